	.target	sm_90a

	.elftype	@"ET_EXEC"


//--------------------- .note.nv.tkinfo           --------------------------
	.section	.note.nv.tkinfo,"",@"SHT_NOTE"
	.sectionflags	@"SHF_NOTE_NV_TKINFO"
	.tkinfo
        /*0018*/ 	.word	0x00000002
        /*0030*/ 	.string	""
        /*0030*/ 	.string	"ptxas"
        /*0030*/ 	.string	"Cuda compilation tools, release 13.0, V13.0.88"
        /*0030*/ 	.string	"Build cuda_13.0.r13.0/compiler.36424714_0"
        /*0030*/ 	.string	"-arch sm_90a -m 64 "



//--------------------- .note.nv.cuinfo           --------------------------
	.section	.note.nv.cuinfo,"",@"SHT_NOTE"
	.sectionflags	@"SHF_NOTE_NV_CUINFO"
        /*0018*/ 	.short	0x0002
        /*001a*/ 	.short	0x005a
        /*001c*/ 	.short	0x0082
	.zero		2


//--------------------- .nv.info                  --------------------------
	.section	.nv.info,"",@"SHT_CUDA_INFO"
	.align	4


	//----- nvinfo : EIATTR_REGCOUNT
	.align		4
        /*0000*/ 	.byte	0x04, 0x2f
        /*0002*/ 	.short	(.L_26 - .L_25)
	.align		4
.L_25:
        /*0004*/ 	.word	index@(_ZN7cutlass13device_kernelIN5flash11enable_sm90INS1_16FlashAttnFwdSm90INS1_25CollectiveMainloopFwdSm90ILi2EN4cute5tupleIJNS5_1CILi1EEES8_S8_EEENS6_IJNS7_ILi128EEENS7_ILi160EEENS7_ILi192EEEEEELi192ENS_12float_e4m3_tEfNS_4arch4Sm90ELb1ELb0ELb0ELb1ELb1ELb1ELb0ELb1ELb1ELb1ELb1ELb0EEENS1_21CollectiveEpilogueFwdINS6_IJSA_SC_SB_EEES9_NS_10bfloat16_tESG_Li256ELb1ELb1ELb1ELb1EEENS1_36VarlenDynamicPersistentTileSchedulerILi128ELi160ELi256ELi128ELb1ELb1ELb1ELb1ELb1ELb1EEEEEEEEEvNT_6ParamsE)
        /*0008*/ 	.word	0x000000a8


	//----- nvinfo : EIATTR_FRAME_SIZE
	.align		4
.L_26:
        /*000c*/ 	.byte	0x04, 0x11
        /*000e*/ 	.short	(.L_28 - .L_27)
	.align		4
.L_27:
        /*0010*/ 	.word	index@(_ZN7cutlass13device_kernelIN5flash11enable_sm90INS1_16FlashAttnFwdSm90INS1_25CollectiveMainloopFwdSm90ILi2EN4cute5tupleIJNS5_1CILi1EEES8_S8_EEENS6_IJNS7_ILi128EEENS7_ILi160EEENS7_ILi192EEEEEELi192ENS_12float_e4m3_tEfNS_4arch4Sm90ELb1ELb0ELb0ELb1ELb1ELb1ELb0ELb1ELb1ELb1ELb1ELb0EEENS1_21CollectiveEpilogueFwdINS6_IJSA_SC_SB_EEES9_NS_10bfloat16_tESG_Li256ELb1ELb1ELb1ELb1EEENS1_36VarlenDynamicPersistentTileSchedulerILi128ELi160ELi256ELi128ELb1ELb1ELb1ELb1ELb1ELb1EEEEEEEEEvNT_6ParamsE)
        /*0014*/ 	.word	0x00000148


	//----- nvinfo : EIATTR_REGCOUNT
	.align		4
.L_28:
        /*0018*/ 	.byte	0x04, 0x2f
        /*001a*/ 	.short	(.L_30 - .L_29)
	.align		4
.L_29:
        /*001c*/ 	.word	index@(_ZN7cutlass13device_kernelIN5flash11enable_sm90INS1_16FlashAttnFwdSm90INS1_25CollectiveMainloopFwdSm90ILi2EN4cute5tupleIJNS5_1CILi1EEES8_S8_EEENS6_IJNS7_ILi128EEENS7_ILi160EEENS7_ILi192EEEEEELi192ENS_12float_e4m3_tEfNS_4arch4Sm90ELb1ELb0ELb0ELb1ELb1ELb0ELb0ELb1ELb1ELb1ELb1ELb0EEENS1_21CollectiveEpilogueFwdINS6_IJSA_SC_SB_EEES9_NS_10bfloat16_tESG_Li256ELb1ELb1ELb1ELb1EEENS1_36VarlenDynamicPersistentTileSchedulerILi128ELi160ELi256ELi128ELb1ELb1ELb1ELb1ELb1ELb1EEEEEEEEEvNT_6ParamsE)
        /*0020*/ 	.word	0x000000a8


	//----- nvinfo : EIATTR_FRAME_SIZE
	.align		4
.L_30:
        /*0024*/ 	.byte	0x04, 0x11
        /*0026*/ 	.short	(.L_32 - .L_31)
	.align		4
.L_31:
        /*0028*/ 	.word	index@(_ZN7cutlass13device_kernelIN5flash11enable_sm90INS1_16FlashAttnFwdSm90INS1_25CollectiveMainloopFwdSm90ILi2EN4cute5tupleIJNS5_1CILi1EEES8_S8_EEENS6_IJNS7_ILi128EEENS7_ILi160EEENS7_ILi192EEEEEELi192ENS_12float_e4m3_tEfNS_4arch4Sm90ELb1ELb0ELb0ELb1ELb1ELb0ELb0ELb1ELb1ELb1ELb1ELb0EEENS1_21CollectiveEpilogueFwdINS6_IJSA_SC_SB_EEES9_NS_10bfloat16_tESG_Li256ELb1ELb1ELb1ELb1EEENS1_36VarlenDynamicPersistentTileSchedulerILi128ELi160ELi256ELi128ELb1ELb1ELb1ELb1ELb1ELb1EEEEEEEEEvNT_6ParamsE)
        /*002c*/ 	.word	0x00000030


	//----- nvinfo : EIATTR_REGCOUNT
	.align		4
.L_32:
        /*0030*/ 	.byte	0x04, 0x2f
        /*0032*/ 	.short	(.L_34 - .L_33)
	.align		4
.L_33:
        /*0034*/ 	.word	index@(_ZN7cutlass13device_kernelIN5flash11enable_sm90INS1_16FlashAttnFwdSm90INS1_25CollectiveMainloopFwdSm90ILi2EN4cute5tupleIJNS5_1CILi1EEES8_S8_EEENS6_IJNS7_ILi128EEENS7_ILi160EEENS7_ILi192EEEEEELi192ENS_12float_e4m3_tEfNS_4arch4Sm90ELb1ELb0ELb0ELb0ELb1ELb0ELb0ELb1ELb1ELb1ELb1ELb0EEENS1_21CollectiveEpilogueFwdINS6_IJSA_SC_SB_EEES9_NS_10bfloat16_tESG_Li256ELb0ELb1ELb1ELb1EEENS1_19SingleTileSchedulerILb0ELb1ELb1ELi128EEEEEEEEEvNT_6ParamsE)
        /*0038*/ 	.word	0x000000a8


	//----- nvinfo : EIATTR_FRAME_SIZE
	.align		4
.L_34:
        /*003c*/ 	.byte	0x04, 0x11
        /*003e*/ 	.short	(.L_36 - .L_35)
	.align		4
.L_35:
        /*0040*/ 	.word	index@(_ZN7cutlass13device_kernelIN5flash11enable_sm90INS1_16FlashAttnFwdSm90INS1_25CollectiveMainloopFwdSm90ILi2EN4cute5tupleIJNS5_1CILi1EEES8_S8_EEENS6_IJNS7_ILi128EEENS7_ILi160EEENS7_ILi192EEEEEELi192ENS_12float_e4m3_tEfNS_4arch4Sm90ELb1ELb0ELb0ELb0ELb1ELb0ELb0ELb1ELb1ELb1ELb1ELb0EEENS1_21CollectiveEpilogueFwdINS6_IJSA_SC_SB_EEES9_NS_10bfloat16_tESG_Li256ELb0ELb1ELb1ELb1EEENS1_19SingleTileSchedulerILb0ELb1ELb1ELi128EEEEEEEEEvNT_6ParamsE)
        /*0044*/ 	.word	0x00000018


	//----- nvinfo : EIATTR_REGCOUNT
	.align		4
.L_36:
        /*0048*/ 	.byte	0x04, 0x2f
        /*004a*/ 	.short	(.L_38 - .L_37)
	.align		4
.L_37:
        /*004c*/ 	.word	index@(_ZN7cutlass13device_kernelIN5flash11enable_sm90INS1_16FlashAttnFwdSm90INS1_25CollectiveMainloopFwdSm90ILi2EN4cute5tupleIJNS5_1CILi1EEES8_S8_EEENS6_IJNS7_ILi128EEESA_NS7_ILi192EEEEEELi192ENS_12float_e4m3_tEfNS_4arch4Sm90ELb0ELb1ELb0ELb1ELb1ELb1ELb0ELb1ELb1ELb1ELb1ELb0EEENS1_21CollectiveEpilogueFwdINS6_IJSA_SB_SA_EEES9_NS_10bfloat16_tESF_Li256ELb1ELb1ELb1ELb1EEENS1_36VarlenDynamicPersistentTileSchedulerILi128ELi128ELi256ELi128ELb1ELb1ELb1ELb1ELb0ELb1EEEEEEEEEvNT_6ParamsE)
        /*0050*/ 	.word	0x000000a8


	//----- nvinfo : EIATTR_FRAME_SIZE
	.align		4
.L_38:
        /*0054*/ 	.byte	0x04, 0x11
        /*0056*/ 	.short	(.L_40 - .L_39)
	.align		4
.L_39:
        /*0058*/ 	.word	index@(_ZN7cutlass13device_kernelIN5flash11enable_sm90INS1_16FlashAttnFwdSm90INS1_25CollectiveMainloopFwdSm90ILi2EN4cute5tupleIJNS5_1CILi1EEES8_S8_EEENS6_IJNS7_ILi128EEESA_NS7_ILi192EEEEEELi192ENS_12float_e4m3_tEfNS_4arch4Sm90ELb0ELb1ELb0ELb1ELb1ELb1ELb0ELb1ELb1ELb1ELb1ELb0EEENS1_21CollectiveEpilogueFwdINS6_IJSA_SB_SA_EEES9_NS_10bfloat16_tESF_Li256ELb1ELb1ELb1ELb1EEENS1_36VarlenDynamicPersistentTileSchedulerILi128ELi128ELi256ELi128ELb1ELb1ELb1ELb1ELb0ELb1EEEEEEEEEvNT_6ParamsE)
        /*005c*/ 	.word	0x00000040


	//----- nvinfo : EIATTR_REGCOUNT
	.align		4
.L_40:
        /*0060*/ 	.byte	0x04, 0x2f
        /*0062*/ 	.short	(.L_42 - .L_41)
	.align		4
.L_41:
        /*0064*/ 	.word	index@(_ZN7cutlass13device_kernelIN5flash11enable_sm90INS1_16FlashAttnFwdSm90INS1_25CollectiveMainloopFwdSm90ILi2EN4cute5tupleIJNS5_1CILi1EEES8_S8_EEENS6_IJNS7_ILi128EEESA_NS7_ILi192EEEEEELi192ENS_12float_e4m3_tEfNS_4arch4Sm90ELb0ELb1ELb0ELb1ELb1ELb0ELb0ELb1ELb1ELb1ELb1ELb0EEENS1_21CollectiveEpilogueFwdINS6_IJSA_SB_SA_EEES9_NS_10bfloat16_tESF_Li256ELb1ELb1ELb1ELb1EEENS1_36VarlenDynamicPersistentTileSchedulerILi128ELi128ELi256ELi128ELb1ELb1ELb1ELb1ELb0ELb1EEEEEEEEEvNT_6ParamsE)
        /*0068*/ 	.word	0x000000a8


	//----- nvinfo : EIATTR_FRAME_SIZE
	.align		4
.L_42:
        /*006c*/ 	.byte	0x04, 0x11
        /*006e*/ 	.short	(.L_44 - .L_43)
	.align		4
.L_43:
        /*0070*/ 	.word	index@(_ZN7cutlass13device_kernelIN5flash11enable_sm90INS1_16FlashAttnFwdSm90INS1_25CollectiveMainloopFwdSm90ILi2EN4cute5tupleIJNS5_1CILi1EEES8_S8_EEENS6_IJNS7_ILi128EEESA_NS7_ILi192EEEEEELi192ENS_12float_e4m3_tEfNS_4arch4Sm90ELb0ELb1ELb0ELb1ELb1ELb0ELb0ELb1ELb1ELb1ELb1ELb0EEENS1_21CollectiveEpilogueFwdINS6_IJSA_SB_SA_EEES9_NS_10bfloat16_tESF_Li256ELb1ELb1ELb1ELb1EEENS1_36VarlenDynamicPersistentTileSchedulerILi128ELi128ELi256ELi128ELb1ELb1ELb1ELb1ELb0ELb1EEEEEEEEEvNT_6ParamsE)
        /*0074*/ 	.word	0x00000010


	//----- nvinfo : EIATTR_REGCOUNT
	.align		4
.L_44:
        /*0078*/ 	.byte	0x04, 0x2f
        /*007a*/ 	.short	(.L_46 - .L_45)
	.align		4
.L_45:
        /*007c*/ 	.word	index@(_ZN7cutlass13device_kernelIN5flash11enable_sm90INS1_16FlashAttnFwdSm90INS1_25CollectiveMainloopFwdSm90ILi2EN4cute5tupleIJNS5_1CILi1EEES8_S8_EEENS6_IJNS7_ILi128EEESA_NS7_ILi192EEEEEELi192ENS_12float_e4m3_tEfNS_4arch4Sm90ELb0ELb1ELb0ELb0ELb1ELb0ELb0ELb1ELb1ELb1ELb1ELb0EEENS1_21CollectiveEpilogueFwdINS6_IJSA_SB_SA_EEES9_NS_10bfloat16_tESF_Li256ELb0ELb1ELb1ELb1EEENS1_19SingleTileSchedulerILb0ELb1ELb1ELi128EEEEEEEEEvNT_6ParamsE)
        /*0080*/ 	.word	0x000000a8


	//----- nvinfo : EIATTR_FRAME_SIZE
	.align		4
.L_46:
        /*0084*/ 	.byte	0x04, 0x11
        /*0086*/ 	.short	(.L_48 - .L_47)
	.align		4
.L_47:
        /*0088*/ 	.word	index@(_ZN7cutlass13device_kernelIN5flash11enable_sm90INS1_16FlashAttnFwdSm90INS1_25CollectiveMainloopFwdSm90ILi2EN4cute5tupleIJNS5_1CILi1EEES8_S8_EEENS6_IJNS7_ILi128EEESA_NS7_ILi192EEEEEELi192ENS_12float_e4m3_tEfNS_4arch4Sm90ELb0ELb1ELb0ELb0ELb1ELb0ELb0ELb1ELb1ELb1ELb1ELb0EEENS1_21CollectiveEpilogueFwdINS6_IJSA_SB_SA_EEES9_NS_10bfloat16_tESF_Li256ELb0ELb1ELb1ELb1EEENS1_19SingleTileSchedulerILb0ELb1ELb1ELi128EEEEEEEEEvNT_6ParamsE)
        /*008c*/ 	.word	0x00000000


	//----- nvinfo : EIATTR_REGCOUNT
	.align		4
.L_48:
        /*0090*/ 	.byte	0x04, 0x2f
        /*0092*/ 	.short	(.L_50 - .L_49)
	.align		4
.L_49:
        /*0094*/ 	.word	index@(_ZN7cutlass13device_kernelIN5flash11enable_sm90INS1_16FlashAttnFwdSm90INS1_25CollectiveMainloopFwdSm90ILi2EN4cute5tupleIJNS5_1CILi1EEES8_S8_EEENS6_IJNS7_ILi128EEENS7_ILi160EEENS7_ILi192EEEEEELi192ENS_12float_e4m3_tEfNS_4arch4Sm90ELb0ELb0ELb0ELb1ELb1ELb1ELb0ELb1ELb1ELb1ELb1ELb0EEENS1_21CollectiveEpilogueFwdINS6_IJSA_SC_SB_EEES9_NS_10bfloat16_tESG_Li256ELb1ELb1ELb1ELb1EEENS1_36VarlenDynamicPersistentTileSchedulerILi128ELi160ELi256ELi128ELb1ELb1ELb1ELb0ELb1ELb1EEEEEEEEEvNT_6ParamsE)
        /*0098*/ 	.word	0x000000a8


	//----- nvinfo : EIATTR_FRAME_SIZE
	.align		4
.L_50:
        /*009c*/ 	.byte	0x04, 0x11
        /*009e*/ 	.short	(.L_52 - .L_51)
	.align		4
.L_51:
        /*00a0*/ 	.word	index@(_ZN7cutlass13device_kernelIN5flash11enable_sm90INS1_16FlashAttnFwdSm90INS1_25CollectiveMainloopFwdSm90ILi2EN4cute5tupleIJNS5_1CILi1EEES8_S8_EEENS6_IJNS7_ILi128EEENS7_ILi160EEENS7_ILi192EEEEEELi192ENS_12float_e4m3_tEfNS_4arch4Sm90ELb0ELb0ELb0ELb1ELb1ELb1ELb0ELb1ELb1ELb1ELb1ELb0EEENS1_21CollectiveEpilogueFwdINS6_IJSA_SC_SB_EEES9_NS_10bfloat16_tESG_Li256ELb1ELb1ELb1ELb1EEENS1_36VarlenDynamicPersistentTileSchedulerILi128ELi160ELi256ELi128ELb1ELb1ELb1ELb0ELb1ELb1EEEEEEEEEvNT_6ParamsE)
        /*00a4*/ 	.word	0x00000140


	//----- nvinfo : EIATTR_REGCOUNT
	.align		4
.L_52:
        /*00a8*/ 	.byte	0x04, 0x2f
        /*00aa*/ 	.short	(.L_54 - .L_53)
	.align		4
.L_53:
        /*00ac*/ 	.word	index@(_ZN7cutlass13device_kernelIN5flash11enable_sm90INS1_16FlashAttnFwdSm90INS1_25CollectiveMainloopFwdSm90ILi2EN4cute5tupleIJNS5_1CILi1EEES8_S8_EEENS6_IJNS7_ILi128EEENS7_ILi160EEENS7_ILi192EEEEEELi192ENS_12float_e4m3_tEfNS_4arch4Sm90ELb0ELb0ELb0ELb1ELb1ELb0ELb0ELb1ELb1ELb1ELb1ELb0EEENS1_21CollectiveEpilogueFwdINS6_IJSA_SC_SB_EEES9_NS_10bfloat16_tESG_Li256ELb1ELb1ELb1ELb1EEENS1_36VarlenDynamicPersistentTileSchedulerILi128ELi160ELi256ELi128ELb1ELb1ELb1ELb0ELb1ELb1EEEEEEEEEvNT_6ParamsE)
        /*00b0*/ 	.word	0x000000a8


	//----- nvinfo : EIATTR_FRAME_SIZE
	.align		4
.L_54:
        /*00b4*/ 	.byte	0x04, 0x11
        /*00b6*/ 	.short	(.L_56 - .L_55)
	.align		4
.L_55:
        /*00b8*/ 	.word	index@(_ZN7cutlass13device_kernelIN5flash11enable_sm90INS1_16FlashAttnFwdSm90INS1_25CollectiveMainloopFwdSm90ILi2EN4cute5tupleIJNS5_1CILi1EEES8_S8_EEENS6_IJNS7_ILi128EEENS7_ILi160EEENS7_ILi192EEEEEELi192ENS_12float_e4m3_tEfNS_4arch4Sm90ELb0ELb0ELb0ELb1ELb1ELb0ELb0ELb1ELb1ELb1ELb1ELb0EEENS1_21CollectiveEpilogueFwdINS6_IJSA_SC_SB_EEES9_NS_10bfloat16_tESG_Li256ELb1ELb1ELb1ELb1EEENS1_36VarlenDynamicPersistentTileSchedulerILi128ELi160ELi256ELi128ELb1ELb1ELb1ELb0ELb1ELb1EEEEEEEEEvNT_6ParamsE)
        /*00bc*/ 	.word	0x00000030


	//----- nvinfo : EIATTR_REGCOUNT
	.align		4
.L_56:
        /*00c0*/ 	.byte	0x04, 0x2f
        /*00c2*/ 	.short	(.L_58 - .L_57)
	.align		4
.L_57:
        /*00c4*/ 	.word	index@(_ZN7cutlass13device_kernelIN5flash11enable_sm90INS1_16FlashAttnFwdSm90INS1_25CollectiveMainloopFwdSm90ILi2EN4cute5tupleIJNS5_1CILi1EEES8_S8_EEENS6_IJNS7_ILi128EEENS7_ILi160EEENS7_ILi192EEEEEELi192ENS_12float_e4m3_tEfNS_4arch4Sm90ELb0ELb0ELb0ELb0ELb1ELb0ELb0ELb1ELb1ELb1ELb1ELb0EEENS1_21CollectiveEpilogueFwdINS6_IJSA_SC_SB_EEES9_NS_10bfloat16_tESG_Li256ELb0ELb1ELb1ELb1EEENS1_19SingleTileSchedulerILb0ELb1ELb1ELi128EEEEEEEEEvNT_6ParamsE)
        /*00c8*/ 	.word	0x000000a8


	//----- nvinfo : EIATTR_FRAME_SIZE
	.align		4
.L_58:
        /*00cc*/ 	.byte	0x04, 0x11
        /*00ce*/ 	.short	(.L_60 - .L_59)
	.align		4
.L_59:
        /*00d0*/ 	.word	index@(_ZN7cutlass13device_kernelIN5flash11enable_sm90INS1_16FlashAttnFwdSm90INS1_25CollectiveMainloopFwdSm90ILi2EN4cute5tupleIJNS5_1CILi1EEES8_S8_EEENS6_IJNS7_ILi128EEENS7_ILi160EEENS7_ILi192EEEEEELi192ENS_12float_e4m3_tEfNS_4arch4Sm90ELb0ELb0ELb0ELb0ELb1ELb0ELb0ELb1ELb1ELb1ELb1ELb0EEENS1_21CollectiveEpilogueFwdINS6_IJSA_SC_SB_EEES9_NS_10bfloat16_tESG_Li256ELb0ELb1ELb1ELb1EEENS1_19SingleTileSchedulerILb0ELb1ELb1ELi128EEEEEEEEEvNT_6ParamsE)
        /*00d4*/ 	.word	0x00000010


	//----- nvinfo : EIATTR_MIN_STACK_SIZE
	.align		4
.L_60:
        /*00d8*/ 	.byte	0x04, 0x12
        /*00da*/ 	.short	(.L_62 - .L_61)
	.align		4
.L_61:
        /*00dc*/ 	.word	index@(_ZN7cutlass13device_kernelIN5flash11enable_sm90INS1_16FlashAttnFwdSm90INS1_25CollectiveMainloopFwdSm90ILi2EN4cute5tupleIJNS5_1CILi1EEES8_S8_EEENS6_IJNS7_ILi128EEENS7_ILi160EEENS7_ILi192EEEEEELi192ENS_12float_e4m3_tEfNS_4arch4Sm90ELb0ELb0ELb0ELb0ELb1ELb0ELb0ELb1ELb1ELb1ELb1ELb0EEENS1_21CollectiveEpilogueFwdINS6_IJSA_SC_SB_EEES9_NS_10bfloat16_tESG_Li256ELb0ELb1ELb1ELb1EEENS1_19SingleTileSchedulerILb0ELb1ELb1ELi128EEEEEEEEEvNT_6ParamsE)
        /*00e0*/ 	.word	0x00000010


	//----- nvinfo : EIATTR_MIN_STACK_SIZE
	.align		4
.L_62:
        /*00e4*/ 	.byte	0x04, 0x12
        /*00e6*/ 	.short	(.L_64 - .L_63)
	.align		4
.L_63:
        /*00e8*/ 	.word	index@(_ZN7cutlass13device_kernelIN5flash11enable_sm90INS1_16FlashAttnFwdSm90INS1_25CollectiveMainloopFwdSm90ILi2EN4cute5tupleIJNS5_1CILi1EEES8_S8_EEENS6_IJNS7_ILi128EEENS7_ILi160EEENS7_ILi192EEEEEELi192ENS_12float_e4m3_tEfNS_4arch4Sm90ELb0ELb0ELb0ELb1ELb1ELb0ELb0ELb1ELb1ELb1ELb1ELb0EEENS1_21CollectiveEpilogueFwdINS6_IJSA_SC_SB_EEES9_NS_10bfloat16_tESG_Li256ELb1ELb1ELb1ELb1EEENS1_36VarlenDynamicPersistentTileSchedulerILi128ELi160ELi256ELi128ELb1ELb1ELb1ELb0ELb1ELb1EEEEEEEEEvNT_6ParamsE)
        /*00ec*/ 	.word	0x00000030


	//----- nvinfo : EIATTR_MIN_STACK_SIZE
	.align		4
.L_64:
        /*00f0*/ 	.byte	0x04, 0x12
        /*00f2*/ 	.short	(.L_66 - .L_65)
	.align		4
.L_65:
        /*00f4*/ 	.word	index@(_ZN7cutlass13device_kernelIN5flash11enable_sm90INS1_16FlashAttnFwdSm90INS1_25CollectiveMainloopFwdSm90ILi2EN4cute5tupleIJNS5_1CILi1EEES8_S8_EEENS6_IJNS7_ILi128EEENS7_ILi160EEENS7_ILi192EEEEEELi192ENS_12float_e4m3_tEfNS_4arch4Sm90ELb0ELb0ELb0ELb1ELb1ELb1ELb0ELb1ELb1ELb1ELb1ELb0EEENS1_21CollectiveEpilogueFwdINS6_IJSA_SC_SB_EEES9_NS_10bfloat16_tESG_Li256ELb1ELb1ELb1ELb1EEENS1_36VarlenDynamicPersistentTileSchedulerILi128ELi160ELi256ELi128ELb1ELb1ELb1ELb0ELb1ELb1EEEEEEEEEvNT_6ParamsE)
        /*00f8*/ 	.word	0x00000140


	//----- nvinfo : EIATTR_MIN_STACK_SIZE
	.align		4
.L_66:
        /*00fc*/ 	.byte	0x04, 0x12
        /*00fe*/ 	.short	(.L_68 - .L_67)
	.align		4
.L_67:
        /*0100*/ 	.word	index@(_ZN7cutlass13device_kernelIN5flash11enable_sm90INS1_16FlashAttnFwdSm90INS1_25CollectiveMainloopFwdSm90ILi2EN4cute5tupleIJNS5_1CILi1EEES8_S8_EEENS6_IJNS7_ILi128EEESA_NS7_ILi192EEEEEELi192ENS_12float_e4m3_tEfNS_4arch4Sm90ELb0ELb1ELb0ELb0ELb1ELb0ELb0ELb1ELb1ELb1ELb1ELb0EEENS1_21CollectiveEpilogueFwdINS6_IJSA_SB_SA_EEES9_NS_10bfloat16_tESF_Li256ELb0ELb1ELb1ELb1EEENS1_19SingleTileSchedulerILb0ELb1ELb1ELi128EEEEEEEEEvNT_6ParamsE)
        /*0104*/ 	.word	0x00000000


	//----- nvinfo : EIATTR_MIN_STACK_SIZE
	.align		4
.L_68:
        /*0108*/ 	.byte	0x04, 0x12
        /*010a*/ 	.short	(.L_70 - .L_69)
	.align		4
.L_69:
        /*010c*/ 	.word	index@(_ZN7cutlass13device_kernelIN5flash11enable_sm90INS1_16FlashAttnFwdSm90INS1_25CollectiveMainloopFwdSm90ILi2EN4cute5tupleIJNS5_1CILi1EEES8_S8_EEENS6_IJNS7_ILi128EEESA_NS7_ILi192EEEEEELi192ENS_12float_e4m3_tEfNS_4arch4Sm90ELb0ELb1ELb0ELb1ELb1ELb0ELb0ELb1ELb1ELb1ELb1ELb0EEENS1_21CollectiveEpilogueFwdINS6_IJSA_SB_SA_EEES9_NS_10bfloat16_tESF_Li256ELb1ELb1ELb1ELb1EEENS1_36VarlenDynamicPersistentTileSchedulerILi128ELi128ELi256ELi128ELb1ELb1ELb1ELb1ELb0ELb1EEEEEEEEEvNT_6ParamsE)
        /*0110*/ 	.word	0x00000010


	//----- nvinfo : EIATTR_MIN_STACK_SIZE
	.align		4
.L_70:
        /*0114*/ 	.byte	0x04, 0x12
        /*0116*/ 	.short	(.L_72 - .L_71)
	.align		4
.L_71:
        /*0118*/ 	.word	index@(_ZN7cutlass13device_kernelIN5flash11enable_sm90INS1_16FlashAttnFwdSm90INS1_25CollectiveMainloopFwdSm90ILi2EN4cute5tupleIJNS5_1CILi1EEES8_S8_EEENS6_IJNS7_ILi128EEESA_NS7_ILi192EEEEEELi192ENS_12float_e4m3_tEfNS_4arch4Sm90ELb0ELb1ELb0ELb1ELb1ELb1ELb0ELb1ELb1ELb1ELb1ELb0EEENS1_21CollectiveEpilogueFwdINS6_IJSA_SB_SA_EEES9_NS_10bfloat16_tESF_Li256ELb1ELb1ELb1ELb1EEENS1_36VarlenDynamicPersistentTileSchedulerILi128ELi128ELi256ELi128ELb1ELb1ELb1ELb1ELb0ELb1EEEEEEEEEvNT_6ParamsE)
        /*011c*/ 	.word	0x00000040


	//----- nvinfo : EIATTR_MIN_STACK_SIZE
	.align		4
.L_72:
        /*0120*/ 	.byte	0x04, 0x12
        /*0122*/ 	.short	(.L_74 - .L_73)
	.align		4
.L_73:
        /*0124*/ 	.word	index@(_ZN7cutlass13device_kernelIN5flash11enable_sm90INS1_16FlashAttnFwdSm90INS1_25CollectiveMainloopFwdSm90ILi2EN4cute5tupleIJNS5_1CILi1EEES8_S8_EEENS6_IJNS7_ILi128EEENS7_ILi160EEENS7_ILi192EEEEEELi192ENS_12float_e4m3_tEfNS_4arch4Sm90ELb1ELb0ELb0ELb0ELb1ELb0ELb0ELb1ELb1ELb1ELb1ELb0EEENS1_21CollectiveEpilogueFwdINS6_IJSA_SC_SB_EEES9_NS_10bfloat16_tESG_Li256ELb0ELb1ELb1ELb1EEENS1_19SingleTileSchedulerILb0ELb1ELb1ELi128EEEEEEEEEvNT_6ParamsE)
        /*0128*/ 	.word	0x00000018


	//----- nvinfo : EIATTR_MIN_STACK_SIZE
	.align		4
.L_74:
        /*012c*/ 	.byte	0x04, 0x12
        /*012e*/ 	.short	(.L_76 - .L_75)
	.align		4
.L_75:
        /*0130*/ 	.word	index@(_ZN7cutlass13device_kernelIN5flash11enable_sm90INS1_16FlashAttnFwdSm90INS1_25CollectiveMainloopFwdSm90ILi2EN4cute5tupleIJNS5_1CILi1EEES8_S8_EEENS6_IJNS7_ILi128EEENS7_ILi160EEENS7_ILi192EEEEEELi192ENS_12float_e4m3_tEfNS_4arch4Sm90ELb1ELb0ELb0ELb1ELb1ELb0ELb0ELb1ELb1ELb1ELb1ELb0EEENS1_21CollectiveEpilogueFwdINS6_IJSA_SC_SB_EEES9_NS_10bfloat16_tESG_Li256ELb1ELb1ELb1ELb1EEENS1_36VarlenDynamicPersistentTileSchedulerILi128ELi160ELi256ELi128ELb1ELb1ELb1ELb1ELb1ELb1EEEEEEEEEvNT_6ParamsE)
        /*0134*/ 	.word	0x00000030


	//----- nvinfo : EIATTR_MIN_STACK_SIZE
	.align		4
.L_76:
        /*0138*/ 	.byte	0x04, 0x12
        /*013a*/ 	.short	(.L_78 - .L_77)
	.align		4
.L_77:
        /*013c*/ 	.word	index@(_ZN7cutlass13device_kernelIN5flash11enable_sm90INS1_16FlashAttnFwdSm90INS1_25CollectiveMainloopFwdSm90ILi2EN4cute5tupleIJNS5_1CILi1EEES8_S8_EEENS6_IJNS7_ILi128EEENS7_ILi160EEENS7_ILi192EEEEEELi192ENS_12float_e4m3_tEfNS_4arch4Sm90ELb1ELb0ELb0ELb1ELb1ELb1ELb0ELb1ELb1ELb1ELb1ELb0EEENS1_21CollectiveEpilogueFwdINS6_IJSA_SC_SB_EEES9_NS_10bfloat16_tESG_Li256ELb1ELb1ELb1ELb1EEENS1_36VarlenDynamicPersistentTileSchedulerILi128ELi160ELi256ELi128ELb1ELb1ELb1ELb1ELb1ELb1EEEEEEEEEvNT_6ParamsE)
        /*0140*/ 	.word	0x00000148
.L_78:


//--------------------- .nv.compat                --------------------------
	.section	.nv.compat,"",@"SHT_CUDA_COMPAT_INFO"
	.align	4
        /*0000*/ 	.byte	0x02, 0x09, 0x01, 0x00, 0x02, 0x02, 0x04, 0x00, 0x02, 0x05, 0x05, 0x00, 0x03, 0x07, 0x01, 0x01
        /*0010*/ 	.byte	0x02, 0x03, 0x01, 0x00, 0x02, 0x06, 0x01, 0x00, 0x04, 0x0b, 0x08, 0x00, 0x00, 0x00, 0x00, 0x00
        /*0020*/ 	.byte	0x00, 0x00, 0x00, 0x00


//--------------------- .nv.info._ZN7cutlass13device_kernelIN5flash11enable_sm90INS1_16FlashAttnFwdSm90INS1_25CollectiveMainloopFwdSm90ILi2EN4cute5tupleIJNS5_1CILi1EEES8_S8_EEENS6_IJNS7_ILi128EEENS7_ILi160EEENS7_ILi192EEEEEELi192ENS_12float_e4m3_tEfNS_4arch4Sm90ELb0ELb0ELb0ELb0ELb1ELb0ELb0ELb1ELb1ELb1ELb1ELb0EEENS1_21CollectiveEpilogueFwdINS6_IJSA_SC_SB_EEES9_NS_10bfloat16_tESG_Li256ELb0ELb1ELb1ELb1EEENS1_19SingleTileSchedulerILb0ELb1ELb1ELi128EEEEEEEEEvNT_6ParamsE --------------------------
	.section	.nv.info._ZN7cutlass13device_kernelIN5flash11enable_sm90INS1_16FlashAttnFwdSm90INS1_25CollectiveMainloopFwdSm90ILi2EN4cute5tupleIJNS5_1CILi1EEES8_S8_EEENS6_IJNS7_ILi128EEENS7_ILi160EEENS7_ILi192EEEEEELi192ENS_12float_e4m3_tEfNS_4arch4Sm90ELb0ELb0ELb0ELb0ELb1ELb0ELb0ELb1ELb1ELb1ELb1ELb0EEENS1_21CollectiveEpilogueFwdINS6_IJSA_SC_SB_EEES9_NS_10bfloat16_tESG_Li256ELb0ELb1ELb1ELb1EEENS1_19SingleTileSchedulerILb0ELb1ELb1ELi128EEEEEEEEEvNT_6ParamsE,"",@"SHT_CUDA_INFO"
	.sectionflags	@""
	.align	4


	//----- nvinfo : EIATTR_CUDA_API_VERSION
	.align		4
        /*0000*/ 	.byte	0x04, 0x37
        /*0002*/ 	.short	(.L_80 - .L_79)
.L_79:
        /*0004*/ 	.word	0x00000082


	//----- nvinfo : EIATTR_KPARAM_INFO
	.align		4
.L_80:
        /*0008*/ 	.byte	0x04, 0x17
        /*000a*/ 	.short	(.L_82 - .L_81)
.L_81:
        /*000c*/ 	.word	0x00000000
        /*0010*/ 	.short	0x0000
        /*0012*/ 	.short	0x0070
        /*0014*/ 	.byte	0x00, 0xf0, 0x01, 0x28


	//----- nvinfo : EIATTR_SPARSE_MMA_MASK
	.align		4
.L_82:
        /*0018*/ 	.byte	0x03, 0x50
        /*001a*/ 	.short	0x0000


	//----- nvinfo : EIATTR_MAXREG_COUNT
	.align		4
        /*001c*/ 	.byte	0x03, 0x1b
        /*001e*/ 	.short	0x00a8


	//----- nvinfo : EIATTR_NUM_BARRIERS
	.align		4
        /*0020*/ 	.byte	0x02, 0x4c
        /*0022*/ 	.byte	0x10
	.zero		1


	//----- nvinfo : EIATTR_EXTERNS
	.align		4
        /*0024*/ 	.byte	0x04, 0x0f
        /*0026*/ 	.short	(.L_84 - .L_83)


	//   ....[0]....
	.align		4
.L_83:
        /*0028*/ 	.word	index@(__assertfail)


	//----- nvinfo : EIATTR_ANNOTATIONS
	.align		4
.L_84:
        /*002c*/ 	.byte	0x04, 0x55
        /*002e*/ 	.short	(.L_86 - .L_85)


	//   ....[0]....
.L_85:
        /*0030*/ 	.word	0x00000001
        /*0034*/ 	.byte	0xa0, 0xc8, 0x00, 0x00, 0x01, 0x00, 0x00, 0x00, 0x30, 0xcc, 0x00, 0x00, 0x01, 0x00, 0x00, 0x00
        /*0044*/ 	.byte	0x10, 0xcd, 0x00, 0x00, 0x01, 0x00, 0x00, 0x00, 0xd0, 0xe5, 0x00, 0x00, 0x01, 0x00, 0x00, 0x00
        /*0054*/ 	.byte	0x90, 0xf5, 0x00, 0x00, 0x01, 0x00, 0x00, 0x00, 0xf0, 0xf5, 0x00, 0x00, 0x01, 0x00, 0x00, 0x00
        /*0064*/ 	.byte	0x70, 0xfe, 0x00, 0x00, 0x01, 0x00, 0x00, 0x00, 0xd0, 0xfe, 0x00, 0x00


	//----- nvinfo : EIATTR_MERCURY_ISA_VERSION
	.align		4
.L_86:
        /*0070*/ 	.byte	0x03, 0x5f
        /*0072*/ 	.short	0x0101


	//----- nvinfo : EIATTR_INT_WARP_WIDE_INSTR_OFFSETS
	.align		4
        /*0074*/ 	.byte	0x04, 0x31
        /*0076*/ 	.short	(.L_88 - .L_87)


	//   ....[0]....
.L_87:
        /*0078*/ 	.word	0x000000c0


	//   ....[1]....
        /*007c*/ 	.word	0x000000d0


	//   ....[2]....
        /*0080*/ 	.word	0x00000170


	//----- nvinfo : EIATTR_COOP_GROUP_MASK_REGIDS
	.align		4
.L_88:
        /*0084*/ 	.byte	0x04, 0x29
        /*0086*/ 	.short	(.L_90 - .L_89)


	//   ....[0]....
.L_89:
        /*0088*/ 	.word	0xffffffff


	//   ....[1]....
        /*008c*/ 	.word	0xffffffff


	//   ....[2]....
        /*0090*/ 	.word	0xffffffff


	//   ....[3]....
        /*0094*/ 	.word	0xffffffff


	//   ....[4]....
        /*0098*/ 	.word	0xffffffff


	//   ....[5]....
        /*009c*/ 	.word	0xffffffff


	//   ....[6]....
        /*00a0*/ 	.word	0xffffffff


	//   ....[7]....
        /*00a4*/ 	.word	0xffffffff


	//   ....[8]....
        /*00a8*/ 	.word	0xffffffff


	//   ....[9]....
        /*00ac*/ 	.word	0xffffffff


	//   ....[10]....
        /*00b0*/ 	.word	0xffffffff


	//   ....[11]....
        /*00b4*/ 	.word	0xffffffff


	//   ....[12]....
        /*00b8*/ 	.word	0xffffffff


	//   ....[13]....
        /*00bc*/ 	.word	0xffffffff


	//   ....[14]....
        /*00c0*/ 	.word	0xffffffff


	//   ....[15]....
        /*00c4*/ 	.word	0xffffffff


	//   ....[16]....
        /*00c8*/ 	.word	0xffffffff


	//   ....[17]....
        /*00cc*/ 	.word	0xffffffff


	//   ....[18]....
        /*00d0*/ 	.word	0xffffffff


	//   ....[19]....
        /*00d4*/ 	.word	0xffffffff


	//   ....[20]....
        /*00d8*/ 	.word	0xffffffff


	//   ....[21]....
        /*00dc*/ 	.word	0xffffffff


	//   ....[22]....
        /*00e0*/ 	.word	0xffffffff


	//   ....[23]....
        /*00e4*/ 	.word	0xffffffff


	//   ....[24]....
        /*00e8*/ 	.word	0xffffffff


	//   ....[25]....
        /*00ec*/ 	.word	0xffffffff


	//   ....[26]....
        /*00f0*/ 	.word	0xffffffff


	//   ....[27]....
        /*00f4*/ 	.word	0xffffffff


	//   ....[28]....
        /*00f8*/ 	.word	0xffffffff


	//   ....[29]....
        /*00fc*/ 	.word	0xffffffff


	//   ....[30]....
        /*0100*/ 	.word	0xffffffff


	//   ....[31]....
        /*0104*/ 	.word	0xffffffff


	//   ....[32]....
        /*0108*/ 	.word	0xffffffff


	//   ....[33]....
        /*010c*/ 	.word	0xffffffff


	//   ....[34]....
        /*0110*/ 	.word	0xffffffff


	//   ....[35]....
        /*0114*/ 	.word	0xffffffff


	//   ....[36]....
        /*0118*/ 	.word	0xffffffff


	//   ....[37]....
        /*011c*/ 	.word	0xffffffff


	//   ....[38]....
        /*0120*/ 	.word	0xffffffff


	//   ....[39]....
        /*0124*/ 	.word	0xffffffff


	//   ....[40]....
        /*0128*/ 	.word	0xffffffff


	//   ....[41]....
        /*012c*/ 	.word	0xffffffff


	//   ....[42]....
        /*0130*/ 	.word	0xffffffff


	//   ....[43]....
        /*0134*/ 	.word	0xffffffff


	//   ....[44]....
        /*0138*/ 	.word	0xffffffff


	//   ....[45]....
        /*013c*/ 	.word	0xffffffff


	//   ....[46]....
        /*0140*/ 	.word	0xffffffff


	//   ....[47]....
        /*0144*/ 	.word	0xffffffff


	//   ....[48]....
        /*0148*/ 	.word	0xffffffff


	//   ....[49]....
        /*014c*/ 	.word	0xffffffff


	//   ....[50]....
        /*0150*/ 	.word	0xffffffff


	//   ....[51]....
        /*0154*/ 	.word	0xffffffff


	//   ....[52]....
        /*0158*/ 	.word	0xffffffff


	//   ....[53]....
        /*015c*/ 	.word	0xffffffff


	//   ....[54]....
        /*0160*/ 	.word	0xffffffff


	//   ....[55]....
        /*0164*/ 	.word	0xffffffff


	//   ....[56]....
        /*0168*/ 	.word	0xffffffff


	//   ....[57]....
        /*016c*/ 	.word	0xffffffff


	//   ....[58]....
        /*0170*/ 	.word	0xffffffff


	//   ....[59]....
        /*0174*/ 	.word	0xffffffff


	//   ....[60]....
        /*0178*/ 	.word	0xffffffff


	//   ....[61]....
        /*017c*/ 	.word	0xffffffff


	//   ....[62]....
        /*0180*/ 	.word	0xffffffff


	//   ....[63]....
        /*0184*/ 	.word	0xffffffff


	//   ....[64]....
        /*0188*/ 	.word	0xffffffff


	//   ....[65]....
        /*018c*/ 	.word	0xffffffff


	//   ....[66]....
        /*0190*/ 	.word	0xffffffff


	//   ....[67]....
        /*0194*/ 	.word	0xffffffff


	//   ....[68]....
        /*0198*/ 	.word	0xffffffff


	//   ....[69]....
        /*019c*/ 	.word	0xffffffff


	//   ....[70]....
        /*01a0*/ 	.word	0xffffffff


	//   ....[71]....
        /*01a4*/ 	.word	0xffffffff


	//   ....[72]....
        /*01a8*/ 	.word	0xffffffff


	//   ....[73]....
        /*01ac*/ 	.word	0xffffffff


	//   ....[74]....
        /*01b0*/ 	.word	0xffffffff


	//   ....[75]....
        /*01b4*/ 	.word	0xffffffff


	//   ....[76]....
        /*01b8*/ 	.word	0xffffffff


	//   ....[77]....
        /*01bc*/ 	.word	0xffffffff


	//   ....[78]....
        /*01c0*/ 	.word	0xffffffff


	//   ....[79]....
        /*01c4*/ 	.word	0xffffffff


	//   ....[80]....
        /*01c8*/ 	.word	0xffffffff


	//   ....[81]....
        /*01cc*/ 	.word	0xffffffff


	//   ....[82]....
        /*01d0*/ 	.word	0xffffffff


	//   ....[83]....
        /*01d4*/ 	.word	0xffffffff


	//   ....[84]....
        /*01d8*/ 	.word	0xffffffff


	//   ....[85]....
        /*01dc*/ 	.word	0xffffffff


	//   ....[86]....
        /*01e0*/ 	.word	0xffffffff


	//   ....[87]....
        /*01e4*/ 	.word	0xffffffff


	//   ....[88]....
        /*01e8*/ 	.word	0xffffffff


	//   ....[89]....
        /*01ec*/ 	.word	0xffffffff


	//   ....[90]....
        /*01f0*/ 	.word	0xffffffff


	//   ....[91]....
        /*01f4*/ 	.word	0xffffffff


	//   ....[92]....
        /*01f8*/ 	.word	0xffffffff


	//   ....[93]....
        /*01fc*/ 	.word	0xffffffff


	//   ....[94]....
        /*0200*/ 	.word	0xffffffff


	//   ....[95]....
        /*0204*/ 	.word	0xffffffff


	//   ....[96]....
        /*0208*/ 	.word	0xffffffff


	//   ....[97]....
        /*020c*/ 	.word	0xffffffff


	//   ....[98]....
        /*0210*/ 	.word	0xffffffff


	//   ....[99]....
        /*0214*/ 	.word	0xffffffff


	//   ....[100]....
        /*0218*/ 	.word	0xffffffff


	//   ....[101]....
        /*021c*/ 	.word	0xffffffff


	//   ....[102]....
        /*0220*/ 	.word	0xffffffff


	//   ....[103]....
        /*0224*/ 	.word	0xffffffff


	//   ....[104]....
        /*0228*/ 	.word	0xffffffff


	//   ....[105]....
        /*022c*/ 	.word	0xffffffff


	//   ....[106]....
        /*0230*/ 	.word	0xffffffff


	//   ....[107]....
        /*0234*/ 	.word	0xffffffff


	//   ....[108]....
        /*0238*/ 	.word	0xffffffff


	//   ....[109]....
        /*023c*/ 	.word	0xffffffff


	//   ....[110]....
        /*0240*/ 	.word	0xffffffff


	//   ....[111]....
        /*0244*/ 	.word	0xffffffff


	//   ....[112]....
        /*0248*/ 	.word	0xffffffff


	//   ....[113]....
        /*024c*/ 	.word	0xffffffff


	//   ....[114]....
        /*0250*/ 	.word	0xffffffff


	//   ....[115]....
        /*0254*/ 	.word	0xffffffff


	//   ....[116]....
        /*0258*/ 	.word	0xffffffff


	//   ....[117]....
        /*025c*/ 	.word	0xffffffff


	//   ....[118]....
        /*0260*/ 	.word	0xffffffff


	//   ....[119]....
        /*0264*/ 	.word	0xffffffff


	//   ....[120]....
        /*0268*/ 	.word	0xffffffff


	//   ....[121]....
        /*026c*/ 	.word	0xffffffff


	//   ....[122]....
        /*0270*/ 	.word	0xffffffff


	//   ....[123]....
        /*0274*/ 	.word	0xffffffff


	//   ....[124]....
        /*0278*/ 	.word	0xffffffff


	//   ....[125]....
        /*027c*/ 	.word	0xffffffff


	//   ....[126]....
        /*0280*/ 	.word	0xffffffff


	//   ....[127]....
        /*0284*/ 	.word	0xffffffff


	//   ....[128]....
        /*0288*/ 	.word	0xffffffff


	//   ....[129]....
        /*028c*/ 	.word	0xffffffff


	//   ....[130]....
        /*0290*/ 	.word	0xffffffff


	//   ....[131]....
        /*0294*/ 	.word	0xffffffff


	//   ....[132]....
        /*0298*/ 	.word	0xffffffff


	//   ....[133]....
        /*029c*/ 	.word	0xffffffff


	//   ....[134]....
        /*02a0*/ 	.word	0xffffffff


	//   ....[135]....
        /*02a4*/ 	.word	0xffffffff


	//   ....[136]....
        /*02a8*/ 	.word	0xffffffff


	//   ....[137]....
        /*02ac*/ 	.word	0xffffffff


	//   ....[138]....
        /*02b0*/ 	.word	0xffffffff


	//   ....[139]....
        /*02b4*/ 	.word	0xffffffff


	//   ....[140]....
        /*02b8*/ 	.word	0xffffffff


	//   ....[141]....
        /*02bc*/ 	.word	0xffffffff


	//   ....[142]....
        /*02c0*/ 	.word	0xffffffff


	//   ....[143]....
        /*02c4*/ 	.word	0xffffffff


	//   ....[144]....
        /*02c8*/ 	.word	0xffffffff


	//   ....[145]....
        /*02cc*/ 	.word	0xffffffff


	//   ....[146]....
        /*02d0*/ 	.word	0xffffffff


	//   ....[147]....
        /*02d4*/ 	.word	0xffffffff


	//   ....[148]....
        /*02d8*/ 	.word	0xffffffff


	//   ....[149]....
        /*02dc*/ 	.word	0xffffffff


	//   ....[150]....
        /*02e0*/ 	.word	0xffffffff


	//   ....[151]....
        /*02e4*/ 	.word	0xffffffff


	//   ....[152]....
        /*02e8*/ 	.word	0xffffffff


	//   ....[153]....
        /*02ec*/ 	.word	0xffffffff


	//   ....[154]....
        /*02f0*/ 	.word	0xffffffff


	//   ....[155]....
        /*02f4*/ 	.word	0xffffffff


	//   ....[156]....
        /*02f8*/ 	.word	0xffffffff


	//   ....[157]....
        /*02fc*/ 	.word	0xffffffff


	//   ....[158]....
        /*0300*/ 	.word	0xffffffff


	//   ....[159]....
        /*0304*/ 	.word	0xffffffff


	//   ....[160]....
        /*0308*/ 	.word	0xffffffff


	//   ....[161]....
        /*030c*/ 	.word	0xffffffff


	//   ....[162]....
        /*0310*/ 	.word	0xffffffff


	//   ....[163]....
        /*0314*/ 	.word	0xffffffff


	//   ....[164]....
        /*0318*/ 	.word	0xffffffff


	//   ....[165]....
        /*031c*/ 	.word	0xffffffff


	//   ....[166]....
        /*0320*/ 	.word	0xffffffff


	//   ....[167]....
        /*0324*/ 	.word	0xffffffff


	//   ....[168]....
        /*0328*/ 	.word	0xffffffff


	//   ....[169]....
        /*032c*/ 	.word	0xffffffff


	//   ....[170]....
        /*0330*/ 	.word	0xffffffff


	//   ....[171]....
        /*0334*/ 	.word	0xffffffff


	//   ....[172]....
        /*0338*/ 	.word	0xffffffff


	//   ....[173]....
        /*033c*/ 	.word	0x0500000f


	//   ....[174]....
        /*0340*/ 	.word	0x0500000f


	//   ....[175]....
        /*0344*/ 	.word	0x0500000f


	//   ....[176]....
        /*0348*/ 	.word	0x0500000f


	//   ....[177]....
        /*034c*/ 	.word	0x0500000f


	//   ....[178]....
        /*0350*/ 	.word	0x0500000f


	//   ....[179]....
        /*0354*/ 	.word	0x0500000f


	//   ....[180]....
        /*0358*/ 	.word	0x0500000f


	//   ....[181]....
        /*035c*/ 	.word	0x0500000f


	//   ....[182]....
        /*0360*/ 	.word	0x0500000f


	//   ....[183]....
        /*0364*/ 	.word	0x0500000f


	//   ....[184]....
        /*0368*/ 	.word	0x0500000f


	//   ....[185]....
        /*036c*/ 	.word	0x0500000f


	//   ....[186]....
        /*0370*/ 	.word	0x0500000f


	//   ....[187]....
        /*0374*/ 	.word	0x0500000f


	//   ....[188]....
        /*0378*/ 	.word	0x0500000f


	//   ....[189]....
        /*037c*/ 	.word	0x0500000f


	//   ....[190]....
        /*0380*/ 	.word	0x0500000f


	//   ....[191]....
        /*0384*/ 	.word	0x0500000f


	//   ....[192]....
        /*0388*/ 	.word	0x0500000f


	//   ....[193]....
        /*038c*/ 	.word	0x0500000f


	//   ....[194]....
        /*0390*/ 	.word	0x0500000f


	//   ....[195]....
        /*0394*/ 	.word	0x0500000f


	//   ....[196]....
        /*0398*/ 	.word	0x0500000f


	//   ....[197]....
        /*039c*/ 	.word	0x0500000f


	//   ....[198]....
        /*03a0*/ 	.word	0x0500000f


	//   ....[199]....
        /*03a4*/ 	.word	0x0500000f


	//   ....[200]....
        /*03a8*/ 	.word	0x0500000f


	//   ....[201]....
        /*03ac*/ 	.word	0x0500000f


	//   ....[202]....
        /*03b0*/ 	.word	0x0500000f


	//   ....[203]....
        /*03b4*/ 	.word	0x0500000f


	//   ....[204]....
        /*03b8*/ 	.word	0x0500000f


	//   ....[205]....
        /*03bc*/ 	.word	0x0500000f


	//   ....[206]....
        /*03c0*/ 	.word	0x0500000f


	//   ....[207]....
        /*03c4*/ 	.word	0x0500000f


	//   ....[208]....
        /*03c8*/ 	.word	0x0500000f


	//   ....[209]....
        /*03cc*/ 	.word	0x0500000f


	//   ....[210]....
        /*03d0*/ 	.word	0x0500000f


	//   ....[211]....
        /*03d4*/ 	.word	0x0500000f


	//   ....[212]....
        /*03d8*/ 	.word	0x0500000f


	//   ....[213]....
        /*03dc*/ 	.word	0x0500000f


	//   ....[214]....
        /*03e0*/ 	.word	0x0500000f


	//   ....[215]....
        /*03e4*/ 	.word	0x0500000f


	//   ....[216]....
        /*03e8*/ 	.word	0x0500000f


	//   ....[217]....
        /*03ec*/ 	.word	0x0500000f


	//   ....[218]....
        /*03f0*/ 	.word	0x0500000f


	//   ....[219]....
        /*03f4*/ 	.word	0x0500000f


	//   ....[220]....
        /*03f8*/ 	.word	0x0500000f


	//   ....[221]....
        /*03fc*/ 	.word	0x0500000f


	//----- nvinfo : EIATTR_COOP_GROUP_INSTR_OFFSETS
	.align		4
.L_90:
        /*0400*/ 	.byte	0x04, 0x28
        /*0402*/ 	.short	(.L_92 - .L_91)


	//   ....[0]....
.L_91:
        /*0404*/ 	.word	0x00000080


	//   ....[1]....
        /*0408*/ 	.word	0x00000090


	//   ....[2]....
        /*040c*/ 	.word	0x000002d0


	//   ....[3]....
        /*0410*/ 	.word	0x00000430


	//   ....[4]....
        /*0414*/ 	.word	0x00000550


	//   ....[5]....
        /*0418*/ 	.word	0x000006b0


	//   ....[6]....
        /*041c*/ 	.word	0x000014d0


	//   ....[7]....
        /*0420*/ 	.word	0x000030c0


	//   ....[8]....
        /*0424*/ 	.word	0x00003190


	//   ....[9]....
        /*0428*/ 	.word	0x00003620


	//   ....[10]....
        /*042c*/ 	.word	0x00003750


	//   ....[11]....
        /*0430*/ 	.word	0x00006400


	//   ....[12]....
        /*0434*/ 	.word	0x00006410


	//   ....[13]....
        /*0438*/ 	.word	0x00006480


	//   ....[14]....
        /*043c*/ 	.word	0x00006490


	//   ....[15]....
        /*0440*/ 	.word	0x000081c0


	//   ....[16]....
        /*0444*/ 	.word	0x000081d0


	//   ....[17]....
        /*0448*/ 	.word	0x00008200


	//   ....[18]....
        /*044c*/ 	.word	0x00008210


	//   ....[19]....
        /*0450*/ 	.word	0x000094b0


	//   ....[20]....
        /*0454*/ 	.word	0x000094c0


	//   ....[21]....
        /*0458*/ 	.word	0x000094d0


	//   ....[22]....
        /*045c*/ 	.word	0x000094e0


	//   ....[23]....
        /*0460*/ 	.word	0x000094f0


	//   ....[24]....
        /*0464*/ 	.word	0x00009500


	//   ....[25]....
        /*0468*/ 	.word	0x00009510


	//   ....[26]....
        /*046c*/ 	.word	0x00009520


	//   ....[27]....
        /*0470*/ 	.word	0x00009530


	//   ....[28]....
        /*0474*/ 	.word	0x00009540


	//   ....[29]....
        /*0478*/ 	.word	0x00009550


	//   ....[30]....
        /*047c*/ 	.word	0x00009560


	//   ....[31]....
        /*0480*/ 	.word	0x00009570


	//   ....[32]....
        /*0484*/ 	.word	0x00009580


	//   ....[33]....
        /*0488*/ 	.word	0x00009590


	//   ....[34]....
        /*048c*/ 	.word	0x000095c0


	//   ....[35]....
        /*0490*/ 	.word	0x000095d0


	//   ....[36]....
        /*0494*/ 	.word	0x000095e0


	//   ....[37]....
        /*0498*/ 	.word	0x000095f0


	//   ....[38]....
        /*049c*/ 	.word	0x00009600


	//   ....[39]....
        /*04a0*/ 	.word	0x00009610


	//   ....[40]....
        /*04a4*/ 	.word	0x00009630


	//   ....[41]....
        /*04a8*/ 	.word	0x00009660


	//   ....[42]....
        /*04ac*/ 	.word	0x00009680


	//   ....[43]....
        /*04b0*/ 	.word	0x00009690


	//   ....[44]....
        /*04b4*/ 	.word	0x000096a0


	//   ....[45]....
        /*04b8*/ 	.word	0x000096b0


	//   ....[46]....
        /*04bc*/ 	.word	0x000096d0


	//   ....[47]....
        /*04c0*/ 	.word	0x000096e0


	//   ....[48]....
        /*04c4*/ 	.word	0x000096f0


	//   ....[49]....
        /*04c8*/ 	.word	0x00009700


	//   ....[50]....
        /*04cc*/ 	.word	0x00009720


	//   ....[51]....
        /*04d0*/ 	.word	0x00009730


	//   ....[52]....
        /*04d4*/ 	.word	0x00009740


	//   ....[53]....
        /*04d8*/ 	.word	0x00009750


	//   ....[54]....
        /*04dc*/ 	.word	0x00009760


	//   ....[55]....
        /*04e0*/ 	.word	0x00009770


	//   ....[56]....
        /*04e4*/ 	.word	0x00009790


	//   ....[57]....
        /*04e8*/ 	.word	0x000097a0


	//   ....[58]....
        /*04ec*/ 	.word	0x000097b0


	//   ....[59]....
        /*04f0*/ 	.word	0x000097c0


	//   ....[60]....
        /*04f4*/ 	.word	0x000097d0


	//   ....[61]....
        /*04f8*/ 	.word	0x000097e0


	//   ....[62]....
        /*04fc*/ 	.word	0x000097f0


	//   ....[63]....
        /*0500*/ 	.word	0x00009800


	//   ....[64]....
        /*0504*/ 	.word	0x00009810


	//   ....[65]....
        /*0508*/ 	.word	0x00009820


	//   ....[66]....
        /*050c*/ 	.word	0x00009830


	//   ....[67]....
        /*0510*/ 	.word	0x00009840


	//   ....[68]....
        /*0514*/ 	.word	0x00009850


	//   ....[69]....
        /*0518*/ 	.word	0x00009860


	//   ....[70]....
        /*051c*/ 	.word	0x00009870


	//   ....[71]....
        /*0520*/ 	.word	0x00009880


	//   ....[72]....
        /*0524*/ 	.word	0x00009890


	//   ....[73]....
        /*0528*/ 	.word	0x000098a0


	//   ....[74]....
        /*052c*/ 	.word	0x000098b0


	//   ....[75]....
        /*0530*/ 	.word	0x000098c0


	//   ....[76]....
        /*0534*/ 	.word	0x000098d0


	//   ....[77]....
        /*0538*/ 	.word	0x000098e0


	//   ....[78]....
        /*053c*/ 	.word	0x000098f0


	//   ....[79]....
        /*0540*/ 	.word	0x00009900


	//   ....[80]....
        /*0544*/ 	.word	0x00009910


	//   ....[81]....
        /*0548*/ 	.word	0x00009920


	//   ....[82]....
        /*054c*/ 	.word	0x00009940


	//   ....[83]....
        /*0550*/ 	.word	0x00009970


	//   ....[84]....
        /*0554*/ 	.word	0x000099a0


	//   ....[85]....
        /*0558*/ 	.word	0x000099d0


	//   ....[86]....
        /*055c*/ 	.word	0x00009a00


	//   ....[87]....
        /*0560*/ 	.word	0x00009a30


	//   ....[88]....
        /*0564*/ 	.word	0x00009a60


	//   ....[89]....
        /*0568*/ 	.word	0x00009a90


	//   ....[90]....
        /*056c*/ 	.word	0x00009ac0


	//   ....[91]....
        /*0570*/ 	.word	0x00009af0


	//   ....[92]....
        /*0574*/ 	.word	0x00009b30


	//   ....[93]....
        /*0578*/ 	.word	0x00009b60


	//   ....[94]....
        /*057c*/ 	.word	0x00009b80


	//   ....[95]....
        /*0580*/ 	.word	0x00009ba0


	//   ....[96]....
        /*0584*/ 	.word	0x00009bc0


	//   ....[97]....
        /*0588*/ 	.word	0x00009bf0


	//   ....[98]....
        /*058c*/ 	.word	0x00009c20


	//   ....[99]....
        /*0590*/ 	.word	0x00009c60


	//   ....[100]....
        /*0594*/ 	.word	0x00009ca0


	//   ....[101]....
        /*0598*/ 	.word	0x00009cd0


	//   ....[102]....
        /*059c*/ 	.word	0x00009d10


	//   ....[103]....
        /*05a0*/ 	.word	0x00009d50


	//   ....[104]....
        /*05a4*/ 	.word	0x00009d80


	//   ....[105]....
        /*05a8*/ 	.word	0x00009db0


	//   ....[106]....
        /*05ac*/ 	.word	0x00009dd0


	//   ....[107]....
        /*05b0*/ 	.word	0x00009e00


	//   ....[108]....
        /*05b4*/ 	.word	0x00009e20


	//   ....[109]....
        /*05b8*/ 	.word	0x00009e40


	//   ....[110]....
        /*05bc*/ 	.word	0x00009e50


	//   ....[111]....
        /*05c0*/ 	.word	0x00009e60


	//   ....[112]....
        /*05c4*/ 	.word	0x00009e70


	//   ....[113]....
        /*05c8*/ 	.word	0x00009ea0


	//   ....[114]....
        /*05cc*/ 	.word	0x00009ec0


	//   ....[115]....
        /*05d0*/ 	.word	0x0000a2b0


	//   ....[116]....
        /*05d4*/ 	.word	0x0000a310


	//   ....[117]....
        /*05d8*/ 	.word	0x0000a350


	//   ....[118]....
        /*05dc*/ 	.word	0x0000a390


	//   ....[119]....
        /*05e0*/ 	.word	0x0000a3d0


	//   ....[120]....
        /*05e4*/ 	.word	0x0000a400


	//   ....[121]....
        /*05e8*/ 	.word	0x0000ad90


	//   ....[122]....
        /*05ec*/ 	.word	0x0000adc0


	//   ....[123]....
        /*05f0*/ 	.word	0x0000bc10


	//   ....[124]....
        /*05f4*/ 	.word	0x0000d1a0


	//   ....[125]....
        /*05f8*/ 	.word	0x0000d1e0


	//   ....[126]....
        /*05fc*/ 	.word	0x0000d210


	//   ....[127]....
        /*0600*/ 	.word	0x0000d230


	//   ....[128]....
        /*0604*/ 	.word	0x0000d300


	//   ....[129]....
        /*0608*/ 	.word	0x0000d310


	//   ....[130]....
        /*060c*/ 	.word	0x0000d3a0


	//   ....[131]....
        /*0610*/ 	.word	0x0000d3b0


	//   ....[132]....
        /*0614*/ 	.word	0x0000d3c0


	//   ....[133]....
        /*0618*/ 	.word	0x0000d450


	//   ....[134]....
        /*061c*/ 	.word	0x0000d890


	//   ....[135]....
        /*0620*/ 	.word	0x0000d8c0


	//   ....[136]....
        /*0624*/ 	.word	0x0000d8e0


	//   ....[137]....
        /*0628*/ 	.word	0x0000d950


	//   ....[138]....
        /*062c*/ 	.word	0x0000d9a0


	//   ....[139]....
        /*0630*/ 	.word	0x0000d9d0


	//   ....[140]....
        /*0634*/ 	.word	0x0000d9f0


	//   ....[141]....
        /*0638*/ 	.word	0x0000da60


	//   ....[142]....
        /*063c*/ 	.word	0x0000da80


	//   ....[143]....
        /*0640*/ 	.word	0x0000db10


	//   ....[144]....
        /*0644*/ 	.word	0x0000e130


	//   ....[145]....
        /*0648*/ 	.word	0x0000e160


	//   ....[146]....
        /*064c*/ 	.word	0x0000e190


	//   ....[147]....
        /*0650*/ 	.word	0x0000e200


	//   ....[148]....
        /*0654*/ 	.word	0x0000e250


	//   ....[149]....
        /*0658*/ 	.word	0x0000e280


	//   ....[150]....
        /*065c*/ 	.word	0x0000e2b0


	//   ....[151]....
        /*0660*/ 	.word	0x0000e330


	//   ....[152]....
        /*0664*/ 	.word	0x0000ebc0


	//   ....[153]....
        /*0668*/ 	.word	0x0000ebe0


	//   ....[154]....
        /*066c*/ 	.word	0x0000ebf0


	//   ....[155]....
        /*0670*/ 	.word	0x0000ec00


	//   ....[156]....
        /*0674*/ 	.word	0x0000ec10


	//   ....[157]....
        /*0678*/ 	.word	0x0000ec70


	//   ....[158]....
        /*067c*/ 	.word	0x0000ec80


	//   ....[159]....
        /*0680*/ 	.word	0x0000ec90


	//   ....[160]....
        /*0684*/ 	.word	0x0000ecf0


	//   ....[161]....
        /*0688*/ 	.word	0x0000ed10


	//   ....[162]....
        /*068c*/ 	.word	0x0000f170


	//   ....[163]....
        /*0690*/ 	.word	0x0000f190


	//   ....[164]....
        /*0694*/ 	.word	0x0000f1b0


	//   ....[165]....
        /*0698*/ 	.word	0x0000f1d0


	//   ....[166]....
        /*069c*/ 	.word	0x0000f1f0


	//   ....[167]....
        /*06a0*/ 	.word	0x0000f240


	//   ....[168]....
        /*06a4*/ 	.word	0x0000f260


	//   ....[169]....
        /*06a8*/ 	.word	0x0000f270


	//   ....[170]....
        /*06ac*/ 	.word	0x0000f2c0


	//   ....[171]....
        /*06b0*/ 	.word	0x0000f320


	//   ....[172]....
        /*06b4*/ 	.word	0x000106d0


	//   ....[173]....
        /*06b8*/ 	.word	0x00010bd0


	//   ....[174]....
        /*06bc*/ 	.word	0x00010cc0


	//   ....[175]....
        /*06c0*/ 	.word	0x00010da0


	//   ....[176]....
        /*06c4*/ 	.word	0x00010e30


	//   ....[177]....
        /*06c8*/ 	.word	0x00010f30


	//   ....[178]....
        /*06cc*/ 	.word	0x00010f90


	//   ....[179]....
        /*06d0*/ 	.word	0x00011090


	//   ....[180]....
        /*06d4*/ 	.word	0x000110f0


	//   ....[181]....
        /*06d8*/ 	.word	0x000111c0


	//   ....[182]....
        /*06dc*/ 	.word	0x00011280


	//   ....[183]....
        /*06e0*/ 	.word	0x00011350


	//   ....[184]....
        /*06e4*/ 	.word	0x000114d0


	//   ....[185]....
        /*06e8*/ 	.word	0x00011570


	//   ....[186]....
        /*06ec*/ 	.word	0x00011690


	//   ....[187]....
        /*06f0*/ 	.word	0x000116e0


	//   ....[188]....
        /*06f4*/ 	.word	0x000117c0


	//   ....[189]....
        /*06f8*/ 	.word	0x00011870


	//   ....[190]....
        /*06fc*/ 	.word	0x000118e0


	//   ....[191]....
        /*0700*/ 	.word	0x000119b0


	//   ....[192]....
        /*0704*/ 	.word	0x00011a20


	//   ....[193]....
        /*0708*/ 	.word	0x00011af0


	//   ....[194]....
        /*070c*/ 	.word	0x00011b80


	//   ....[195]....
        /*0710*/ 	.word	0x00011be0


	//   ....[196]....
        /*0714*/ 	.word	0x00011ca0


	//   ....[197]....
        /*0718*/ 	.word	0x00011d50


	//   ....[198]....
        /*071c*/ 	.word	0x00011db0


	//   ....[199]....
        /*0720*/ 	.word	0x00011eb0


	//   ....[200]....
        /*0724*/ 	.word	0x00011f20


	//   ....[201]....
        /*0728*/ 	.word	0x00011ff0


	//   ....[202]....
        /*072c*/ 	.word	0x00012130


	//   ....[203]....
        /*0730*/ 	.word	0x000121d0


	//   ....[204]....
        /*0734*/ 	.word	0x00012230


	//   ....[205]....
        /*0738*/ 	.word	0x00012300


	//   ....[206]....
        /*073c*/ 	.word	0x00012360


	//   ....[207]....
        /*0740*/ 	.word	0x00012430


	//   ....[208]....
        /*0744*/ 	.word	0x00012490


	//   ....[209]....
        /*0748*/ 	.word	0x00012560


	//   ....[210]....
        /*074c*/ 	.word	0x000125c0


	//   ....[211]....
        /*0750*/ 	.word	0x00012690


	//   ....[212]....
        /*0754*/ 	.word	0x00012770


	//   ....[213]....
        /*0758*/ 	.word	0x00012810


	//   ....[214]....
        /*075c*/ 	.word	0x00012880


	//   ....[215]....
        /*0760*/ 	.word	0x00012940


	//   ....[216]....
        /*0764*/ 	.word	0x000129a0


	//   ....[217]....
        /*0768*/ 	.word	0x00012a60


	//   ....[218]....
        /*076c*/ 	.word	0x00012ac0


	//   ....[219]....
        /*0770*/ 	.word	0x00012b80


	//   ....[220]....
        /*0774*/ 	.word	0x00012be0


	//   ....[221]....
        /*0778*/ 	.word	0x00012ca0


	//----- nvinfo : EIATTR_REG_RECONFIG
	.align		4
.L_92:
        /*077c*/ 	.byte	0x01, 0x54
	.zero		2


	//----- nvinfo : EIATTR_SYSCALL_OFFSETS
	.align		4
        /*0780*/ 	.byte	0x04, 0x46
        /*0782*/ 	.short	(.L_94 - .L_93)


	//   ....[0]....
.L_93:
        /*0784*/ 	.word	0x00001690


	//   ....[1]....
        /*0788*/ 	.word	0x0000c360


	//   ....[2]....
        /*078c*/ 	.word	0x0000c4a0


	//   ....[3]....
        /*0790*/ 	.word	0x0000c5e0


	//   ....[4]....
        /*0794*/ 	.word	0x0000c700


	//   ....[5]....
        /*0798*/ 	.word	0x0000deb0


	//----- nvinfo : EIATTR_MBARRIER_INSTR_OFFSETS
	.align		4
.L_94:
        /*079c*/ 	.byte	0x04, 0x39
        /*079e*/ 	.short	(.L_96 - .L_95)


	//   ....[0]....
.L_95:
        /*07a0*/ 	.word	0x00000180
        /*07a4*/ 	.word	0x000000ff
        /*07a8*/ 	.word	0x00033400
        /*07ac*/ 	.short	0x0100
        /*07ae*/ 	.byte	0x08
	.zero		1


	//   ....[1]....
        /*07b0*/ 	.word	0x00000190
        /*07b4*/ 	.word	0x000000ff
        /*07b8*/ 	.word	0x00033420
        /*07bc*/ 	.short	0x0100
        /*07be*/ 	.byte	0x08
	.zero		1


	//   ....[2]....
        /*07c0*/ 	.word	0x00000280
        /*07c4*/ 	.word	0x000000ff
        /*07c8*/ 	.word	0x00033430
        /*07cc*/ 	.short	0x0100
        /*07ce*/ 	.byte	0x08
	.zero		1


	//   ....[3]....
        /*07d0*/ 	.word	0x00000290
        /*07d4*/ 	.word	0x000000ff
        /*07d8*/ 	.word	0x00033440
        /*07dc*/ 	.short	0x0100
        /*07de*/ 	.byte	0x08
	.zero		1


	//   ....[4]....
        /*07e0*/ 	.word	0x000002a0
        /*07e4*/ 	.word	0x000000ff
        /*07e8*/ 	.word	0x00033438
        /*07ec*/ 	.short	0x0100
        /*07ee*/ 	.byte	0x08
	.zero		1


	//   ....[5]....
        /*07f0*/ 	.word	0x000002b0
        /*07f4*/ 	.word	0x000000ff
        /*07f8*/ 	.word	0x00033448
        /*07fc*/ 	.short	0x0100
        /*07fe*/ 	.byte	0x08
	.zero		1


	//   ....[6]....
        /*0800*/ 	.word	0x000003e0
        /*0804*/ 	.word	0x000000ff
        /*0808*/ 	.word	0x00033450
        /*080c*/ 	.short	0x0100
        /*080e*/ 	.byte	0x08
	.zero		1


	//   ....[7]....
        /*0810*/ 	.word	0x000003f0
        /*0814*/ 	.word	0x000000ff
        /*0818*/ 	.word	0x00033460
        /*081c*/ 	.short	0x0100
        /*081e*/ 	.byte	0x08
	.zero		1


	//   ....[8]....
        /*0820*/ 	.word	0x00000400
        /*0824*/ 	.word	0x000000ff
        /*0828*/ 	.word	0x00033458
        /*082c*/ 	.short	0x0100
        /*082e*/ 	.byte	0x08
	.zero		1


	//   ....[9]....
        /*0830*/ 	.word	0x00000410
        /*0834*/ 	.word	0x000000ff
        /*0838*/ 	.word	0x00033468
        /*083c*/ 	.short	0x0100
        /*083e*/ 	.byte	0x08
	.zero		1


	//   ....[10]....
        /*0840*/ 	.word	0x00000500
        /*0844*/ 	.word	0x000000ff
        /*0848*/ 	.word	0x00033470
        /*084c*/ 	.short	0x0100
        /*084e*/ 	.byte	0x06
	.zero		1


	//   ....[11]....
        /*0850*/ 	.word	0x00000510
        /*0854*/ 	.word	0x000000ff
        /*0858*/ 	.word	0x00033480
        /*085c*/ 	.short	0x0100
        /*085e*/ 	.byte	0x06
	.zero		1


	//   ....[12]....
        /*0860*/ 	.word	0x00000520
        /*0864*/ 	.word	0x000000ff
        /*0868*/ 	.word	0x00033478
        /*086c*/ 	.short	0x0100
        /*086e*/ 	.byte	0x06
	.zero		1


	//   ....[13]....
        /*0870*/ 	.word	0x00000530
        /*0874*/ 	.word	0x000000ff
        /*0878*/ 	.word	0x00033488
        /*087c*/ 	.short	0x0100
        /*087e*/ 	.byte	0x06
	.zero		1


	//   ....[14]....
        /*0880*/ 	.word	0x00000660
        /*0884*/ 	.word	0x000000ff
        /*0888*/ 	.word	0x00033490
        /*088c*/ 	.short	0x0100
        /*088e*/ 	.byte	0x08
	.zero		1


	//   ....[15]....
        /*0890*/ 	.word	0x00000670
        /*0894*/ 	.word	0x000000ff
        /*0898*/ 	.word	0x000334a0
        /*089c*/ 	.short	0x0100
        /*089e*/ 	.byte	0x08
	.zero		1


	//   ....[16]....
        /*08a0*/ 	.word	0x00000680
        /*08a4*/ 	.word	0x000000ff
        /*08a8*/ 	.word	0x00033498
        /*08ac*/ 	.short	0x0100
        /*08ae*/ 	.byte	0x08
	.zero		1


	//   ....[17]....
        /*08b0*/ 	.word	0x00000690
        /*08b4*/ 	.word	0x000000ff
        /*08b8*/ 	.word	0x000334a8
        /*08bc*/ 	.short	0x0100
        /*08be*/ 	.byte	0x08
	.zero		1


	//   ....[18]....
        /*08c0*/ 	.word	0x000007d0
        /*08c4*/ 	.word	0x000000ff
        /*08c8*/ 	.word	0x000334b0
        /*08cc*/ 	.short	0x0100
        /*08ce*/ 	.byte	0x08
	.zero		1


	//   ....[19]....
        /*08d0*/ 	.word	0x000007e0
        /*08d4*/ 	.word	0x000000ff
        /*08d8*/ 	.word	0x000334c0
        /*08dc*/ 	.short	0x0100
        /*08de*/ 	.byte	0x08
	.zero		1


	//   ....[20]....
        /*08e0*/ 	.word	0x000007f0
        /*08e4*/ 	.word	0x000000ff
        /*08e8*/ 	.word	0x000334b8
        /*08ec*/ 	.short	0x0100
        /*08ee*/ 	.byte	0x08
	.zero		1


	//   ....[21]....
        /*08f0*/ 	.word	0x00000800
        /*08f4*/ 	.word	0x000000ff
        /*08f8*/ 	.word	0x000334c8
        /*08fc*/ 	.short	0x0100
        /*08fe*/ 	.byte	0x08
	.zero		1


	//   ....[22]....
        /*0900*/ 	.word	0x000016b0
        /*0904*/ 	.word	0x000000ff
        /*0908*/ 	.word	0x00033400
        /*090c*/ 	.short	0x010a
        /*090e*/ 	.byte	0x24
	.zero		1


	//   ....[23]....
        /*0910*/ 	.word	0x00001720
        /*0914*/ 	.word	0x000000ff
        /*0918*/ 	.word	0x00033430
        /*091c*/ 	.short	0x010a
        /*091e*/ 	.byte	0x24
	.zero		1


	//   ....[24]....
        /*0920*/ 	.word	0x00001780
        /*0924*/ 	.word	0x000000ff
        /*0928*/ 	.word	0x00033430
        /*092c*/ 	.short	0x010a
        /*092e*/ 	.byte	0x24
	.zero		1


	//   ....[25]....
        /*0930*/ 	.word	0x00002580
        /*0934*/ 	.word	0x000000ff
        /*0938*/ 	.word	0x00000000
        /*093c*/ 	.short	0x0101
        /*093e*/ 	.byte	0x04
	.zero		1


	//   ....[26]....
        /*0940*/ 	.word	0x00004f50
        /*0944*/ 	.word	0x000000ff
        /*0948*/ 	.word	0x00033430
        /*094c*/ 	.short	0x010a
        /*094e*/ 	.byte	0x04
	.zero		1


	//   ....[27]....
        /*0950*/ 	.word	0x00004f90
        /*0954*/ 	.word	0x000000ff
        /*0958*/ 	.word	0x00033430
        /*095c*/ 	.short	0x010a
        /*095e*/ 	.byte	0x04
	.zero		1


	//   ....[28]....
        /*0960*/ 	.word	0x00005c60
        /*0964*/ 	.word	0x000000ff
        /*0968*/ 	.word	0x00033450
        /*096c*/ 	.short	0x010a
        /*096e*/ 	.byte	0x04
	.zero		1


	//   ....[29]....
        /*0970*/ 	.word	0x00005ca0
        /*0974*/ 	.word	0x000000ff
        /*0978*/ 	.word	0x00033450
        /*097c*/ 	.short	0x010a
        /*097e*/ 	.byte	0x04
	.zero		1


	//   ....[30]....
        /*0980*/ 	.word	0x00006470
        /*0984*/ 	.word	0x000000ff
        /*0988*/ 	.word	0x00000000
        /*098c*/ 	.short	0x0101
        /*098e*/ 	.byte	0x04
	.zero		1


	//   ....[31]....
        /*0990*/ 	.word	0x000075b0
        /*0994*/ 	.word	0x000000ff
        /*0998*/ 	.word	0x00000000
        /*099c*/ 	.short	0x0101
        /*099e*/ 	.byte	0x04
	.zero		1


	//   ....[32]....
        /*09a0*/ 	.word	0x00007e20
        /*09a4*/ 	.word	0x000000ff
        /*09a8*/ 	.word	0x00033450
        /*09ac*/ 	.short	0x010a
        /*09ae*/ 	.byte	0x09
	.zero		1


	//   ....[33]....
        /*09b0*/ 	.word	0x00007e60
        /*09b4*/ 	.word	0x000000ff
        /*09b8*/ 	.word	0x00033450
        /*09bc*/ 	.short	0x010a
        /*09be*/ 	.byte	0x09
	.zero		1


	//   ....[34]....
        /*09c0*/ 	.word	0x000084f0
        /*09c4*/ 	.word	0x000000ff
        /*09c8*/ 	.word	0x00000000
        /*09cc*/ 	.short	0x0101
        /*09ce*/ 	.byte	0x04
	.zero		1


	//   ....[35]....
        /*09d0*/ 	.word	0x0000a420
        /*09d4*/ 	.word	0x000000ff
        /*09d8*/ 	.word	0x00000000
        /*09dc*/ 	.short	0x0101
        /*09de*/ 	.byte	0x04
	.zero		1


	//   ....[36]....
        /*09e0*/ 	.word	0x0000cea0
        /*09e4*/ 	.word	0x000000ff
        /*09e8*/ 	.word	0x00033480
        /*09ec*/ 	.short	0x010a
        /*09ee*/ 	.byte	0x29
	.zero		1


	//   ....[37]....
        /*09f0*/ 	.word	0x0000d5a0
        /*09f4*/ 	.word	0x000000ff
        /*09f8*/ 	.word	0x00033470
        /*09fc*/ 	.short	0x0107
        /*09fe*/ 	.byte	0x29
	.zero		1


	//   ....[38]....
        /*0a00*/ 	.word	0x0000d630
        /*0a04*/ 	.word	0x000000ff
        /*0a08*/ 	.word	0x00033470
        /*0a0c*/ 	.short	0x0101
        /*0a0e*/ 	.byte	0x29
	.zero		1


	//   ....[39]....
        /*0a10*/ 	.word	0x0000d660
        /*0a14*/ 	.word	0x000000ff
        /*0a18*/ 	.word	0x00033440
        /*0a1c*/ 	.short	0x010a
        /*0a1e*/ 	.byte	0x29
	.zero		1


	//   ....[40]....
        /*0a20*/ 	.word	0x0000dc50
        /*0a24*/ 	.word	0x000000ff
        /*0a28*/ 	.word	0x00033430
        /*0a2c*/ 	.short	0x0107
        /*0a2e*/ 	.byte	0x29
	.zero		1


	//   ....[41]....
        /*0a30*/ 	.word	0x0000dce0
        /*0a34*/ 	.word	0x000000ff
        /*0a38*/ 	.word	0x00033430
        /*0a3c*/ 	.short	0x0101
        /*0a3e*/ 	.byte	0x29
	.zero		1


	//   ....[42]....
        /*0a40*/ 	.word	0x0000e440
        /*0a44*/ 	.word	0x000000ff
        /*0a48*/ 	.word	0x00033400
        /*0a4c*/ 	.short	0x0107
        /*0a4e*/ 	.byte	0x29
	.zero		1


	//   ....[43]....
        /*0a50*/ 	.word	0x0000e4a0
        /*0a54*/ 	.word	0x000000ff
        /*0a58*/ 	.word	0x00033400
        /*0a5c*/ 	.short	0x0101
        /*0a5e*/ 	.byte	0x29
	.zero		1


	//   ....[44]....
        /*0a60*/ 	.word	0x0000e4b0
        /*0a64*/ 	.word	0x000000ff
        /*0a68*/ 	.word	0x00033420
        /*0a6c*/ 	.short	0x010a
        /*0a6e*/ 	.byte	0x29
	.zero		1


	//   ....[45]....
        /*0a70*/ 	.word	0x0000e8d0
        /*0a74*/ 	.word	0x00000005
        /*0a78*/ 	.word	0x00033480
        /*0a7c*/ 	.short	0x010a
        /*0a7e*/ 	.byte	0x3f
	.zero		1


	//   ....[46]....
        /*0a80*/ 	.word	0x0000ee40
        /*0a84*/ 	.word	0x00000005
        /*0a88*/ 	.word	0x00033470
        /*0a8c*/ 	.short	0x0107
        /*0a8e*/ 	.byte	0x3f
	.zero		1


	//   ....[47]....
        /*0a90*/ 	.word	0x0000eed0
        /*0a94*/ 	.word	0x00000005
        /*0a98*/ 	.word	0x00033470
        /*0a9c*/ 	.short	0x0101
        /*0a9e*/ 	.byte	0x3f
	.zero		1


	//   ....[48]....
        /*0aa0*/ 	.word	0x0000ef00
        /*0aa4*/ 	.word	0x00000005
        /*0aa8*/ 	.word	0x00033440
        /*0aac*/ 	.short	0x010a
        /*0aae*/ 	.byte	0x3f
	.zero		1


	//   ....[49]....
        /*0ab0*/ 	.word	0x0000f400
        /*0ab4*/ 	.word	0x00000005
        /*0ab8*/ 	.word	0x00033430
        /*0abc*/ 	.short	0x0107
        /*0abe*/ 	.byte	0x3f
	.zero		1


	//   ....[50]....
        /*0ac0*/ 	.word	0x0000f4a0
        /*0ac4*/ 	.word	0x00000005
        /*0ac8*/ 	.word	0x00033430
        /*0acc*/ 	.short	0x0101
        /*0ace*/ 	.byte	0x3f
	.zero		1


	//   ....[51]....
        /*0ad0*/ 	.word	0x0000f520
        /*0ad4*/ 	.word	0x00000005
        /*0ad8*/ 	.word	0x00033470
        /*0adc*/ 	.short	0x010a
        /*0ade*/ 	.byte	0x3f
	.zero		1


	//   ....[52]....
        /*0ae0*/ 	.word	0x0000f5c0
        /*0ae4*/ 	.word	0x00000005
        /*0ae8*/ 	.word	0x00033460
        /*0aec*/ 	.short	0x010a
        /*0aee*/ 	.byte	0x3f
	.zero		1


	//   ....[53]....
        /*0af0*/ 	.word	0x0000fc80
        /*0af4*/ 	.word	0x00000005
        /*0af8*/ 	.word	0x00033450
        /*0afc*/ 	.short	0x0101
        /*0afe*/ 	.byte	0x3f
	.zero		1


	//   ....[54]....
        /*0b00*/ 	.word	0x0000fd20
        /*0b04*/ 	.word	0x00000005
        /*0b08*/ 	.word	0x00000000
        /*0b0c*/ 	.short	0x0101
        /*0b0e*/ 	.byte	0x3f
	.zero		1


	//   ....[55]....
        /*0b10*/ 	.word	0x0000fdf0
        /*0b14*/ 	.word	0x00000000
        /*0b18*/ 	.word	0x00033470
        /*0b1c*/ 	.short	0x010a
        /*0b1e*/ 	.byte	0x3f
	.zero		1


	//   ....[56]....
        /*0b20*/ 	.word	0x0000fea0
        /*0b24*/ 	.word	0x00000000
        /*0b28*/ 	.word	0x00033460
        /*0b2c*/ 	.short	0x010a
        /*0b2e*/ 	.byte	0x3f
	.zero		1


	//   ....[57]....
        /*0b30*/ 	.word	0x00010560
        /*0b34*/ 	.word	0x00000000
        /*0b38*/ 	.word	0x00033450
        /*0b3c*/ 	.short	0x0101
        /*0b3e*/ 	.byte	0x3f
	.zero		1


	//   ....[58]....
        /*0b40*/ 	.word	0x000105e0
        /*0b44*/ 	.word	0x00000000
        /*0b48*/ 	.word	0x00000000
        /*0b4c*/ 	.short	0x0101
        /*0b4e*/ 	.byte	0x3f
	.zero		1


	//   ....[59]....
        /*0b50*/ 	.word	0x00010680
        /*0b54*/ 	.word	0x00000005
        /*0b58*/ 	.word	0x00033420
        /*0b5c*/ 	.short	0x010a
        /*0b5e*/ 	.byte	0x3f
	.zero		1


	//   ....[60]....
        /*0b60*/ 	.word	0x000107a0
        /*0b64*/ 	.word	0x00000004
        /*0b68*/ 	.word	0x00033440
        /*0b6c*/ 	.short	0x010a
        /*0b6e*/ 	.byte	0x3f
	.zero		1


	//   ....[61]....
        /*0b70*/ 	.word	0x00010840
        /*0b74*/ 	.word	0x00000005
        /*0b78*/ 	.word	0x00033440
        /*0b7c*/ 	.short	0x010a
        /*0b7e*/ 	.byte	0x3f
	.zero		1


	//   ....[62]....
        /*0b80*/ 	.word	0x00010880
        /*0b84*/ 	.word	0x00000004
        /*0b88*/ 	.word	0x00033460
        /*0b8c*/ 	.short	0x010a
        /*0b8e*/ 	.byte	0x3f
	.zero		1


	//   ....[63]....
        /*0b90*/ 	.word	0x000108c0
        /*0b94*/ 	.word	0x00000005
        /*0b98*/ 	.word	0x00033460
        /*0b9c*/ 	.short	0x010a
        /*0b9e*/ 	.byte	0x3f
	.zero		1


	//   ....[64]....
        /*0ba0*/ 	.word	0x00010900
        /*0ba4*/ 	.word	0x00000004
        /*0ba8*/ 	.word	0x00033480
        /*0bac*/ 	.short	0x010a
        /*0bae*/ 	.byte	0x3f
	.zero		1


	//   ....[65]....
        /*0bb0*/ 	.word	0x00010940
        /*0bb4*/ 	.word	0x00000005
        /*0bb8*/ 	.word	0x00033480
        /*0bbc*/ 	.short	0x010a
        /*0bbe*/ 	.byte	0x3f
	.zero		1


	//   ....[66]....
        /*0bc0*/ 	.word	0x000109b0
        /*0bc4*/ 	.word	0x00000003
        /*0bc8*/ 	.word	0x00033400
        /*0bcc*/ 	.short	0x010a
        /*0bce*/ 	.byte	0x3f
	.zero		1


	//   ....[67]....
        /*0bd0*/ 	.word	0x00010a10
        /*0bd4*/ 	.word	0x00000003
        /*0bd8*/ 	.word	0x00033430
        /*0bdc*/ 	.short	0x010a
        /*0bde*/ 	.byte	0x3f
	.zero		1


	//   ....[68]....
        /*0be0*/ 	.word	0x00010a70
        /*0be4*/ 	.word	0x00000007
        /*0be8*/ 	.word	0x00033430
        /*0bec*/ 	.short	0x010a
        /*0bee*/ 	.byte	0x3f
	.zero		1


	//   ....[69]....
        /*0bf0*/ 	.word	0x00010ad0
        /*0bf4*/ 	.word	0x00000007
        /*0bf8*/ 	.word	0x00033450
        /*0bfc*/ 	.short	0x010a
        /*0bfe*/ 	.byte	0x3f
	.zero		1


	//   ....[70]....
        /*0c00*/ 	.word	0x00010b30
        /*0c04*/ 	.word	0x00000003
        /*0c08*/ 	.word	0x00033450
        /*0c0c*/ 	.short	0x010a
        /*0c0e*/ 	.byte	0x3f
	.zero		1


	//   ....[71]....
        /*0c10*/ 	.word	0x00010c10
        /*0c14*/ 	.word	0x00000003
        /*0c18*/ 	.word	0x00033480
        /*0c1c*/ 	.short	0x010a
        /*0c1e*/ 	.byte	0x3f
	.zero		1


	//   ....[72]....
        /*0c20*/ 	.word	0x00011420
        /*0c24*/ 	.word	0x00000003
        /*0c28*/ 	.word	0x00033440
        /*0c2c*/ 	.short	0x010a
        /*0c2e*/ 	.byte	0x3f
	.zero		1


	//   ....[73]....
        /*0c30*/ 	.word	0x00012030
        /*0c34*/ 	.word	0x00000003
        /*0c38*/ 	.word	0x00033420
        /*0c3c*/ 	.short	0x010a
        /*0c3e*/ 	.byte	0x3f
	.zero		1


	//   ....[74]....
        /*0c40*/ 	.word	0x00012080
        /*0c44*/ 	.word	0x00000005
        /*0c48*/ 	.word	0x00033480
        /*0c4c*/ 	.short	0x010a
        /*0c4e*/ 	.byte	0x3f
	.zero		1


	//   ....[75]....
        /*0c50*/ 	.word	0x000126c0
        /*0c54*/ 	.word	0x00000005
        /*0c58*/ 	.word	0x00033440
        /*0c5c*/ 	.short	0x010a
        /*0c5e*/ 	.byte	0x3f
	.zero		1


	//   ....[76]....
        /*0c60*/ 	.word	0x00012cd0
        /*0c64*/ 	.word	0x00000005
        /*0c68*/ 	.word	0x00033470
        /*0c6c*/ 	.short	0x010a
        /*0c6e*/ 	.byte	0x3f
	.zero		1


	//   ....[77]....
        /*0c70*/ 	.word	0x00012d20
        /*0c74*/ 	.word	0x00000005
        /*0c78*/ 	.word	0x00033460
        /*0c7c*/ 	.short	0x010a
        /*0c7e*/ 	.byte	0x3f
	.zero		1


	//   ....[78]....
        /*0c80*/ 	.word	0x00012d70
        /*0c84*/ 	.word	0x00000000
        /*0c88*/ 	.word	0x00033470
        /*0c8c*/ 	.short	0x010a
        /*0c8e*/ 	.byte	0x3f
	.zero		1


	//   ....[79]....
        /*0c90*/ 	.word	0x00012dc0
        /*0c94*/ 	.word	0x00000000
        /*0c98*/ 	.word	0x00033460
        /*0c9c*/ 	.short	0x010a
        /*0c9e*/ 	.byte	0x3f
	.zero		1


	//   ....[80]....
        /*0ca0*/ 	.word	0x00012e10
        /*0ca4*/ 	.word	0x00000005
        /*0ca8*/ 	.word	0x00033420
        /*0cac*/ 	.short	0x010a
        /*0cae*/ 	.byte	0x3f
	.zero		1


	//   ....[81]....
        /*0cb0*/ 	.word	0x00012e60
        /*0cb4*/ 	.word	0x00000004
        /*0cb8*/ 	.word	0x00033440
        /*0cbc*/ 	.short	0x010a
        /*0cbe*/ 	.byte	0x3f
	.zero		1


	//   ....[82]....
        /*0cc0*/ 	.word	0x00012eb0
        /*0cc4*/ 	.word	0x00000005
        /*0cc8*/ 	.word	0x00033440
        /*0ccc*/ 	.short	0x010a
        /*0cce*/ 	.byte	0x3f
	.zero		1


	//   ....[83]....
        /*0cd0*/ 	.word	0x00012f00
        /*0cd4*/ 	.word	0x00000004
        /*0cd8*/ 	.word	0x00033460
        /*0cdc*/ 	.short	0x010a
        /*0cde*/ 	.byte	0x3f
	.zero		1


	//   ....[84]....
        /*0ce0*/ 	.word	0x00012f50
        /*0ce4*/ 	.word	0x00000005
        /*0ce8*/ 	.word	0x00033460
        /*0cec*/ 	.short	0x010a
        /*0cee*/ 	.byte	0x3f
	.zero		1


	//   ....[85]....
        /*0cf0*/ 	.word	0x00012fa0
        /*0cf4*/ 	.word	0x00000004
        /*0cf8*/ 	.word	0x00033480
        /*0cfc*/ 	.short	0x010a
        /*0cfe*/ 	.byte	0x3f
	.zero		1


	//----- nvinfo : EIATTR_NUM_MBARRIERS
	.align		4
.L_96:
        /*0d00*/ 	.byte	0x03, 0x38
        /*0d02*/ 	.short	0x0016


	//----- nvinfo : EIATTR_EXIT_INSTR_OFFSETS
	.align		4
        /*0d04*/ 	.byte	0x04, 0x1c
        /*0d06*/ 	.short	(.L_98 - .L_97)


	//   ....[0]....
.L_97:
        /*0d08*/ 	.word	0x00010990


	//----- nvinfo : EIATTR_MAX_THREADS
	.align		4
.L_98:
        /*0d0c*/ 	.byte	0x04, 0x05
        /*0d0e*/ 	.short	(.L_100 - .L_99)
.L_99:
        /*0d10*/ 	.word	0x00000180
        /*0d14*/ 	.word	0x00000001
        /*0d18*/ 	.word	0x00000001


	//----- nvinfo : EIATTR_CRS_STACK_SIZE
	.align		4
.L_100:
        /*0d1c*/ 	.byte	0x04, 0x1e
        /*0d1e*/ 	.short	(.L_102 - .L_101)
.L_101:
        /*0d20*/ 	.word	0x00000000


	//----- nvinfo : EIATTR_CBANK_PARAM_SIZE
	.align		4
.L_102:
        /*0d24*/ 	.byte	0x03, 0x19
        /*0d26*/ 	.short	0x0a70


	//----- nvinfo : EIATTR_PARAM_CBANK
	.align		4
        /*0d28*/ 	.byte	0x04, 0x0a
        /*0d2a*/ 	.short	(.L_104 - .L_103)
	.align		4
.L_103:
        /*0d2c*/ 	.word	index@(.nv.constant0._ZN7cutlass13device_kernelIN5flash11enable_sm90INS1_16FlashAttnFwdSm90INS1_25CollectiveMainloopFwdSm90ILi2EN4cute5tupleIJNS5_1CILi1EEES8_S8_EEENS6_IJNS7_ILi128EEENS7_ILi160EEENS7_ILi192EEEEEELi192ENS_12float_e4m3_tEfNS_4arch4Sm90ELb0ELb0ELb0ELb0ELb1ELb0ELb0ELb1ELb1ELb1ELb1ELb0EEENS1_21CollectiveEpilogueFwdINS6_IJSA_SC_SB_EEES9_NS_10bfloat16_tESG_Li256ELb0ELb1ELb1ELb1EEENS1_19SingleTileSchedulerILb0ELb1ELb1ELi128EEEEEEEEEvNT_6ParamsE)
        /*0d30*/ 	.short	0x0210
        /*0d32*/ 	.short	0x0a70


	//----- nvinfo : EIATTR_SW_WAR
	.align		4
.L_104:
        /*0d34*/ 	.byte	0x04, 0x36
        /*0d36*/ 	.short	(.L_106 - .L_105)
.L_105:
        /*0d38*/ 	.word	0x00000008
.L_106:


//--------------------- .nv.info._ZN7cutlass13device_kernelIN5flash11enable_sm90INS1_16FlashAttnFwdSm90INS1_25CollectiveMainloopFwdSm90ILi2EN4cute5tupleIJNS5_1CILi1EEES8_S8_EEENS6_IJNS7_ILi128EEENS7_ILi160EEENS7_ILi192EEEEEELi192ENS_12float_e4m3_tEfNS_4arch4Sm90ELb0ELb0ELb0ELb1ELb1ELb0ELb0ELb1ELb1ELb1ELb1ELb0EEENS1_21CollectiveEpilogueFwdINS6_IJSA_SC_SB_EEES9_NS_10bfloat16_tESG_Li256ELb1ELb1ELb1ELb1EEENS1_36VarlenDynamicPersistentTileSchedulerILi128ELi160ELi256ELi128ELb1ELb1ELb1ELb0ELb1ELb1EEEEEEEEEvNT_6ParamsE --------------------------
	.section	.nv.info._ZN7cutlass13device_kernelIN5flash11enable_sm90INS1_16FlashAttnFwdSm90INS1_25CollectiveMainloopFwdSm90ILi2EN4cute5tupleIJNS5_1CILi1EEES8_S8_EEENS6_IJNS7_ILi128EEENS7_ILi160EEENS7_ILi192EEEEEELi192ENS_12float_e4m3_tEfNS_4arch4Sm90ELb0ELb0ELb0ELb1ELb1ELb0ELb0ELb1ELb1ELb1ELb1ELb0EEENS1_21CollectiveEpilogueFwdINS6_IJSA_SC_SB_EEES9_NS_10bfloat16_tESG_Li256ELb1ELb1ELb1ELb1EEENS1_36VarlenDynamicPersistentTileSchedulerILi128ELi160ELi256ELi128ELb1ELb1ELb1ELb0ELb1ELb1EEEEEEEEEvNT_6ParamsE,"",@"SHT_CUDA_INFO"
	.sectionflags	@""
	.align	4


	//----- nvinfo : EIATTR_CUDA_API_VERSION
	.align		4
        /*0000*/ 	.byte	0x04, 0x37
        /*0002*/ 	.short	(.L_108 - .L_107)
.L_107:
        /*0004*/ 	.word	0x00000082


	//----- nvinfo : EIATTR_KPARAM_INFO
	.align		4
.L_108:
        /*0008*/ 	.byte	0x04, 0x17
        /*000a*/ 	.short	(.L_110 - .L_109)
.L_109:
        /*000c*/ 	.word	0x00000000
        /*0010*/ 	.short	0x0000
        /*0012*/ 	.short	0x0070
        /*0014*/ 	.byte	0x00, 0xf0, 0x01, 0x2a


	//----- nvinfo : EIATTR_SPARSE_MMA_MASK
	.align		4
.L_110:
        /*0018*/ 	.byte	0x03, 0x50
        /*001a*/ 	.short	0x0000


	//----- nvinfo : EIATTR_MAXREG_COUNT
	.align		4
        /*001c*/ 	.byte	0x03, 0x1b
        /*001e*/ 	.short	0x00a8


	//----- nvinfo : EIATTR_NUM_BARRIERS
	.align		4
        /*0020*/ 	.byte	0x02, 0x4c
        /*0022*/ 	.byte	0x10
	.zero		1


	//----- nvinfo : EIATTR_EXTERNS
	.align		4
        /*0024*/ 	.byte	0x04, 0x0f
        /*0026*/ 	.short	(.L_112 - .L_111)


	//   ....[0]....
	.align		4
.L_111:
        /*0028*/ 	.word	index@(__assertfail)


	//----- nvinfo : EIATTR_ANNOTATIONS
	.align		4
.L_112:
        /*002c*/ 	.byte	0x04, 0x55
        /*002e*/ 	.short	(.L_114 - .L_113)


	//   ....[0]....
.L_113:
        /*0030*/ 	.word	0x00000001
        /*0034*/ 	.byte	0x20, 0x0c, 0x00, 0x00, 0x01, 0x00, 0x00, 0x00, 0x10, 0x0d, 0x00, 0x00, 0x01, 0x00, 0x00, 0x00
        /* <DEDUP_REMOVED lines=23> */
        /*01b4*/ 	.byte	0xf0, 0x4e, 0x01, 0x00


	//----- nvinfo : EIATTR_MERCURY_ISA_VERSION
	.align		4
.L_114:
        /*01b8*/ 	.byte	0x03, 0x5f
        /*01ba*/ 	.short	0x0101


	//----- nvinfo : EIATTR_UNUSED_LOAD_BYTE_OFFSET
	.align		4
        /*01bc*/ 	.byte	0x04, 0x44
        /*01be*/ 	.short	(.L_116 - .L_115)


	//   ....[0]....
.L_115:
        /*01c0*/ 	.word	0x00000980
        /*01c4*/ 	.word	0x0000fff0


	//   ....[1]....
        /*01c8*/ 	.word	0x000091f0
        /*01cc*/ 	.word	0x0000fff0


	//----- nvinfo : EIATTR_INT_WARP_WIDE_INSTR_OFFSETS
	.align		4
.L_116:
        /*01d0*/ 	.byte	0x04, 0x31
        /*01d2*/ 	.short	(.L_118 - .L_117)


	//   ....[0]....
.L_117:
        /*01d4*/ 	.word	0x000000c0


	//   ....[1]....
        /*01d8*/ 	.word	0x000000d0


	//   ....[2]....
        /*01dc*/ 	.word	0x00000170


	//   ....[3]....
        /*01e0*/ 	.word	0x0000f9d0


	//   ....[4]....
        /*01e4*/ 	.word	0x0000fa60


	//   ....[5]....
        /*01e8*/ 	.word	0x00013920


	//   ....[6]....
        /*01ec*/ 	.word	0x000139b0


	//----- nvinfo : EIATTR_COOP_GROUP_MASK_REGIDS
	.align		4
.L_118:
        /*01f0*/ 	.byte	0x04, 0x29
        /*01f2*/ 	.short	(.L_120 - .L_119)


	//   ....[0]....
.L_119:
        /*01f4*/ 	.word	0xffffffff


	//   ....[1]....
        /*01f8*/ 	.word	0xffffffff


	//   ....[2]....
        /*01fc*/ 	.word	0xffffffff


	//   ....[3]....
        /*0200*/ 	.word	0xffffffff


	//   ....[4]....
        /*0204*/ 	.word	0xffffffff


	//   ....[5]....
        /*0208*/ 	.word	0xffffffff


	//   ....[6]....
        /*020c*/ 	.word	0xffffffff


	//   ....[7]....
        /*0210*/ 	.word	0xffffffff


	//   ....[8]....
        /*0214*/ 	.word	0xffffffff


	//   ....[9]....
        /*0218*/ 	.word	0xffffffff


	//   ....[10]....
        /*021c*/ 	.word	0xffffffff


	//   ....[11]....
        /*0220*/ 	.word	0xffffffff


	//   ....[12]....
        /*0224*/ 	.word	0xffffffff


	//   ....[13]....
        /*0228*/ 	.word	0xffffffff


	//   ....[14]....
        /*022c*/ 	.word	0xffffffff


	//   ....[15]....
        /*0230*/ 	.word	0xffffffff


	//   ....[16]....
        /*0234*/ 	.word	0xffffffff


	//   ....[17]....
        /*0238*/ 	.word	0xffffffff


	//   ....[18]....
        /*023c*/ 	.word	0xffffffff


	//   ....[19]....
        /*0240*/ 	.word	0xffffffff


	//   ....[20]....
        /*0244*/ 	.word	0xffffffff


	//   ....[21]....
        /*0248*/ 	.word	0xffffffff


	//   ....[22]....
        /*024c*/ 	.word	0xffffffff


	//   ....[23]....
        /*0250*/ 	.word	0xffffffff


	//   ....[24]....
        /*0254*/ 	.word	0xffffffff


	//   ....[25]....
        /*0258*/ 	.word	0xffffffff


	//   ....[26]....
        /*025c*/ 	.word	0xffffffff


	//   ....[27]....
        /*0260*/ 	.word	0xffffffff


	//   ....[28]....
        /*0264*/ 	.word	0xffffffff


	//   ....[29]....
        /*0268*/ 	.word	0xffffffff


	//   ....[30]....
        /*026c*/ 	.word	0xffffffff


	//   ....[31]....
        /*0270*/ 	.word	0xffffffff


	//   ....[32]....
        /*0274*/ 	.word	0xffffffff


	//   ....[33]....
        /*0278*/ 	.word	0xffffffff


	//   ....[34]....
        /*027c*/ 	.word	0xffffffff


	//   ....[35]....
        /*0280*/ 	.word	0xffffffff


	//   ....[36]....
        /*0284*/ 	.word	0xffffffff


	//   ....[37]....
        /*0288*/ 	.word	0xffffffff


	//   ....[38]....
        /*028c*/ 	.word	0xffffffff


	//   ....[39]....
        /*0290*/ 	.word	0xffffffff


	//   ....[40]....
        /*0294*/ 	.word	0xffffffff


	//   ....[41]....
        /*0298*/ 	.word	0xffffffff


	//   ....[42]....
        /*029c*/ 	.word	0xffffffff


	//   ....[43]....
        /*02a0*/ 	.word	0xffffffff


	//   ....[44]....
        /*02a4*/ 	.word	0xffffffff


	//   ....[45]....
        /*02a8*/ 	.word	0xffffffff


	//   ....[46]....
        /*02ac*/ 	.word	0xffffffff


	//   ....[47]....
        /*02b0*/ 	.word	0xffffffff


	//   ....[48]....
        /*02b4*/ 	.word	0xffffffff


	//   ....[49]....
        /*02b8*/ 	.word	0xffffffff


	//   ....[50]....
        /*02bc*/ 	.word	0xffffffff


	//   ....[51]....
        /*02c0*/ 	.word	0xffffffff


	//   ....[52]....
        /*02c4*/ 	.word	0xffffffff


	//   ....[53]....
        /*02c8*/ 	.word	0xffffffff


	//   ....[54]....
        /*02cc*/ 	.word	0xffffffff


	//   ....[55]....
        /*02d0*/ 	.word	0xffffffff


	//   ....[56]....
        /*02d4*/ 	.word	0xffffffff


	//   ....[57]....
        /*02d8*/ 	.word	0xffffffff


	//   ....[58]....
        /*02dc*/ 	.word	0xffffffff


	//   ....[59]....
        /*02e0*/ 	.word	0xffffffff


	//   ....[60]....
        /*02e4*/ 	.word	0xffffffff


	//   ....[61]....
        /*02e8*/ 	.word	0xffffffff


	//   ....[62]....
        /*02ec*/ 	.word	0xffffffff


	//   ....[63]....
        /*02f0*/ 	.word	0xffffffff


	//   ....[64]....
        /*02f4*/ 	.word	0xffffffff


	//   ....[65]....
        /*02f8*/ 	.word	0xffffffff


	//   ....[66]....
        /*02fc*/ 	.word	0xffffffff


	//   ....[67]....
        /*0300*/ 	.word	0xffffffff


	//   ....[68]....
        /*0304*/ 	.word	0xffffffff


	//   ....[69]....
        /*0308*/ 	.word	0xffffffff


	//   ....[70]....
        /*030c*/ 	.word	0xffffffff


	//   ....[71]....
        /*0310*/ 	.word	0xffffffff


	//   ....[72]....
        /*0314*/ 	.word	0xffffffff


	//   ....[73]....
        /*0318*/ 	.word	0xffffffff


	//   ....[74]....
        /*031c*/ 	.word	0xffffffff


	//   ....[75]....
        /*0320*/ 	.word	0xffffffff


	//   ....[76]....
        /*0324*/ 	.word	0xffffffff


	//   ....[77]....
        /*0328*/ 	.word	0xffffffff


	//   ....[78]....
        /*032c*/ 	.word	0xffffffff


	//   ....[79]....
        /*0330*/ 	.word	0xffffffff


	//   ....[80]....
        /*0334*/ 	.word	0xffffffff


	//   ....[81]....
        /*0338*/ 	.word	0xffffffff


	//   ....[82]....
        /*033c*/ 	.word	0xffffffff


	//   ....[83]....
        /*0340*/ 	.word	0xffffffff


	//   ....[84]....
        /*0344*/ 	.word	0xffffffff


	//   ....[85]....
        /*0348*/ 	.word	0xffffffff


	//   ....[86]....
        /*034c*/ 	.word	0xffffffff


	//   ....[87]....
        /*0350*/ 	.word	0xffffffff


	//   ....[88]....
        /*0354*/ 	.word	0xffffffff


	//   ....[89]....
        /*0358*/ 	.word	0xffffffff


	//   ....[90]....
        /*035c*/ 	.word	0xffffffff


	//   ....[91]....
        /*0360*/ 	.word	0xffffffff


	//   ....[92]....
        /*0364*/ 	.word	0xffffffff


	//   ....[93]....
        /*0368*/ 	.word	0xffffffff


	//   ....[94]....
        /*036c*/ 	.word	0xffffffff


	//   ....[95]....
        /*0370*/ 	.word	0xffffffff


	//   ....[96]....
        /*0374*/ 	.word	0xffffffff


	//   ....[97]....
        /*0378*/ 	.word	0xffffffff


	//   ....[98]....
        /*037c*/ 	.word	0xffffffff


	//   ....[99]....
        /*0380*/ 	.word	0xffffffff


	//   ....[100]....
        /*0384*/ 	.word	0xffffffff


	//   ....[101]....
        /*0388*/ 	.word	0xffffffff


	//   ....[102]....
        /*038c*/ 	.word	0xffffffff


	//   ....[103]....
        /*0390*/ 	.word	0xffffffff


	//   ....[104]....
        /*0394*/ 	.word	0xffffffff


	//   ....[105]....
        /*0398*/ 	.word	0xffffffff


	//   ....[106]....
        /*039c*/ 	.word	0xffffffff


	//   ....[107]....
        /*03a0*/ 	.word	0xffffffff


	//   ....[108]....
        /*03a4*/ 	.word	0xffffffff


	//   ....[109]....
        /*03a8*/ 	.word	0xffffffff


	//   ....[110]....
        /*03ac*/ 	.word	0xffffffff


	//   ....[111]....
        /*03b0*/ 	.word	0xffffffff


	//   ....[112]....
        /*03b4*/ 	.word	0xffffffff


	//   ....[113]....
        /*03b8*/ 	.word	0xffffffff


	//   ....[114]....
        /*03bc*/ 	.word	0xffffffff


	//   ....[115]....
        /*03c0*/ 	.word	0xffffffff


	//   ....[116]....
        /*03c4*/ 	.word	0xffffffff


	//   ....[117]....
        /*03c8*/ 	.word	0xffffffff


	//   ....[118]....
        /*03cc*/ 	.word	0xffffffff


	//   ....[119]....
        /*03d0*/ 	.word	0xffffffff


	//   ....[120]....
        /*03d4*/ 	.word	0xffffffff


	//   ....[121]....
        /*03d8*/ 	.word	0xffffffff


	//   ....[122]....
        /*03dc*/ 	.word	0xffffffff


	//   ....[123]....
        /*03e0*/ 	.word	0xffffffff


	//   ....[124]....
        /*03e4*/ 	.word	0xffffffff


	//   ....[125]....
        /*03e8*/ 	.word	0xffffffff


	//   ....[126]....
        /*03ec*/ 	.word	0xffffffff


	//   ....[127]....
        /*03f0*/ 	.word	0xffffffff


	//   ....[128]....
        /*03f4*/ 	.word	0xffffffff


	//   ....[129]....
        /*03f8*/ 	.word	0xffffffff


	//   ....[130]....
        /*03fc*/ 	.word	0xffffffff


	//   ....[131]....
        /*0400*/ 	.word	0xffffffff


	//   ....[132]....
        /*0404*/ 	.word	0xffffffff


	//   ....[133]....
        /*0408*/ 	.word	0xffffffff


	//   ....[134]....
        /*040c*/ 	.word	0xffffffff


	//   ....[135]....
        /*0410*/ 	.word	0xffffffff


	//   ....[136]....
        /*0414*/ 	.word	0xffffffff


	//   ....[137]....
        /*0418*/ 	.word	0xffffffff


	//   ....[138]....
        /*041c*/ 	.word	0xffffffff


	//   ....[139]....
        /*0420*/ 	.word	0xffffffff


	//   ....[140]....
        /*0424*/ 	.word	0xffffffff


	//   ....[141]....
        /*0428*/ 	.word	0xffffffff


	//   ....[142]....
        /*042c*/ 	.word	0xffffffff


	//   ....[143]....
        /*0430*/ 	.word	0xffffffff


	//   ....[144]....
        /*0434*/ 	.word	0xffffffff


	//   ....[145]....
        /*0438*/ 	.word	0xffffffff


	//   ....[146]....
        /*043c*/ 	.word	0xffffffff


	//   ....[147]....
        /*0440*/ 	.word	0xffffffff


	//   ....[148]....
        /*0444*/ 	.word	0xffffffff


	//   ....[149]....
        /*0448*/ 	.word	0xffffffff


	//   ....[150]....
        /*044c*/ 	.word	0xffffffff


	//   ....[151]....
        /*0450*/ 	.word	0xffffffff


	//   ....[152]....
        /*0454*/ 	.word	0xffffffff


	//   ....[153]....
        /*0458*/ 	.word	0xffffffff


	//   ....[154]....
        /*045c*/ 	.word	0xffffffff


	//   ....[155]....
        /*0460*/ 	.word	0xffffffff


	//   ....[156]....
        /*0464*/ 	.word	0xffffffff


	//   ....[157]....
        /*0468*/ 	.word	0xffffffff


	//   ....[158]....
        /*046c*/ 	.word	0xffffffff


	//   ....[159]....
        /*0470*/ 	.word	0xffffffff


	//   ....[160]....
        /*0474*/ 	.word	0xffffffff


	//   ....[161]....
        /*0478*/ 	.word	0xffffffff


	//   ....[162]....
        /*047c*/ 	.word	0xffffffff


	//   ....[163]....
        /*0480*/ 	.word	0xffffffff


	//   ....[164]....
        /*0484*/ 	.word	0xffffffff


	//   ....[165]....
        /*0488*/ 	.word	0xffffffff


	//   ....[166]....
        /*048c*/ 	.word	0xffffffff


	//   ....[167]....
        /*0490*/ 	.word	0xffffffff


	//   ....[168]....
        /*0494*/ 	.word	0xffffffff


	//   ....[169]....
        /*0498*/ 	.word	0xffffffff


	//   ....[170]....
        /*049c*/ 	.word	0xffffffff


	//   ....[171]....
        /*04a0*/ 	.word	0xffffffff


	//   ....[172]....
        /*04a4*/ 	.word	0xffffffff


	//   ....[173]....
        /*04a8*/ 	.word	0xffffffff


	//   ....[174]....
        /*04ac*/ 	.word	0xffffffff


	//   ....[175]....
        /*04b0*/ 	.word	0xffffffff


	//   ....[176]....
        /*04b4*/ 	.word	0xffffffff


	//   ....[177]....
        /*04b8*/ 	.word	0xffffffff


	//   ....[178]....
        /*04bc*/ 	.word	0xffffffff


	//   ....[179]....
        /*04c0*/ 	.word	0xffffffff


	//   ....[180]....
        /*04c4*/ 	.word	0xffffffff


	//   ....[181]....
        /*04c8*/ 	.word	0xffffffff


	//   ....[182]....
        /*04cc*/ 	.word	0xffffffff


	//   ....[183]....
        /*04d0*/ 	.word	0xffffffff


	//   ....[184]....
        /*04d4*/ 	.word	0xffffffff


	//   ....[185]....
        /*04d8*/ 	.word	0xffffffff


	//   ....[186]....
        /*04dc*/ 	.word	0xffffffff


	//   ....[187]....
        /*04e0*/ 	.word	0xffffffff


	//   ....[188]....
        /*04e4*/ 	.word	0xffffffff


	//   ....[189]....
        /*04e8*/ 	.word	0xffffffff


	//   ....[190]....
        /*04ec*/ 	.word	0xffffffff


	//   ....[191]....
        /*04f0*/ 	.word	0xffffffff


	//   ....[192]....
        /*04f4*/ 	.word	0xffffffff


	//   ....[193]....
        /*04f8*/ 	.word	0xffffffff


	//   ....[194]....
        /*04fc*/ 	.word	0xffffffff


	//   ....[195]....
        /*0500*/ 	.word	0xffffffff


	//   ....[196]....
        /*0504*/ 	.word	0xffffffff


	//   ....[197]....
        /*0508*/ 	.word	0xffffffff


	//   ....[198]....
        /*050c*/ 	.word	0xffffffff


	//   ....[199]....
        /*0510*/ 	.word	0xffffffff


	//   ....[200]....
        /*0514*/ 	.word	0xffffffff


	//   ....[201]....
        /*0518*/ 	.word	0xffffffff


	//   ....[202]....
        /*051c*/ 	.word	0xffffffff


	//   ....[203]....
        /*0520*/ 	.word	0xffffffff


	//   ....[204]....
        /*0524*/ 	.word	0xffffffff


	//   ....[205]....
        /*0528*/ 	.word	0xffffffff


	//   ....[206]....
        /*052c*/ 	.word	0xffffffff


	//   ....[207]....
        /*0530*/ 	.word	0xffffffff


	//   ....[208]....
        /*0534*/ 	.word	0xffffffff


	//   ....[209]....
        /*0538*/ 	.word	0xffffffff


	//   ....[210]....
        /*053c*/ 	.word	0xffffffff


	//   ....[211]....
        /*0540*/ 	.word	0xffffffff


	//   ....[212]....
        /*0544*/ 	.word	0xffffffff


	//   ....[213]....
        /*0548*/ 	.word	0xffffffff


	//   ....[214]....
        /*054c*/ 	.word	0xffffffff


	//   ....[215]....
        /*0550*/ 	.word	0xffffffff


	//   ....[216]....
        /*0554*/ 	.word	0xffffffff


	//   ....[217]....
        /*0558*/ 	.word	0xffffffff


	//   ....[218]....
        /*055c*/ 	.word	0xffffffff


	//   ....[219]....
        /*0560*/ 	.word	0xffffffff


	//   ....[220]....
        /*0564*/ 	.word	0xffffffff


	//   ....[221]....
        /*0568*/ 	.word	0xffffffff


	//   ....[222]....
        /*056c*/ 	.word	0xffffffff


	//   ....[223]....
        /*0570*/ 	.word	0x0500000f


	//   ....[224]....
        /*0574*/ 	.word	0x0500000f


	//   ....[225]....
        /*0578*/ 	.word	0x0500000f


	//   ....[226]....
        /*057c*/ 	.word	0x0500000f


	//   ....[227]....
        /*0580*/ 	.word	0x0500000f


	//   ....[228]....
        /*0584*/ 	.word	0x0500000f


	//   ....[229]....
        /*0588*/ 	.word	0x0500000f


	//   ....[230]....
        /*058c*/ 	.word	0x0500000f


	//   ....[231]....
        /*0590*/ 	.word	0x0500000f


	//   ....[232]....
        /*0594*/ 	.word	0x0500000f


	//   ....[233]....
        /*0598*/ 	.word	0x0500000f


	//   ....[234]....
        /*059c*/ 	.word	0x0500000f


	//   ....[235]....
        /*05a0*/ 	.word	0x0500000f


	//   ....[236]....
        /*05a4*/ 	.word	0x0500000f


	//   ....[237]....
        /*05a8*/ 	.word	0x0500000f


	//   ....[238]....
        /*05ac*/ 	.word	0x0500000f


	//   ....[239]....
        /*05b0*/ 	.word	0x0500000f


	//   ....[240]....
        /*05b4*/ 	.word	0x0500000f


	//   ....[241]....
        /*05b8*/ 	.word	0x0500000f


	//   ....[242]....
        /*05bc*/ 	.word	0x0500000f


	//   ....[243]....
        /*05c0*/ 	.word	0x0500000f


	//   ....[244]....
        /*05c4*/ 	.word	0x0500000f


	//   ....[245]....
        /*05c8*/ 	.word	0x0500000f


	//   ....[246]....
        /*05cc*/ 	.word	0x0500000f


	//   ....[247]....
        /*05d0*/ 	.word	0x0500000f


	//   ....[248]....
        /*05d4*/ 	.word	0x0500000f


	//   ....[249]....
        /*05d8*/ 	.word	0x0500000f


	//   ....[250]....
        /*05dc*/ 	.word	0x0500000f


	//   ....[251]....
        /*05e0*/ 	.word	0x0500000f


	//   ....[252]....
        /*05e4*/ 	.word	0x0500000f


	//   ....[253]....
        /*05e8*/ 	.word	0x0500000f


	//   ....[254]....
        /*05ec*/ 	.word	0x0500000f


	//   ....[255]....
        /*05f0*/ 	.word	0x0500000f


	//   ....[0]....
        /*05f4*/ 	.word	0x0500000f


	//   ....[1]....
        /*05f8*/ 	.word	0x0500000f


	//   ....[2]....
        /*05fc*/ 	.word	0x0500000f


	//   ....[3]....
        /*0600*/ 	.word	0x0500000f


	//   ....[4]....
        /*0604*/ 	.word	0x0500000f


	//   ....[5]....
        /*0608*/ 	.word	0x0500000f


	//   ....[6]....
        /*060c*/ 	.word	0x0500000f


	//   ....[7]....
        /*0610*/ 	.word	0x0500000f


	//   ....[8]....
        /*0614*/ 	.word	0x0500000f


	//   ....[9]....
        /*0618*/ 	.word	0x0500000f


	//   ....[10]....
        /*061c*/ 	.word	0x0500000f


	//   ....[11]....
        /*0620*/ 	.word	0x0500000f


	//   ....[12]....
        /*0624*/ 	.word	0x0500000f


	//   ....[13]....
        /*0628*/ 	.word	0x0500000f


	//   ....[14]....
        /*062c*/ 	.word	0x0500000f


	//   ....[15]....
        /*0630*/ 	.word	0x0500000f


	//   ....[16]....
        /*0634*/ 	.word	0x0500000f


	//----- nvinfo : EIATTR_COOP_GROUP_INSTR_OFFSETS
	.align		4
.L_120:
        /*0638*/ 	.byte	0x04, 0x28
        /*063a*/ 	.short	(.L_122 - .L_121)


	//   ....[0]....
.L_121:
        /*063c*/ 	.word	0x00000080


	//   ....[1]....
        /*0640*/ 	.word	0x00000090


	//   ....[2]....
        /*0644*/ 	.word	0x000002d0


	//   ....[3]....
        /*0648*/ 	.word	0x00000430


	//   ....[4]....
        /*064c*/ 	.word	0x00000550


	//   ....[5]....
        /*0650*/ 	.word	0x000006b0


	//   ....[6]....
        /*0654*/ 	.word	0x00001c70


	//   ....[7]....
        /*0658*/ 	.word	0x00003720


	//   ....[8]....
        /*065c*/ 	.word	0x00003820


	//   ....[9]....
        /*0660*/ 	.word	0x00003eb0


	//   ....[10]....
        /*0664*/ 	.word	0x00003f20


	//   ....[11]....
        /*0668*/ 	.word	0x00006b70


	//   ....[12]....
        /*066c*/ 	.word	0x00006b80


	//   ....[13]....
        /*0670*/ 	.word	0x00006bc0


	//   ....[14]....
        /*0674*/ 	.word	0x00006bd0


	//   ....[15]....
        /*0678*/ 	.word	0x00008880


	//   ....[16]....
        /*067c*/ 	.word	0x00008890


	//   ....[17]....
        /*0680*/ 	.word	0x000088c0


	//   ....[18]....
        /*0684*/ 	.word	0x000088d0


	//   ....[19]....
        /*0688*/ 	.word	0x00009d70


	//   ....[20]....
        /*068c*/ 	.word	0x00009d90


	//   ....[21]....
        /*0690*/ 	.word	0x00009dc0


	//   ....[22]....
        /*0694*/ 	.word	0x00009de0


	//   ....[23]....
        /*0698*/ 	.word	0x00009e00


	//   ....[24]....
        /*069c*/ 	.word	0x00009e20


	//   ....[25]....
        /*06a0*/ 	.word	0x00009e50


	//   ....[26]....
        /*06a4*/ 	.word	0x00009e60


	//   ....[27]....
        /*06a8*/ 	.word	0x00009e70


	//   ....[28]....
        /*06ac*/ 	.word	0x00009e80


	//   ....[29]....
        /*06b0*/ 	.word	0x00009e90


	//   ....[30]....
        /*06b4*/ 	.word	0x00009ea0


	//   ....[31]....
        /*06b8*/ 	.word	0x00009eb0


	//   ....[32]....
        /*06bc*/ 	.word	0x00009ec0


	//   ....[33]....
        /*06c0*/ 	.word	0x00009ed0


	//   ....[34]....
        /*06c4*/ 	.word	0x00009ee0


	//   ....[35]....
        /*06c8*/ 	.word	0x00009ef0


	//   ....[36]....
        /*06cc*/ 	.word	0x00009f00


	//   ....[37]....
        /*06d0*/ 	.word	0x00009f10


	//   ....[38]....
        /*06d4*/ 	.word	0x00009f20


	//   ....[39]....
        /*06d8*/ 	.word	0x00009f30


	//   ....[40]....
        /*06dc*/ 	.word	0x00009f40


	//   ....[41]....
        /*06e0*/ 	.word	0x00009f50


	//   ....[42]....
        /*06e4*/ 	.word	0x00009f60


	//   ....[43]....
        /*06e8*/ 	.word	0x00009f70


	//   ....[44]....
        /*06ec*/ 	.word	0x00009f80


	//   ....[45]....
        /*06f0*/ 	.word	0x00009f90


	//   ....[46]....
        /*06f4*/ 	.word	0x00009fa0


	//   ....[47]....
        /*06f8*/ 	.word	0x00009fb0


	//   ....[48]....
        /*06fc*/ 	.word	0x00009fc0


	//   ....[49]....
        /*0700*/ 	.word	0x00009fd0


	//   ....[50]....
        /*0704*/ 	.word	0x00009fe0


	//   ....[51]....
        /*0708*/ 	.word	0x00009ff0


	//   ....[52]....
        /*070c*/ 	.word	0x0000a000


	//   ....[53]....
        /*0710*/ 	.word	0x0000a010


	//   ....[54]....
        /*0714*/ 	.word	0x0000a020


	//   ....[55]....
        /*0718*/ 	.word	0x0000a030


	//   ....[56]....
        /*071c*/ 	.word	0x0000a040


	//   ....[57]....
        /*0720*/ 	.word	0x0000a050


	//   ....[58]....
        /*0724*/ 	.word	0x0000a060


	//   ....[59]....
        /*0728*/ 	.word	0x0000a070


	//   ....[60]....
        /*072c*/ 	.word	0x0000a080


	//   ....[61]....
        /*0730*/ 	.word	0x0000a090


	//   ....[62]....
        /*0734*/ 	.word	0x0000a0a0


	//   ....[63]....
        /*0738*/ 	.word	0x0000a0b0


	//   ....[64]....
        /*073c*/ 	.word	0x0000a0c0


	//   ....[65]....
        /*0740*/ 	.word	0x0000a0d0


	//   ....[66]....
        /*0744*/ 	.word	0x0000a0e0


	//   ....[67]....
        /*0748*/ 	.word	0x0000a0f0


	//   ....[68]....
        /*074c*/ 	.word	0x0000a100


	//   ....[69]....
        /*0750*/ 	.word	0x0000a110


	//   ....[70]....
        /*0754*/ 	.word	0x0000a120


	//   ....[71]....
        /*0758*/ 	.word	0x0000a130


	//   ....[72]....
        /*075c*/ 	.word	0x0000a140


	//   ....[73]....
        /*0760*/ 	.word	0x0000a150


	//   ....[74]....
        /*0764*/ 	.word	0x0000a160


	//   ....[75]....
        /*0768*/ 	.word	0x0000a170


	//   ....[76]....
        /*076c*/ 	.word	0x0000a180


	//   ....[77]....
        /*0770*/ 	.word	0x0000a190


	//   ....[78]....
        /*0774*/ 	.word	0x0000a1a0


	//   ....[79]....
        /*0778*/ 	.word	0x0000a1b0


	//   ....[80]....
        /*077c*/ 	.word	0x0000a1c0


	//   ....[81]....
        /*0780*/ 	.word	0x0000a1d0


	//   ....[82]....
        /*0784*/ 	.word	0x0000a1e0


	//   ....[83]....
        /*0788*/ 	.word	0x0000a1f0


	//   ....[84]....
        /*078c*/ 	.word	0x0000a200


	//   ....[85]....
        /*0790*/ 	.word	0x0000a210


	//   ....[86]....
        /*0794*/ 	.word	0x0000a220


	//   ....[87]....
        /*0798*/ 	.word	0x0000a230


	//   ....[88]....
        /*079c*/ 	.word	0x0000a240


	//   ....[89]....
        /*07a0*/ 	.word	0x0000a250


	//   ....[90]....
        /*07a4*/ 	.word	0x0000a260


	//   ....[91]....
        /*07a8*/ 	.word	0x0000a270


	//   ....[92]....
        /*07ac*/ 	.word	0x0000a280


	//   ....[93]....
        /*07b0*/ 	.word	0x0000a290


	//   ....[94]....
        /*07b4*/ 	.word	0x0000a2a0


	//   ....[95]....
        /*07b8*/ 	.word	0x0000a2b0


	//   ....[96]....
        /*07bc*/ 	.word	0x0000a2c0


	//   ....[97]....
        /*07c0*/ 	.word	0x0000a2d0


	//   ....[98]....
        /*07c4*/ 	.word	0x0000a2e0


	//   ....[99]....
        /*07c8*/ 	.word	0x0000a2f0


	//   ....[100]....
        /*07cc*/ 	.word	0x0000a300


	//   ....[101]....
        /*07d0*/ 	.word	0x0000a310


	//   ....[102]....
        /*07d4*/ 	.word	0x0000a320


	//   ....[103]....
        /*07d8*/ 	.word	0x0000a330


	//   ....[104]....
        /*07dc*/ 	.word	0x0000a340


	//   ....[105]....
        /*07e0*/ 	.word	0x0000a350


	//   ....[106]....
        /*07e4*/ 	.word	0x0000a360


	//   ....[107]....
        /*07e8*/ 	.word	0x0000a370


	//   ....[108]....
        /*07ec*/ 	.word	0x0000a380


	//   ....[109]....
        /*07f0*/ 	.word	0x0000a390


	//   ....[110]....
        /*07f4*/ 	.word	0x0000a3a0


	//   ....[111]....
        /*07f8*/ 	.word	0x0000a3b0


	//   ....[112]....
        /*07fc*/ 	.word	0x0000a3c0


	//   ....[113]....
        /*0800*/ 	.word	0x0000a3d0


	//   ....[114]....
        /*0804*/ 	.word	0x0000a3e0


	//   ....[115]....
        /*0808*/ 	.word	0x0000b2d0


	//   ....[116]....
        /*080c*/ 	.word	0x0000b2f0


	//   ....[117]....
        /*0810*/ 	.word	0x0000b300


	//   ....[118]....
        /*0814*/ 	.word	0x0000b310


	//   ....[119]....
        /*0818*/ 	.word	0x0000bc10


	//   ....[120]....
        /*081c*/ 	.word	0x0000bc30


	//   ....[121]....
        /*0820*/ 	.word	0x0000bd70


	//   ....[122]....
        /*0824*/ 	.word	0x0000bd90


	//   ....[123]....
        /*0828*/ 	.word	0x0000be90


	//   ....[124]....
        /*082c*/ 	.word	0x0000beb0


	//   ....[125]....
        /*0830*/ 	.word	0x0000bfc0


	//   ....[126]....
        /*0834*/ 	.word	0x0000bfe0


	//   ....[127]....
        /*0838*/ 	.word	0x0000c460


	//   ....[128]....
        /*083c*/ 	.word	0x0000c470


	//   ....[129]....
        /*0840*/ 	.word	0x0000cc30


	//   ....[130]....
        /*0844*/ 	.word	0x0000cc40


	//   ....[131]....
        /*0848*/ 	.word	0x0000dd40


	//   ....[132]....
        /*084c*/ 	.word	0x0000dd70


	//   ....[133]....
        /*0850*/ 	.word	0x0000de90


	//   ....[134]....
        /*0854*/ 	.word	0x0000deb0


	//   ....[135]....
        /*0858*/ 	.word	0x0000dfb0


	//   ....[136]....
        /*085c*/ 	.word	0x0000dfd0


	//   ....[137]....
        /*0860*/ 	.word	0x0000e0e0


	//   ....[138]....
        /*0864*/ 	.word	0x0000e100


	//   ....[139]....
        /*0868*/ 	.word	0x0000e290


	//   ....[140]....
        /*086c*/ 	.word	0x0000e4b0


	//   ....[141]....
        /*0870*/ 	.word	0x0000e4e0


	//   ....[142]....
        /*0874*/ 	.word	0x0000e510


	//   ....[143]....
        /*0878*/ 	.word	0x0000e540


	//   ....[144]....
        /*087c*/ 	.word	0x0000e570


	//   ....[145]....
        /*0880*/ 	.word	0x0000e5b0


	//   ....[146]....
        /*0884*/ 	.word	0x0000e730


	//   ....[147]....
        /*0888*/ 	.word	0x0000e760


	//   ....[148]....
        /*088c*/ 	.word	0x0000e790


	//   ....[149]....
        /*0890*/ 	.word	0x0000e7c0


	//   ....[150]....
        /*0894*/ 	.word	0x0000e7f0


	//   ....[151]....
        /*0898*/ 	.word	0x0000e820


	//   ....[152]....
        /*089c*/ 	.word	0x0000e8b0


	//   ....[153]....
        /*08a0*/ 	.word	0x0000e900


	//   ....[154]....
        /*08a4*/ 	.word	0x0000e910


	//   ....[155]....
        /*08a8*/ 	.word	0x0000e9b0


	//   ....[156]....
        /*08ac*/ 	.word	0x00010920


	//   ....[157]....
        /*08b0*/ 	.word	0x00010950


	//   ....[158]....
        /*08b4*/ 	.word	0x00010980


	//   ....[159]....
        /*08b8*/ 	.word	0x00010a90


	//   ....[160]....
        /*08bc*/ 	.word	0x00010aa0


	//   ....[161]....
        /*08c0*/ 	.word	0x00010b30


	//   ....[162]....
        /*08c4*/ 	.word	0x00010b40


	//   ....[163]....
        /*08c8*/ 	.word	0x00010b50


	//   ....[164]....
        /*08cc*/ 	.word	0x00010be0


	//   ....[165]....
        /*08d0*/ 	.word	0x00010c80


	//   ....[166]....
        /*08d4*/ 	.word	0x00011060


	//   ....[167]....
        /*08d8*/ 	.word	0x000110a0


	//   ....[168]....
        /*08dc*/ 	.word	0x000110d0


	//   ....[169]....
        /*08e0*/ 	.word	0x000110f0


	//   ....[170]....
        /*08e4*/ 	.word	0x000111c0


	//   ....[171]....
        /*08e8*/ 	.word	0x000111d0


	//   ....[172]....
        /*08ec*/ 	.word	0x00011260


	//   ....[173]....
        /*08f0*/ 	.word	0x00011270


	//   ....[174]....
        /*08f4*/ 	.word	0x00011280


	//   ....[175]....
        /*08f8*/ 	.word	0x00011350


	//   ....[176]....
        /*08fc*/ 	.word	0x00011b20


	//   ....[177]....
        /*0900*/ 	.word	0x00011b50


	//   ....[178]....
        /*0904*/ 	.word	0x00011bb0


	//   ....[179]....
        /*0908*/ 	.word	0x00011c00


	//   ....[180]....
        /*090c*/ 	.word	0x00011c50


	//   ....[181]....
        /*0910*/ 	.word	0x00011cb0


	//   ....[182]....
        /*0914*/ 	.word	0x00011cd0


	//   ....[183]....
        /*0918*/ 	.word	0x00011d10


	//   ....[184]....
        /*091c*/ 	.word	0x000126e0


	//   ....[185]....
        /*0920*/ 	.word	0x000126f0


	//   ....[186]....
        /*0924*/ 	.word	0x00012700


	//   ....[187]....
        /*0928*/ 	.word	0x00012740


	//   ....[188]....
        /*092c*/ 	.word	0x00012780


	//   ....[189]....
        /*0930*/ 	.word	0x00012790


	//   ....[190]....
        /*0934*/ 	.word	0x000127f0


	//   ....[191]....
        /*0938*/ 	.word	0x00012820


	//   ....[192]....
        /*093c*/ 	.word	0x00012860


	//   ....[193]....
        /*0940*/ 	.word	0x000128c0


	//   ....[194]....
        /*0944*/ 	.word	0x00012ce0


	//   ....[195]....
        /*0948*/ 	.word	0x00012cf0


	//   ....[196]....
        /*094c*/ 	.word	0x00012d00


	//   ....[197]....
        /*0950*/ 	.word	0x00012d10


	//   ....[198]....
        /*0954*/ 	.word	0x00012d20


	//   ....[199]....
        /*0958*/ 	.word	0x00012d80


	//   ....[200]....
        /*095c*/ 	.word	0x00012d90


	//   ....[201]....
        /*0960*/ 	.word	0x00012df0


	//   ....[202]....
        /*0964*/ 	.word	0x00012e20


	//   ....[203]....
        /*0968*/ 	.word	0x00012e60


	//   ....[204]....
        /*096c*/ 	.word	0x00014490


	//   ....[205]....
        /*0970*/ 	.word	0x000144e0


	//   ....[206]....
        /*0974*/ 	.word	0x00014510


	//   ....[207]....
        /*0978*/ 	.word	0x00014540


	//   ....[208]....
        /*097c*/ 	.word	0x00014570


	//   ....[209]....
        /*0980*/ 	.word	0x00014580


	//   ....[210]....
        /*0984*/ 	.word	0x000145b0


	//   ....[211]....
        /*0988*/ 	.word	0x00014600


	//   ....[212]....
        /*098c*/ 	.word	0x00014760


	//   ....[213]....
        /*0990*/ 	.word	0x00014790


	//   ....[214]....
        /*0994*/ 	.word	0x000147c0


	//   ....[215]....
        /*0998*/ 	.word	0x000147f0


	//   ....[216]....
        /*099c*/ 	.word	0x00014820


	//   ....[217]....
        /*09a0*/ 	.word	0x00014860


	//   ....[218]....
        /*09a4*/ 	.word	0x000148e0


	//   ....[219]....
        /*09a8*/ 	.word	0x00014930


	//   ....[220]....
        /*09ac*/ 	.word	0x00014940


	//   ....[221]....
        /*09b0*/ 	.word	0x000149d0


	//   ....[222]....
        /*09b4*/ 	.word	0x00015010


	//   ....[223]....
        /*09b8*/ 	.word	0x00015560


	//   ....[224]....
        /*09bc*/ 	.word	0x00015640


	//   ....[225]....
        /*09c0*/ 	.word	0x00015710


	//   ....[226]....
        /*09c4*/ 	.word	0x00015890


	//   ....[227]....
        /*09c8*/ 	.word	0x00015920


	//   ....[228]....
        /*09cc*/ 	.word	0x00015980


	//   ....[229]....
        /*09d0*/ 	.word	0x00015a80


	//   ....[230]....
        /*09d4*/ 	.word	0x00015ae0


	//   ....[231]....
        /*09d8*/ 	.word	0x00015bb0


	//   ....[232]....
        /*09dc*/ 	.word	0x00015c70


	//   ....[233]....
        /*09e0*/ 	.word	0x00015d40


	//   ....[234]....
        /*09e4*/ 	.word	0x00015ec0


	//   ....[235]....
        /*09e8*/ 	.word	0x00015f80


	//   ....[236]....
        /*09ec*/ 	.word	0x000160d0


	//   ....[237]....
        /*09f0*/ 	.word	0x00016120


	//   ....[238]....
        /*09f4*/ 	.word	0x00016220


	//   ....[239]....
        /*09f8*/ 	.word	0x000162d0


	//   ....[240]....
        /*09fc*/ 	.word	0x00016330


	//   ....[241]....
        /*0a00*/ 	.word	0x000163d0


	//   ....[242]....
        /*0a04*/ 	.word	0x000164a0


	//   ....[243]....
        /*0a08*/ 	.word	0x00016570


	//   ....[244]....
        /*0a0c*/ 	.word	0x00016610


	//   ....[245]....
        /*0a10*/ 	.word	0x00016680


	//   ....[246]....
        /*0a14*/ 	.word	0x00016700


	//   ....[247]....
        /*0a18*/ 	.word	0x000167c0


	//   ....[248]....
        /*0a1c*/ 	.word	0x00016840


	//   ....[249]....
        /*0a20*/ 	.word	0x00016920


	//   ....[250]....
        /*0a24*/ 	.word	0x000169a0


	//   ....[251]....
        /*0a28*/ 	.word	0x00016a60


	//   ....[252]....
        /*0a2c*/ 	.word	0x00016b90


	//   ....[253]....
        /*0a30*/ 	.word	0x00016c20


	//   ....[254]....
        /*0a34*/ 	.word	0x00016c80


	//   ....[255]....
        /*0a38*/ 	.word	0x00016d60


	//   ....[0]....
        /*0a3c*/ 	.word	0x00016dc0


	//   ....[1]....
        /*0a40*/ 	.word	0x00016e90


	//   ....[2]....
        /*0a44*/ 	.word	0x00016ef0


	//   ....[3]....
        /*0a48*/ 	.word	0x00016fc0


	//   ....[4]....
        /*0a4c*/ 	.word	0x00017020


	//   ....[5]....
        /*0a50*/ 	.word	0x000170f0


	//   ....[6]....
        /*0a54*/ 	.word	0x000171e0


	//   ....[7]....
        /*0a58*/ 	.word	0x00017270


	//   ....[8]....
        /*0a5c*/ 	.word	0x000172d0


	//   ....[9]....
        /*0a60*/ 	.word	0x000173a0


	//   ....[10]....
        /*0a64*/ 	.word	0x00017400


	//   ....[11]....
        /*0a68*/ 	.word	0x000174d0


	//   ....[12]....
        /*0a6c*/ 	.word	0x00017530


	//   ....[13]....
        /*0a70*/ 	.word	0x00017600


	//   ....[14]....
        /*0a74*/ 	.word	0x00017660


	//   ....[15]....
        /*0a78*/ 	.word	0x00017730


	//   ....[16]....
        /*0a7c*/ 	.word	0x00017980


	//----- nvinfo : EIATTR_REG_RECONFIG
	.align		4
.L_122:
        /*0a80*/ 	.byte	0x01, 0x54
	.zero		2


	//----- nvinfo : EIATTR_SYSCALL_OFFSETS
	.align		4
        /*0a84*/ 	.byte	0x04, 0x46
        /*0a86*/ 	.short	(.L_124 - .L_123)


	//   ....[0]....
.L_123:
        /*0a88*/ 	.word	0x00001df0


	//   ....[1]....
        /*0a8c*/ 	.word	0x0000fbd0


	//   ....[2]....
        /*0a90*/ 	.word	0x0000fd40


	//   ....[3]....
        /*0a94*/ 	.word	0x0000fe90


	//   ....[4]....
        /*0a98*/ 	.word	0x0000ffd0


	//   ....[5]....
        /*0a9c*/ 	.word	0x00011770


	//----- nvinfo : EIATTR_MBARRIER_INSTR_OFFSETS
	.align		4
.L_124:
        /*0aa0*/ 	.byte	0x04, 0x39
        /*0aa2*/ 	.short	(.L_126 - .L_125)


	//   ....[0]....
.L_125:
        /*0aa4*/ 	.word	0x00000180
        /*0aa8*/ 	.word	0x000000ff
        /*0aac*/ 	.word	0x00033400
        /*0ab0*/ 	.short	0x0100
        /*0ab2*/ 	.byte	0x08
	.zero		1


	//   ....[1]....
        /*0ab4*/ 	.word	0x00000190
        /*0ab8*/ 	.word	0x000000ff
        /*0abc*/ 	.word	0x00033420
        /*0ac0*/ 	.short	0x0100
        /*0ac2*/ 	.byte	0x08
	.zero		1


	//   ....[2]....
        /*0ac4*/ 	.word	0x00000280
        /*0ac8*/ 	.word	0x000000ff
        /*0acc*/ 	.word	0x00033430
        /*0ad0*/ 	.short	0x0100
        /*0ad2*/ 	.byte	0x08
	.zero		1


	//   ....[3]....
        /*0ad4*/ 	.word	0x00000290
        /*0ad8*/ 	.word	0x000000ff
        /*0adc*/ 	.word	0x00033440
        /*0ae0*/ 	.short	0x0100
        /*0ae2*/ 	.byte	0x08
	.zero		1


	//   ....[4]....
        /*0ae4*/ 	.word	0x000002a0
        /*0ae8*/ 	.word	0x000000ff
        /*0aec*/ 	.word	0x00033438
        /*0af0*/ 	.short	0x0100
        /*0af2*/ 	.byte	0x08
	.zero		1


	//   ....[5]....
        /*0af4*/ 	.word	0x000002b0
        /*0af8*/ 	.word	0x000000ff
        /*0afc*/ 	.word	0x00033448
        /*0b00*/ 	.short	0x0100
        /*0b02*/ 	.byte	0x08
	.zero		1


	//   ....[6]....
        /*0b04*/ 	.word	0x000003e0
        /*0b08*/ 	.word	0x000000ff
        /*0b0c*/ 	.word	0x00033450
        /*0b10*/ 	.short	0x0100
        /*0b12*/ 	.byte	0x08
	.zero		1


	//   ....[7]....
        /*0b14*/ 	.word	0x000003f0
        /*0b18*/ 	.word	0x000000ff
        /*0b1c*/ 	.word	0x00033460
        /*0b20*/ 	.short	0x0100
        /*0b22*/ 	.byte	0x08
	.zero		1


	//   ....[8]....
        /*0b24*/ 	.word	0x00000400
        /*0b28*/ 	.word	0x000000ff
        /*0b2c*/ 	.word	0x00033458
        /*0b30*/ 	.short	0x0100
        /*0b32*/ 	.byte	0x08
	.zero		1


	//   ....[9]....
        /*0b34*/ 	.word	0x00000410
        /*0b38*/ 	.word	0x000000ff
        /*0b3c*/ 	.word	0x00033468
        /*0b40*/ 	.short	0x0100
        /*0b42*/ 	.byte	0x08
	.zero		1


	//   ....[10]....
        /*0b44*/ 	.word	0x00000500
        /*0b48*/ 	.word	0x000000ff
        /*0b4c*/ 	.word	0x00033470
        /*0b50*/ 	.short	0x0100
        /*0b52*/ 	.byte	0x06
	.zero		1


	//   ....[11]....
        /*0b54*/ 	.word	0x00000510
        /*0b58*/ 	.word	0x000000ff
        /*0b5c*/ 	.word	0x00033480
        /*0b60*/ 	.short	0x0100
        /*0b62*/ 	.byte	0x06
	.zero		1


	//   ....[12]....
        /*0b64*/ 	.word	0x00000520
        /*0b68*/ 	.word	0x000000ff
        /*0b6c*/ 	.word	0x00033478
        /*0b70*/ 	.short	0x0100
        /*0b72*/ 	.byte	0x06
	.zero		1


	//   ....[13]....
        /*0b74*/ 	.word	0x00000530
        /*0b78*/ 	.word	0x000000ff
        /*0b7c*/ 	.word	0x00033488
        /*0b80*/ 	.short	0x0100
        /*0b82*/ 	.byte	0x06
	.zero		1


	//   ....[14]....
        /*0b84*/ 	.word	0x00000660
        /*0b88*/ 	.word	0x000000ff
        /*0b8c*/ 	.word	0x00033490
        /*0b90*/ 	.short	0x0100
        /*0b92*/ 	.byte	0x08
	.zero		1


	//   ....[15]....
        /*0b94*/ 	.word	0x00000670
        /*0b98*/ 	.word	0x000000ff
        /*0b9c*/ 	.word	0x000334a0
        /*0ba0*/ 	.short	0x0100
        /*0ba2*/ 	.byte	0x08
	.zero		1


	//   ....[16]....
        /*0ba4*/ 	.word	0x00000680
        /*0ba8*/ 	.word	0x000000ff
        /*0bac*/ 	.word	0x00033498
        /*0bb0*/ 	.short	0x0100
        /*0bb2*/ 	.byte	0x08
	.zero		1


	//   ....[17]....
        /*0bb4*/ 	.word	0x00000690
        /*0bb8*/ 	.word	0x000000ff
        /*0bbc*/ 	.word	0x000334a8
        /*0bc0*/ 	.short	0x0100
        /*0bc2*/ 	.byte	0x08
	.zero		1


	//   ....[18]....
        /*0bc4*/ 	.word	0x000007e0
        /*0bc8*/ 	.word	0x000000ff
        /*0bcc*/ 	.word	0x000334b0
        /*0bd0*/ 	.short	0x0100
        /*0bd2*/ 	.byte	0x08
	.zero		1


	//   ....[19]....
        /*0bd4*/ 	.word	0x000007f0
        /*0bd8*/ 	.word	0x000000ff
        /*0bdc*/ 	.word	0x000334c0
        /*0be0*/ 	.short	0x0100
        /*0be2*/ 	.byte	0x08
	.zero		1


	//   ....[20]....
        /*0be4*/ 	.word	0x00000800
        /*0be8*/ 	.word	0x000000ff
        /*0bec*/ 	.word	0x000334b8
        /*0bf0*/ 	.short	0x0100
        /*0bf2*/ 	.byte	0x08
	.zero		1


	//   ....[21]....
        /*0bf4*/ 	.word	0x00000810
        /*0bf8*/ 	.word	0x000000ff
        /*0bfc*/ 	.word	0x000334c8
        /*0c00*/ 	.short	0x0100
        /*0c02*/ 	.byte	0x08
	.zero		1


	//   ....[22]....
        /*0c04*/ 	.word	0x00001e70
        /*0c08*/ 	.word	0x000000ff
        /*0c0c*/ 	.word	0x00033400
        /*0c10*/ 	.short	0x010a
        /*0c12*/ 	.byte	0x32
	.zero		1


	//   ....[23]....
        /*0c14*/ 	.word	0x00001ef0
        /*0c18*/ 	.word	0x00000004
        /*0c1c*/ 	.word	0x00033430
        /*0c20*/ 	.short	0x010a
        /*0c22*/ 	.byte	0x3f
	.zero		1


	//   ....[24]....
        /*0c24*/ 	.word	0x00001f40
        /*0c28*/ 	.word	0x00000004
        /*0c2c*/ 	.word	0x00033430
        /*0c30*/ 	.short	0x010a
        /*0c32*/ 	.byte	0x3f
	.zero		1


	//   ....[25]....
        /*0c34*/ 	.word	0x00002de0
        /*0c38*/ 	.word	0x000000ff
        /*0c3c*/ 	.word	0x00000000
        /*0c40*/ 	.short	0x0101
        /*0c42*/ 	.byte	0x06
	.zero		1


	//   ....[26]....
        /*0c44*/ 	.word	0x000056a0
        /*0c48*/ 	.word	0x000000ff
        /*0c4c*/ 	.word	0x00033430
        /*0c50*/ 	.short	0x010a
        /*0c52*/ 	.byte	0x06
	.zero		1


	//   ....[27]....
        /*0c54*/ 	.word	0x000056e0
        /*0c58*/ 	.word	0x000000ff
        /*0c5c*/ 	.word	0x00033430
        /*0c60*/ 	.short	0x010a
        /*0c62*/ 	.byte	0x06
	.zero		1


	//   ....[28]....
        /*0c64*/ 	.word	0x00006360
        /*0c68*/ 	.word	0x000000ff
        /*0c6c*/ 	.word	0x00033450
        /*0c70*/ 	.short	0x010a
        /*0c72*/ 	.byte	0x06
	.zero		1


	//   ....[29]....
        /*0c74*/ 	.word	0x000063a0
        /*0c78*/ 	.word	0x000000ff
        /*0c7c*/ 	.word	0x00033450
        /*0c80*/ 	.short	0x010a
        /*0c82*/ 	.byte	0x06
	.zero		1


	//   ....[30]....
        /*0c84*/ 	.word	0x000066e0
        /*0c88*/ 	.word	0x000000ff
        /*0c8c*/ 	.word	0x00000000
        /*0c90*/ 	.short	0x0101
        /*0c92*/ 	.byte	0x06
	.zero		1


	//   ....[31]....
        /*0c94*/ 	.word	0x00007cf0
        /*0c98*/ 	.word	0x000000ff
        /*0c9c*/ 	.word	0x00000000
        /*0ca0*/ 	.short	0x0101
        /*0ca2*/ 	.byte	0x06
	.zero		1


	//   ....[32]....
        /*0ca4*/ 	.word	0x00008580
        /*0ca8*/ 	.word	0x000000ff
        /*0cac*/ 	.word	0x00033450
        /*0cb0*/ 	.short	0x010a
        /*0cb2*/ 	.byte	0x05
	.zero		1


	//   ....[33]....
        /*0cb4*/ 	.word	0x000085c0
        /*0cb8*/ 	.word	0x000000ff
        /*0cbc*/ 	.word	0x00033450
        /*0cc0*/ 	.short	0x010a
        /*0cc2*/ 	.byte	0x05
	.zero		1


	//   ....[34]....
        /*0cc4*/ 	.word	0x00008eb0
        /*0cc8*/ 	.word	0x000000ff
        /*0ccc*/ 	.word	0x00000000
        /*0cd0*/ 	.short	0x0101
        /*0cd2*/ 	.byte	0x04
	.zero		1


	//   ....[35]....
        /*0cd4*/ 	.word	0x0000bbf0
        /*0cd8*/ 	.word	0x000000ff
        /*0cdc*/ 	.word	0x00000000
        /*0ce0*/ 	.short	0x0101
        /*0ce2*/ 	.byte	0x08
	.zero		1


	//   ....[36]....
        /*0ce4*/ 	.word	0x0000c280
        /*0ce8*/ 	.word	0x000000ff
        /*0cec*/ 	.word	0x00000000
        /*0cf0*/ 	.short	0x0101
        /*0cf2*/ 	.byte	0x08
	.zero		1


	//   ....[37]....
        /*0cf4*/ 	.word	0x00010640
        /*0cf8*/ 	.word	0x00000004
        /*0cfc*/ 	.word	0x00033480
        /*0d00*/ 	.short	0x010a
        /*0d02*/ 	.byte	0x3f
	.zero		1


	//   ....[38]....
        /*0d04*/ 	.word	0x00010d50
        /*0d08*/ 	.word	0x00000004
        /*0d0c*/ 	.word	0x00033470
        /*0d10*/ 	.short	0x0107
        /*0d12*/ 	.byte	0x3f
	.zero		1


	//   ....[39]....
        /*0d14*/ 	.word	0x00010e10
        /*0d18*/ 	.word	0x00000004
        /*0d1c*/ 	.word	0x00033470
        /*0d20*/ 	.short	0x0101
        /*0d22*/ 	.byte	0x3f
	.zero		1


	//   ....[40]....
        /*0d24*/ 	.word	0x00010e40
        /*0d28*/ 	.word	0x00000004
        /*0d2c*/ 	.word	0x00033440
        /*0d30*/ 	.short	0x010a
        /*0d32*/ 	.byte	0x3f
	.zero		1


	//   ....[41]....
        /*0d34*/ 	.word	0x000114b0
        /*0d38*/ 	.word	0x00000004
        /*0d3c*/ 	.word	0x00033430
        /*0d40*/ 	.short	0x0107
        /*0d42*/ 	.byte	0x3f
	.zero		1


	//   ....[42]....
        /*0d44*/ 	.word	0x00011580
        /*0d48*/ 	.word	0x00000004
        /*0d4c*/ 	.word	0x00033430
        /*0d50*/ 	.short	0x0101
        /*0d52*/ 	.byte	0x3f
	.zero		1


	//   ....[43]....
        /*0d54*/ 	.word	0x00011e20
        /*0d58*/ 	.word	0x00000010
        /*0d5c*/ 	.word	0x00033400
        /*0d60*/ 	.short	0x0107
        /*0d62*/ 	.byte	0x3f
	.zero		1


	//   ....[44]....
        /*0d64*/ 	.word	0x00011f20
        /*0d68*/ 	.word	0x00000010
        /*0d6c*/ 	.word	0x00033400
        /*0d70*/ 	.short	0x0101
        /*0d72*/ 	.byte	0x3f
	.zero		1


	//   ....[45]....
        /*0d74*/ 	.word	0x00011f40
        /*0d78*/ 	.word	0x00000010
        /*0d7c*/ 	.word	0x00033420
        /*0d80*/ 	.short	0x010a
        /*0d82*/ 	.byte	0x3f
	.zero		1


	//   ....[46]....
        /*0d84*/ 	.word	0x00012430
        /*0d88*/ 	.word	0x00000004
        /*0d8c*/ 	.word	0x00033480
        /*0d90*/ 	.short	0x010a
        /*0d92*/ 	.byte	0x3f
	.zero		1


	//   ....[47]....
        /*0d94*/ 	.word	0x00012960
        /*0d98*/ 	.word	0x00000004
        /*0d9c*/ 	.word	0x00033470
        /*0da0*/ 	.short	0x0107
        /*0da2*/ 	.byte	0x3f
	.zero		1


	//   ....[48]....
        /*0da4*/ 	.word	0x00012a20
        /*0da8*/ 	.word	0x00000004
        /*0dac*/ 	.word	0x00033470
        /*0db0*/ 	.short	0x0101
        /*0db2*/ 	.byte	0x3f
	.zero		1


	//   ....[49]....
        /*0db4*/ 	.word	0x00012a50
        /*0db8*/ 	.word	0x00000004
        /*0dbc*/ 	.word	0x00033440
        /*0dc0*/ 	.short	0x010a
        /*0dc2*/ 	.byte	0x3f
	.zero		1


	//   ....[50]....
        /*0dc4*/ 	.word	0x00012f50
        /*0dc8*/ 	.word	0x00000004
        /*0dcc*/ 	.word	0x00033430
        /*0dd0*/ 	.short	0x0107
        /*0dd2*/ 	.byte	0x3f
	.zero		1


	//   ....[51]....
        /*0dd4*/ 	.word	0x00013020
        /*0dd8*/ 	.word	0x00000004
        /*0ddc*/ 	.word	0x00033430
        /*0de0*/ 	.short	0x0101
        /*0de2*/ 	.byte	0x3f
	.zero		1


	//   ....[52]....
        /*0de4*/ 	.word	0x000130a0
        /*0de8*/ 	.word	0x00000000
        /*0dec*/ 	.word	0x00033470
        /*0df0*/ 	.short	0x010a
        /*0df2*/ 	.byte	0x3f
	.zero		1


	//   ....[53]....
        /*0df4*/ 	.word	0x00013130
        /*0df8*/ 	.word	0x00000000
        /*0dfc*/ 	.word	0x00033460
        /*0e00*/ 	.short	0x010a
        /*0e02*/ 	.byte	0x3f
	.zero		1


	//   ....[54]....
        /*0e04*/ 	.word	0x00013800
        /*0e08*/ 	.word	0x00000000
        /*0e0c*/ 	.word	0x00033450
        /*0e10*/ 	.short	0x0101
        /*0e12*/ 	.byte	0x3f
	.zero		1


	//   ....[55]....
        /*0e14*/ 	.word	0x00013880
        /*0e18*/ 	.word	0x00000000
        /*0e1c*/ 	.word	0x00000000
        /*0e20*/ 	.short	0x0101
        /*0e22*/ 	.byte	0x3f
	.zero		1


	//   ....[56]....
        /*0e24*/ 	.word	0x00013a50
        /*0e28*/ 	.word	0x00000003
        /*0e2c*/ 	.word	0x00033470
        /*0e30*/ 	.short	0x010a
        /*0e32*/ 	.byte	0x3f
	.zero		1


	//   ....[57]....
        /*0e34*/ 	.word	0x00013ad0
        /*0e38*/ 	.word	0x00000003
        /*0e3c*/ 	.word	0x00033460
        /*0e40*/ 	.short	0x010a
        /*0e42*/ 	.byte	0x3f
	.zero		1


	//   ....[58]....
        /*0e44*/ 	.word	0x000141b0
        /*0e48*/ 	.word	0x00000003
        /*0e4c*/ 	.word	0x00033450
        /*0e50*/ 	.short	0x0101
        /*0e52*/ 	.byte	0x3f
	.zero		1


	//   ....[59]....
        /*0e54*/ 	.word	0x00014230
        /*0e58*/ 	.word	0x00000000
        /*0e5c*/ 	.word	0x00000000
        /*0e60*/ 	.short	0x0101
        /*0e62*/ 	.byte	0x3f
	.zero		1


	//   ....[60]....
        /*0e64*/ 	.word	0x00014f90
        /*0e68*/ 	.word	0x00000004
        /*0e6c*/ 	.word	0x00033420
        /*0e70*/ 	.short	0x010a
        /*0e72*/ 	.byte	0x3f
	.zero		1


	//   ....[61]....
        /*0e74*/ 	.word	0x00015110
        /*0e78*/ 	.word	0x00000005
        /*0e7c*/ 	.word	0x00033440
        /*0e80*/ 	.short	0x010a
        /*0e82*/ 	.byte	0x3f
	.zero		1


	//   ....[62]....
        /*0e84*/ 	.word	0x000151b0
        /*0e88*/ 	.word	0x0000001b
        /*0e8c*/ 	.word	0x00033440
        /*0e90*/ 	.short	0x010a
        /*0e92*/ 	.byte	0x3f
	.zero		1


	//   ....[63]....
        /*0e94*/ 	.word	0x000151f0
        /*0e98*/ 	.word	0x00000005
        /*0e9c*/ 	.word	0x00033460
        /*0ea0*/ 	.short	0x010a
        /*0ea2*/ 	.byte	0x3f
	.zero		1


	//   ....[64]....
        /*0ea4*/ 	.word	0x00015230
        /*0ea8*/ 	.word	0x0000001b
        /*0eac*/ 	.word	0x00033460
        /*0eb0*/ 	.short	0x010a
        /*0eb2*/ 	.byte	0x3f
	.zero		1


	//   ....[65]....
        /*0eb4*/ 	.word	0x00015270
        /*0eb8*/ 	.word	0x00000005
        /*0ebc*/ 	.word	0x00033480
        /*0ec0*/ 	.short	0x010a
        /*0ec2*/ 	.byte	0x3f
	.zero		1


	//   ....[66]....
        /*0ec4*/ 	.word	0x000152b0
        /*0ec8*/ 	.word	0x0000001b
        /*0ecc*/ 	.word	0x00033480
        /*0ed0*/ 	.short	0x010a
        /*0ed2*/ 	.byte	0x3f
	.zero		1


	//   ....[67]....
        /*0ed4*/ 	.word	0x00015320
        /*0ed8*/ 	.word	0x00000003
        /*0edc*/ 	.word	0x00033400
        /*0ee0*/ 	.short	0x010a
        /*0ee2*/ 	.byte	0x3f
	.zero		1


	//   ....[68]....
        /*0ee4*/ 	.word	0x00015370
        /*0ee8*/ 	.word	0x00000004
        /*0eec*/ 	.word	0x00033430
        /*0ef0*/ 	.short	0x010a
        /*0ef2*/ 	.byte	0x3f
	.zero		1


	//   ....[69]....
        /*0ef4*/ 	.word	0x000153d0
        /*0ef8*/ 	.word	0x00000003
        /*0efc*/ 	.word	0x00033430
        /*0f00*/ 	.short	0x010a
        /*0f02*/ 	.byte	0x3f
	.zero		1


	//   ....[70]....
        /*0f04*/ 	.word	0x00015430
        /*0f08*/ 	.word	0x00000003
        /*0f0c*/ 	.word	0x00033450
        /*0f10*/ 	.short	0x010a
        /*0f12*/ 	.byte	0x3f
	.zero		1


	//   ....[71]....
        /*0f14*/ 	.word	0x00015490
        /*0f18*/ 	.word	0x00000007
        /*0f1c*/ 	.word	0x00033450
        /*0f20*/ 	.short	0x010a
        /*0f22*/ 	.byte	0x3f
	.zero		1


	//   ....[72]....
        /*0f24*/ 	.word	0x00015590
        /*0f28*/ 	.word	0x00000004
        /*0f2c*/ 	.word	0x00033480
        /*0f30*/ 	.short	0x010a
        /*0f32*/ 	.byte	0x3f
	.zero		1


	//   ....[73]....
        /*0f34*/ 	.word	0x00015e10
        /*0f38*/ 	.word	0x00000004
        /*0f3c*/ 	.word	0x00033440
        /*0f40*/ 	.short	0x010a
        /*0f42*/ 	.byte	0x3f
	.zero		1


	//   ....[74]....
        /*0f44*/ 	.word	0x00016a90
        /*0f48*/ 	.word	0x00000010
        /*0f4c*/ 	.word	0x00033420
        /*0f50*/ 	.short	0x010a
        /*0f52*/ 	.byte	0x3f
	.zero		1


	//   ....[75]....
        /*0f54*/ 	.word	0x00016ae0
        /*0f58*/ 	.word	0x00000004
        /*0f5c*/ 	.word	0x00033480
        /*0f60*/ 	.short	0x010a
        /*0f62*/ 	.byte	0x3f
	.zero		1


	//   ....[76]....
        /*0f64*/ 	.word	0x00017130
        /*0f68*/ 	.word	0x00000004
        /*0f6c*/ 	.word	0x00033440
        /*0f70*/ 	.short	0x010a
        /*0f72*/ 	.byte	0x3f
	.zero		1


	//   ....[77]....
        /*0f74*/ 	.word	0x00017760
        /*0f78*/ 	.word	0x00000000
        /*0f7c*/ 	.word	0x00033470
        /*0f80*/ 	.short	0x010a
        /*0f82*/ 	.byte	0x3f
	.zero		1


	//   ....[78]....
        /*0f84*/ 	.word	0x000177b0
        /*0f88*/ 	.word	0x00000000
        /*0f8c*/ 	.word	0x00033460
        /*0f90*/ 	.short	0x010a
        /*0f92*/ 	.byte	0x3f
	.zero		1


	//   ....[79]....
        /*0f94*/ 	.word	0x00017800
        /*0f98*/ 	.word	0x00000003
        /*0f9c*/ 	.word	0x00033470
        /*0fa0*/ 	.short	0x010a
        /*0fa2*/ 	.byte	0x3f
	.zero		1


	//   ....[80]....
        /*0fa4*/ 	.word	0x00017850
        /*0fa8*/ 	.word	0x00000003
        /*0fac*/ 	.word	0x00033460
        /*0fb0*/ 	.short	0x010a
        /*0fb2*/ 	.byte	0x3f
	.zero		1


	//   ....[81]....
        /*0fb4*/ 	.word	0x000178a0
        /*0fb8*/ 	.word	0x00000004
        /*0fbc*/ 	.word	0x00033420
        /*0fc0*/ 	.short	0x010a
        /*0fc2*/ 	.byte	0x3f
	.zero		1


	//   ....[82]....
        /*0fc4*/ 	.word	0x00017a40
        /*0fc8*/ 	.word	0x00000005
        /*0fcc*/ 	.word	0x00033440
        /*0fd0*/ 	.short	0x010a
        /*0fd2*/ 	.byte	0x3f
	.zero		1


	//   ....[83]....
        /*0fd4*/ 	.word	0x00017a90
        /*0fd8*/ 	.word	0x0000001b
        /*0fdc*/ 	.word	0x00033440
        /*0fe0*/ 	.short	0x010a
        /*0fe2*/ 	.byte	0x3f
	.zero		1


	//   ....[84]....
        /*0fe4*/ 	.word	0x00017ae0
        /*0fe8*/ 	.word	0x00000005
        /*0fec*/ 	.word	0x00033460
        /*0ff0*/ 	.short	0x010a
        /*0ff2*/ 	.byte	0x3f
	.zero		1


	//   ....[85]....
        /*0ff4*/ 	.word	0x00017b30
        /*0ff8*/ 	.word	0x0000001b
        /*0ffc*/ 	.word	0x00033460
        /*1000*/ 	.short	0x010a
        /*1002*/ 	.byte	0x3f
	.zero		1


	//   ....[86]....
        /*1004*/ 	.word	0x00017b80
        /*1008*/ 	.word	0x00000005
        /*100c*/ 	.word	0x00033480
        /*1010*/ 	.short	0x010a
        /*1012*/ 	.byte	0x3f
	.zero		1


	//----- nvinfo : EIATTR_NUM_MBARRIERS
	.align		4
.L_126:
        /*1014*/ 	.byte	0x03, 0x38
        /*1016*/ 	.short	0x0016


	//----- nvinfo : EIATTR_EXIT_INSTR_OFFSETS
	.align		4
        /*1018*/ 	.byte	0x04, 0x1c
        /*101a*/ 	.short	(.L_128 - .L_127)


	//   ....[0]....
.L_127:
        /*101c*/ 	.word	0x000009c0


	//   ....[1]....
        /*1020*/ 	.word	0x0000e240


	//   ....[2]....
        /*1024*/ 	.word	0x00015300


	//----- nvinfo : EIATTR_MAX_THREADS
	.align		4
.L_128:
        /*1028*/ 	.byte	0x04, 0x05
        /*102a*/ 	.short	(.L_130 - .L_129)
.L_129:
        /*102c*/ 	.word	0x00000180
        /*1030*/ 	.word	0x00000001
        /*1034*/ 	.word	0x00000001


	//----- nvinfo : EIATTR_CRS_STACK_SIZE
	.align		4
.L_130:
        /*1038*/ 	.byte	0x04, 0x1e
        /*103a*/ 	.short	(.L_132 - .L_131)
.L_131:
        /*103c*/ 	.word	0x00000000


	//----- nvinfo : EIATTR_CBANK_PARAM_SIZE
	.align		4
.L_132:
        /*1040*/ 	.byte	0x03, 0x19
        /*1042*/ 	.short	0x0af0


	//----- nvinfo : EIATTR_PARAM_CBANK
	.align		4
        /*1044*/ 	.byte	0x04, 0x0a
        /*1046*/ 	.short	(.L_134 - .L_133)
	.align		4
.L_133:
        /*1048*/ 	.word	index@(.nv.constant0._ZN7cutlass13device_kernelIN5flash11enable_sm90INS1_16FlashAttnFwdSm90INS1_25CollectiveMainloopFwdSm90ILi2EN4cute5tupleIJNS5_1CILi1EEES8_S8_EEENS6_IJNS7_ILi128EEENS7_ILi160EEENS7_ILi192EEEEEELi192ENS_12float_e4m3_tEfNS_4arch4Sm90ELb0ELb0ELb0ELb1ELb1ELb0ELb0ELb1ELb1ELb1ELb1ELb0EEENS1_21CollectiveEpilogueFwdINS6_IJSA_SC_SB_EEES9_NS_10bfloat16_tESG_Li256ELb1ELb1ELb1ELb1EEENS1_36VarlenDynamicPersistentTileSchedulerILi128ELi160ELi256ELi128ELb1ELb1ELb1ELb0ELb1ELb1EEEEEEEEEvNT_6ParamsE)
        /*104c*/ 	.short	0x0210
        /*104e*/ 	.short	0x0af0


	//----- nvinfo : EIATTR_SW_WAR
	.align		4
.L_134:
        /*1050*/ 	.byte	0x04, 0x36
        /*1052*/ 	.short	(.L_136 - .L_135)
.L_135:
        /*1054*/ 	.word	0x00000008
.L_136:


//--------------------- .nv.info._ZN7cutlass13device_kernelIN5flash11enable_sm90INS1_16FlashAttnFwdSm90INS1_25CollectiveMainloopFwdSm90ILi2EN4cute5tupleIJNS5_1CILi1EEES8_S8_EEENS6_IJNS7_ILi128EEENS7_ILi160EEENS7_ILi192EEEEEELi192ENS_12float_e4m3_tEfNS_4arch4Sm90ELb0ELb0ELb0ELb1ELb1ELb1ELb0ELb1ELb1ELb1ELb1ELb0EEENS1_21CollectiveEpilogueFwdINS6_IJSA_SC_SB_EEES9_NS_10bfloat16_tESG_Li256ELb1ELb1ELb1ELb1EEENS1_36VarlenDynamicPersistentTileSchedulerILi128ELi160ELi256ELi128ELb1ELb1ELb1ELb0ELb1ELb1EEEEEEEEEvNT_6ParamsE --------------------------
	.section	.nv.info._ZN7cutlass13device_kernelIN5flash11enable_sm90INS1_16FlashAttnFwdSm90INS1_25CollectiveMainloopFwdSm90ILi2EN4cute5tupleIJNS5_1CILi1EEES8_S8_EEENS6_IJNS7_ILi128EEENS7_ILi160EEENS7_ILi192EEEEEELi192ENS_12float_e4m3_tEfNS_4arch4Sm90ELb0ELb0ELb0ELb1ELb1ELb1ELb0ELb1ELb1ELb1ELb1ELb0EEENS1_21CollectiveEpilogueFwdINS6_IJSA_SC_SB_EEES9_NS_10bfloat16_tESG_Li256ELb1ELb1ELb1ELb1EEENS1_36VarlenDynamicPersistentTileSchedulerILi128ELi160ELi256ELi128ELb1ELb1ELb1ELb0ELb1ELb1EEEEEEEEEvNT_6ParamsE,"",@"SHT_CUDA_INFO"
	.sectionflags	@""
	.align	4


	//----- nvinfo : EIATTR_CUDA_API_VERSION
	.align		4
        /*0000*/ 	.byte	0x04, 0x37
        /*0002*/ 	.short	(.L_138 - .L_137)
.L_137:
        /*0004*/ 	.word	0x00000082


	//----- nvinfo : EIATTR_KPARAM_INFO
	.align		4
.L_138:
        /*0008*/ 	.byte	0x04, 0x17
        /*000a*/ 	.short	(.L_140 - .L_139)
.L_139:
        /*000c*/ 	.word	0x00000000
        /*0010*/ 	.short	0x0000
        /*0012*/ 	.short	0x0070
        /*0014*/ 	.byte	0x00, 0xf0, 0x01, 0x2a


	//----- nvinfo : EIATTR_SPARSE_MMA_MASK
	.align		4
.L_140:
        /*0018*/ 	.byte	0x03, 0x50
        /*001a*/ 	.short	0x0000


	//----- nvinfo : EIATTR_MAXREG_COUNT
	.align		4
        /*001c*/ 	.byte	0x03, 0x1b
        /*001e*/ 	.short	0x00a8


	//----- nvinfo : EIATTR_NUM_BARRIERS
	.align		4
        /*0020*/ 	.byte	0x02, 0x4c
        /*0022*/ 	.byte	0x10
	.zero		1


	//----- nvinfo : EIATTR_EXTERNS
	.align		4
        /*0024*/ 	.byte	0x04, 0x0f
        /*0026*/ 	.short	(.L_142 - .L_141)


	//   ....[0]....
	.align		4
.L_141:
        /*0028*/ 	.word	index@(__assertfail)


	//----- nvinfo : EIATTR_ANNOTATIONS
	.align		4
.L_142:
        /*002c*/ 	.byte	0x04, 0x55
        /*002e*/ 	.short	(.L_144 - .L_143)


	//   ....[0]....
.L_143:
        /* <DEDUP_REMOVED lines=172> */
        /*0ae4*/ 	.byte	0x80, 0x3c, 0x03, 0x00, 0x01, 0x00, 0x00, 0x00, 0xa0, 0x3c, 0x03, 0x00


	//----- nvinfo : EIATTR_MERCURY_ISA_VERSION
	.align		4
.L_144:
        /*0af0*/ 	.byte	0x03, 0x5f
        /*0af2*/ 	.short	0x0101


	//----- nvinfo : EIATTR_UNUSED_LOAD_BYTE_OFFSET
	.align		4
        /*0af4*/ 	.byte	0x04, 0x44
        /*0af6*/ 	.short	(.L_146 - .L_145)


	//   ....[0]....
.L_145:
        /*0af8*/ 	.word	0x00000a90
        /*0afc*/ 	.word	0x0000fff0


	//   ....[1]....
        /*0b00*/ 	.word	0x000207a0
        /*0b04*/ 	.word	0x0000fff0


	//----- nvinfo : EIATTR_INT_WARP_WIDE_INSTR_OFFSETS
	.align		4
.L_146:
        /*0b08*/ 	.byte	0x04, 0x31
        /*0b0a*/ 	.short	(.L_148 - .L_147)


	//   ....[0]....
.L_147:
        /*0b0c*/ 	.word	0x00000130


	//   ....[1]....
        /*0b10*/ 	.word	0x00000170


	//   ....[2]....
        /*0b14*/ 	.word	0x000001e0


	//   ....[3]....
        /*0b18*/ 	.word	0x000291a0


	//   ....[4]....
        /*0b1c*/ 	.word	0x00029230


	//   ....[5]....
        /*0b20*/ 	.word	0x0002d110


	//   ....[6]....
        /*0b24*/ 	.word	0x0002d1a0


	//----- nvinfo : EIATTR_COOP_GROUP_MASK_REGIDS
	.align		4
.L_148:
        /*0b28*/ 	.byte	0x04, 0x29
        /*0b2a*/ 	.short	(.L_150 - .L_149)


	//   ....[0]....
.L_149:
        /*0b2c*/ 	.word	0xffffffff


	//   ....[1]....
        /*0b30*/ 	.word	0xffffffff


	//   ....[2]....
        /*0b34*/ 	.word	0xffffffff


	//   ....[3]....
        /*0b38*/ 	.word	0xffffffff


	//   ....[4]....
        /*0b3c*/ 	.word	0xffffffff


	//   ....[5]....
        /*0b40*/ 	.word	0xffffffff


	//   ....[6]....
        /*0b44*/ 	.word	0xffffffff


	//   ....[7]....
        /*0b48*/ 	.word	0xffffffff


	//   ....[8]....
        /*0b4c*/ 	.word	0xffffffff


	//   ....[9]....
        /*0b50*/ 	.word	0xffffffff


	//   ....[10]....
        /*0b54*/ 	.word	0xffffffff


	//   ....[11]....
        /*0b58*/ 	.word	0xffffffff


	//   ....[12]....
        /*0b5c*/ 	.word	0xffffffff


	//   ....[13]....
        /*0b60*/ 	.word	0xffffffff


	//   ....[14]....
        /*0b64*/ 	.word	0xffffffff


	//   ....[15]....
        /*0b68*/ 	.word	0xffffffff


	//   ....[16]....
        /*0b6c*/ 	.word	0xffffffff


	//   ....[17]....
        /*0b70*/ 	.word	0xffffffff


	//   ....[18]....
        /*0b74*/ 	.word	0xffffffff


	//   ....[19]....
        /*0b78*/ 	.word	0xffffffff


	//   ....[20]....
        /*0b7c*/ 	.word	0xffffffff


	//   ....[21]....
        /*0b80*/ 	.word	0xffffffff


	//   ....[22]....
        /*0b84*/ 	.word	0xffffffff


	//   ....[23]....
        /*0b88*/ 	.word	0xffffffff


	//   ....[24]....
        /*0b8c*/ 	.word	0xffffffff


	//   ....[25]....
        /*0b90*/ 	.word	0xffffffff


	//   ....[26]....
        /*0b94*/ 	.word	0xffffffff


	//   ....[27]....
        /*0b98*/ 	.word	0xffffffff


	//   ....[28]....
        /*0b9c*/ 	.word	0xffffffff


	//   ....[29]....
        /*0ba0*/ 	.word	0xffffffff


	//   ....[30]....
        /*0ba4*/ 	.word	0xffffffff


	//   ....[31]....
        /*0ba8*/ 	.word	0xffffffff


	//   ....[32]....
        /*0bac*/ 	.word	0xffffffff


	//   ....[33]....
        /*0bb0*/ 	.word	0xffffffff


	//   ....[34]....
        /*0bb4*/ 	.word	0xffffffff


	//   ....[35]....
        /*0bb8*/ 	.word	0xffffffff


	//   ....[36]....
        /*0bbc*/ 	.word	0xffffffff


	//   ....[37]....
        /*0bc0*/ 	.word	0xffffffff


	//   ....[38]....
        /*0bc4*/ 	.word	0xffffffff


	//   ....[39]....
        /*0bc8*/ 	.word	0xffffffff


	//   ....[40]....
        /*0bcc*/ 	.word	0xffffffff


	//   ....[41]....
        /*0bd0*/ 	.word	0xffffffff


	//   ....[42]....
        /*0bd4*/ 	.word	0xffffffff


	//   ....[43]....
        /*0bd8*/ 	.word	0xffffffff


	//   ....[44]....
        /*0bdc*/ 	.word	0xffffffff


	//   ....[45]....
        /*0be0*/ 	.word	0xffffffff


	//   ....[46]....
        /*0be4*/ 	.word	0xffffffff


	//   ....[47]....
        /*0be8*/ 	.word	0xffffffff


	//   ....[48]....
        /*0bec*/ 	.word	0xffffffff


	//   ....[49]....
        /*0bf0*/ 	.word	0xffffffff


	//   ....[50]....
        /*0bf4*/ 	.word	0xffffffff


	//   ....[51]....
        /*0bf8*/ 	.word	0xffffffff


	//   ....[52]....
        /*0bfc*/ 	.word	0xffffffff


	//   ....[53]....
        /*0c00*/ 	.word	0xffffffff


	//   ....[54]....
        /*0c04*/ 	.word	0xffffffff


	//   ....[55]....
        /*0c08*/ 	.word	0xffffffff


	//   ....[56]....
        /*0c0c*/ 	.word	0xffffffff


	//   ....[57]....
        /*0c10*/ 	.word	0xffffffff


	//   ....[58]....
        /*0c14*/ 	.word	0xffffffff


	//   ....[59]....
        /*0c18*/ 	.word	0xffffffff


	//   ....[60]....
        /*0c1c*/ 	.word	0xffffffff


	//   ....[61]....
        /*0c20*/ 	.word	0xffffffff


	//   ....[62]....
        /*0c24*/ 	.word	0xffffffff


	//   ....[63]....
        /*0c28*/ 	.word	0xffffffff


	//   ....[64]....
        /*0c2c*/ 	.word	0xffffffff


	//   ....[65]....
        /*0c30*/ 	.word	0xffffffff


	//   ....[66]....
        /*0c34*/ 	.word	0xffffffff


	//   ....[67]....
        /*0c38*/ 	.word	0xffffffff


	//   ....[68]....
        /*0c3c*/ 	.word	0xffffffff


	//   ....[69]....
        /*0c40*/ 	.word	0xffffffff


	//   ....[70]....
        /*0c44*/ 	.word	0xffffffff


	//   ....[71]....
        /*0c48*/ 	.word	0xffffffff


	//   ....[72]....
        /*0c4c*/ 	.word	0xffffffff


	//   ....[73]....
        /*0c50*/ 	.word	0xffffffff


	//   ....[74]....
        /*0c54*/ 	.word	0xffffffff


	//   ....[75]....
        /*0c58*/ 	.word	0xffffffff


	//   ....[76]....
        /*0c5c*/ 	.word	0xffffffff


	//   ....[77]....
        /*0c60*/ 	.word	0xffffffff


	//   ....[78]....
        /*0c64*/ 	.word	0xffffffff


	//   ....[79]....
        /*0c68*/ 	.word	0xffffffff


	//   ....[80]....
        /*0c6c*/ 	.word	0xffffffff


	//   ....[81]....
        /*0c70*/ 	.word	0xffffffff


	//   ....[82]....
        /*0c74*/ 	.word	0xffffffff


	//   ....[83]....
        /*0c78*/ 	.word	0xffffffff


	//   ....[84]....
        /*0c7c*/ 	.word	0xffffffff


	//   ....[85]....
        /*0c80*/ 	.word	0xffffffff


	//   ....[86]....
        /*0c84*/ 	.word	0xffffffff


	//   ....[87]....
        /*0c88*/ 	.word	0xffffffff


	//   ....[88]....
        /*0c8c*/ 	.word	0xffffffff


	//   ....[89]....
        /*0c90*/ 	.word	0xffffffff


	//   ....[90]....
        /*0c94*/ 	.word	0xffffffff


	//   ....[91]....
        /*0c98*/ 	.word	0xffffffff


	//   ....[92]....
        /*0c9c*/ 	.word	0xffffffff


	//   ....[93]....
        /*0ca0*/ 	.word	0xffffffff


	//   ....[94]....
        /*0ca4*/ 	.word	0xffffffff


	//   ....[95]....
        /*0ca8*/ 	.word	0xffffffff


	//   ....[96]....
        /*0cac*/ 	.word	0xffffffff


	//   ....[97]....
        /*0cb0*/ 	.word	0xffffffff


	//   ....[98]....
        /*0cb4*/ 	.word	0xffffffff


	//   ....[99]....
        /*0cb8*/ 	.word	0xffffffff


	//   ....[100]....
        /*0cbc*/ 	.word	0xffffffff


	//   ....[101]....
        /*0cc0*/ 	.word	0xffffffff


	//   ....[102]....
        /*0cc4*/ 	.word	0xffffffff


	//   ....[103]....
        /*0cc8*/ 	.word	0xffffffff


	//   ....[104]....
        /*0ccc*/ 	.word	0xffffffff


	//   ....[105]....
        /*0cd0*/ 	.word	0xffffffff


	//   ....[106]....
        /*0cd4*/ 	.word	0xffffffff


	//   ....[107]....
        /*0cd8*/ 	.word	0xffffffff


	//   ....[108]....
        /*0cdc*/ 	.word	0xffffffff


	//   ....[109]....
        /*0ce0*/ 	.word	0xffffffff


	//   ....[110]....
        /*0ce4*/ 	.word	0xffffffff


	//   ....[111]....
        /*0ce8*/ 	.word	0xffffffff


	//   ....[112]....
        /*0cec*/ 	.word	0xffffffff


	//   ....[113]....
        /*0cf0*/ 	.word	0xffffffff


	//   ....[114]....
        /*0cf4*/ 	.word	0xffffffff


	//   ....[115]....
        /*0cf8*/ 	.word	0xffffffff


	//   ....[116]....
        /*0cfc*/ 	.word	0xffffffff


	//   ....[117]....
        /*0d00*/ 	.word	0xffffffff


	//   ....[118]....
        /*0d04*/ 	.word	0xffffffff


	//   ....[119]....
        /*0d08*/ 	.word	0xffffffff


	//   ....[120]....
        /*0d0c*/ 	.word	0xffffffff


	//   ....[121]....
        /*0d10*/ 	.word	0xffffffff


	//   ....[122]....
        /*0d14*/ 	.word	0xffffffff


	//   ....[123]....
        /*0d18*/ 	.word	0xffffffff


	//   ....[124]....
        /*0d1c*/ 	.word	0xffffffff


	//   ....[125]....
        /*0d20*/ 	.word	0xffffffff


	//   ....[126]....
        /*0d24*/ 	.word	0xffffffff


	//   ....[127]....
        /*0d28*/ 	.word	0xffffffff


	//   ....[128]....
        /*0d2c*/ 	.word	0xffffffff


	//   ....[129]....
        /*0d30*/ 	.word	0xffffffff


	//   ....[130]....
        /*0d34*/ 	.word	0xffffffff


	//   ....[131]....
        /*0d38*/ 	.word	0xffffffff


	//   ....[132]....
        /*0d3c*/ 	.word	0xffffffff


	//   ....[133]....
        /*0d40*/ 	.word	0xffffffff


	//   ....[134]....
        /*0d44*/ 	.word	0xffffffff


	//   ....[135]....
        /*0d48*/ 	.word	0xffffffff


	//   ....[136]....
        /*0d4c*/ 	.word	0xffffffff


	//   ....[137]....
        /*0d50*/ 	.word	0xffffffff


	//   ....[138]....
        /*0d54*/ 	.word	0xffffffff


	//   ....[139]....
        /*0d58*/ 	.word	0xffffffff


	//   ....[140]....
        /*0d5c*/ 	.word	0xffffffff


	//   ....[141]....
        /*0d60*/ 	.word	0xffffffff


	//   ....[142]....
        /*0d64*/ 	.word	0xffffffff


	//   ....[143]....
        /*0d68*/ 	.word	0xffffffff


	//   ....[144]....
        /*0d6c*/ 	.word	0xffffffff


	//   ....[145]....
        /*0d70*/ 	.word	0xffffffff


	//   ....[146]....
        /*0d74*/ 	.word	0xffffffff


	//   ....[147]....
        /*0d78*/ 	.word	0xffffffff


	//   ....[148]....
        /*0d7c*/ 	.word	0xffffffff


	//   ....[149]....
        /*0d80*/ 	.word	0xffffffff


	//   ....[150]....
        /*0d84*/ 	.word	0xffffffff


	//   ....[151]....
        /*0d88*/ 	.word	0xffffffff


	//   ....[152]....
        /*0d8c*/ 	.word	0xffffffff


	//   ....[153]....
        /*0d90*/ 	.word	0xffffffff


	//   ....[154]....
        /*0d94*/ 	.word	0xffffffff


	//   ....[155]....
        /*0d98*/ 	.word	0xffffffff


	//   ....[156]....
        /*0d9c*/ 	.word	0xffffffff


	//   ....[157]....
        /*0da0*/ 	.word	0xffffffff


	//   ....[158]....
        /*0da4*/ 	.word	0xffffffff


	//   ....[159]....
        /*0da8*/ 	.word	0xffffffff


	//   ....[160]....
        /*0dac*/ 	.word	0xffffffff


	//   ....[161]....
        /*0db0*/ 	.word	0xffffffff


	//   ....[162]....
        /*0db4*/ 	.word	0xffffffff


	//   ....[163]....
        /*0db8*/ 	.word	0xffffffff


	//   ....[164]....
        /*0dbc*/ 	.word	0xffffffff


	//   ....[165]....
        /*0dc0*/ 	.word	0xffffffff


	//   ....[166]....
        /*0dc4*/ 	.word	0xffffffff


	//   ....[167]....
        /*0dc8*/ 	.word	0xffffffff


	//   ....[168]....
        /*0dcc*/ 	.word	0xffffffff


	//   ....[169]....
        /*0dd0*/ 	.word	0xffffffff


	//   ....[170]....
        /*0dd4*/ 	.word	0xffffffff


	//   ....[171]....
        /*0dd8*/ 	.word	0xffffffff


	//   ....[172]....
        /*0ddc*/ 	.word	0xffffffff


	//   ....[173]....
        /*0de0*/ 	.word	0xffffffff


	//   ....[174]....
        /*0de4*/ 	.word	0xffffffff


	//   ....[175]....
        /*0de8*/ 	.word	0xffffffff


	//   ....[176]....
        /*0dec*/ 	.word	0xffffffff


	//   ....[177]....
        /*0df0*/ 	.word	0xffffffff


	//   ....[178]....
        /*0df4*/ 	.word	0xffffffff


	//   ....[179]....
        /*0df8*/ 	.word	0xffffffff


	//   ....[180]....
        /*0dfc*/ 	.word	0xffffffff


	//   ....[181]....
        /*0e00*/ 	.word	0xffffffff


	//   ....[182]....
        /*0e04*/ 	.word	0xffffffff


	//   ....[183]....
        /*0e08*/ 	.word	0xffffffff


	//   ....[184]....
        /*0e0c*/ 	.word	0xffffffff


	//   ....[185]....
        /*0e10*/ 	.word	0xffffffff


	//   ....[186]....
        /*0e14*/ 	.word	0xffffffff


	//   ....[187]....
        /*0e18*/ 	.word	0xffffffff


	//   ....[188]....
        /*0e1c*/ 	.word	0xffffffff


	//   ....[189]....
        /*0e20*/ 	.word	0xffffffff


	//   ....[190]....
        /*0e24*/ 	.word	0xffffffff


	//   ....[191]....
        /*0e28*/ 	.word	0xffffffff


	//   ....[192]....
        /*0e2c*/ 	.word	0xffffffff


	//   ....[193]....
        /*0e30*/ 	.word	0xffffffff


	//   ....[194]....
        /*0e34*/ 	.word	0xffffffff


	//   ....[195]....
        /*0e38*/ 	.word	0xffffffff


	//   ....[196]....
        /*0e3c*/ 	.word	0xffffffff


	//   ....[197]....
        /*0e40*/ 	.word	0xffffffff


	//   ....[198]....
        /*0e44*/ 	.word	0xffffffff


	//   ....[199]....
        /*0e48*/ 	.word	0xffffffff


	//   ....[200]....
        /*0e4c*/ 	.word	0xffffffff


	//   ....[201]....
        /*0e50*/ 	.word	0xffffffff


	//   ....[202]....
        /*0e54*/ 	.word	0xffffffff


	//   ....[203]....
        /*0e58*/ 	.word	0xffffffff


	//   ....[204]....
        /*0e5c*/ 	.word	0xffffffff


	//   ....[205]....
        /*0e60*/ 	.word	0xffffffff


	//   ....[206]....
        /*0e64*/ 	.word	0xffffffff


	//   ....[207]....
        /*0e68*/ 	.word	0xffffffff


	//   ....[208]....
        /*0e6c*/ 	.word	0xffffffff


	//   ....[209]....
        /*0e70*/ 	.word	0xffffffff


	//   ....[210]....
        /*0e74*/ 	.word	0xffffffff


	//   ....[211]....
        /*0e78*/ 	.word	0xffffffff


	//   ....[212]....
        /*0e7c*/ 	.word	0xffffffff


	//   ....[213]....
        /*0e80*/ 	.word	0xffffffff


	//   ....[214]....
        /*0e84*/ 	.word	0xffffffff


	//   ....[215]....
        /*0e88*/ 	.word	0xffffffff


	//   ....[216]....
        /*0e8c*/ 	.word	0xffffffff


	//   ....[217]....
        /*0e90*/ 	.word	0xffffffff


	//   ....[218]....
        /*0e94*/ 	.word	0xffffffff


	//   ....[219]....
        /*0e98*/ 	.word	0xffffffff


	//   ....[220]....
        /*0e9c*/ 	.word	0xffffffff


	//   ....[221]....
        /*0ea0*/ 	.word	0xffffffff


	//   ....[222]....
        /*0ea4*/ 	.word	0xffffffff


	//   ....[223]....
        /*0ea8*/ 	.word	0xffffffff


	//   ....[224]....
        /*0eac*/ 	.word	0xffffffff


	//   ....[225]....
        /*0eb0*/ 	.word	0xffffffff


	//   ....[226]....
        /*0eb4*/ 	.word	0xffffffff


	//   ....[227]....
        /*0eb8*/ 	.word	0xffffffff


	//   ....[228]....
        /*0ebc*/ 	.word	0xffffffff


	//   ....[229]....
        /*0ec0*/ 	.word	0xffffffff


	//   ....[230]....
        /*0ec4*/ 	.word	0xffffffff


	//   ....[231]....
        /*0ec8*/ 	.word	0xffffffff


	//   ....[232]....
        /*0ecc*/ 	.word	0xffffffff


	//   ....[233]....
        /*0ed0*/ 	.word	0xffffffff


	//   ....[234]....
        /*0ed4*/ 	.word	0xffffffff


	//   ....[235]....
        /*0ed8*/ 	.word	0xffffffff


	//   ....[236]....
        /*0edc*/ 	.word	0xffffffff


	//   ....[237]....
        /*0ee0*/ 	.word	0xffffffff


	//   ....[238]....
        /*0ee4*/ 	.word	0xffffffff


	//   ....[239]....
        /*0ee8*/ 	.word	0xffffffff


	//   ....[240]....
        /*0eec*/ 	.word	0xffffffff


	//   ....[241]....
        /*0ef0*/ 	.word	0xffffffff


	//   ....[242]....
        /*0ef4*/ 	.word	0xffffffff


	//   ....[243]....
        /*0ef8*/ 	.word	0xffffffff


	//   ....[244]....
        /*0efc*/ 	.word	0xffffffff


	//   ....[245]....
        /*0f00*/ 	.word	0xffffffff


	//   ....[246]....
        /*0f04*/ 	.word	0xffffffff


	//   ....[247]....
        /*0f08*/ 	.word	0xffffffff


	//   ....[248]....
        /*0f0c*/ 	.word	0xffffffff


	//   ....[249]....
        /*0f10*/ 	.word	0x0500000f


	//   ....[250]....
        /*0f14*/ 	.word	0x0500000f


	//   ....[251]....
        /*0f18*/ 	.word	0x0500000f


	//   ....[252]....
        /*0f1c*/ 	.word	0x0500000f


	//   ....[253]....
        /*0f20*/ 	.word	0x0500000f


	//   ....[254]....
        /*0f24*/ 	.word	0x0500000f


	//   ....[255]....
        /*0f28*/ 	.word	0x0500000f


	//   ....[0]....
        /*0f2c*/ 	.word	0x0500000f


	//   ....[1]....
        /*0f30*/ 	.word	0x0500000f


	//   ....[2]....
        /*0f34*/ 	.word	0x0500000f


	//   ....[3]....
        /*0f38*/ 	.word	0x0500000f


	//   ....[4]....
        /*0f3c*/ 	.word	0x0500000f


	//   ....[5]....
        /*0f40*/ 	.word	0x0500000f


	//   ....[6]....
        /*0f44*/ 	.word	0x0500000f


	//   ....[7]....
        /*0f48*/ 	.word	0x0500000f


	//   ....[8]....
        /*0f4c*/ 	.word	0x0500000f


	//   ....[9]....
        /*0f50*/ 	.word	0x0500000f


	//   ....[10]....
        /*0f54*/ 	.word	0x0500000f


	//   ....[11]....
        /*0f58*/ 	.word	0x0500000f


	//   ....[12]....
        /*0f5c*/ 	.word	0x0500000f


	//   ....[13]....
        /*0f60*/ 	.word	0x0500000f


	//   ....[14]....
        /*0f64*/ 	.word	0x0500000f


	//   ....[15]....
        /*0f68*/ 	.word	0x0500000f


	//   ....[16]....
        /*0f6c*/ 	.word	0x0500000f


	//   ....[17]....
        /*0f70*/ 	.word	0x0500000f


	//   ....[18]....
        /*0f74*/ 	.word	0x0500000f


	//   ....[19]....
        /*0f78*/ 	.word	0x0500000f


	//   ....[20]....
        /*0f7c*/ 	.word	0x0500000f


	//   ....[21]....
        /*0f80*/ 	.word	0x0500000f


	//   ....[22]....
        /*0f84*/ 	.word	0x0500000f


	//   ....[23]....
        /*0f88*/ 	.word	0x0500000f


	//   ....[24]....
        /*0f8c*/ 	.word	0x0500000f


	//   ....[25]....
        /*0f90*/ 	.word	0x0500000f


	//   ....[26]....
        /*0f94*/ 	.word	0x0500000f


	//   ....[27]....
        /*0f98*/ 	.word	0x0500000f


	//   ....[28]....
        /*0f9c*/ 	.word	0x0500000f


	//   ....[29]....
        /*0fa0*/ 	.word	0x0500000f


	//   ....[30]....
        /*0fa4*/ 	.word	0x0500000f


	//   ....[31]....
        /*0fa8*/ 	.word	0x0500000f


	//   ....[32]....
        /*0fac*/ 	.word	0x0500000f


	//   ....[33]....
        /*0fb0*/ 	.word	0x0500000f


	//   ....[34]....
        /*0fb4*/ 	.word	0x0500000f


	//   ....[35]....
        /*0fb8*/ 	.word	0x0500000f


	//   ....[36]....
        /*0fbc*/ 	.word	0x0500000f


	//   ....[37]....
        /*0fc0*/ 	.word	0x0500000f


	//   ....[38]....
        /*0fc4*/ 	.word	0x0500000f


	//   ....[39]....
        /*0fc8*/ 	.word	0x0500000f


	//   ....[40]....
        /*0fcc*/ 	.word	0x0500000f


	//   ....[41]....
        /*0fd0*/ 	.word	0x0500000f


	//   ....[42]....
        /*0fd4*/ 	.word	0x0500000f


	//   ....[43]....
        /*0fd8*/ 	.word	0x0500000f


	//   ....[44]....
        /*0fdc*/ 	.word	0x0500000f


	//   ....[45]....
        /*0fe0*/ 	.word	0x0500000f


	//   ....[46]....
        /*0fe4*/ 	.word	0x0500000f


	//   ....[47]....
        /*0fe8*/ 	.word	0x0500000f


	//   ....[48]....
        /*0fec*/ 	.word	0x0500000f


	//   ....[49]....
        /*0ff0*/ 	.word	0x0500000f


	//   ....[50]....
        /*0ff4*/ 	.word	0x0500000f


	//   ....[51]....
        /*0ff8*/ 	.word	0x0500000f


	//   ....[52]....
        /*0ffc*/ 	.word	0x0500000f


	//   ....[53]....
        /*1000*/ 	.word	0x0500000f


	//   ....[54]....
        /*1004*/ 	.word	0x0500000f


	//   ....[55]....
        /*1008*/ 	.word	0x0500000f


	//   ....[56]....
        /*100c*/ 	.word	0x0500000f


	//   ....[57]....
        /*1010*/ 	.word	0x0500000f


	//   ....[58]....
        /*1014*/ 	.word	0x0500000f


	//   ....[59]....
        /*1018*/ 	.word	0x0500000f


	//   ....[60]....
        /*101c*/ 	.word	0x0500000f


	//   ....[61]....
        /*1020*/ 	.word	0x0500000f


	//   ....[62]....
        /*1024*/ 	.word	0x0500000f


	//   ....[63]....
        /*1028*/ 	.word	0x0500000f


	//   ....[64]....
        /*102c*/ 	.word	0x0500000f


	//   ....[65]....
        /*1030*/ 	.word	0x0500000f


	//   ....[66]....
        /*1034*/ 	.word	0x0500000f


	//   ....[67]....
        /*1038*/ 	.word	0x0500000f


	//   ....[68]....
        /*103c*/ 	.word	0x0500000f


	//   ....[69]....
        /*1040*/ 	.word	0x0500000f


	//   ....[70]....
        /*1044*/ 	.word	0x0500000f


	//   ....[71]....
        /*1048*/ 	.word	0x0500000f


	//   ....[72]....
        /*104c*/ 	.word	0x0500000f


	//   ....[73]....
        /*1050*/ 	.word	0x0500000f


	//   ....[74]....
        /*1054*/ 	.word	0x0500000f


	//   ....[75]....
        /*1058*/ 	.word	0x0500000f


	//   ....[76]....
        /*105c*/ 	.word	0x0500000f


	//   ....[77]....
        /*1060*/ 	.word	0x0500000f


	//   ....[78]....
        /*1064*/ 	.word	0x0500000f


	//   ....[79]....
        /*1068*/ 	.word	0x0500000f


	//   ....[80]....
        /*106c*/ 	.word	0x0500000f


	//   ....[81]....
        /*1070*/ 	.word	0x0500000f


	//   ....[82]....
        /*1074*/ 	.word	0x0500000f


	//   ....[83]....
        /*1078*/ 	.word	0x0500000f


	//   ....[84]....
        /*107c*/ 	.word	0x0500000f


	//   ....[85]....
        /*1080*/ 	.word	0x0500000f


	//   ....[86]....
        /*1084*/ 	.word	0x0500000f


	//   ....[87]....
        /*1088*/ 	.word	0x0500000f


	//   ....[88]....
        /*108c*/ 	.word	0x0500000f


	//   ....[89]....
        /*1090*/ 	.word	0x0500000f


	//   ....[90]....
        /*1094*/ 	.word	0x0500000f


	//   ....[91]....
        /*1098*/ 	.word	0x0500000f


	//   ....[92]....
        /*109c*/ 	.word	0x0500000f


	//   ....[93]....
        /*10a0*/ 	.word	0x0500000f


	//   ....[94]....
        /*10a4*/ 	.word	0x0500000f


	//   ....[95]....
        /*10a8*/ 	.word	0x0500000f


	//   ....[96]....
        /*10ac*/ 	.word	0x0500000f


	//   ....[97]....
        /*10b0*/ 	.word	0x0500000f


	//   ....[98]....
        /*10b4*/ 	.word	0x0500000f


	//   ....[99]....
        /*10b8*/ 	.word	0x0500000f


	//   ....[100]....
        /*10bc*/ 	.word	0x0500000f


	//   ....[101]....
        /*10c0*/ 	.word	0x0500000f


	//   ....[102]....
        /*10c4*/ 	.word	0x0500000f


	//   ....[103]....
        /*10c8*/ 	.word	0x0500000f


	//   ....[104]....
        /*10cc*/ 	.word	0x0500000f


	//   ....[105]....
        /*10d0*/ 	.word	0x0500000f


	//   ....[106]....
        /*10d4*/ 	.word	0x0500000f


	//   ....[107]....
        /*10d8*/ 	.word	0x0500000f


	//   ....[108]....
        /*10dc*/ 	.word	0x0500000f


	//   ....[109]....
        /*10e0*/ 	.word	0x0500000f


	//   ....[110]....
        /*10e4*/ 	.word	0x0500000f


	//   ....[111]....
        /*10e8*/ 	.word	0x0500000f


	//   ....[112]....
        /*10ec*/ 	.word	0x0500000f


	//   ....[113]....
        /*10f0*/ 	.word	0x0500000f


	//   ....[114]....
        /*10f4*/ 	.word	0x0500000f


	//   ....[115]....
        /*10f8*/ 	.word	0x0500000f


	//   ....[116]....
        /*10fc*/ 	.word	0x0500000f


	//   ....[117]....
        /*1100*/ 	.word	0x0500000f


	//   ....[118]....
        /*1104*/ 	.word	0x0500000f


	//   ....[119]....
        /*1108*/ 	.word	0x0500000f


	//   ....[120]....
        /*110c*/ 	.word	0x0500000f


	//   ....[121]....
        /*1110*/ 	.word	0x0500000f


	//   ....[122]....
        /*1114*/ 	.word	0x0500000f


	//   ....[123]....
        /*1118*/ 	.word	0x0500000f


	//   ....[124]....
        /*111c*/ 	.word	0x0500000f


	//   ....[125]....
        /*1120*/ 	.word	0x0500000f


	//   ....[126]....
        /*1124*/ 	.word	0x0500000f


	//   ....[127]....
        /*1128*/ 	.word	0x0500000f


	//   ....[128]....
        /*112c*/ 	.word	0x0500000f


	//   ....[129]....
        /*1130*/ 	.word	0x0500000f


	//   ....[130]....
        /*1134*/ 	.word	0x0500000f


	//   ....[131]....
        /*1138*/ 	.word	0x0500000f


	//   ....[132]....
        /*113c*/ 	.word	0x0500000f


	//   ....[133]....
        /*1140*/ 	.word	0x0500000f


	//   ....[134]....
        /*1144*/ 	.word	0x0500000f


	//   ....[135]....
        /*1148*/ 	.word	0x0500000f


	//   ....[136]....
        /*114c*/ 	.word	0x0500000f


	//   ....[137]....
        /*1150*/ 	.word	0x0500000f


	//   ....[138]....
        /*1154*/ 	.word	0x0500000f


	//   ....[139]....
        /*1158*/ 	.word	0x0500000f


	//   ....[140]....
        /*115c*/ 	.word	0x0500000f


	//   ....[141]....
        /*1160*/ 	.word	0x0500000f


	//   ....[142]....
        /*1164*/ 	.word	0x0500000f


	//   ....[143]....
        /*1168*/ 	.word	0x0500000f


	//   ....[144]....
        /*116c*/ 	.word	0x0500000f


	//   ....[145]....
        /*1170*/ 	.word	0x0500000f


	//   ....[146]....
        /*1174*/ 	.word	0x0500000f


	//   ....[147]....
        /*1178*/ 	.word	0x0500000f


	//   ....[148]....
        /*117c*/ 	.word	0x0500000f


	//   ....[149]....
        /*1180*/ 	.word	0x0500000f


	//   ....[150]....
        /*1184*/ 	.word	0x0500000f


	//   ....[151]....
        /*1188*/ 	.word	0x0500000f


	//   ....[152]....
        /*118c*/ 	.word	0x0500000f


	//   ....[153]....
        /*1190*/ 	.word	0x0500000f


	//   ....[154]....
        /*1194*/ 	.word	0x0500000f


	//   ....[155]....
        /*1198*/ 	.word	0x0500000f


	//   ....[156]....
        /*119c*/ 	.word	0x0500000f


	//   ....[157]....
        /*11a0*/ 	.word	0x0500000f


	//   ....[158]....
        /*11a4*/ 	.word	0x0500000f


	//   ....[159]....
        /*11a8*/ 	.word	0x0500000f


	//   ....[160]....
        /*11ac*/ 	.word	0x0500000f


	//   ....[161]....
        /*11b0*/ 	.word	0x0500000f


	//   ....[162]....
        /*11b4*/ 	.word	0x0500000f


	//   ....[163]....
        /*11b8*/ 	.word	0x0500000f


	//   ....[164]....
        /*11bc*/ 	.word	0x0500000f


	//   ....[165]....
        /*11c0*/ 	.word	0x0500000f


	//   ....[166]....
        /*11c4*/ 	.word	0x0500000f


	//   ....[167]....
        /*11c8*/ 	.word	0x0500000f


	//   ....[168]....
        /*11cc*/ 	.word	0x0500000f


	//   ....[169]....
        /*11d0*/ 	.word	0x0500000f


	//   ....[170]....
        /*11d4*/ 	.word	0x0500000f


	//   ....[171]....
        /*11d8*/ 	.word	0x0500000f


	//   ....[172]....
        /*11dc*/ 	.word	0x0500000f


	//   ....[173]....
        /*11e0*/ 	.word	0x0500000f


	//   ....[174]....
        /*11e4*/ 	.word	0x0500000f


	//   ....[175]....
        /*11e8*/ 	.word	0x0500000f


	//   ....[176]....
        /*11ec*/ 	.word	0x0500000f


	//   ....[177]....
        /*11f0*/ 	.word	0x0500000f


	//   ....[178]....
        /*11f4*/ 	.word	0x0500000f


	//   ....[179]....
        /*11f8*/ 	.word	0x0500000f


	//   ....[180]....
        /*11fc*/ 	.word	0x0500000f


	//   ....[181]....
        /*1200*/ 	.word	0x0500000f


	//   ....[182]....
        /*1204*/ 	.word	0x0500000f


	//   ....[183]....
        /*1208*/ 	.word	0x0500000f


	//   ....[184]....
        /*120c*/ 	.word	0x0500000f


	//   ....[185]....
        /*1210*/ 	.word	0x0500000f


	//   ....[186]....
        /*1214*/ 	.word	0x0500000f


	//   ....[187]....
        /*1218*/ 	.word	0x0500000f


	//   ....[188]....
        /*121c*/ 	.word	0x0500000f


	//   ....[189]....
        /*1220*/ 	.word	0x0500000f


	//   ....[190]....
        /*1224*/ 	.word	0x0500000f


	//   ....[191]....
        /*1228*/ 	.word	0x0500000f


	//   ....[192]....
        /*122c*/ 	.word	0x0500000f


	//   ....[193]....
        /*1230*/ 	.word	0x0500000f


	//   ....[194]....
        /*1234*/ 	.word	0x0500000f


	//   ....[195]....
        /*1238*/ 	.word	0x0500000f


	//   ....[196]....
        /*123c*/ 	.word	0x0500000f


	//   ....[197]....
        /*1240*/ 	.word	0x0500000f


	//   ....[198]....
        /*1244*/ 	.word	0x0500000f


	//----- nvinfo : EIATTR_COOP_GROUP_INSTR_OFFSETS
	.align		4
.L_150:
        /*1248*/ 	.byte	0x04, 0x28
        /*124a*/ 	.short	(.L_152 - .L_151)


	//   ....[0]....
.L_151:
        /*124c*/ 	.word	0x00000070


	//   ....[1]....
        /*1250*/ 	.word	0x00000140


	//   ....[2]....
        /*1254*/ 	.word	0x00000190


	//   ....[3]....
        /*1258*/ 	.word	0x000003c0


	//   ....[4]....
        /*125c*/ 	.word	0x00000520


	//   ....[5]....
        /*1260*/ 	.word	0x00000640


	//   ....[6]....
        /*1264*/ 	.word	0x000007a0


	//   ....[7]....
        /*1268*/ 	.word	0x00003ec0


	//   ....[8]....
        /*126c*/ 	.word	0x00003ed0


	//   ....[9]....
        /*1270*/ 	.word	0x00006bb0


	//   ....[10]....
        /*1274*/ 	.word	0x00006bc0


	//   ....[11]....
        /*1278*/ 	.word	0x0000a090


	//   ....[12]....
        /*127c*/ 	.word	0x0000a0a0


	//   ....[13]....
        /*1280*/ 	.word	0x0000d000


	//   ....[14]....
        /*1284*/ 	.word	0x0000d010


	//   ....[15]....
        /*1288*/ 	.word	0x000100d0


	//   ....[16]....
        /*128c*/ 	.word	0x000100e0


	//   ....[17]....
        /*1290*/ 	.word	0x00010360


	//   ....[18]....
        /*1294*/ 	.word	0x00010370


	//   ....[19]....
        /*1298*/ 	.word	0x00010870


	//   ....[20]....
        /*129c*/ 	.word	0x000108b0


	//   ....[21]....
        /*12a0*/ 	.word	0x00010b10


	//   ....[22]....
        /*12a4*/ 	.word	0x00010b30


	//   ....[23]....
        /*12a8*/ 	.word	0x000117d0


	//   ....[24]....
        /*12ac*/ 	.word	0x00011d80


	//   ....[25]....
        /*12b0*/ 	.word	0x00011d90


	//   ....[26]....
        /*12b4*/ 	.word	0x00011da0


	//   ....[27]....
        /*12b8*/ 	.word	0x00011db0


	//   ....[28]....
        /*12bc*/ 	.word	0x00015370


	//   ....[29]....
        /*12c0*/ 	.word	0x00015380


	//   ....[30]....
        /*12c4*/ 	.word	0x00015390


	//   ....[31]....
        /*12c8*/ 	.word	0x000153a0


	//   ....[32]....
        /*12cc*/ 	.word	0x0001a4b0


	//   ....[33]....
        /*12d0*/ 	.word	0x0001a4d0


	//   ....[34]....
        /*12d4*/ 	.word	0x0001a940


	//   ....[35]....
        /*12d8*/ 	.word	0x0001a960


	//   ....[36]....
        /*12dc*/ 	.word	0x0001dc90


	//   ....[37]....
        /*12e0*/ 	.word	0x0001dcb0


	//   ....[38]....
        /*12e4*/ 	.word	0x0001df80


	//   ....[39]....
        /*12e8*/ 	.word	0x0001dfa0


	//   ....[40]....
        /*12ec*/ 	.word	0x0001fdb0


	//   ....[41]....
        /*12f0*/ 	.word	0x0001fe10


	//   ....[42]....
        /*12f4*/ 	.word	0x0001fe30


	//   ....[43]....
        /*12f8*/ 	.word	0x0001fe50


	//   ....[44]....
        /*12fc*/ 	.word	0x00020e00


	//   ....[45]....
        /*1300*/ 	.word	0x00020e40


	//   ....[46]....
        /*1304*/ 	.word	0x00020e70


	//   ....[47]....
        /*1308*/ 	.word	0x00020ea0


	//   ....[48]....
        /*130c*/ 	.word	0x00020ed0


	//   ....[49]....
        /*1310*/ 	.word	0x00020f00


	//   ....[50]....
        /*1314*/ 	.word	0x00020f30


	//   ....[51]....
        /*1318*/ 	.word	0x00020f60


	//   ....[52]....
        /*131c*/ 	.word	0x00020f90


	//   ....[53]....
        /*1320*/ 	.word	0x00020fc0


	//   ....[54]....
        /*1324*/ 	.word	0x00020ff0


	//   ....[55]....
        /*1328*/ 	.word	0x00021020


	//   ....[56]....
        /*132c*/ 	.word	0x00021050


	//   ....[57]....
        /*1330*/ 	.word	0x00021080


	//   ....[58]....
        /*1334*/ 	.word	0x000210c0


	//   ....[59]....
        /*1338*/ 	.word	0x000210f0


	//   ....[60]....
        /*133c*/ 	.word	0x00021120


	//   ....[61]....
        /*1340*/ 	.word	0x00021150


	//   ....[62]....
        /*1344*/ 	.word	0x00021180


	//   ....[63]....
        /*1348*/ 	.word	0x000211b0


	//   ....[64]....
        /*134c*/ 	.word	0x000211e0


	//   ....[65]....
        /*1350*/ 	.word	0x00021210


	//   ....[66]....
        /*1354*/ 	.word	0x00021240


	//   ....[67]....
        /*1358*/ 	.word	0x00021270


	//   ....[68]....
        /*135c*/ 	.word	0x000212a0


	//   ....[69]....
        /*1360*/ 	.word	0x000212d0


	//   ....[70]....
        /*1364*/ 	.word	0x00021300


	//   ....[71]....
        /*1368*/ 	.word	0x00021330


	//   ....[72]....
        /*136c*/ 	.word	0x00021360


	//   ....[73]....
        /*1370*/ 	.word	0x00021390


	//   ....[74]....
        /*1374*/ 	.word	0x000213c0


	//   ....[75]....
        /*1378*/ 	.word	0x000213f0


	//   ....[76]....
        /*137c*/ 	.word	0x00021420


	//   ....[77]....
        /*1380*/ 	.word	0x00021450


	//   ....[78]....
        /*1384*/ 	.word	0x00021480


	//   ....[79]....
        /*1388*/ 	.word	0x000214b0


	//   ....[80]....
        /*138c*/ 	.word	0x000214e0


	//   ....[81]....
        /*1390*/ 	.word	0x00021510


	//   ....[82]....
        /*1394*/ 	.word	0x00021540


	//   ....[83]....
        /*1398*/ 	.word	0x00021570


	//   ....[84]....
        /*139c*/ 	.word	0x000215a0


	//   ....[85]....
        /*13a0*/ 	.word	0x000215d0


	//   ....[86]....
        /*13a4*/ 	.word	0x00021600


	//   ....[87]....
        /*13a8*/ 	.word	0x00021630


	//   ....[88]....
        /*13ac*/ 	.word	0x00021660


	//   ....[89]....
        /*13b0*/ 	.word	0x00021690


	//   ....[90]....
        /*13b4*/ 	.word	0x000216c0


	//   ....[91]....
        /*13b8*/ 	.word	0x000216f0


	//   ....[92]....
        /*13bc*/ 	.word	0x00021720


	//   ....[93]....
        /*13c0*/ 	.word	0x00021750


	//   ....[94]....
        /*13c4*/ 	.word	0x00021780


	//   ....[95]....
        /*13c8*/ 	.word	0x000217b0


	//   ....[96]....
        /*13cc*/ 	.word	0x000217e0


	//   ....[97]....
        /*13d0*/ 	.word	0x00021810


	//   ....[98]....
        /*13d4*/ 	.word	0x00021840


	//   ....[99]....
        /*13d8*/ 	.word	0x00021870


	//   ....[100]....
        /*13dc*/ 	.word	0x000218a0


	//   ....[101]....
        /*13e0*/ 	.word	0x000218d0


	//   ....[102]....
        /*13e4*/ 	.word	0x00021900


	//   ....[103]....
        /*13e8*/ 	.word	0x00021930


	//   ....[104]....
        /*13ec*/ 	.word	0x00021960


	//   ....[105]....
        /*13f0*/ 	.word	0x00021990


	//   ....[106]....
        /*13f4*/ 	.word	0x000219c0


	//   ....[107]....
        /*13f8*/ 	.word	0x000219f0


	//   ....[108]....
        /*13fc*/ 	.word	0x00021a20


	//   ....[109]....
        /*1400*/ 	.word	0x00021a50


	//   ....[110]....
        /*1404*/ 	.word	0x00021a80


	//   ....[111]....
        /*1408*/ 	.word	0x00021ab0


	//   ....[112]....
        /*140c*/ 	.word	0x00021ae0


	//   ....[113]....
        /*1410*/ 	.word	0x00021b10


	//   ....[114]....
        /*1414*/ 	.word	0x00021b40


	//   ....[115]....
        /*1418*/ 	.word	0x00021b50


	//   ....[116]....
        /*141c*/ 	.word	0x00021b60


	//   ....[117]....
        /*1420*/ 	.word	0x00021b70


	//   ....[118]....
        /*1424*/ 	.word	0x00021b80


	//   ....[119]....
        /*1428*/ 	.word	0x00021b90


	//   ....[120]....
        /*142c*/ 	.word	0x00021ba0


	//   ....[121]....
        /*1430*/ 	.word	0x00021bb0


	//   ....[122]....
        /*1434*/ 	.word	0x00021bc0


	//   ....[123]....
        /*1438*/ 	.word	0x00021bd0


	//   ....[124]....
        /*143c*/ 	.word	0x00021be0


	//   ....[125]....
        /*1440*/ 	.word	0x00021bf0


	//   ....[126]....
        /*1444*/ 	.word	0x00021c00


	//   ....[127]....
        /*1448*/ 	.word	0x00021c30


	//   ....[128]....
        /*144c*/ 	.word	0x00021c60


	//   ....[129]....
        /*1450*/ 	.word	0x00021c70


	//   ....[130]....
        /*1454*/ 	.word	0x00021ca0


	//   ....[131]....
        /*1458*/ 	.word	0x00021cd0


	//   ....[132]....
        /*145c*/ 	.word	0x00021ce0


	//   ....[133]....
        /*1460*/ 	.word	0x00021d10


	//   ....[134]....
        /*1464*/ 	.word	0x00021d40


	//   ....[135]....
        /*1468*/ 	.word	0x00021d70


	//   ....[136]....
        /*146c*/ 	.word	0x00021da0


	//   ....[137]....
        /*1470*/ 	.word	0x00021dd0


	//   ....[138]....
        /*1474*/ 	.word	0x00021e00


	//   ....[139]....
        /*1478*/ 	.word	0x00021e30


	//   ....[140]....
        /*147c*/ 	.word	0x00022830


	//   ....[141]....
        /*1480*/ 	.word	0x00022850


	//   ....[142]....
        /*1484*/ 	.word	0x00022860


	//   ....[143]....
        /*1488*/ 	.word	0x00022870


	//   ....[144]....
        /*148c*/ 	.word	0x00023120


	//   ....[145]....
        /*1490*/ 	.word	0x00023130


	//   ....[146]....
        /*1494*/ 	.word	0x000232e0


	//   ....[147]....
        /*1498*/ 	.word	0x000232f0


	//   ....[148]....
        /*149c*/ 	.word	0x00023440


	//   ....[149]....
        /*14a0*/ 	.word	0x00023450


	//   ....[150]....
        /*14a4*/ 	.word	0x000235a0


	//   ....[151]....
        /*14a8*/ 	.word	0x000235b0


	//   ....[152]....
        /*14ac*/ 	.word	0x000239a0


	//   ....[153]....
        /*14b0*/ 	.word	0x000239b0


	//   ....[154]....
        /*14b4*/ 	.word	0x00024600


	//   ....[155]....
        /*14b8*/ 	.word	0x00024610


	//   ....[156]....
        /*14bc*/ 	.word	0x00025d90


	//   ....[157]....
        /*14c0*/ 	.word	0x00025da0


	//   ....[158]....
        /*14c4*/ 	.word	0x00025f00


	//   ....[159]....
        /*14c8*/ 	.word	0x00025f10


	//   ....[160]....
        /*14cc*/ 	.word	0x00026060


	//   ....[161]....
        /*14d0*/ 	.word	0x00026070


	//   ....[162]....
        /*14d4*/ 	.word	0x000261c0


	//   ....[163]....
        /*14d8*/ 	.word	0x000261d0


	//   ....[164]....
        /*14dc*/ 	.word	0x00026370


	//   ....[165]....
        /*14e0*/ 	.word	0x00026580


	//   ....[166]....
        /*14e4*/ 	.word	0x000265b0


	//   ....[167]....
        /*14e8*/ 	.word	0x000265e0


	//   ....[168]....
        /*14ec*/ 	.word	0x00026610


	//   ....[169]....
        /*14f0*/ 	.word	0x00026640


	//   ....[170]....
        /*14f4*/ 	.word	0x00026670


	//   ....[171]....
        /*14f8*/ 	.word	0x00026800


	//   ....[172]....
        /*14fc*/ 	.word	0x00026830


	//   ....[173]....
        /*1500*/ 	.word	0x00026860


	//   ....[174]....
        /*1504*/ 	.word	0x00026890


	//   ....[175]....
        /*1508*/ 	.word	0x000268c0


	//   ....[176]....
        /*150c*/ 	.word	0x000268f0


	//   ....[177]....
        /*1510*/ 	.word	0x00026980


	//   ....[178]....
        /*1514*/ 	.word	0x000269b0


	//   ....[179]....
        /*1518*/ 	.word	0x000269c0


	//   ....[180]....
        /*151c*/ 	.word	0x00026a50


	//   ....[181]....
        /*1520*/ 	.word	0x00027b30


	//   ....[182]....
        /*1524*/ 	.word	0x0002a0f0


	//   ....[183]....
        /*1528*/ 	.word	0x0002a130


	//   ....[184]....
        /*152c*/ 	.word	0x0002a250


	//   ....[185]....
        /*1530*/ 	.word	0x0002a260


	//   ....[186]....
        /*1534*/ 	.word	0x0002a2f0


	//   ....[187]....
        /*1538*/ 	.word	0x0002a300


	//   ....[188]....
        /*153c*/ 	.word	0x0002a310


	//   ....[189]....
        /*1540*/ 	.word	0x0002a3a0


	//   ....[190]....
        /*1544*/ 	.word	0x0002a440


	//   ....[191]....
        /*1548*/ 	.word	0x0002a450


	//   ....[192]....
        /*154c*/ 	.word	0x0002a880


	//   ....[193]....
        /*1550*/ 	.word	0x0002a8c0


	//   ....[194]....
        /*1554*/ 	.word	0x0002a8f0


	//   ....[195]....
        /*1558*/ 	.word	0x0002a9e0


	//   ....[196]....
        /*155c*/ 	.word	0x0002a9f0


	//   ....[197]....
        /*1560*/ 	.word	0x0002aa80


	//   ....[198]....
        /*1564*/ 	.word	0x0002aa90


	//   ....[199]....
        /*1568*/ 	.word	0x0002aaa0


	//   ....[200]....
        /*156c*/ 	.word	0x0002aab0


	//   ....[201]....
        /*1570*/ 	.word	0x0002ab90


	//   ....[202]....
        /*1574*/ 	.word	0x0002b320


	//   ....[203]....
        /*1578*/ 	.word	0x0002b350


	//   ....[204]....
        /*157c*/ 	.word	0x0002b370


	//   ....[205]....
        /*1580*/ 	.word	0x0002b400


	//   ....[206]....
        /*1584*/ 	.word	0x0002b420


	//   ....[207]....
        /*1588*/ 	.word	0x0002b4b0


	//   ....[208]....
        /*158c*/ 	.word	0x0002b4d0


	//   ....[209]....
        /*1590*/ 	.word	0x0002b4e0


	//   ....[210]....
        /*1594*/ 	.word	0x0002bed0


	//   ....[211]....
        /*1598*/ 	.word	0x0002bee0


	//   ....[212]....
        /*159c*/ 	.word	0x0002bef0


	//   ....[213]....
        /*15a0*/ 	.word	0x0002bf30


	//   ....[214]....
        /*15a4*/ 	.word	0x0002bf70


	//   ....[215]....
        /*15a8*/ 	.word	0x0002bf80


	//   ....[216]....
        /*15ac*/ 	.word	0x0002bfe0


	//   ....[217]....
        /*15b0*/ 	.word	0x0002c010


	//   ....[218]....
        /*15b4*/ 	.word	0x0002c050


	//   ....[219]....
        /*15b8*/ 	.word	0x0002c0b0


	//   ....[220]....
        /*15bc*/ 	.word	0x0002c4c0


	//   ....[221]....
        /*15c0*/ 	.word	0x0002c4d0


	//   ....[222]....
        /*15c4*/ 	.word	0x0002c4e0


	//   ....[223]....
        /*15c8*/ 	.word	0x0002c4f0


	//   ....[224]....
        /*15cc*/ 	.word	0x0002c500


	//   ....[225]....
        /*15d0*/ 	.word	0x0002c560


	//   ....[226]....
        /*15d4*/ 	.word	0x0002c570


	//   ....[227]....
        /*15d8*/ 	.word	0x0002c5d0


	//   ....[228]....
        /*15dc*/ 	.word	0x0002c600


	//   ....[229]....
        /*15e0*/ 	.word	0x0002c640


	//   ....[230]....
        /*15e4*/ 	.word	0x0002dc50


	//   ....[231]....
        /*15e8*/ 	.word	0x0002dc80


	//   ....[232]....
        /*15ec*/ 	.word	0x0002dce0


	//   ....[233]....
        /*15f0*/ 	.word	0x0002dd10


	//   ....[234]....
        /*15f4*/ 	.word	0x0002dd40


	//   ....[235]....
        /*15f8*/ 	.word	0x0002dd70


	//   ....[236]....
        /*15fc*/ 	.word	0x0002dda0


	//   ....[237]....
        /*1600*/ 	.word	0x0002ddd0


	//   ....[238]....
        /*1604*/ 	.word	0x0002df70


	//   ....[239]....
        /*1608*/ 	.word	0x0002dfa0


	//   ....[240]....
        /*160c*/ 	.word	0x0002dfd0


	//   ....[241]....
        /*1610*/ 	.word	0x0002e000


	//   ....[242]....
        /*1614*/ 	.word	0x0002e030


	//   ....[243]....
        /*1618*/ 	.word	0x0002e060


	//   ....[244]....
        /*161c*/ 	.word	0x0002e120


	//   ....[245]....
        /*1620*/ 	.word	0x0002e140


	//   ....[246]....
        /*1624*/ 	.word	0x0002e150


	//   ....[247]....
        /*1628*/ 	.word	0x0002e1b0


	//   ....[248]....
        /*162c*/ 	.word	0x0002e7f0


	//   ....[249]....
        /*1630*/ 	.word	0x0002eb90


	//   ....[250]....
        /*1634*/ 	.word	0x0002ec20


	//   ....[251]....
        /*1638*/ 	.word	0x0002ecc0


	//   ....[252]....
        /*163c*/ 	.word	0x0002ed50


	//   ....[253]....
        /*1640*/ 	.word	0x0002ee40


	//   ....[254]....
        /*1644*/ 	.word	0x0002eed0


	//   ....[255]....
        /*1648*/ 	.word	0x0002ef70


	//   ....[0]....
        /*164c*/ 	.word	0x0002f000


	//   ....[1]....
        /*1650*/ 	.word	0x0002f0f0


	//   ....[2]....
        /*1654*/ 	.word	0x0002f180


	//   ....[3]....
        /*1658*/ 	.word	0x0002f220


	//   ....[4]....
        /*165c*/ 	.word	0x0002f2b0


	//   ....[5]....
        /*1660*/ 	.word	0x0002f390


	//   ....[6]....
        /*1664*/ 	.word	0x0002f440


	//   ....[7]....
        /*1668*/ 	.word	0x0002f4d0


	//   ....[8]....
        /*166c*/ 	.word	0x0002f520


	//   ....[9]....
        /*1670*/ 	.word	0x0002f570


	//   ....[10]....
        /*1674*/ 	.word	0x0002f660


	//   ....[11]....
        /*1678*/ 	.word	0x0002f6f0


	//   ....[12]....
        /*167c*/ 	.word	0x0002f740


	//   ....[13]....
        /*1680*/ 	.word	0x0002f790


	//   ....[14]....
        /*1684*/ 	.word	0x0002fad0


	//   ....[15]....
        /*1688*/ 	.word	0x0002fbe0


	//   ....[16]....
        /*168c*/ 	.word	0x0002fd10


	//   ....[17]....
        /*1690*/ 	.word	0x0002fe20


	//   ....[18]....
        /*1694*/ 	.word	0x0002ff50


	//   ....[19]....
        /*1698*/ 	.word	0x00030070


	//   ....[20]....
        /*169c*/ 	.word	0x00030190


	//   ....[21]....
        /*16a0*/ 	.word	0x000301e0


	//   ....[22]....
        /*16a4*/ 	.word	0x00030260


	//   ....[23]....
        /*16a8*/ 	.word	0x000302d0


	//   ....[24]....
        /*16ac*/ 	.word	0x00030330


	//   ....[25]....
        /*16b0*/ 	.word	0x00030380


	//   ....[26]....
        /*16b4*/ 	.word	0x000303e0


	//   ....[27]....
        /*16b8*/ 	.word	0x00030450


	//   ....[28]....
        /*16bc*/ 	.word	0x000304b0


	//   ....[29]....
        /*16c0*/ 	.word	0x00030500


	//   ....[30]....
        /*16c4*/ 	.word	0x00030580


	//   ....[31]....
        /*16c8*/ 	.word	0x000305f0


	//   ....[32]....
        /*16cc*/ 	.word	0x00030650


	//   ....[33]....
        /*16d0*/ 	.word	0x000306a0


	//   ....[34]....
        /*16d4*/ 	.word	0x00030700


	//   ....[35]....
        /*16d8*/ 	.word	0x00030790


	//   ....[36]....
        /*16dc*/ 	.word	0x000307f0


	//   ....[37]....
        /*16e0*/ 	.word	0x00030840


	//   ....[38]....
        /*16e4*/ 	.word	0x000308a0


	//   ....[39]....
        /*16e8*/ 	.word	0x00030930


	//   ....[40]....
        /*16ec*/ 	.word	0x00030990


	//   ....[41]....
        /*16f0*/ 	.word	0x000309e0


	//   ....[42]....
        /*16f4*/ 	.word	0x00030a40


	//   ....[43]....
        /*16f8*/ 	.word	0x00030ad0


	//   ....[44]....
        /*16fc*/ 	.word	0x00030b30


	//   ....[45]....
        /*1700*/ 	.word	0x00030b80


	//   ....[46]....
        /*1704*/ 	.word	0x00030be0


	//   ....[47]....
        /*1708*/ 	.word	0x00030c70


	//   ....[48]....
        /*170c*/ 	.word	0x00030cd0


	//   ....[49]....
        /*1710*/ 	.word	0x00030d20


	//   ....[50]....
        /*1714*/ 	.word	0x00030d80


	//   ....[51]....
        /*1718*/ 	.word	0x00030e10


	//   ....[52]....
        /*171c*/ 	.word	0x00030e70


	//   ....[53]....
        /*1720*/ 	.word	0x00030ec0


	//   ....[54]....
        /*1724*/ 	.word	0x00030f20


	//   ....[55]....
        /*1728*/ 	.word	0x00030fb0


	//   ....[56]....
        /*172c*/ 	.word	0x00031010


	//   ....[57]....
        /*1730*/ 	.word	0x00031060


	//   ....[58]....
        /*1734*/ 	.word	0x000310c0


	//   ....[59]....
        /*1738*/ 	.word	0x00031150


	//   ....[60]....
        /*173c*/ 	.word	0x000311b0


	//   ....[61]....
        /*1740*/ 	.word	0x00031200


	//   ....[62]....
        /*1744*/ 	.word	0x00031260


	//   ....[63]....
        /*1748*/ 	.word	0x000312f0


	//   ....[64]....
        /*174c*/ 	.word	0x00031350


	//   ....[65]....
        /*1750*/ 	.word	0x000313a0


	//   ....[66]....
        /*1754*/ 	.word	0x00031400


	//   ....[67]....
        /*1758*/ 	.word	0x00031490


	//   ....[68]....
        /*175c*/ 	.word	0x000314f0


	//   ....[69]....
        /*1760*/ 	.word	0x00031540


	//   ....[70]....
        /*1764*/ 	.word	0x000315a0


	//   ....[71]....
        /*1768*/ 	.word	0x00031630


	//   ....[72]....
        /*176c*/ 	.word	0x00031690


	//   ....[73]....
        /*1770*/ 	.word	0x000316e0


	//   ....[74]....
        /*1774*/ 	.word	0x00031740


	//   ....[75]....
        /*1778*/ 	.word	0x000317d0


	//   ....[76]....
        /*177c*/ 	.word	0x00031830


	//   ....[77]....
        /*1780*/ 	.word	0x00031880


	//   ....[78]....
        /*1784*/ 	.word	0x000318e0


	//   ....[79]....
        /*1788*/ 	.word	0x00031970


	//   ....[80]....
        /*178c*/ 	.word	0x000319d0


	//   ....[81]....
        /*1790*/ 	.word	0x00031a20


	//   ....[82]....
        /*1794*/ 	.word	0x00031aa0


	//   ....[83]....
        /*1798*/ 	.word	0x00031af0


	//   ....[84]....
        /*179c*/ 	.word	0x00031b50


	//   ....[85]....
        /*17a0*/ 	.word	0x00031ba0


	//   ....[86]....
        /*17a4*/ 	.word	0x00031c00


	//   ....[87]....
        /*17a8*/ 	.word	0x00031c70


	//   ....[88]....
        /*17ac*/ 	.word	0x00031cd0


	//   ....[89]....
        /*17b0*/ 	.word	0x00031d20


	//   ....[90]....
        /*17b4*/ 	.word	0x00031da0


	//   ....[91]....
        /*17b8*/ 	.word	0x00031e10


	//   ....[92]....
        /*17bc*/ 	.word	0x00031e70


	//   ....[93]....
        /*17c0*/ 	.word	0x00031ec0


	//   ....[94]....
        /*17c4*/ 	.word	0x00031f40


	//   ....[95]....
        /*17c8*/ 	.word	0x00031fb0


	//   ....[96]....
        /*17cc*/ 	.word	0x00032010


	//   ....[97]....
        /*17d0*/ 	.word	0x00032060


	//   ....[98]....
        /*17d4*/ 	.word	0x000320e0


	//   ....[99]....
        /*17d8*/ 	.word	0x00032150


	//   ....[100]....
        /*17dc*/ 	.word	0x000321b0


	//   ....[101]....
        /*17e0*/ 	.word	0x00032200


	//   ....[102]....
        /*17e4*/ 	.word	0x00032280


	//   ....[103]....
        /*17e8*/ 	.word	0x000322f0


	//   ....[104]....
        /*17ec*/ 	.word	0x00032350


	//   ....[105]....
        /*17f0*/ 	.word	0x000323a0


	//   ....[106]....
        /*17f4*/ 	.word	0x00032470


	//   ....[107]....
        /*17f8*/ 	.word	0x000324f0


	//   ....[108]....
        /*17fc*/ 	.word	0x00032590


	//   ....[109]....
        /*1800*/ 	.word	0x000325e0


	//   ....[110]....
        /*1804*/ 	.word	0x00032670


	//   ....[111]....
        /*1808*/ 	.word	0x000326c0


	//   ....[112]....
        /*180c*/ 	.word	0x00032750


	//   ....[113]....
        /*1810*/ 	.word	0x000327e0


	//   ....[114]....
        /*1814*/ 	.word	0x00032870


	//   ....[115]....
        /*1818*/ 	.word	0x00032900


	//   ....[116]....
        /*181c*/ 	.word	0x00032990


	//   ....[117]....
        /*1820*/ 	.word	0x00032a20


	//   ....[118]....
        /*1824*/ 	.word	0x00032aa0


	//   ....[119]....
        /*1828*/ 	.word	0x00032af0


	//   ....[120]....
        /*182c*/ 	.word	0x00032b90


	//   ....[121]....
        /*1830*/ 	.word	0x00032c20


	//   ....[122]....
        /*1834*/ 	.word	0x00032ca0


	//   ....[123]....
        /*1838*/ 	.word	0x00032cf0


	//   ....[124]....
        /*183c*/ 	.word	0x00032d80


	//   ....[125]....
        /*1840*/ 	.word	0x00032e10


	//   ....[126]....
        /*1844*/ 	.word	0x00032ea0


	//   ....[127]....
        /*1848*/ 	.word	0x00032f30


	//   ....[128]....
        /*184c*/ 	.word	0x00032fc0


	//   ....[129]....
        /*1850*/ 	.word	0x00033050


	//   ....[130]....
        /*1854*/ 	.word	0x00033110


	//   ....[131]....
        /*1858*/ 	.word	0x000333e0


	//   ....[132]....
        /*185c*/ 	.word	0x000334e0


	//   ....[133]....
        /*1860*/ 	.word	0x00033580


	//   ....[134]....
        /*1864*/ 	.word	0x00033700


	//   ....[135]....
        /*1868*/ 	.word	0x00033790


	//   ....[136]....
        /*186c*/ 	.word	0x000337f0


	//   ....[137]....
        /*1870*/ 	.word	0x000338f0


	//   ....[138]....
        /*1874*/ 	.word	0x00033950


	//   ....[139]....
        /*1878*/ 	.word	0x00033a30


	//   ....[140]....
        /*187c*/ 	.word	0x00033b20


	//   ....[141]....
        /*1880*/ 	.word	0x00033bf0


	//   ....[142]....
        /*1884*/ 	.word	0x00033d60


	//   ....[143]....
        /*1888*/ 	.word	0x00033e20


	//   ....[144]....
        /*188c*/ 	.word	0x00033f70


	//   ....[145]....
        /*1890*/ 	.word	0x00033fc0


	//   ....[146]....
        /*1894*/ 	.word	0x000340c0


	//   ....[147]....
        /*1898*/ 	.word	0x00034170


	//   ....[148]....
        /*189c*/ 	.word	0x000341d0


	//   ....[149]....
        /*18a0*/ 	.word	0x00034270


	//   ....[150]....
        /*18a4*/ 	.word	0x00034330


	//   ....[151]....
        /*18a8*/ 	.word	0x00034400


	//   ....[152]....
        /*18ac*/ 	.word	0x000344b0


	//   ....[153]....
        /*18b0*/ 	.word	0x00034510


	//   ....[154]....
        /*18b4*/ 	.word	0x00034570


	//   ....[155]....
        /*18b8*/ 	.word	0x00034670


	//   ....[156]....
        /*18bc*/ 	.word	0x000346d0


	//   ....[157]....
        /*18c0*/ 	.word	0x000347d0


	//   ....[158]....
        /*18c4*/ 	.word	0x00034830


	//   ....[159]....
        /*18c8*/ 	.word	0x00034910


	//   ....[160]....
        /*18cc*/ 	.word	0x00034a40


	//   ....[161]....
        /*18d0*/ 	.word	0x00034ad0


	//   ....[162]....
        /*18d4*/ 	.word	0x00034b30


	//   ....[163]....
        /*18d8*/ 	.word	0x00034c10


	//   ....[164]....
        /*18dc*/ 	.word	0x00034c70


	//   ....[165]....
        /*18e0*/ 	.word	0x00034d40


	//   ....[166]....
        /*18e4*/ 	.word	0x00034da0


	//   ....[167]....
        /*18e8*/ 	.word	0x00034e70


	//   ....[168]....
        /*18ec*/ 	.word	0x00034ed0


	//   ....[169]....
        /*18f0*/ 	.word	0x00034fa0


	//   ....[170]....
        /*18f4*/ 	.word	0x00035090


	//   ....[171]....
        /*18f8*/ 	.word	0x00035120


	//   ....[172]....
        /*18fc*/ 	.word	0x00035180


	//   ....[173]....
        /*1900*/ 	.word	0x00035250


	//   ....[174]....
        /*1904*/ 	.word	0x000352b0


	//   ....[175]....
        /*1908*/ 	.word	0x00035380


	//   ....[176]....
        /*190c*/ 	.word	0x000353e0


	//   ....[177]....
        /*1910*/ 	.word	0x000354b0


	//   ....[178]....
        /*1914*/ 	.word	0x00035510


	//   ....[179]....
        /*1918*/ 	.word	0x000355e0


	//   ....[180]....
        /*191c*/ 	.word	0x000357b0


	//   ....[181]....
        /*1920*/ 	.word	0x00035850


	//   ....[182]....
        /*1924*/ 	.word	0x000359d0


	//   ....[183]....
        /*1928*/ 	.word	0x00035a40


	//   ....[184]....
        /*192c*/ 	.word	0x00035ab0


	//   ....[185]....
        /*1930*/ 	.word	0x00035b20


	//   ....[186]....
        /*1934*/ 	.word	0x00035b90


	//   ....[187]....
        /*1938*/ 	.word	0x00035c10


	//   ....[188]....
        /*193c*/ 	.word	0x00035c90


	//   ....[189]....
        /*1940*/ 	.word	0x00035d20


	//   ....[190]....
        /*1944*/ 	.word	0x00035d90


	//   ....[191]....
        /*1948*/ 	.word	0x00035e00


	//   ....[192]....
        /*194c*/ 	.word	0x00035e70


	//   ....[193]....
        /*1950*/ 	.word	0x00035ef0


	//   ....[194]....
        /*1954*/ 	.word	0x00035f60


	//   ....[195]....
        /*1958*/ 	.word	0x00036000


	//   ....[196]....
        /*195c*/ 	.word	0x00036050


	//   ....[197]....
        /*1960*/ 	.word	0x000360e0


	//   ....[198]....
        /*1964*/ 	.word	0x00036210


	//----- nvinfo : EIATTR_REG_RECONFIG
	.align		4
.L_152:
        /*1968*/ 	.byte	0x01, 0x54
	.zero		2


	//----- nvinfo : EIATTR_SYSCALL_OFFSETS
	.align		4
        /*196c*/ 	.byte	0x04, 0x46
        /*196e*/ 	.short	(.L_154 - .L_153)


	//   ....[0]....
.L_153:
        /*1970*/ 	.word	0x00002440


	//   ....[1]....
        /*1974*/ 	.word	0x00002590


	//   ....[2]....
        /*1978*/ 	.word	0x00011980


	//   ....[3]....
        /*197c*/ 	.word	0x00011cb0


	//   ....[4]....
        /*1980*/ 	.word	0x00029390


	//   ....[5]....
        /*1984*/ 	.word	0x00029520


	//   ....[6]....
        /*1988*/ 	.word	0x00029670


	//   ....[7]....
        /*198c*/ 	.word	0x000297b0


	//   ....[8]....
        /*1990*/ 	.word	0x0002afb0


	//----- nvinfo : EIATTR_MBARRIER_INSTR_OFFSETS
	.align		4
.L_154:
        /*1994*/ 	.byte	0x04, 0x39
        /*1996*/ 	.short	(.L_156 - .L_155)


	//   ....[0]....
.L_155:
        /*1998*/ 	.word	0x00000270
        /*199c*/ 	.word	0x000000ff
        /*19a0*/ 	.word	0x00033400
        /*19a4*/ 	.short	0x0100
        /*19a6*/ 	.byte	0x08
	.zero		1


	//   ....[1]....
        /*19a8*/ 	.word	0x00000280
        /*19ac*/ 	.word	0x000000ff
        /*19b0*/ 	.word	0x00033420
        /*19b4*/ 	.short	0x0100
        /*19b6*/ 	.byte	0x08
	.zero		1


	//   ....[2]....
        /*19b8*/ 	.word	0x00000370
        /*19bc*/ 	.word	0x000000ff
        /*19c0*/ 	.word	0x00033430
        /*19c4*/ 	.short	0x0100
        /*19c6*/ 	.byte	0x08
	.zero		1


	//   ....[3]....
        /*19c8*/ 	.word	0x00000380
        /*19cc*/ 	.word	0x000000ff
        /*19d0*/ 	.word	0x00033440
        /*19d4*/ 	.short	0x0100
        /*19d6*/ 	.byte	0x08
	.zero		1


	//   ....[4]....
        /*19d8*/ 	.word	0x00000390
        /*19dc*/ 	.word	0x000000ff
        /*19e0*/ 	.word	0x00033438
        /*19e4*/ 	.short	0x0100
        /*19e6*/ 	.byte	0x08
	.zero		1


	//   ....[5]....
        /*19e8*/ 	.word	0x000003a0
        /*19ec*/ 	.word	0x000000ff
        /*19f0*/ 	.word	0x00033448
        /*19f4*/ 	.short	0x0100
        /*19f6*/ 	.byte	0x08
	.zero		1


	//   ....[6]....
        /*19f8*/ 	.word	0x000004d0
        /*19fc*/ 	.word	0x000000ff
        /*1a00*/ 	.word	0x00033450
        /*1a04*/ 	.short	0x0100
        /*1a06*/ 	.byte	0x08
	.zero		1


	//   ....[7]....
        /*1a08*/ 	.word	0x000004e0
        /*1a0c*/ 	.word	0x000000ff
        /*1a10*/ 	.word	0x00033460
        /*1a14*/ 	.short	0x0100
        /*1a16*/ 	.byte	0x08
	.zero		1


	//   ....[8]....
        /*1a18*/ 	.word	0x000004f0
        /*1a1c*/ 	.word	0x000000ff
        /*1a20*/ 	.word	0x00033458
        /*1a24*/ 	.short	0x0100
        /*1a26*/ 	.byte	0x08
	.zero		1


	//   ....[9]....
        /*1a28*/ 	.word	0x00000500
        /*1a2c*/ 	.word	0x000000ff
        /*1a30*/ 	.word	0x00033468
        /*1a34*/ 	.short	0x0100
        /*1a36*/ 	.byte	0x08
	.zero		1


	//   ....[10]....
        /*1a38*/ 	.word	0x000005f0
        /*1a3c*/ 	.word	0x000000ff
        /*1a40*/ 	.word	0x00033470
        /*1a44*/ 	.short	0x0100
        /*1a46*/ 	.byte	0x06
	.zero		1


	//   ....[11]....
        /*1a48*/ 	.word	0x00000600
        /*1a4c*/ 	.word	0x000000ff
        /*1a50*/ 	.word	0x00033480
        /*1a54*/ 	.short	0x0100
        /*1a56*/ 	.byte	0x06
	.zero		1


	//   ....[12]....
        /*1a58*/ 	.word	0x00000610
        /*1a5c*/ 	.word	0x000000ff
        /*1a60*/ 	.word	0x00033478
        /*1a64*/ 	.short	0x0100
        /*1a66*/ 	.byte	0x06
	.zero		1


	//   ....[13]....
        /*1a68*/ 	.word	0x00000620
        /*1a6c*/ 	.word	0x000000ff
        /*1a70*/ 	.word	0x00033488
        /*1a74*/ 	.short	0x0100
        /*1a76*/ 	.byte	0x06
	.zero		1


	//   ....[14]....
        /*1a78*/ 	.word	0x00000750
        /*1a7c*/ 	.word	0x000000ff
        /*1a80*/ 	.word	0x00033490
        /*1a84*/ 	.short	0x0100
        /*1a86*/ 	.byte	0x08
	.zero		1


	//   ....[15]....
        /*1a88*/ 	.word	0x00000760
        /*1a8c*/ 	.word	0x000000ff
        /*1a90*/ 	.word	0x000334a0
        /*1a94*/ 	.short	0x0100
        /*1a96*/ 	.byte	0x08
	.zero		1


	//   ....[16]....
        /*1a98*/ 	.word	0x00000770
        /*1a9c*/ 	.word	0x000000ff
        /*1aa0*/ 	.word	0x00033498
        /*1aa4*/ 	.short	0x0100
        /*1aa6*/ 	.byte	0x08
	.zero		1


	//   ....[17]....
        /*1aa8*/ 	.word	0x00000780
        /*1aac*/ 	.word	0x000000ff
        /*1ab0*/ 	.word	0x000334a8
        /*1ab4*/ 	.short	0x0100
        /*1ab6*/ 	.byte	0x08
	.zero		1


	//   ....[18]....
        /*1ab8*/ 	.word	0x000008c0
        /*1abc*/ 	.word	0x000000ff
        /*1ac0*/ 	.word	0x000334b0
        /*1ac4*/ 	.short	0x0100
        /*1ac6*/ 	.byte	0x08
	.zero		1


	//   ....[19]....
        /*1ac8*/ 	.word	0x000008d0
        /*1acc*/ 	.word	0x000000ff
        /*1ad0*/ 	.word	0x000334c0
        /*1ad4*/ 	.short	0x0100
        /*1ad6*/ 	.byte	0x08
	.zero		1


	//   ....[20]....
        /*1ad8*/ 	.word	0x000008e0
        /*1adc*/ 	.word	0x000000ff
        /*1ae0*/ 	.word	0x000334b8
        /*1ae4*/ 	.short	0x0100
        /*1ae6*/ 	.byte	0x08
	.zero		1


	//   ....[21]....
        /*1ae8*/ 	.word	0x000008f0
        /*1aec*/ 	.word	0x000000ff
        /*1af0*/ 	.word	0x000334c8
        /*1af4*/ 	.short	0x0100
        /*1af6*/ 	.byte	0x08
	.zero		1


	//   ....[22]....
        /*1af8*/ 	.word	0x00003e70
        /*1afc*/ 	.word	0x0000005d
        /*1b00*/ 	.word	0x00033490
        /*1b04*/ 	.short	0x010a
        /*1b06*/ 	.byte	0x3f
	.zero		1


	//   ....[23]....
        /*1b08*/ 	.word	0x0000a020
        /*1b0c*/ 	.word	0x0000005d
        /*1b10*/ 	.word	0x00033490
        /*1b14*/ 	.short	0x010a
        /*1b16*/ 	.byte	0x3f
	.zero		1


	//   ....[24]....
        /*1b18*/ 	.word	0x0000fee0
        /*1b1c*/ 	.word	0x0000005d
        /*1b20*/ 	.word	0x00033490
        /*1b24*/ 	.short	0x010a
        /*1b26*/ 	.byte	0x3f
	.zero		1


	//   ....[25]....
        /*1b28*/ 	.word	0x000106a0
        /*1b2c*/ 	.word	0x0000000b
        /*1b30*/ 	.word	0x00000000
        /*1b34*/ 	.short	0x0101
        /*1b36*/ 	.byte	0x3f
	.zero		1


	//   ....[26]....
        /*1b38*/ 	.word	0x000106e0
        /*1b3c*/ 	.word	0x0000005d
        /*1b40*/ 	.word	0x000334b0
        /*1b44*/ 	.short	0x010a
        /*1b46*/ 	.byte	0x3f
	.zero		1


	//   ....[27]....
        /*1b48*/ 	.word	0x00010e40
        /*1b4c*/ 	.word	0x0000005d
        /*1b50*/ 	.word	0x00000000
        /*1b54*/ 	.short	0x0101
        /*1b56*/ 	.byte	0x3f
	.zero		1


	//   ....[28]....
        /*1b58*/ 	.word	0x00011a10
        /*1b5c*/ 	.word	0x00000012
        /*1b60*/ 	.word	0x00033400
        /*1b64*/ 	.short	0x010a
        /*1b66*/ 	.byte	0x3f
	.zero		1


	//   ....[29]....
        /*1b68*/ 	.word	0x00011a60
        /*1b6c*/ 	.word	0x00000012
        /*1b70*/ 	.word	0x00033400
        /*1b74*/ 	.short	0x010a
        /*1b76*/ 	.byte	0x3f
	.zero		1


	//   ....[30]....
        /*1b78*/ 	.word	0x00012390
        /*1b7c*/ 	.word	0x00000012
        /*1b80*/ 	.word	0x00033400
        /*1b84*/ 	.short	0x010a
        /*1b86*/ 	.byte	0x3f
	.zero		1


	//   ....[31]....
        /*1b88*/ 	.word	0x000157c0
        /*1b8c*/ 	.word	0x00000012
        /*1b90*/ 	.word	0x00033400
        /*1b94*/ 	.short	0x010a
        /*1b96*/ 	.byte	0x3f
	.zero		1


	//   ....[32]....
        /*1b98*/ 	.word	0x00018940
        /*1b9c*/ 	.word	0x00000000
        /*1ba0*/ 	.word	0x00033430
        /*1ba4*/ 	.short	0x010a
        /*1ba6*/ 	.byte	0x3f
	.zero		1


	//   ....[33]....
        /*1ba8*/ 	.word	0x00018990
        /*1bac*/ 	.word	0x00000000
        /*1bb0*/ 	.word	0x00033430
        /*1bb4*/ 	.short	0x010a
        /*1bb6*/ 	.byte	0x3f
	.zero		1


	//   ....[34]....
        /*1bb8*/ 	.word	0x0001ae50
        /*1bbc*/ 	.word	0x00000000
        /*1bc0*/ 	.word	0x00000000
        /*1bc4*/ 	.short	0x0101
        /*1bc6*/ 	.byte	0x3f
	.zero		1


	//   ....[35]....
        /*1bc8*/ 	.word	0x0001c510
        /*1bcc*/ 	.word	0x00000005
        /*1bd0*/ 	.word	0x00033430
        /*1bd4*/ 	.short	0x010a
        /*1bd6*/ 	.byte	0x3f
	.zero		1


	//   ....[36]....
        /*1bd8*/ 	.word	0x0001c560
        /*1bdc*/ 	.word	0x00000005
        /*1be0*/ 	.word	0x00033430
        /*1be4*/ 	.short	0x010a
        /*1be6*/ 	.byte	0x3f
	.zero		1


	//   ....[37]....
        /*1be8*/ 	.word	0x0001d670
        /*1bec*/ 	.word	0x00000004
        /*1bf0*/ 	.word	0x00033450
        /*1bf4*/ 	.short	0x010a
        /*1bf6*/ 	.byte	0x3f
	.zero		1


	//   ....[38]....
        /*1bf8*/ 	.word	0x0001d6b0
        /*1bfc*/ 	.word	0x00000004
        /*1c00*/ 	.word	0x00033450
        /*1c04*/ 	.short	0x010a
        /*1c06*/ 	.byte	0x3f
	.zero		1


	//   ....[39]....
        /*1c08*/ 	.word	0x0001da00
        /*1c0c*/ 	.word	0x00000003
        /*1c10*/ 	.word	0x00000000
        /*1c14*/ 	.short	0x0101
        /*1c16*/ 	.byte	0x3f
	.zero		1


	//   ....[40]....
        /*1c18*/ 	.word	0x0001f270
        /*1c1c*/ 	.word	0x00000000
        /*1c20*/ 	.word	0x00000000
        /*1c24*/ 	.short	0x0101
        /*1c26*/ 	.byte	0x3f
	.zero		1


	//   ....[41]....
        /*1c28*/ 	.word	0x0001fa40
        /*1c2c*/ 	.word	0x00000003
        /*1c30*/ 	.word	0x00033450
        /*1c34*/ 	.short	0x010a
        /*1c36*/ 	.byte	0x3f
	.zero		1


	//   ....[42]....
        /*1c38*/ 	.word	0x0001fac0
        /*1c3c*/ 	.word	0x00000003
        /*1c40*/ 	.word	0x00033450
        /*1c44*/ 	.short	0x010a
        /*1c46*/ 	.byte	0x3f
	.zero		1


	//   ....[43]....
        /*1c48*/ 	.word	0x00020390
        /*1c4c*/ 	.word	0x00000003
        /*1c50*/ 	.word	0x00000000
        /*1c54*/ 	.short	0x0101
        /*1c56*/ 	.byte	0x3f
	.zero		1


	//   ....[44]....
        /*1c58*/ 	.word	0x00023050
        /*1c5c*/ 	.word	0x00000000
        /*1c60*/ 	.word	0x00000000
        /*1c64*/ 	.short	0x0101
        /*1c66*/ 	.byte	0x3f
	.zero		1


	//   ....[45]....
        /*1c68*/ 	.word	0x000238a0
        /*1c6c*/ 	.word	0x00000024
        /*1c70*/ 	.word	0x00000000
        /*1c74*/ 	.short	0x0101
        /*1c76*/ 	.byte	0x3f
	.zero		1


	//   ....[46]....
        /*1c78*/ 	.word	0x00027c10
        /*1c7c*/ 	.word	0x00000016
        /*1c80*/ 	.word	0x00033420
        /*1c84*/ 	.short	0x010a
        /*1c86*/ 	.byte	0x3f
	.zero		1


	//   ....[47]....
        /*1c88*/ 	.word	0x00027ca0
        /*1c8c*/ 	.word	0x0000000b
        /*1c90*/ 	.word	0x000334a0
        /*1c94*/ 	.short	0x010a
        /*1c96*/ 	.byte	0x3f
	.zero		1


	//   ....[48]....
        /*1c98*/ 	.word	0x000280f0
        /*1c9c*/ 	.word	0x0000000b
        /*1ca0*/ 	.word	0x000334c0
        /*1ca4*/ 	.short	0x010a
        /*1ca6*/ 	.byte	0x3f
	.zero		1


	//   ....[49]....
        /*1ca8*/ 	.word	0x00028600
        /*1cac*/ 	.word	0x0000000a
        /*1cb0*/ 	.word	0x000334a0
        /*1cb4*/ 	.short	0x010a
        /*1cb6*/ 	.byte	0x3f
	.zero		1


	//   ....[50]....
        /*1cb8*/ 	.word	0x00028a40
        /*1cbc*/ 	.word	0x0000000a
        /*1cc0*/ 	.word	0x000334c0
        /*1cc4*/ 	.short	0x010a
        /*1cc6*/ 	.byte	0x3f
	.zero		1


	//   ....[51]....
        /*1cc8*/ 	.word	0x00029de0
        /*1ccc*/ 	.word	0x00000000
        /*1cd0*/ 	.word	0x00033480
        /*1cd4*/ 	.short	0x010a
        /*1cd6*/ 	.byte	0x3f
	.zero		1


	//   ....[52]....
        /*1cd8*/ 	.word	0x0002a550
        /*1cdc*/ 	.word	0x00000000
        /*1ce0*/ 	.word	0x00033470
        /*1ce4*/ 	.short	0x0107
        /*1ce6*/ 	.byte	0x3f
	.zero		1


	//   ....[53]....
        /*1ce8*/ 	.word	0x0002a610
        /*1cec*/ 	.word	0x00000000
        /*1cf0*/ 	.word	0x00033470
        /*1cf4*/ 	.short	0x0101
        /*1cf6*/ 	.byte	0x3f
	.zero		1


	//   ....[54]....
        /*1cf8*/ 	.word	0x0002a660
        /*1cfc*/ 	.word	0x00000000
        /*1d00*/ 	.word	0x00033440
        /*1d04*/ 	.short	0x010a
        /*1d06*/ 	.byte	0x3f
	.zero		1


	//   ....[55]....
        /*1d08*/ 	.word	0x0002acc0
        /*1d0c*/ 	.word	0x00000000
        /*1d10*/ 	.word	0x00033430
        /*1d14*/ 	.short	0x0107
        /*1d16*/ 	.byte	0x3f
	.zero		1


	//   ....[56]....
        /*1d18*/ 	.word	0x0002ada0
        /*1d1c*/ 	.word	0x00000000
        /*1d20*/ 	.word	0x00033430
        /*1d24*/ 	.short	0x0101
        /*1d26*/ 	.byte	0x3f
	.zero		1


	//   ....[57]....
        /*1d28*/ 	.word	0x0002b620
        /*1d2c*/ 	.word	0x00000016
        /*1d30*/ 	.word	0x00033400
        /*1d34*/ 	.short	0x0107
        /*1d36*/ 	.byte	0x3f
	.zero		1


	//   ....[58]....
        /*1d38*/ 	.word	0x0002b720
        /*1d3c*/ 	.word	0x00000016
        /*1d40*/ 	.word	0x00033400
        /*1d44*/ 	.short	0x0101
        /*1d46*/ 	.byte	0x3f
	.zero		1


	//   ....[59]....
        /*1d48*/ 	.word	0x0002b750
        /*1d4c*/ 	.word	0x00000016
        /*1d50*/ 	.word	0x00033420
        /*1d54*/ 	.short	0x010a
        /*1d56*/ 	.byte	0x3f
	.zero		1


	//   ....[60]....
        /*1d58*/ 	.word	0x0002bc20
        /*1d5c*/ 	.word	0x00000004
        /*1d60*/ 	.word	0x00033480
        /*1d64*/ 	.short	0x010a
        /*1d66*/ 	.byte	0x3f
	.zero		1


	//   ....[61]....
        /*1d68*/ 	.word	0x0002c150
        /*1d6c*/ 	.word	0x00000004
        /*1d70*/ 	.word	0x00033470
        /*1d74*/ 	.short	0x0107
        /*1d76*/ 	.byte	0x3f
	.zero		1


	//   ....[62]....
        /*1d78*/ 	.word	0x0002c210
        /*1d7c*/ 	.word	0x00000004
        /*1d80*/ 	.word	0x00033470
        /*1d84*/ 	.short	0x0101
        /*1d86*/ 	.byte	0x3f
	.zero		1


	//   ....[63]....
        /*1d88*/ 	.word	0x0002c240
        /*1d8c*/ 	.word	0x00000004
        /*1d90*/ 	.word	0x00033440
        /*1d94*/ 	.short	0x010a
        /*1d96*/ 	.byte	0x3f
	.zero		1


	//   ....[64]....
        /*1d98*/ 	.word	0x0002c730
        /*1d9c*/ 	.word	0x00000004
        /*1da0*/ 	.word	0x00033430
        /*1da4*/ 	.short	0x0107
        /*1da6*/ 	.byte	0x3f
	.zero		1


	//   ....[65]....
        /*1da8*/ 	.word	0x0002c800
        /*1dac*/ 	.word	0x00000004
        /*1db0*/ 	.word	0x00033430
        /*1db4*/ 	.short	0x0101
        /*1db6*/ 	.byte	0x3f
	.zero		1


	//   ....[66]....
        /*1db8*/ 	.word	0x0002c880
        /*1dbc*/ 	.word	0x00000000
        /*1dc0*/ 	.word	0x00033470
        /*1dc4*/ 	.short	0x010a
        /*1dc6*/ 	.byte	0x3f
	.zero		1


	//   ....[67]....
        /*1dc8*/ 	.word	0x0002c910
        /*1dcc*/ 	.word	0x00000000
        /*1dd0*/ 	.word	0x00033460
        /*1dd4*/ 	.short	0x010a
        /*1dd6*/ 	.byte	0x3f
	.zero		1


	//   ....[68]....
        /*1dd8*/ 	.word	0x0002cfe0
        /*1ddc*/ 	.word	0x00000000
        /*1de0*/ 	.word	0x00033450
        /*1de4*/ 	.short	0x0101
        /*1de6*/ 	.byte	0x3f
	.zero		1


	//   ....[69]....
        /*1de8*/ 	.word	0x0002d070
        /*1dec*/ 	.word	0x00000000
        /*1df0*/ 	.word	0x00000000
        /*1df4*/ 	.short	0x0101
        /*1df6*/ 	.byte	0x3f
	.zero		1


	//   ....[70]....
        /*1df8*/ 	.word	0x0002d230
        /*1dfc*/ 	.word	0x00000003
        /*1e00*/ 	.word	0x00033470
        /*1e04*/ 	.short	0x010a
        /*1e06*/ 	.byte	0x3f
	.zero		1


	//   ....[71]....
        /*1e08*/ 	.word	0x0002d2b0
        /*1e0c*/ 	.word	0x00000003
        /*1e10*/ 	.word	0x00033460
        /*1e14*/ 	.short	0x010a
        /*1e16*/ 	.byte	0x3f
	.zero		1


	//   ....[72]....
        /*1e18*/ 	.word	0x0002d990
        /*1e1c*/ 	.word	0x00000003
        /*1e20*/ 	.word	0x00033450
        /*1e24*/ 	.short	0x0101
        /*1e26*/ 	.byte	0x3f
	.zero		1


	//   ....[73]....
        /*1e28*/ 	.word	0x0002da40
        /*1e2c*/ 	.word	0x00000003
        /*1e30*/ 	.word	0x00000000
        /*1e34*/ 	.short	0x0101
        /*1e36*/ 	.byte	0x3f
	.zero		1


	//   ....[74]....
        /*1e38*/ 	.word	0x0002e770
        /*1e3c*/ 	.word	0x00000005
        /*1e40*/ 	.word	0x00033420
        /*1e44*/ 	.short	0x010a
        /*1e46*/ 	.byte	0x3f
	.zero		1


	//   ....[75]....
        /*1e48*/ 	.word	0x0002e8e0
        /*1e4c*/ 	.word	0x00000003
        /*1e50*/ 	.word	0x00033440
        /*1e54*/ 	.short	0x010a
        /*1e56*/ 	.byte	0x3f
	.zero		1


	//   ....[76]....
        /*1e58*/ 	.word	0x0002e980
        /*1e5c*/ 	.word	0x0000001d
        /*1e60*/ 	.word	0x00033440
        /*1e64*/ 	.short	0x010a
        /*1e66*/ 	.byte	0x3f
	.zero		1


	//   ....[77]....
        /*1e68*/ 	.word	0x0002e9c0
        /*1e6c*/ 	.word	0x00000003
        /*1e70*/ 	.word	0x00033460
        /*1e74*/ 	.short	0x010a
        /*1e76*/ 	.byte	0x3f
	.zero		1


	//   ....[78]....
        /*1e78*/ 	.word	0x0002ea00
        /*1e7c*/ 	.word	0x0000001d
        /*1e80*/ 	.word	0x00033460
        /*1e84*/ 	.short	0x010a
        /*1e86*/ 	.byte	0x3f
	.zero		1


	//   ....[79]....
        /*1e88*/ 	.word	0x0002ea40
        /*1e8c*/ 	.word	0x00000003
        /*1e90*/ 	.word	0x00033480
        /*1e94*/ 	.short	0x010a
        /*1e96*/ 	.byte	0x3f
	.zero		1


	//   ....[80]....
        /*1e98*/ 	.word	0x0002ea80
        /*1e9c*/ 	.word	0x0000001d
        /*1ea0*/ 	.word	0x00033480
        /*1ea4*/ 	.short	0x010a
        /*1ea6*/ 	.byte	0x3f
	.zero		1


	//   ....[81]....
        /*1ea8*/ 	.word	0x0002eae0
        /*1eac*/ 	.word	0x0000005d
        /*1eb0*/ 	.word	0x00033490
        /*1eb4*/ 	.short	0x010a
        /*1eb6*/ 	.byte	0x3f
	.zero		1


	//   ....[82]....
        /*1eb8*/ 	.word	0x0002ed90
        /*1ebc*/ 	.word	0x0000005d
        /*1ec0*/ 	.word	0x00033490
        /*1ec4*/ 	.short	0x010a
        /*1ec6*/ 	.byte	0x3f
	.zero		1


	//   ....[83]....
        /*1ec8*/ 	.word	0x0002f040
        /*1ecc*/ 	.word	0x0000005d
        /*1ed0*/ 	.word	0x00033490
        /*1ed4*/ 	.short	0x010a
        /*1ed6*/ 	.byte	0x3f
	.zero		1


	//   ....[84]....
        /*1ed8*/ 	.word	0x0002f2f0
        /*1edc*/ 	.word	0x0000005d
        /*1ee0*/ 	.word	0x000334b0
        /*1ee4*/ 	.short	0x010a
        /*1ee6*/ 	.byte	0x3f
	.zero		1


	//   ....[85]....
        /*1ee8*/ 	.word	0x0002f5b0
        /*1eec*/ 	.word	0x00000012
        /*1ef0*/ 	.word	0x00033400
        /*1ef4*/ 	.short	0x010a
        /*1ef6*/ 	.byte	0x3f
	.zero		1


	//   ....[86]....
        /*1ef8*/ 	.word	0x0002f7d0
        /*1efc*/ 	.word	0x00000012
        /*1f00*/ 	.word	0x00033400
        /*1f04*/ 	.short	0x010a
        /*1f06*/ 	.byte	0x3f
	.zero		1


	//   ....[87]....
        /*1f08*/ 	.word	0x0002f820
        /*1f0c*/ 	.word	0x00000000
        /*1f10*/ 	.word	0x00033430
        /*1f14*/ 	.short	0x010a
        /*1f16*/ 	.byte	0x3f
	.zero		1


	//   ....[88]....
        /*1f18*/ 	.word	0x0002f870
        /*1f1c*/ 	.word	0x00000005
        /*1f20*/ 	.word	0x00033430
        /*1f24*/ 	.short	0x010a
        /*1f26*/ 	.byte	0x3f
	.zero		1


	//   ....[89]....
        /*1f28*/ 	.word	0x0002f8c0
        /*1f2c*/ 	.word	0x00000004
        /*1f30*/ 	.word	0x00033450
        /*1f34*/ 	.short	0x010a
        /*1f36*/ 	.byte	0x3f
	.zero		1


	//   ....[90]....
        /*1f38*/ 	.word	0x0002f910
        /*1f3c*/ 	.word	0x00000003
        /*1f40*/ 	.word	0x00033450
        /*1f44*/ 	.short	0x010a
        /*1f46*/ 	.byte	0x3f
	.zero		1


	//   ....[91]....
        /*1f48*/ 	.word	0x000331d0
        /*1f4c*/ 	.word	0x00000016
        /*1f50*/ 	.word	0x00033420
        /*1f54*/ 	.short	0x010a
        /*1f56*/ 	.byte	0x3f
	.zero		1


	//   ....[92]....
        /*1f58*/ 	.word	0x00033220
        /*1f5c*/ 	.word	0x0000000b
        /*1f60*/ 	.word	0x000334a0
        /*1f64*/ 	.short	0x010a
        /*1f66*/ 	.byte	0x3f
	.zero		1


	//   ....[93]....
        /*1f68*/ 	.word	0x00033270
        /*1f6c*/ 	.word	0x0000000b
        /*1f70*/ 	.word	0x000334c0
        /*1f74*/ 	.short	0x010a
        /*1f76*/ 	.byte	0x3f
	.zero		1


	//   ....[94]....
        /*1f78*/ 	.word	0x000332c0
        /*1f7c*/ 	.word	0x0000000a
        /*1f80*/ 	.word	0x000334a0
        /*1f84*/ 	.short	0x010a
        /*1f86*/ 	.byte	0x3f
	.zero		1


	//   ....[95]....
        /*1f88*/ 	.word	0x00033310
        /*1f8c*/ 	.word	0x0000000a
        /*1f90*/ 	.word	0x000334c0
        /*1f94*/ 	.short	0x010a
        /*1f96*/ 	.byte	0x3f
	.zero		1


	//   ....[96]....
        /*1f98*/ 	.word	0x00033430
        /*1f9c*/ 	.word	0x00000000
        /*1fa0*/ 	.word	0x00033480
        /*1fa4*/ 	.short	0x010a
        /*1fa6*/ 	.byte	0x3f
	.zero		1


	//   ....[97]....
        /*1fa8*/ 	.word	0x00033cb0
        /*1fac*/ 	.word	0x00000000
        /*1fb0*/ 	.word	0x00033440
        /*1fb4*/ 	.short	0x010a
        /*1fb6*/ 	.byte	0x3f
	.zero		1


	//   ....[98]....
        /*1fb8*/ 	.word	0x00034940
        /*1fbc*/ 	.word	0x00000016
        /*1fc0*/ 	.word	0x00033420
        /*1fc4*/ 	.short	0x010a
        /*1fc6*/ 	.byte	0x3f
	.zero		1


	//   ....[99]....
        /*1fc8*/ 	.word	0x00034990
        /*1fcc*/ 	.word	0x00000004
        /*1fd0*/ 	.word	0x00033480
        /*1fd4*/ 	.short	0x010a
        /*1fd6*/ 	.byte	0x3f
	.zero		1


	//   ....[100]....
        /*1fd8*/ 	.word	0x00034fe0
        /*1fdc*/ 	.word	0x00000004
        /*1fe0*/ 	.word	0x00033440
        /*1fe4*/ 	.short	0x010a
        /*1fe6*/ 	.byte	0x3f
	.zero		1


	//   ....[101]....
        /*1fe8*/ 	.word	0x00035610
        /*1fec*/ 	.word	0x00000000
        /*1ff0*/ 	.word	0x00033470
        /*1ff4*/ 	.short	0x010a
        /*1ff6*/ 	.byte	0x3f
	.zero		1


	//   ....[102]....
        /*1ff8*/ 	.word	0x00035660
        /*1ffc*/ 	.word	0x00000000
        /*2000*/ 	.word	0x00033460
        /*2004*/ 	.short	0x010a
        /*2006*/ 	.byte	0x3f
	.zero		1


	//   ....[103]....
        /*2008*/ 	.word	0x000356b0
        /*200c*/ 	.word	0x00000003
        /*2010*/ 	.word	0x00033470
        /*2014*/ 	.short	0x010a
        /*2016*/ 	.byte	0x3f
	.zero		1


	//   ....[104]....
        /*2018*/ 	.word	0x00035700
        /*201c*/ 	.word	0x00000003
        /*2020*/ 	.word	0x00033460
        /*2024*/ 	.short	0x010a
        /*2026*/ 	.byte	0x3f
	.zero		1


	//   ....[105]....
        /*2028*/ 	.word	0x00036130
        /*202c*/ 	.word	0x00000005
        /*2030*/ 	.word	0x00033420
        /*2034*/ 	.short	0x010a
        /*2036*/ 	.byte	0x3f
	.zero		1


	//   ....[106]....
        /*2038*/ 	.word	0x000362d0
        /*203c*/ 	.word	0x00000003
        /*2040*/ 	.word	0x00033440
        /*2044*/ 	.short	0x010a
        /*2046*/ 	.byte	0x3f
	.zero		1


	//   ....[107]....
        /*2048*/ 	.word	0x00036320
        /*204c*/ 	.word	0x0000001d
        /*2050*/ 	.word	0x00033440
        /*2054*/ 	.short	0x010a
        /*2056*/ 	.byte	0x3f
	.zero		1


	//   ....[108]....
        /*2058*/ 	.word	0x00036370
        /*205c*/ 	.word	0x00000003
        /*2060*/ 	.word	0x00033460
        /*2064*/ 	.short	0x010a
        /*2066*/ 	.byte	0x3f
	.zero		1


	//   ....[109]....
        /*2068*/ 	.word	0x000363c0
        /*206c*/ 	.word	0x0000001d
        /*2070*/ 	.word	0x00033460
        /*2074*/ 	.short	0x010a
        /*2076*/ 	.byte	0x3f
	.zero		1


	//   ....[110]....
        /*2078*/ 	.word	0x00036410
        /*207c*/ 	.word	0x00000003
        /*2080*/ 	.word	0x00033480
        /*2084*/ 	.short	0x010a
        /*2086*/ 	.byte	0x3f
	.zero		1


	//----- nvinfo : EIATTR_NUM_MBARRIERS
	.align		4
.L_156:
        /*2088*/ 	.byte	0x03, 0x38
        /*208a*/ 	.short	0x0016


	//----- nvinfo : EIATTR_EXIT_INSTR_OFFSETS
	.align		4
        /*208c*/ 	.byte	0x04, 0x1c
        /*208e*/ 	.short	(.L_158 - .L_157)


	//   ....[0]....
.L_157:
        /*2090*/ 	.word	0x0002ead0


	//----- nvinfo : EIATTR_MAX_THREADS
	.align		4
.L_158:
        /*2094*/ 	.byte	0x04, 0x05
        /*2096*/ 	.short	(.L_160 - .L_159)
.L_159:
        /*2098*/ 	.word	0x00000180
        /*209c*/ 	.word	0x00000001
        /*20a0*/ 	.word	0x00000001


	//----- nvinfo : EIATTR_CRS_STACK_SIZE
	.align		4
.L_160:
        /*20a4*/ 	.byte	0x04, 0x1e
        /*20a6*/ 	.short	(.L_162 - .L_161)
.L_161:
        /*20a8*/ 	.word	0x00000000


	//----- nvinfo : EIATTR_CBANK_PARAM_SIZE
	.align		4
.L_162:
        /*20ac*/ 	.byte	0x03, 0x19
        /*20ae*/ 	.short	0x0af0


	//----- nvinfo : EIATTR_PARAM_CBANK
	.align		4
        /*20b0*/ 	.byte	0x04, 0x0a
        /*20b2*/ 	.short	(.L_164 - .L_163)
	.align		4
.L_163:
        /*20b4*/ 	.word	index@(.nv.constant0._ZN7cutlass13device_kernelIN5flash11enable_sm90INS1_16FlashAttnFwdSm90INS1_25CollectiveMainloopFwdSm90ILi2EN4cute5tupleIJNS5_1CILi1EEES8_S8_EEENS6_IJNS7_ILi128EEENS7_ILi160EEENS7_ILi192EEEEEELi192ENS_12float_e4m3_tEfNS_4arch4Sm90ELb0ELb0ELb0ELb1ELb1ELb1ELb0ELb1ELb1ELb1ELb1ELb0EEENS1_21CollectiveEpilogueFwdINS6_IJSA_SC_SB_EEES9_NS_10bfloat16_tESG_Li256ELb1ELb1ELb1ELb1EEENS1_36VarlenDynamicPersistentTileSchedulerILi128ELi160ELi256ELi128ELb1ELb1ELb1ELb0ELb1ELb1EEEEEEEEEvNT_6ParamsE)
        /*20b8*/ 	.short	0x0210
        /*20ba*/ 	.short	0x0af0


	//----- nvinfo : EIATTR_SW_WAR
	.align		4
.L_164:
        /*20bc*/ 	.byte	0x04, 0x36
        /*20be*/ 	.short	(.L_166 - .L_165)
.L_165:
        /*20c0*/ 	.word	0x00000008
.L_166:


//--------------------- .nv.info._ZN7cutlass13device_kernelIN5flash11enable_sm90INS1_16FlashAttnFwdSm90INS1_25CollectiveMainloopFwdSm90ILi2EN4cute5tupleIJNS5_1CILi1EEES8_S8_EEENS6_IJNS7_ILi128EEESA_NS7_ILi192EEEEEELi192ENS_12float_e4m3_tEfNS_4arch4Sm90ELb0ELb1ELb0ELb0ELb1ELb0ELb0ELb1ELb1ELb1ELb1ELb0EEENS1_21CollectiveEpilogueFwdINS6_IJSA_SB_SA_EEES9_NS_10bfloat16_tESF_Li256ELb0ELb1ELb1ELb1EEENS1_19SingleTileSchedulerILb0ELb1ELb1ELi128EEEEEEEEEvNT_6ParamsE --------------------------
	.section	.nv.info._ZN7cutlass13device_kernelIN5flash11enable_sm90INS1_16FlashAttnFwdSm90INS1_25CollectiveMainloopFwdSm90ILi2EN4cute5tupleIJNS5_1CILi1EEES8_S8_EEENS6_IJNS7_ILi128EEESA_NS7_ILi192EEEEEELi192ENS_12float_e4m3_tEfNS_4arch4Sm90ELb0ELb1ELb0ELb0ELb1ELb0ELb0ELb1ELb1ELb1ELb1ELb0EEENS1_21CollectiveEpilogueFwdINS6_IJSA_SB_SA_EEES9_NS_10bfloat16_tESF_Li256ELb0ELb1ELb1ELb1EEENS1_19SingleTileSchedulerILb0ELb1ELb1ELi128EEEEEEEEEvNT_6ParamsE,"",@"SHT_CUDA_INFO"
	.sectionflags	@""
	.align	4


	//----- nvinfo : EIATTR_CUDA_API_VERSION
	.align		4
        /*0000*/ 	.byte	0x04, 0x37
        /*0002*/ 	.short	(.L_168 - .L_167)
.L_167:
        /*0004*/ 	.word	0x00000082


	//----- nvinfo : EIATTR_KPARAM_INFO
	.align		4
.L_168:
        /*0008*/ 	.byte	0x04, 0x17
        /*000a*/ 	.short	(.L_170 - .L_169)
.L_169:
        /*000c*/ 	.word	0x00000000
        /*0010*/ 	.short	0x0000
        /*0012*/ 	.short	0x0070
        /*0014*/ 	.byte	0x00, 0xf0, 0x01, 0x28


	//----- nvinfo : EIATTR_SPARSE_MMA_MASK
	.align		4
.L_170:
        /*0018*/ 	.byte	0x03, 0x50
        /*001a*/ 	.short	0x0000


	//----- nvinfo : EIATTR_MAXREG_COUNT
	.align		4
        /*001c*/ 	.byte	0x03, 0x1b
        /*001e*/ 	.short	0x00a8


	//----- nvinfo : EIATTR_NUM_BARRIERS
	.align		4
        /*0020*/ 	.byte	0x02, 0x4c
        /*0022*/ 	.byte	0x10
	.zero		1


	//----- nvinfo : EIATTR_EXTERNS
	.align		4
        /*0024*/ 	.byte	0x04, 0x0f
        /*0026*/ 	.short	(.L_172 - .L_171)


	//   ....[0]....
	.align		4
.L_171:
        /*0028*/ 	.word	index@(__assertfail)


	//----- nvinfo : EIATTR_MERCURY_ISA_VERSION
	.align		4
.L_172:
        /*002c*/ 	.byte	0x03, 0x5f
        /*002e*/ 	.short	0x0101


	//----- nvinfo : EIATTR_INT_WARP_WIDE_INSTR_OFFSETS
	.align		4
        /*0030*/ 	.byte	0x04, 0x31
        /*0032*/ 	.short	(.L_174 - .L_173)


	//   ....[0]....
.L_173:
        /*0034*/ 	.word	0x000000b0


	//   ....[1]....
        /*0038*/ 	.word	0x000000c0


	//   ....[2]....
        /*003c*/ 	.word	0x00000160


	//----- nvinfo : EIATTR_COOP_GROUP_MASK_REGIDS
	.align		4
.L_174:
        /*0040*/ 	.byte	0x04, 0x29
        /*0042*/ 	.short	(.L_176 - .L_175)


	//   ....[0]....
.L_175:
        /*0044*/ 	.word	0xffffffff


	//   ....[1]....
        /*0048*/ 	.word	0xffffffff


	//   ....[2]....
        /*004c*/ 	.word	0xffffffff


	//   ....[3]....
        /*0050*/ 	.word	0xffffffff


	//   ....[4]....
        /*0054*/ 	.word	0xffffffff


	//   ....[5]....
        /*0058*/ 	.word	0xffffffff


	//   ....[6]....
        /*005c*/ 	.word	0xffffffff


	//   ....[7]....
        /*0060*/ 	.word	0xffffffff


	//   ....[8]....
        /*0064*/ 	.word	0xffffffff


	//   ....[9]....
        /*0068*/ 	.word	0xffffffff


	//   ....[10]....
        /*006c*/ 	.word	0xffffffff


	//   ....[11]....
        /*0070*/ 	.word	0xffffffff


	//   ....[12]....
        /*0074*/ 	.word	0xffffffff


	//   ....[13]....
        /*0078*/ 	.word	0xffffffff


	//   ....[14]....
        /*007c*/ 	.word	0xffffffff


	//   ....[15]....
        /*0080*/ 	.word	0xffffffff


	//   ....[16]....
        /*0084*/ 	.word	0xffffffff


	//   ....[17]....
        /*0088*/ 	.word	0xffffffff


	//   ....[18]....
        /*008c*/ 	.word	0xffffffff


	//   ....[19]....
        /*0090*/ 	.word	0xffffffff


	//   ....[20]....
        /*0094*/ 	.word	0xffffffff


	//   ....[21]....
        /*0098*/ 	.word	0xffffffff


	//   ....[22]....
        /*009c*/ 	.word	0xffffffff


	//   ....[23]....
        /*00a0*/ 	.word	0xffffffff


	//   ....[24]....
        /*00a4*/ 	.word	0xffffffff


	//   ....[25]....
        /*00a8*/ 	.word	0xffffffff


	//   ....[26]....
        /*00ac*/ 	.word	0xffffffff


	//   ....[27]....
        /*00b0*/ 	.word	0xffffffff


	//   ....[28]....
        /*00b4*/ 	.word	0xffffffff


	//   ....[29]....
        /*00b8*/ 	.word	0xffffffff


	//   ....[30]....
        /*00bc*/ 	.word	0xffffffff


	//   ....[31]....
        /*00c0*/ 	.word	0xffffffff


	//   ....[32]....
        /*00c4*/ 	.word	0xffffffff


	//   ....[33]....
        /*00c8*/ 	.word	0xffffffff


	//   ....[34]....
        /*00cc*/ 	.word	0xffffffff


	//   ....[35]....
        /*00d0*/ 	.word	0xffffffff


	//   ....[36]....
        /*00d4*/ 	.word	0xffffffff


	//   ....[37]....
        /*00d8*/ 	.word	0xffffffff


	//   ....[38]....
        /*00dc*/ 	.word	0xffffffff


	//   ....[39]....
        /*00e0*/ 	.word	0xffffffff


	//   ....[40]....
        /*00e4*/ 	.word	0xffffffff


	//   ....[41]....
        /*00e8*/ 	.word	0xffffffff


	//   ....[42]....
        /*00ec*/ 	.word	0xffffffff


	//   ....[43]....
        /*00f0*/ 	.word	0xffffffff


	//   ....[44]....
        /*00f4*/ 	.word	0xffffffff


	//   ....[45]....
        /*00f8*/ 	.word	0xffffffff


	//   ....[46]....
        /*00fc*/ 	.word	0xffffffff


	//   ....[47]....
        /*0100*/ 	.word	0xffffffff


	//   ....[48]....
        /*0104*/ 	.word	0xffffffff


	//   ....[49]....
        /*0108*/ 	.word	0xffffffff


	//   ....[50]....
        /*010c*/ 	.word	0xffffffff


	//   ....[51]....
        /*0110*/ 	.word	0xffffffff


	//   ....[52]....
        /*0114*/ 	.word	0xffffffff


	//   ....[53]....
        /*0118*/ 	.word	0xffffffff


	//   ....[54]....
        /*011c*/ 	.word	0xffffffff


	//   ....[55]....
        /*0120*/ 	.word	0xffffffff


	//   ....[56]....
        /*0124*/ 	.word	0xffffffff


	//   ....[57]....
        /*0128*/ 	.word	0xffffffff


	//   ....[58]....
        /*012c*/ 	.word	0xffffffff


	//   ....[59]....
        /*0130*/ 	.word	0xffffffff


	//   ....[60]....
        /*0134*/ 	.word	0xffffffff


	//   ....[61]....
        /*0138*/ 	.word	0xffffffff


	//   ....[62]....
        /*013c*/ 	.word	0xffffffff


	//   ....[63]....
        /*0140*/ 	.word	0xffffffff


	//   ....[64]....
        /*0144*/ 	.word	0xffffffff


	//   ....[65]....
        /*0148*/ 	.word	0xffffffff


	//   ....[66]....
        /*014c*/ 	.word	0xffffffff


	//   ....[67]....
        /*0150*/ 	.word	0xffffffff


	//   ....[68]....
        /*0154*/ 	.word	0xffffffff


	//   ....[69]....
        /*0158*/ 	.word	0xffffffff


	//   ....[70]....
        /*015c*/ 	.word	0xffffffff


	//   ....[71]....
        /*0160*/ 	.word	0xffffffff


	//   ....[72]....
        /*0164*/ 	.word	0xffffffff


	//   ....[73]....
        /*0168*/ 	.word	0xffffffff


	//   ....[74]....
        /*016c*/ 	.word	0xffffffff


	//   ....[75]....
        /*0170*/ 	.word	0xffffffff


	//   ....[76]....
        /*0174*/ 	.word	0xffffffff


	//   ....[77]....
        /*0178*/ 	.word	0xffffffff


	//   ....[78]....
        /*017c*/ 	.word	0xffffffff


	//   ....[79]....
        /*0180*/ 	.word	0xffffffff


	//   ....[80]....
        /*0184*/ 	.word	0xffffffff


	//   ....[81]....
        /*0188*/ 	.word	0xffffffff


	//   ....[82]....
        /*018c*/ 	.word	0xffffffff


	//   ....[83]....
        /*0190*/ 	.word	0xffffffff


	//   ....[84]....
        /*0194*/ 	.word	0xffffffff


	//   ....[85]....
        /*0198*/ 	.word	0xffffffff


	//   ....[86]....
        /*019c*/ 	.word	0xffffffff


	//   ....[87]....
        /*01a0*/ 	.word	0xffffffff


	//   ....[88]....
        /*01a4*/ 	.word	0xffffffff


	//   ....[89]....
        /*01a8*/ 	.word	0xffffffff


	//   ....[90]....
        /*01ac*/ 	.word	0xffffffff


	//   ....[91]....
        /*01b0*/ 	.word	0xffffffff


	//   ....[92]....
        /*01b4*/ 	.word	0xffffffff


	//   ....[93]....
        /*01b8*/ 	.word	0xffffffff


	//   ....[94]....
        /*01bc*/ 	.word	0xffffffff


	//   ....[95]....
        /*01c0*/ 	.word	0xffffffff


	//   ....[96]....
        /*01c4*/ 	.word	0xffffffff


	//   ....[97]....
        /*01c8*/ 	.word	0xffffffff


	//   ....[98]....
        /*01cc*/ 	.word	0xffffffff


	//   ....[99]....
        /*01d0*/ 	.word	0xffffffff


	//   ....[100]....
        /*01d4*/ 	.word	0xffffffff


	//   ....[101]....
        /*01d8*/ 	.word	0xffffffff


	//   ....[102]....
        /*01dc*/ 	.word	0xffffffff


	//   ....[103]....
        /*01e0*/ 	.word	0xffffffff


	//   ....[104]....
        /*01e4*/ 	.word	0xffffffff


	//   ....[105]....
        /*01e8*/ 	.word	0xffffffff


	//   ....[106]....
        /*01ec*/ 	.word	0xffffffff


	//   ....[107]....
        /*01f0*/ 	.word	0xffffffff


	//   ....[108]....
        /*01f4*/ 	.word	0xffffffff


	//   ....[109]....
        /*01f8*/ 	.word	0xffffffff


	//   ....[110]....
        /*01fc*/ 	.word	0xffffffff


	//   ....[111]....
        /*0200*/ 	.word	0xffffffff


	//   ....[112]....
        /*0204*/ 	.word	0xffffffff


	//   ....[113]....
        /*0208*/ 	.word	0xffffffff


	//   ....[114]....
        /*020c*/ 	.word	0xffffffff


	//   ....[115]....
        /*0210*/ 	.word	0xffffffff


	//   ....[116]....
        /*0214*/ 	.word	0xffffffff


	//   ....[117]....
        /*0218*/ 	.word	0xffffffff


	//   ....[118]....
        /*021c*/ 	.word	0xffffffff


	//   ....[119]....
        /*0220*/ 	.word	0xffffffff


	//   ....[120]....
        /*0224*/ 	.word	0xffffffff


	//   ....[121]....
        /*0228*/ 	.word	0xffffffff


	//   ....[122]....
        /*022c*/ 	.word	0xffffffff


	//   ....[123]....
        /*0230*/ 	.word	0xffffffff


	//   ....[124]....
        /*0234*/ 	.word	0xffffffff


	//   ....[125]....
        /*0238*/ 	.word	0xffffffff


	//   ....[126]....
        /*023c*/ 	.word	0xffffffff


	//   ....[127]....
        /*0240*/ 	.word	0xffffffff


	//   ....[128]....
        /*0244*/ 	.word	0xffffffff


	//   ....[129]....
        /*0248*/ 	.word	0xffffffff


	//   ....[130]....
        /*024c*/ 	.word	0xffffffff


	//   ....[131]....
        /*0250*/ 	.word	0xffffffff


	//   ....[132]....
        /*0254*/ 	.word	0xffffffff


	//   ....[133]....
        /*0258*/ 	.word	0xffffffff


	//   ....[134]....
        /*025c*/ 	.word	0xffffffff


	//   ....[135]....
        /*0260*/ 	.word	0xffffffff


	//   ....[136]....
        /*0264*/ 	.word	0xffffffff


	//   ....[137]....
        /*0268*/ 	.word	0xffffffff


	//   ....[138]....
        /*026c*/ 	.word	0xffffffff


	//   ....[139]....
        /*0270*/ 	.word	0xffffffff


	//   ....[140]....
        /*0274*/ 	.word	0xffffffff


	//   ....[141]....
        /*0278*/ 	.word	0xffffffff


	//   ....[142]....
        /*027c*/ 	.word	0xffffffff


	//   ....[143]....
        /*0280*/ 	.word	0xffffffff


	//   ....[144]....
        /*0284*/ 	.word	0xffffffff


	//   ....[145]....
        /*0288*/ 	.word	0xffffffff


	//   ....[146]....
        /*028c*/ 	.word	0xffffffff


	//   ....[147]....
        /*0290*/ 	.word	0xffffffff


	//   ....[148]....
        /*0294*/ 	.word	0xffffffff


	//   ....[149]....
        /*0298*/ 	.word	0xffffffff


	//   ....[150]....
        /*029c*/ 	.word	0xffffffff


	//   ....[151]....
        /*02a0*/ 	.word	0xffffffff


	//   ....[152]....
        /*02a4*/ 	.word	0xffffffff


	//   ....[153]....
        /*02a8*/ 	.word	0xffffffff


	//   ....[154]....
        /*02ac*/ 	.word	0xffffffff


	//   ....[155]....
        /*02b0*/ 	.word	0xffffffff


	//   ....[156]....
        /*02b4*/ 	.word	0xffffffff


	//   ....[157]....
        /*02b8*/ 	.word	0xffffffff


	//   ....[158]....
        /*02bc*/ 	.word	0xffffffff


	//   ....[159]....
        /*02c0*/ 	.word	0xffffffff


	//   ....[160]....
        /*02c4*/ 	.word	0xffffffff


	//   ....[161]....
        /*02c8*/ 	.word	0xffffffff


	//   ....[162]....
        /*02cc*/ 	.word	0xffffffff


	//   ....[163]....
        /*02d0*/ 	.word	0xffffffff


	//   ....[164]....
        /*02d4*/ 	.word	0xffffffff


	//   ....[165]....
        /*02d8*/ 	.word	0xffffffff


	//   ....[166]....
        /*02dc*/ 	.word	0xffffffff


	//   ....[167]....
        /*02e0*/ 	.word	0xffffffff


	//   ....[168]....
        /*02e4*/ 	.word	0xffffffff


	//   ....[169]....
        /*02e8*/ 	.word	0xffffffff


	//   ....[170]....
        /*02ec*/ 	.word	0xffffffff


	//   ....[171]....
        /*02f0*/ 	.word	0xffffffff


	//   ....[172]....
        /*02f4*/ 	.word	0xffffffff


	//   ....[173]....
        /*02f8*/ 	.word	0xffffffff


	//   ....[174]....
        /*02fc*/ 	.word	0xffffffff


	//   ....[175]....
        /*0300*/ 	.word	0xffffffff


	//   ....[176]....
        /*0304*/ 	.word	0xffffffff


	//   ....[177]....
        /*0308*/ 	.word	0xffffffff


	//   ....[178]....
        /*030c*/ 	.word	0xffffffff


	//   ....[179]....
        /*0310*/ 	.word	0x0500000f


	//   ....[180]....
        /*0314*/ 	.word	0x0500000f


	//   ....[181]....
        /*0318*/ 	.word	0x0500000f


	//   ....[182]....
        /*031c*/ 	.word	0x0500000f


	//   ....[183]....
        /*0320*/ 	.word	0x0500000f


	//   ....[184]....
        /*0324*/ 	.word	0x0500000f


	//   ....[185]....
        /*0328*/ 	.word	0x0500000f


	//   ....[186]....
        /*032c*/ 	.word	0x0500000f


	//   ....[187]....
        /*0330*/ 	.word	0x0500000f


	//   ....[188]....
        /*0334*/ 	.word	0x0500000f


	//   ....[189]....
        /*0338*/ 	.word	0x0500000f


	//   ....[190]....
        /*033c*/ 	.word	0x0500000f


	//   ....[191]....
        /*0340*/ 	.word	0x0500000f


	//   ....[192]....
        /*0344*/ 	.word	0x0500000f


	//   ....[193]....
        /*0348*/ 	.word	0x0500000f


	//   ....[194]....
        /*034c*/ 	.word	0x0500000f


	//   ....[195]....
        /*0350*/ 	.word	0x0500000f


	//   ....[196]....
        /*0354*/ 	.word	0x0500000f


	//   ....[197]....
        /*0358*/ 	.word	0x0500000f


	//   ....[198]....
        /*035c*/ 	.word	0x0500000f


	//   ....[199]....
        /*0360*/ 	.word	0x0500000f


	//   ....[200]....
        /*0364*/ 	.word	0x0500000f


	//   ....[201]....
        /*0368*/ 	.word	0x0500000f


	//   ....[202]....
        /*036c*/ 	.word	0x0500000f


	//   ....[203]....
        /*0370*/ 	.word	0x0500000f


	//   ....[204]....
        /*0374*/ 	.word	0x0500000f


	//   ....[205]....
        /*0378*/ 	.word	0x0500000f


	//   ....[206]....
        /*037c*/ 	.word	0x0500000f


	//   ....[207]....
        /*0380*/ 	.word	0x0500000f


	//   ....[208]....
        /*0384*/ 	.word	0x0500000f


	//   ....[209]....
        /*0388*/ 	.word	0x0500000f


	//   ....[210]....
        /*038c*/ 	.word	0x0500000f


	//   ....[211]....
        /*0390*/ 	.word	0x0500000f


	//   ....[212]....
        /*0394*/ 	.word	0x0500000f


	//   ....[213]....
        /*0398*/ 	.word	0x0500000f


	//   ....[214]....
        /*039c*/ 	.word	0x0500000f


	//   ....[215]....
        /*03a0*/ 	.word	0x0500000f


	//   ....[216]....
        /*03a4*/ 	.word	0x0500000f


	//   ....[217]....
        /*03a8*/ 	.word	0x0500000f


	//   ....[218]....
        /*03ac*/ 	.word	0x0500000f


	//   ....[219]....
        /*03b0*/ 	.word	0x0500000f


	//----- nvinfo : EIATTR_COOP_GROUP_INSTR_OFFSETS
	.align		4
.L_176:
        /*03b4*/ 	.byte	0x04, 0x28
        /*03b6*/ 	.short	(.L_178 - .L_177)


	//   ....[0]....
.L_177:
        /*03b8*/ 	.word	0x00000070


	//   ....[1]....
        /*03bc*/ 	.word	0x00000080


	//   ....[2]....
        /*03c0*/ 	.word	0x000002c0


	//   ....[3]....
        /*03c4*/ 	.word	0x00000420


	//   ....[4]....
        /*03c8*/ 	.word	0x00000540


	//   ....[5]....
        /*03cc*/ 	.word	0x000006a0


	//   ....[6]....
        /*03d0*/ 	.word	0x00001950


	//   ....[7]....
        /*03d4*/ 	.word	0x00002210


	//   ....[8]....
        /*03d8*/ 	.word	0x000024a0


	//   ....[9]....
        /*03dc*/ 	.word	0x00003630


	//   ....[10]....
        /*03e0*/ 	.word	0x00003740


	//   ....[11]....
        /*03e4*/ 	.word	0x00004050


	//   ....[12]....
        /*03e8*/ 	.word	0x000040c0


	//   ....[13]....
        /*03ec*/ 	.word	0x00005ac0


	//   ....[14]....
        /*03f0*/ 	.word	0x00005ce0


	//   ....[15]....
        /*03f4*/ 	.word	0x000068d0


	//   ....[16]....
        /*03f8*/ 	.word	0x000069d0


	//   ....[17]....
        /*03fc*/ 	.word	0x00007210


	//   ....[18]....
        /*0400*/ 	.word	0x00007290


	//   ....[19]....
        /*0404*/ 	.word	0x00009250


	//   ....[20]....
        /*0408*/ 	.word	0x00009260


	//   ....[21]....
        /*040c*/ 	.word	0x00009290


	//   ....[22]....
        /*0410*/ 	.word	0x000092a0


	//   ....[23]....
        /*0414*/ 	.word	0x0000af90


	//   ....[24]....
        /*0418*/ 	.word	0x0000b1b0


	//   ....[25]....
        /*041c*/ 	.word	0x0000bda0


	//   ....[26]....
        /*0420*/ 	.word	0x0000bea0


	//   ....[27]....
        /*0424*/ 	.word	0x0000c6e0


	//   ....[28]....
        /*0428*/ 	.word	0x0000c760


	//   ....[29]....
        /*042c*/ 	.word	0x0000dd60


	//   ....[30]....
        /*0430*/ 	.word	0x0000dd70


	//   ....[31]....
        /*0434*/ 	.word	0x0000dda0


	//   ....[32]....
        /*0438*/ 	.word	0x0000ddb0


	//   ....[33]....
        /*043c*/ 	.word	0x0000f050


	//   ....[34]....
        /*0440*/ 	.word	0x0000f060


	//   ....[35]....
        /*0444*/ 	.word	0x0000f070


	//   ....[36]....
        /*0448*/ 	.word	0x0000f080


	//   ....[37]....
        /*044c*/ 	.word	0x0000f090


	//   ....[38]....
        /*0450*/ 	.word	0x0000f0a0


	//   ....[39]....
        /*0454*/ 	.word	0x0000f0b0


	//   ....[40]....
        /*0458*/ 	.word	0x0000f0c0


	//   ....[41]....
        /*045c*/ 	.word	0x0000f0d0


	//   ....[42]....
        /*0460*/ 	.word	0x0000f0e0


	//   ....[43]....
        /*0464*/ 	.word	0x0000f0f0


	//   ....[44]....
        /*0468*/ 	.word	0x0000f100


	//   ....[45]....
        /*046c*/ 	.word	0x0000f110


	//   ....[46]....
        /*0470*/ 	.word	0x0000f120


	//   ....[47]....
        /*0474*/ 	.word	0x0000f130


	//   ....[48]....
        /*0478*/ 	.word	0x0000f140


	//   ....[49]....
        /*047c*/ 	.word	0x0000f150


	//   ....[50]....
        /*0480*/ 	.word	0x0000f160


	//   ....[51]....
        /*0484*/ 	.word	0x0000f170


	//   ....[52]....
        /*0488*/ 	.word	0x0000f180


	//   ....[53]....
        /*048c*/ 	.word	0x0000f190


	//   ....[54]....
        /*0490*/ 	.word	0x0000f1b0


	//   ....[55]....
        /*0494*/ 	.word	0x0000f1c0


	//   ....[56]....
        /*0498*/ 	.word	0x0000f1d0


	//   ....[57]....
        /*049c*/ 	.word	0x0000f1e0


	//   ....[58]....
        /*04a0*/ 	.word	0x0000f1f0


	//   ....[59]....
        /*04a4*/ 	.word	0x0000f200


	//   ....[60]....
        /*04a8*/ 	.word	0x0000f210


	//   ....[61]....
        /*04ac*/ 	.word	0x0000f230


	//   ....[62]....
        /*04b0*/ 	.word	0x0000f240


	//   ....[63]....
        /*04b4*/ 	.word	0x0000f250


	//   ....[64]....
        /*04b8*/ 	.word	0x0000f260


	//   ....[65]....
        /*04bc*/ 	.word	0x0000f270


	//   ....[66]....
        /*04c0*/ 	.word	0x0000f280


	//   ....[67]....
        /*04c4*/ 	.word	0x0000f2a0


	//   ....[68]....
        /*04c8*/ 	.word	0x0000f2b0


	//   ....[69]....
        /*04cc*/ 	.word	0x0000f2c0


	//   ....[70]....
        /*04d0*/ 	.word	0x0000f2d0


	//   ....[71]....
        /*04d4*/ 	.word	0x0000f2e0


	//   ....[72]....
        /*04d8*/ 	.word	0x0000f2f0


	//   ....[73]....
        /*04dc*/ 	.word	0x0000f300


	//   ....[74]....
        /*04e0*/ 	.word	0x0000f310


	//   ....[75]....
        /*04e4*/ 	.word	0x0000f330


	//   ....[76]....
        /*04e8*/ 	.word	0x0000f350


	//   ....[77]....
        /*04ec*/ 	.word	0x0000f380


	//   ....[78]....
        /*04f0*/ 	.word	0x0000f3a0


	//   ....[79]....
        /*04f4*/ 	.word	0x0000f3d0


	//   ....[80]....
        /*04f8*/ 	.word	0x0000f3e0


	//   ....[81]....
        /*04fc*/ 	.word	0x0000f3f0


	//   ....[82]....
        /*0500*/ 	.word	0x0000f400


	//   ....[83]....
        /*0504*/ 	.word	0x0000f410


	//   ....[84]....
        /*0508*/ 	.word	0x0000f430


	//   ....[85]....
        /*050c*/ 	.word	0x0000f440


	//   ....[86]....
        /*0510*/ 	.word	0x0000f460


	//   ....[87]....
        /*0514*/ 	.word	0x0000f480


	//   ....[88]....
        /*0518*/ 	.word	0x0000f4b0


	//   ....[89]....
        /*051c*/ 	.word	0x0000f4c0


	//   ....[90]....
        /*0520*/ 	.word	0x0000f4d0


	//   ....[91]....
        /*0524*/ 	.word	0x0000f4e0


	//   ....[92]....
        /*0528*/ 	.word	0x0000f4f0


	//   ....[93]....
        /*052c*/ 	.word	0x0000f500


	//   ....[94]....
        /*0530*/ 	.word	0x0000f510


	//   ....[95]....
        /*0534*/ 	.word	0x0000f520


	//   ....[96]....
        /*0538*/ 	.word	0x0000f550


	//   ....[97]....
        /*053c*/ 	.word	0x0000f590


	//   ....[98]....
        /*0540*/ 	.word	0x0000f5c0


	//   ....[99]....
        /*0544*/ 	.word	0x0000f5f0


	//   ....[100]....
        /*0548*/ 	.word	0x0000f620


	//   ....[101]....
        /*054c*/ 	.word	0x0000f650


	//   ....[102]....
        /*0550*/ 	.word	0x0000f680


	//   ....[103]....
        /*0554*/ 	.word	0x0000f6c0


	//   ....[104]....
        /*0558*/ 	.word	0x0000f6f0


	//   ....[105]....
        /*055c*/ 	.word	0x0000f720


	//   ....[106]....
        /*0560*/ 	.word	0x0000f760


	//   ....[107]....
        /*0564*/ 	.word	0x0000f7a0


	//   ....[108]....
        /*0568*/ 	.word	0x0000f7c0


	//   ....[109]....
        /*056c*/ 	.word	0x0000f7d0


	//   ....[110]....
        /*0570*/ 	.word	0x0000f7e0


	//   ....[111]....
        /*0574*/ 	.word	0x0000f7f0


	//   ....[112]....
        /*0578*/ 	.word	0x0000f800


	//   ....[113]....
        /*057c*/ 	.word	0x0000f810


	//   ....[114]....
        /*0580*/ 	.word	0x0000f820


	//   ....[115]....
        /*0584*/ 	.word	0x0000f830


	//   ....[116]....
        /*0588*/ 	.word	0x0000f840


	//   ....[117]....
        /*058c*/ 	.word	0x0000f870


	//   ....[118]....
        /*0590*/ 	.word	0x0000f8b0


	//   ....[119]....
        /*0594*/ 	.word	0x0000f8c0


	//   ....[120]....
        /*0598*/ 	.word	0x0000f8e0


	//   ....[121]....
        /*059c*/ 	.word	0x0000f900


	//   ....[122]....
        /*05a0*/ 	.word	0x0000f930


	//   ....[123]....
        /*05a4*/ 	.word	0x0000f950


	//   ....[124]....
        /*05a8*/ 	.word	0x0000f980


	//   ....[125]....
        /*05ac*/ 	.word	0x0000f9b0


	//   ....[126]....
        /*05b0*/ 	.word	0x0000f9e0


	//   ....[127]....
        /*05b4*/ 	.word	0x0000fa00


	//   ....[128]....
        /*05b8*/ 	.word	0x0000fa10


	//   ....[129]....
        /*05bc*/ 	.word	0x0000fe60


	//   ....[130]....
        /*05c0*/ 	.word	0x0000fed0


	//   ....[131]....
        /*05c4*/ 	.word	0x0000ff00


	//   ....[132]....
        /*05c8*/ 	.word	0x0000ff40


	//   ....[133]....
        /*05cc*/ 	.word	0x0000ff70


	//   ....[134]....
        /*05d0*/ 	.word	0x0000ffb0


	//   ....[135]....
        /*05d4*/ 	.word	0x00010930


	//   ....[136]....
        /*05d8*/ 	.word	0x00010960


	//   ....[137]....
        /*05dc*/ 	.word	0x000117b0


	//   ....[138]....
        /*05e0*/ 	.word	0x00012ee0


	//   ....[139]....
        /*05e4*/ 	.word	0x00012f20


	//   ....[140]....
        /*05e8*/ 	.word	0x00012f90


	//   ....[141]....
        /*05ec*/ 	.word	0x00013010


	//   ....[142]....
        /*05f0*/ 	.word	0x00013030


	//   ....[143]....
        /*05f4*/ 	.word	0x000130b0


	//   ....[144]....
        /*05f8*/ 	.word	0x000130d0


	//   ....[145]....
        /*05fc*/ 	.word	0x000130e0


	//   ....[146]....
        /*0600*/ 	.word	0x00013460


	//   ....[147]....
        /*0604*/ 	.word	0x00013480


	//   ....[148]....
        /*0608*/ 	.word	0x00013490


	//   ....[149]....
        /*060c*/ 	.word	0x000134d0


	//   ....[150]....
        /*0610*/ 	.word	0x00013540


	//   ....[151]....
        /*0614*/ 	.word	0x00013560


	//   ....[152]....
        /*0618*/ 	.word	0x000135e0


	//   ....[153]....
        /*061c*/ 	.word	0x00013620


	//   ....[154]....
        /*0620*/ 	.word	0x00013bd0


	//   ....[155]....
        /*0624*/ 	.word	0x00013c00


	//   ....[156]....
        /*0628*/ 	.word	0x00013c20


	//   ....[157]....
        /*062c*/ 	.word	0x00013c80


	//   ....[158]....
        /*0630*/ 	.word	0x00013d10


	//   ....[159]....
        /*0634*/ 	.word	0x00013d30


	//   ....[160]....
        /*0638*/ 	.word	0x00013db0


	//   ....[161]....
        /*063c*/ 	.word	0x00013dd0


	//   ....[162]....
        /*0640*/ 	.word	0x00014460


	//   ....[163]....
        /*0644*/ 	.word	0x00014480


	//   ....[164]....
        /*0648*/ 	.word	0x00014490


	//   ....[165]....
        /*064c*/ 	.word	0x000144b0


	//   ....[166]....
        /*0650*/ 	.word	0x000144d0


	//   ....[167]....
        /*0654*/ 	.word	0x00014520


	//   ....[168]....
        /*0658*/ 	.word	0x00014540


	//   ....[169]....
        /*065c*/ 	.word	0x00014580


	//   ....[170]....
        /*0660*/ 	.word	0x000148c0


	//   ....[171]....
        /*0664*/ 	.word	0x000148e0


	//   ....[172]....
        /*0668*/ 	.word	0x00014900


	//   ....[173]....
        /*066c*/ 	.word	0x00014920


	//   ....[174]....
        /*0670*/ 	.word	0x00014940


	//   ....[175]....
        /*0674*/ 	.word	0x00014990


	//   ....[176]....
        /*0678*/ 	.word	0x000149b0


	//   ....[177]....
        /*067c*/ 	.word	0x000149f0


	//   ....[178]....
        /*0680*/ 	.word	0x00015ad0


	//   ....[179]....
        /*0684*/ 	.word	0x00016150


	//   ....[180]....
        /*0688*/ 	.word	0x00016240


	//   ....[181]....
        /*068c*/ 	.word	0x00016330


	//   ....[182]....
        /*0690*/ 	.word	0x00016390


	//   ....[183]....
        /*0694*/ 	.word	0x00016480


	//   ....[184]....
        /*0698*/ 	.word	0x000164e0


	//   ....[185]....
        /*069c*/ 	.word	0x000165d0


	//   ....[186]....
        /*06a0*/ 	.word	0x00016630


	//   ....[187]....
        /*06a4*/ 	.word	0x000166f0


	//   ....[188]....
        /*06a8*/ 	.word	0x00016870


	//   ....[189]....
        /*06ac*/ 	.word	0x00016900


	//   ....[190]....
        /*06b0*/ 	.word	0x000169d0


	//   ....[191]....
        /*06b4*/ 	.word	0x00016a80


	//   ....[192]....
        /*06b8*/ 	.word	0x00016af0


	//   ....[193]....
        /*06bc*/ 	.word	0x00016bc0


	//   ....[194]....
        /*06c0*/ 	.word	0x00016c30


	//   ....[195]....
        /*06c4*/ 	.word	0x00016d00


	//   ....[196]....
        /*06c8*/ 	.word	0x00016d80


	//   ....[197]....
        /*06cc*/ 	.word	0x00016dd0


	//   ....[198]....
        /*06d0*/ 	.word	0x00016ea0


	//   ....[199]....
        /*06d4*/ 	.word	0x00016f60


	//   ....[200]....
        /*06d8*/ 	.word	0x00016fd0


	//   ....[201]....
        /*06dc*/ 	.word	0x000170c0


	//   ....[202]....
        /*06e0*/ 	.word	0x00017130


	//   ....[203]....
        /*06e4*/ 	.word	0x00017200


	//   ....[204]....
        /*06e8*/ 	.word	0x00017340


	//   ....[205]....
        /*06ec*/ 	.word	0x000173e0


	//   ....[206]....
        /*06f0*/ 	.word	0x00017440


	//   ....[207]....
        /*06f4*/ 	.word	0x00017500


	//   ....[208]....
        /*06f8*/ 	.word	0x00017560


	//   ....[209]....
        /*06fc*/ 	.word	0x00017630


	//   ....[210]....
        /*0700*/ 	.word	0x00017690


	//   ....[211]....
        /*0704*/ 	.word	0x00017760


	//   ....[212]....
        /*0708*/ 	.word	0x00017840


	//   ....[213]....
        /*070c*/ 	.word	0x000178e0


	//   ....[214]....
        /*0710*/ 	.word	0x00017950


	//   ....[215]....
        /*0714*/ 	.word	0x00017a10


	//   ....[216]....
        /*0718*/ 	.word	0x00017a70


	//   ....[217]....
        /*071c*/ 	.word	0x00017b30


	//   ....[218]....
        /*0720*/ 	.word	0x00017b90


	//   ....[219]....
        /*0724*/ 	.word	0x00017c60


	//----- nvinfo : EIATTR_REG_RECONFIG
	.align		4
.L_178:
        /*0728*/ 	.byte	0x01, 0x54
	.zero		2


	//----- nvinfo : EIATTR_SYSCALL_OFFSETS
	.align		4
        /*072c*/ 	.byte	0x04, 0x46
        /*072e*/ 	.short	(.L_180 - .L_179)


	//   ....[0]....
.L_179:
        /*0730*/ 	.word	0x00001b10


	//   ....[1]....
        /*0734*/ 	.word	0x00012380


	//   ....[2]....
        /*0738*/ 	.word	0x000124c0


	//   ....[3]....
        /*073c*/ 	.word	0x00012600


	//   ....[4]....
        /*0740*/ 	.word	0x00012720


	//   ....[5]....
        /*0744*/ 	.word	0x00013920


	//----- nvinfo : EIATTR_MBARRIER_INSTR_OFFSETS
	.align		4
.L_180:
        /*0748*/ 	.byte	0x04, 0x39
        /*074a*/ 	.short	(.L_182 - .L_181)


	//   ....[0]....
.L_181:
        /*074c*/ 	.word	0x00000170
        /*0750*/ 	.word	0x000000ff
        /*0754*/ 	.word	0x0002a800
        /*0758*/ 	.short	0x0100
        /*075a*/ 	.byte	0x08
	.zero		1


	//   ....[1]....
        /*075c*/ 	.word	0x00000180
        /*0760*/ 	.word	0x000000ff
        /*0764*/ 	.word	0x0002a820
        /*0768*/ 	.short	0x0100
        /*076a*/ 	.byte	0x08
	.zero		1


	//   ....[2]....
        /*076c*/ 	.word	0x00000270
        /*0770*/ 	.word	0x000000ff
        /*0774*/ 	.word	0x0002a830
        /*0778*/ 	.short	0x0100
        /*077a*/ 	.byte	0x08
	.zero		1


	//   ....[3]....
        /*077c*/ 	.word	0x00000280
        /*0780*/ 	.word	0x000000ff
        /*0784*/ 	.word	0x0002a840
        /*0788*/ 	.short	0x0100
        /*078a*/ 	.byte	0x08
	.zero		1


	//   ....[4]....
        /*078c*/ 	.word	0x00000290
        /*0790*/ 	.word	0x000000ff
        /*0794*/ 	.word	0x0002a838
        /*0798*/ 	.short	0x0100
        /*079a*/ 	.byte	0x08
	.zero		1


	//   ....[5]....
        /*079c*/ 	.word	0x000002a0
        /*07a0*/ 	.word	0x000000ff
        /*07a4*/ 	.word	0x0002a848
        /*07a8*/ 	.short	0x0100
        /*07aa*/ 	.byte	0x08
	.zero		1


	//   ....[6]....
        /*07ac*/ 	.word	0x000003d0
        /*07b0*/ 	.word	0x000000ff
        /*07b4*/ 	.word	0x0002a850
        /*07b8*/ 	.short	0x0100
        /*07ba*/ 	.byte	0x08
	.zero		1


	//   ....[7]....
        /*07bc*/ 	.word	0x000003e0
        /*07c0*/ 	.word	0x000000ff
        /*07c4*/ 	.word	0x0002a860
        /*07c8*/ 	.short	0x0100
        /*07ca*/ 	.byte	0x08
	.zero		1


	//   ....[8]....
        /*07cc*/ 	.word	0x000003f0
        /*07d0*/ 	.word	0x000000ff
        /*07d4*/ 	.word	0x0002a858
        /*07d8*/ 	.short	0x0100
        /*07da*/ 	.byte	0x08
	.zero		1


	//   ....[9]....
        /*07dc*/ 	.word	0x00000400
        /*07e0*/ 	.word	0x000000ff
        /*07e4*/ 	.word	0x0002a868
        /*07e8*/ 	.short	0x0100
        /*07ea*/ 	.byte	0x08
	.zero		1


	//   ....[10]....
        /*07ec*/ 	.word	0x000004f0
        /*07f0*/ 	.word	0x000000ff
        /*07f4*/ 	.word	0x0002a870
        /*07f8*/ 	.short	0x0100
        /*07fa*/ 	.byte	0x06
	.zero		1


	//   ....[11]....
        /*07fc*/ 	.word	0x00000500
        /*0800*/ 	.word	0x000000ff
        /*0804*/ 	.word	0x0002a880
        /*0808*/ 	.short	0x0100
        /*080a*/ 	.byte	0x06
	.zero		1


	//   ....[12]....
        /*080c*/ 	.word	0x00000510
        /*0810*/ 	.word	0x000000ff
        /*0814*/ 	.word	0x0002a878
        /*0818*/ 	.short	0x0100
        /*081a*/ 	.byte	0x06
	.zero		1


	//   ....[13]....
        /*081c*/ 	.word	0x00000520
        /*0820*/ 	.word	0x000000ff
        /*0824*/ 	.word	0x0002a888
        /*0828*/ 	.short	0x0100
        /*082a*/ 	.byte	0x06
	.zero		1


	//   ....[14]....
        /*082c*/ 	.word	0x00000650
        /*0830*/ 	.word	0x000000ff
        /*0834*/ 	.word	0x0002a890
        /*0838*/ 	.short	0x0100
        /*083a*/ 	.byte	0x08
	.zero		1


	//   ....[15]....
        /*083c*/ 	.word	0x00000660
        /*0840*/ 	.word	0x000000ff
        /*0844*/ 	.word	0x0002a8a0
        /*0848*/ 	.short	0x0100
        /*084a*/ 	.byte	0x08
	.zero		1


	//   ....[16]....
        /*084c*/ 	.word	0x00000670
        /*0850*/ 	.word	0x000000ff
        /*0854*/ 	.word	0x0002a898
        /*0858*/ 	.short	0x0100
        /*085a*/ 	.byte	0x08
	.zero		1


	//   ....[17]....
        /*085c*/ 	.word	0x00000680
        /*0860*/ 	.word	0x000000ff
        /*0864*/ 	.word	0x0002a8a8
        /*0868*/ 	.short	0x0100
        /*086a*/ 	.byte	0x08
	.zero		1


	//   ....[18]....
        /*086c*/ 	.word	0x000007c0
        /*0870*/ 	.word	0x000000ff
        /*0874*/ 	.word	0x0002a8b0
        /*0878*/ 	.short	0x0100
        /*087a*/ 	.byte	0x08
	.zero		1


	//   ....[19]....
        /*087c*/ 	.word	0x000007d0
        /*0880*/ 	.word	0x000000ff
        /*0884*/ 	.word	0x0002a8c0
        /*0888*/ 	.short	0x0100
        /*088a*/ 	.byte	0x08
	.zero		1


	//   ....[20]....
        /*088c*/ 	.word	0x000007e0
        /*0890*/ 	.word	0x000000ff
        /*0894*/ 	.word	0x0002a8b8
        /*0898*/ 	.short	0x0100
        /*089a*/ 	.byte	0x08
	.zero		1


	//   ....[21]....
        /*089c*/ 	.word	0x000007f0
        /*08a0*/ 	.word	0x000000ff
        /*08a4*/ 	.word	0x0002a8c8
        /*08a8*/ 	.short	0x0100
        /*08aa*/ 	.byte	0x08
	.zero		1


	//   ....[22]....
        /*08ac*/ 	.word	0x00001b30
        /*08b0*/ 	.word	0x000000ff
        /*08b4*/ 	.word	0x0002a800
        /*08b8*/ 	.short	0x010a
        /*08ba*/ 	.byte	0x24
	.zero		1


	//   ....[23]....
        /*08bc*/ 	.word	0x00001ba0
        /*08c0*/ 	.word	0x000000ff
        /*08c4*/ 	.word	0x0002a830
        /*08c8*/ 	.short	0x010a
        /*08ca*/ 	.byte	0x24
	.zero		1


	//   ....[24]....
        /*08cc*/ 	.word	0x00001c00
        /*08d0*/ 	.word	0x000000ff
        /*08d4*/ 	.word	0x0002a830
        /*08d8*/ 	.short	0x010a
        /*08da*/ 	.byte	0x24
	.zero		1


	//   ....[25]....
        /*08dc*/ 	.word	0x00002270
        /*08e0*/ 	.word	0x000000ff
        /*08e4*/ 	.word	0x00000000
        /*08e8*/ 	.short	0x0101
        /*08ea*/ 	.byte	0x31
	.zero		1


	//   ....[26]....
        /*08ec*/ 	.word	0x00005470
        /*08f0*/ 	.word	0x000000ff
        /*08f4*/ 	.word	0x0002a830
        /*08f8*/ 	.short	0x010a
        /*08fa*/ 	.byte	0x06
	.zero		1


	//   ....[27]....
        /*08fc*/ 	.word	0x000054b0
        /*0900*/ 	.word	0x000000ff
        /*0904*/ 	.word	0x0002a830
        /*0908*/ 	.short	0x010a
        /*090a*/ 	.byte	0x06
	.zero		1


	//   ....[28]....
        /*090c*/ 	.word	0x00005780
        /*0910*/ 	.word	0x000000ff
        /*0914*/ 	.word	0x0002a850
        /*0918*/ 	.short	0x010a
        /*091a*/ 	.byte	0x06
	.zero		1


	//   ....[29]....
        /*091c*/ 	.word	0x000057c0
        /*0920*/ 	.word	0x000000ff
        /*0924*/ 	.word	0x0002a850
        /*0928*/ 	.short	0x010a
        /*092a*/ 	.byte	0x06
	.zero		1


	//   ....[30]....
        /*092c*/ 	.word	0x00005a80
        /*0930*/ 	.word	0x000000ff
        /*0934*/ 	.word	0x00000000
        /*0938*/ 	.short	0x0101
        /*093a*/ 	.byte	0x06
	.zero		1


	//   ....[31]....
        /*093c*/ 	.word	0x00007d70
        /*0940*/ 	.word	0x000000ff
        /*0944*/ 	.word	0x00000000
        /*0948*/ 	.short	0x0101
        /*094a*/ 	.byte	0x07
	.zero		1


	//   ....[32]....
        /*094c*/ 	.word	0x000088c0
        /*0950*/ 	.word	0x000000ff
        /*0954*/ 	.word	0x0002a830
        /*0958*/ 	.short	0x010a
        /*095a*/ 	.byte	0x06
	.zero		1


	//   ....[33]....
        /*095c*/ 	.word	0x00008900
        /*0960*/ 	.word	0x000000ff
        /*0964*/ 	.word	0x0002a830
        /*0968*/ 	.short	0x010a
        /*096a*/ 	.byte	0x06
	.zero		1


	//   ....[34]....
        /*096c*/ 	.word	0x00008bd0
        /*0970*/ 	.word	0x000000ff
        /*0974*/ 	.word	0x0002a850
        /*0978*/ 	.short	0x010a
        /*097a*/ 	.byte	0x06
	.zero		1


	//   ....[35]....
        /*097c*/ 	.word	0x00008c10
        /*0980*/ 	.word	0x000000ff
        /*0984*/ 	.word	0x0002a850
        /*0988*/ 	.short	0x010a
        /*098a*/ 	.byte	0x06
	.zero		1


	//   ....[36]....
        /*098c*/ 	.word	0x00008ef0
        /*0990*/ 	.word	0x000000ff
        /*0994*/ 	.word	0x00000000
        /*0998*/ 	.short	0x0101
        /*099a*/ 	.byte	0x06
	.zero		1


	//   ....[37]....
        /*099c*/ 	.word	0x0000a0a0
        /*09a0*/ 	.word	0x000000ff
        /*09a4*/ 	.word	0x00000000
        /*09a8*/ 	.short	0x0101
        /*09aa*/ 	.byte	0x06
	.zero		1


	//   ....[38]....
        /*09ac*/ 	.word	0x0000a9b0
        /*09b0*/ 	.word	0x000000ff
        /*09b4*/ 	.word	0x0002a830
        /*09b8*/ 	.short	0x010a
        /*09ba*/ 	.byte	0x06
	.zero		1


	//   ....[39]....
        /*09bc*/ 	.word	0x0000a9f0
        /*09c0*/ 	.word	0x000000ff
        /*09c4*/ 	.word	0x0002a830
        /*09c8*/ 	.short	0x010a
        /*09ca*/ 	.byte	0x06
	.zero		1


	//   ....[40]....
        /*09cc*/ 	.word	0x0000ac80
        /*09d0*/ 	.word	0x000000ff
        /*09d4*/ 	.word	0x0002a850
        /*09d8*/ 	.short	0x010a
        /*09da*/ 	.byte	0x06
	.zero		1


	//   ....[41]....
        /*09dc*/ 	.word	0x0000acc0
        /*09e0*/ 	.word	0x000000ff
        /*09e4*/ 	.word	0x0002a850
        /*09e8*/ 	.short	0x010a
        /*09ea*/ 	.byte	0x06
	.zero		1


	//   ....[42]....
        /*09ec*/ 	.word	0x0000af60
        /*09f0*/ 	.word	0x000000ff
        /*09f4*/ 	.word	0x00000000
        /*09f8*/ 	.short	0x0101
        /*09fa*/ 	.byte	0x06
	.zero		1


	//   ....[43]....
        /*09fc*/ 	.word	0x0000d240
        /*0a00*/ 	.word	0x000000ff
        /*0a04*/ 	.word	0x00000000
        /*0a08*/ 	.short	0x0101
        /*0a0a*/ 	.byte	0x06
	.zero		1


	//   ....[44]....
        /*0a0c*/ 	.word	0x0000da30
        /*0a10*/ 	.word	0x000000ff
        /*0a14*/ 	.word	0x0002a850
        /*0a18*/ 	.short	0x010a
        /*0a1a*/ 	.byte	0x09
	.zero		1


	//   ....[45]....
        /*0a1c*/ 	.word	0x0000da70
        /*0a20*/ 	.word	0x000000ff
        /*0a24*/ 	.word	0x0002a850
        /*0a28*/ 	.short	0x010a
        /*0a2a*/ 	.byte	0x09
	.zero		1


	//   ....[46]....
        /*0a2c*/ 	.word	0x0000e090
        /*0a30*/ 	.word	0x000000ff
        /*0a34*/ 	.word	0x00000000
        /*0a38*/ 	.short	0x0101
        /*0a3a*/ 	.byte	0x04
	.zero		1


	//   ....[47]....
        /*0a3c*/ 	.word	0x0000ffa0
        /*0a40*/ 	.word	0x000000ff
        /*0a44*/ 	.word	0x00000000
        /*0a48*/ 	.short	0x0101
        /*0a4a*/ 	.byte	0x04
	.zero		1


	//   ....[48]....
        /*0a4c*/ 	.word	0x00012cb0
        /*0a50*/ 	.word	0x000000ff
        /*0a54*/ 	.word	0x0002a880
        /*0a58*/ 	.short	0x010a
        /*0a5a*/ 	.byte	0x30
	.zero		1


	//   ....[49]....
        /*0a5c*/ 	.word	0x00013220
        /*0a60*/ 	.word	0x000000ff
        /*0a64*/ 	.word	0x0002a870
        /*0a68*/ 	.short	0x0107
        /*0a6a*/ 	.byte	0x30
	.zero		1


	//   ....[50]....
        /*0a6c*/ 	.word	0x00013290
        /*0a70*/ 	.word	0x000000ff
        /*0a74*/ 	.word	0x0002a870
        /*0a78*/ 	.short	0x0101
        /*0a7a*/ 	.byte	0x30
	.zero		1


	//   ....[51]....
        /*0a7c*/ 	.word	0x000132c0
        /*0a80*/ 	.word	0x000000ff
        /*0a84*/ 	.word	0x0002a840
        /*0a88*/ 	.short	0x010a
        /*0a8a*/ 	.byte	0x30
	.zero		1


	//   ....[52]....
        /*0a8c*/ 	.word	0x000136d0
        /*0a90*/ 	.word	0x000000ff
        /*0a94*/ 	.word	0x0002a830
        /*0a98*/ 	.short	0x0107
        /*0a9a*/ 	.byte	0x30
	.zero		1


	//   ....[53]....
        /*0a9c*/ 	.word	0x00013740
        /*0aa0*/ 	.word	0x000000ff
        /*0aa4*/ 	.word	0x0002a830
        /*0aa8*/ 	.short	0x0101
        /*0aaa*/ 	.byte	0x30
	.zero		1


	//   ....[54]....
        /*0aac*/ 	.word	0x00013ee0
        /*0ab0*/ 	.word	0x000000ff
        /*0ab4*/ 	.word	0x0002a800
        /*0ab8*/ 	.short	0x0107
        /*0aba*/ 	.byte	0x30
	.zero		1


	//   ....[55]....
        /*0abc*/ 	.word	0x00013f40
        /*0ac0*/ 	.word	0x000000ff
        /*0ac4*/ 	.word	0x0002a800
        /*0ac8*/ 	.short	0x0101
        /*0aca*/ 	.byte	0x30
	.zero		1


	//   ....[56]....
        /*0acc*/ 	.word	0x00013f70
        /*0ad0*/ 	.word	0x000000ff
        /*0ad4*/ 	.word	0x0002a820
        /*0ad8*/ 	.short	0x010a
        /*0ada*/ 	.byte	0x30
	.zero		1


	//   ....[57]....
        /*0adc*/ 	.word	0x00014270
        /*0ae0*/ 	.word	0x00000006
        /*0ae4*/ 	.word	0x0002a880
        /*0ae8*/ 	.short	0x010a
        /*0aea*/ 	.byte	0x3f
	.zero		1


	//   ....[58]....
        /*0aec*/ 	.word	0x00014670
        /*0af0*/ 	.word	0x00000006
        /*0af4*/ 	.word	0x0002a870
        /*0af8*/ 	.short	0x0107
        /*0afa*/ 	.byte	0x3f
	.zero		1


	//   ....[59]....
        /*0afc*/ 	.word	0x000146e0
        /*0b00*/ 	.word	0x00000006
        /*0b04*/ 	.word	0x0002a870
        /*0b08*/ 	.short	0x0101
        /*0b0a*/ 	.byte	0x3f
	.zero		1


	//   ....[60]....
        /*0b0c*/ 	.word	0x00014710
        /*0b10*/ 	.word	0x00000006
        /*0b14*/ 	.word	0x0002a840
        /*0b18*/ 	.short	0x010a
        /*0b1a*/ 	.byte	0x3f
	.zero		1


	//   ....[61]....
        /*0b1c*/ 	.word	0x00014ae0
        /*0b20*/ 	.word	0x00000006
        /*0b24*/ 	.word	0x0002a830
        /*0b28*/ 	.short	0x0107
        /*0b2a*/ 	.byte	0x3f
	.zero		1


	//   ....[62]....
        /*0b2c*/ 	.word	0x00014b60
        /*0b30*/ 	.word	0x00000006
        /*0b34*/ 	.word	0x0002a830
        /*0b38*/ 	.short	0x0101
        /*0b3a*/ 	.byte	0x3f
	.zero		1


	//   ....[63]....
        /*0b3c*/ 	.word	0x00014be0
        /*0b40*/ 	.word	0x00000002
        /*0b44*/ 	.word	0x0002a870
        /*0b48*/ 	.short	0x010a
        /*0b4a*/ 	.byte	0x3f
	.zero		1


	//   ....[64]....
        /*0b4c*/ 	.word	0x00014c50
        /*0b50*/ 	.word	0x00000002
        /*0b54*/ 	.word	0x0002a860
        /*0b58*/ 	.short	0x010a
        /*0b5a*/ 	.byte	0x3f
	.zero		1


	//   ....[65]....
        /*0b5c*/ 	.word	0x000151e0
        /*0b60*/ 	.word	0x00000002
        /*0b64*/ 	.word	0x0002a850
        /*0b68*/ 	.short	0x0101
        /*0b6a*/ 	.byte	0x3f
	.zero		1


	//   ....[66]....
        /*0b6c*/ 	.word	0x00015280
        /*0b70*/ 	.word	0x00000002
        /*0b74*/ 	.word	0x00000000
        /*0b78*/ 	.short	0x0101
        /*0b7a*/ 	.byte	0x3f
	.zero		1


	//   ....[67]....
        /*0b7c*/ 	.word	0x00015350
        /*0b80*/ 	.word	0x00000002
        /*0b84*/ 	.word	0x0002a870
        /*0b88*/ 	.short	0x010a
        /*0b8a*/ 	.byte	0x3f
	.zero		1


	//   ....[68]....
        /*0b8c*/ 	.word	0x000153d0
        /*0b90*/ 	.word	0x00000002
        /*0b94*/ 	.word	0x0002a860
        /*0b98*/ 	.short	0x010a
        /*0b9a*/ 	.byte	0x3f
	.zero		1


	//   ....[69]....
        /*0b9c*/ 	.word	0x00015960
        /*0ba0*/ 	.word	0x00000002
        /*0ba4*/ 	.word	0x0002a850
        /*0ba8*/ 	.short	0x0101
        /*0baa*/ 	.byte	0x3f
	.zero		1


	//   ....[70]....
        /*0bac*/ 	.word	0x000159e0
        /*0bb0*/ 	.word	0x00000002
        /*0bb4*/ 	.word	0x00000000
        /*0bb8*/ 	.short	0x0101
        /*0bba*/ 	.byte	0x3f
	.zero		1


	//   ....[71]....
        /*0bbc*/ 	.word	0x00015a80
        /*0bc0*/ 	.word	0x00000006
        /*0bc4*/ 	.word	0x0002a820
        /*0bc8*/ 	.short	0x010a
        /*0bca*/ 	.byte	0x3f
	.zero		1


	//   ....[72]....
        /*0bcc*/ 	.word	0x00015ba0
        /*0bd0*/ 	.word	0x00000005
        /*0bd4*/ 	.word	0x0002a840
        /*0bd8*/ 	.short	0x010a
        /*0bda*/ 	.byte	0x3f
	.zero		1


	//   ....[73]....
        /*0bdc*/ 	.word	0x00015c40
        /*0be0*/ 	.word	0x00000003
        /*0be4*/ 	.word	0x0002a840
        /*0be8*/ 	.short	0x010a
        /*0bea*/ 	.byte	0x3f
	.zero		1


	//   ....[74]....
        /*0bec*/ 	.word	0x00015c80
        /*0bf0*/ 	.word	0x00000005
        /*0bf4*/ 	.word	0x0002a860
        /*0bf8*/ 	.short	0x010a
        /*0bfa*/ 	.byte	0x3f
	.zero		1


	//   ....[75]....
        /*0bfc*/ 	.word	0x00015cc0
        /*0c00*/ 	.word	0x00000003
        /*0c04*/ 	.word	0x0002a860
        /*0c08*/ 	.short	0x010a
        /*0c0a*/ 	.byte	0x3f
	.zero		1


	//   ....[76]....
        /*0c0c*/ 	.word	0x00015d00
        /*0c10*/ 	.word	0x00000005
        /*0c14*/ 	.word	0x0002a880
        /*0c18*/ 	.short	0x010a
        /*0c1a*/ 	.byte	0x3f
	.zero		1


	//   ....[77]....
        /*0c1c*/ 	.word	0x00015d40
        /*0c20*/ 	.word	0x00000003
        /*0c24*/ 	.word	0x0002a880
        /*0c28*/ 	.short	0x010a
        /*0c2a*/ 	.byte	0x3f
	.zero		1


	//   ....[78]....
        /*0c2c*/ 	.word	0x00015db0
        /*0c30*/ 	.word	0x00000003
        /*0c34*/ 	.word	0x0002a800
        /*0c38*/ 	.short	0x010a
        /*0c3a*/ 	.byte	0x3f
	.zero		1


	//   ....[79]....
        /*0c3c*/ 	.word	0x00015e10
        /*0c40*/ 	.word	0x00000003
        /*0c44*/ 	.word	0x0002a830
        /*0c48*/ 	.short	0x010a
        /*0c4a*/ 	.byte	0x3f
	.zero		1


	//   ....[80]....
        /*0c4c*/ 	.word	0x00015e70
        /*0c50*/ 	.word	0x0000000d
        /*0c54*/ 	.word	0x0002a830
        /*0c58*/ 	.short	0x010a
        /*0c5a*/ 	.byte	0x3f
	.zero		1


	//   ....[81]....
        /*0c5c*/ 	.word	0x00015ed0
        /*0c60*/ 	.word	0x0000000d
        /*0c64*/ 	.word	0x0002a850
        /*0c68*/ 	.short	0x010a
        /*0c6a*/ 	.byte	0x3f
	.zero		1


	//   ....[82]....
        /*0c6c*/ 	.word	0x00015f30
        /*0c70*/ 	.word	0x0000000f
        /*0c74*/ 	.word	0x0002a830
        /*0c78*/ 	.short	0x010a
        /*0c7a*/ 	.byte	0x3f
	.zero		1


	//   ....[83]....
        /*0c7c*/ 	.word	0x00015f90
        /*0c80*/ 	.word	0x0000000f
        /*0c84*/ 	.word	0x0002a850
        /*0c88*/ 	.short	0x010a
        /*0c8a*/ 	.byte	0x3f
	.zero		1


	//   ....[84]....
        /*0c8c*/ 	.word	0x00015ff0
        /*0c90*/ 	.word	0x0000000d
        /*0c94*/ 	.word	0x0002a830
        /*0c98*/ 	.short	0x010a
        /*0c9a*/ 	.byte	0x3f
	.zero		1


	//   ....[85]....
        /*0c9c*/ 	.word	0x00016050
        /*0ca0*/ 	.word	0x0000000d
        /*0ca4*/ 	.word	0x0002a850
        /*0ca8*/ 	.short	0x010a
        /*0caa*/ 	.byte	0x3f
	.zero		1


	//   ....[86]....
        /*0cac*/ 	.word	0x000160b0
        /*0cb0*/ 	.word	0x00000005
        /*0cb4*/ 	.word	0x0002a850
        /*0cb8*/ 	.short	0x010a
        /*0cba*/ 	.byte	0x3f
	.zero		1


	//   ....[87]....
        /*0cbc*/ 	.word	0x00016190
        /*0cc0*/ 	.word	0x00000003
        /*0cc4*/ 	.word	0x0002a880
        /*0cc8*/ 	.short	0x010a
        /*0cca*/ 	.byte	0x3f
	.zero		1


	//   ....[88]....
        /*0ccc*/ 	.word	0x000167c0
        /*0cd0*/ 	.word	0x00000003
        /*0cd4*/ 	.word	0x0002a840
        /*0cd8*/ 	.short	0x010a
        /*0cda*/ 	.byte	0x3f
	.zero		1


	//   ....[89]....
        /*0cdc*/ 	.word	0x00017240
        /*0ce0*/ 	.word	0x00000003
        /*0ce4*/ 	.word	0x0002a820
        /*0ce8*/ 	.short	0x010a
        /*0cea*/ 	.byte	0x3f
	.zero		1


	//   ....[90]....
        /*0cec*/ 	.word	0x00017290
        /*0cf0*/ 	.word	0x00000006
        /*0cf4*/ 	.word	0x0002a880
        /*0cf8*/ 	.short	0x010a
        /*0cfa*/ 	.byte	0x3f
	.zero		1


	//   ....[91]....
        /*0cfc*/ 	.word	0x00017790
        /*0d00*/ 	.word	0x00000006
        /*0d04*/ 	.word	0x0002a840
        /*0d08*/ 	.short	0x010a
        /*0d0a*/ 	.byte	0x3f
	.zero		1


	//   ....[92]....
        /*0d0c*/ 	.word	0x00017c90
        /*0d10*/ 	.word	0x00000002
        /*0d14*/ 	.word	0x0002a870
        /*0d18*/ 	.short	0x010a
        /*0d1a*/ 	.byte	0x3f
	.zero		1


	//   ....[93]....
        /*0d1c*/ 	.word	0x00017ce0
        /*0d20*/ 	.word	0x00000002
        /*0d24*/ 	.word	0x0002a860
        /*0d28*/ 	.short	0x010a
        /*0d2a*/ 	.byte	0x3f
	.zero		1


	//   ....[94]....
        /*0d2c*/ 	.word	0x00017d30
        /*0d30*/ 	.word	0x00000002
        /*0d34*/ 	.word	0x0002a870
        /*0d38*/ 	.short	0x010a
        /*0d3a*/ 	.byte	0x3f
	.zero		1


	//   ....[95]....
        /*0d3c*/ 	.word	0x00017d80
        /*0d40*/ 	.word	0x00000002
        /*0d44*/ 	.word	0x0002a860
        /*0d48*/ 	.short	0x010a
        /*0d4a*/ 	.byte	0x3f
	.zero		1


	//   ....[96]....
        /*0d4c*/ 	.word	0x00017dd0
        /*0d50*/ 	.word	0x00000006
        /*0d54*/ 	.word	0x0002a820
        /*0d58*/ 	.short	0x010a
        /*0d5a*/ 	.byte	0x3f
	.zero		1


	//   ....[97]....
        /*0d5c*/ 	.word	0x00017e20
        /*0d60*/ 	.word	0x00000005
        /*0d64*/ 	.word	0x0002a840
        /*0d68*/ 	.short	0x010a
        /*0d6a*/ 	.byte	0x3f
	.zero		1


	//   ....[98]....
        /*0d6c*/ 	.word	0x00017e70
        /*0d70*/ 	.word	0x00000003
        /*0d74*/ 	.word	0x0002a840
        /*0d78*/ 	.short	0x010a
        /*0d7a*/ 	.byte	0x3f
	.zero		1


	//   ....[99]....
        /*0d7c*/ 	.word	0x00017ec0
        /*0d80*/ 	.word	0x00000005
        /*0d84*/ 	.word	0x0002a860
        /*0d88*/ 	.short	0x010a
        /*0d8a*/ 	.byte	0x3f
	.zero		1


	//   ....[100]....
        /*0d8c*/ 	.word	0x00017f10
        /*0d90*/ 	.word	0x00000003
        /*0d94*/ 	.word	0x0002a860
        /*0d98*/ 	.short	0x010a
        /*0d9a*/ 	.byte	0x3f
	.zero		1


	//   ....[101]....
        /*0d9c*/ 	.word	0x00017f60
        /*0da0*/ 	.word	0x00000005
        /*0da4*/ 	.word	0x0002a880
        /*0da8*/ 	.short	0x010a
        /*0daa*/ 	.byte	0x3f
	.zero		1


	//----- nvinfo : EIATTR_NUM_MBARRIERS
	.align		4
.L_182:
        /*0dac*/ 	.byte	0x03, 0x38
        /*0dae*/ 	.short	0x0016


	//----- nvinfo : EIATTR_EXIT_INSTR_OFFSETS
	.align		4
        /*0db0*/ 	.byte	0x04, 0x1c
        /*0db2*/ 	.short	(.L_184 - .L_183)


	//   ....[0]....
.L_183:
        /*0db4*/ 	.word	0x00015d90


	//----- nvinfo : EIATTR_MAX_THREADS
	.align		4
.L_184:
        /*0db8*/ 	.byte	0x04, 0x05
        /*0dba*/ 	.short	(.L_186 - .L_185)
.L_185:
        /*0dbc*/ 	.word	0x00000180
        /*0dc0*/ 	.word	0x00000001
        /*0dc4*/ 	.word	0x00000001


	//----- nvinfo : EIATTR_CRS_STACK_SIZE
	.align		4
.L_186:
        /*0dc8*/ 	.byte	0x04, 0x1e
        /*0dca*/ 	.short	(.L_188 - .L_187)
.L_187:
        /*0dcc*/ 	.word	0x00000000


	//----- nvinfo : EIATTR_CBANK_PARAM_SIZE
	.align		4
.L_188:
        /*0dd0*/ 	.byte	0x03, 0x19
        /*0dd2*/ 	.short	0x0a70


	//----- nvinfo : EIATTR_PARAM_CBANK
	.align		4
        /*0dd4*/ 	.byte	0x04, 0x0a
        /*0dd6*/ 	.short	(.L_190 - .L_189)
	.align		4
.L_189:
        /*0dd8*/ 	.word	index@(.nv.constant0._ZN7cutlass13device_kernelIN5flash11enable_sm90INS1_16FlashAttnFwdSm90INS1_25CollectiveMainloopFwdSm90ILi2EN4cute5tupleIJNS5_1CILi1EEES8_S8_EEENS6_IJNS7_ILi128EEESA_NS7_ILi192EEEEEELi192ENS_12float_e4m3_tEfNS_4arch4Sm90ELb0ELb1ELb0ELb0ELb1ELb0ELb0ELb1ELb1ELb1ELb1ELb0EEENS1_21CollectiveEpilogueFwdINS6_IJSA_SB_SA_EEES9_NS_10bfloat16_tESF_Li256ELb0ELb1ELb1ELb1EEENS1_19SingleTileSchedulerILb0ELb1ELb1ELi128EEEEEEEEEvNT_6ParamsE)
        /*0ddc*/ 	.short	0x0210
        /*0dde*/ 	.short	0x0a70


	//----- nvinfo : EIATTR_SW_WAR
	.align		4
.L_190:
        /*0de0*/ 	.byte	0x04, 0x36
        /*0de2*/ 	.short	(.L_192 - .L_191)
.L_191:
        /*0de4*/ 	.word	0x00000008
.L_192:


//--------------------- .nv.info._ZN7cutlass13device_kernelIN5flash11enable_sm90INS1_16FlashAttnFwdSm90INS1_25CollectiveMainloopFwdSm90ILi2EN4cute5tupleIJNS5_1CILi1EEES8_S8_EEENS6_IJNS7_ILi128EEESA_NS7_ILi192EEEEEELi192ENS_12float_e4m3_tEfNS_4arch4Sm90ELb0ELb1ELb0ELb1ELb1ELb0ELb0ELb1ELb1ELb1ELb1ELb0EEENS1_21CollectiveEpilogueFwdINS6_IJSA_SB_SA_EEES9_NS_10bfloat16_tESF_Li256ELb1ELb1ELb1ELb1EEENS1_36VarlenDynamicPersistentTileSchedulerILi128ELi128ELi256ELi128ELb1ELb1ELb1ELb1ELb0ELb1EEEEEEEEEvNT_6ParamsE --------------------------
	.section	.nv.info._ZN7cutlass13device_kernelIN5flash11enable_sm90INS1_16FlashAttnFwdSm90INS1_25CollectiveMainloopFwdSm90ILi2EN4cute5tupleIJNS5_1CILi1EEES8_S8_EEENS6_IJNS7_ILi128EEESA_NS7_ILi192EEEEEELi192ENS_12float_e4m3_tEfNS_4arch4Sm90ELb0ELb1ELb0ELb1ELb1ELb0ELb0ELb1ELb1ELb1ELb1ELb0EEENS1_21CollectiveEpilogueFwdINS6_IJSA_SB_SA_EEES9_NS_10bfloat16_tESF_Li256ELb1ELb1ELb1ELb1EEENS1_36VarlenDynamicPersistentTileSchedulerILi128ELi128ELi256ELi128ELb1ELb1ELb1ELb1ELb0ELb1EEEEEEEEEvNT_6ParamsE,"",@"SHT_CUDA_INFO"
	.sectionflags	@""
	.align	4


	//----- nvinfo : EIATTR_CUDA_API_VERSION
	.align		4
        /*0000*/ 	.byte	0x04, 0x37
        /*0002*/ 	.short	(.L_194 - .L_193)
.L_193:
        /*0004*/ 	.word	0x00000082


	//----- nvinfo : EIATTR_KPARAM_INFO
	.align		4
.L_194:
        /*0008*/ 	.byte	0x04, 0x17
        /*000a*/ 	.short	(.L_196 - .L_195)
.L_195:
        /*000c*/ 	.word	0x00000000
        /*0010*/ 	.short	0x0000
        /*0012*/ 	.short	0x0070
        /*0014*/ 	.byte	0x00, 0xf0, 0x01, 0x2a


	//----- nvinfo : EIATTR_SPARSE_MMA_MASK
	.align		4
.L_196:
        /*0018*/ 	.byte	0x03, 0x50
        /*001a*/ 	.short	0x0000


	//----- nvinfo : EIATTR_MAXREG_COUNT
	.align		4
        /*001c*/ 	.byte	0x03, 0x1b
        /*001e*/ 	.short	0x00a8


	//----- nvinfo : EIATTR_NUM_BARRIERS
	.align		4
        /*0020*/ 	.byte	0x02, 0x4c
        /*0022*/ 	.byte	0x10
	.zero		1


	//----- nvinfo : EIATTR_EXTERNS
	.align		4
        /*0024*/ 	.byte	0x04, 0x0f
        /*0026*/ 	.short	(.L_198 - .L_197)


	//   ....[0]....
	.align		4
.L_197:
        /*0028*/ 	.word	index@(__assertfail)


	//----- nvinfo : EIATTR_ANNOTATIONS
	.align		4
.L_198:
        /*002c*/ 	.byte	0x04, 0x55
        /*002e*/ 	.short	(.L_200 - .L_199)


	//   ....[0]....
.L_199:
        /*0030*/ 	.word	0x00000001
        /*0034*/ 	.byte	0xb0, 0x0c, 0x00, 0x00, 0x01, 0x00, 0x00, 0x00, 0xf0, 0x0c, 0x00, 0x00, 0x01, 0x00, 0x00, 0x00
        /*0044*/ 	.byte	0x50, 0xf0, 0x00, 0x00, 0x01, 0x00, 0x00, 0x00, 0xa0, 0x0f, 0x01, 0x00, 0x01, 0x00, 0x00, 0x00
        /*0054*/ 	.byte	0xd0, 0x4c, 0x01, 0x00, 0x01, 0x00, 0x00, 0x00, 0x70, 0x4d, 0x01, 0x00, 0x01, 0x00, 0x00, 0x00
        /*0064*/ 	.byte	0x10, 0x7c, 0x01, 0x00, 0x01, 0x00, 0x00, 0x00, 0x30, 0x7c, 0x01, 0x00, 0x01, 0x00, 0x00, 0x00
        /*0074*/ 	.byte	0x00, 0xa9, 0x01, 0x00


	//----- nvinfo : EIATTR_MERCURY_ISA_VERSION
	.align		4
.L_200:
        /*0078*/ 	.byte	0x03, 0x5f
        /*007a*/ 	.short	0x0101


	//----- nvinfo : EIATTR_UNUSED_LOAD_BYTE_OFFSET
	.align		4
        /*007c*/ 	.byte	0x04, 0x44
        /*007e*/ 	.short	(.L_202 - .L_201)


	//   ....[0]....
.L_201:
        /*0080*/ 	.word	0x00000980
        /*0084*/ 	.word	0x0000fff0


	//   ....[1]....
        /*0088*/ 	.word	0x0000ef20
        /*008c*/ 	.word	0x0000fff0


	//----- nvinfo : EIATTR_INT_WARP_WIDE_INSTR_OFFSETS
	.align		4
.L_202:
        /*0090*/ 	.byte	0x04, 0x31
        /*0092*/ 	.short	(.L_204 - .L_203)


	//   ....[0]....
.L_203:
        /*0094*/ 	.word	0x000000c0


	//   ....[1]....
        /*0098*/ 	.word	0x000000d0


	//   ....[2]....
        /*009c*/ 	.word	0x00000170


	//   ....[3]....
        /*00a0*/ 	.word	0x00015d50


	//   ....[4]....
        /*00a4*/ 	.word	0x00015de0


	//   ....[5]....
        /*00a8*/ 	.word	0x00019110


	//   ....[6]....
        /*00ac*/ 	.word	0x000191a0


	//----- nvinfo : EIATTR_COOP_GROUP_MASK_REGIDS
	.align		4
.L_204:
        /*00b0*/ 	.byte	0x04, 0x29
        /*00b2*/ 	.short	(.L_206 - .L_205)


	//   ....[0]....
.L_205:
        /*00b4*/ 	.word	0xffffffff


	//   ....[1]....
        /*00b8*/ 	.word	0xffffffff


	//   ....[2]....
        /*00bc*/ 	.word	0xffffffff


	//   ....[3]....
        /*00c0*/ 	.word	0xffffffff


	//   ....[4]....
        /*00c4*/ 	.word	0xffffffff


	//   ....[5]....
        /*00c8*/ 	.word	0xffffffff


	//   ....[6]....
        /*00cc*/ 	.word	0xffffffff


	//   ....[7]....
        /*00d0*/ 	.word	0xffffffff


	//   ....[8]....
        /*00d4*/ 	.word	0xffffffff


	//   ....[9]....
        /*00d8*/ 	.word	0xffffffff


	//   ....[10]....
        /*00dc*/ 	.word	0xffffffff


	//   ....[11]....
        /*00e0*/ 	.word	0xffffffff


	//   ....[12]....
        /*00e4*/ 	.word	0xffffffff


	//   ....[13]....
        /*00e8*/ 	.word	0xffffffff


	//   ....[14]....
        /*00ec*/ 	.word	0xffffffff


	//   ....[15]....
        /*00f0*/ 	.word	0xffffffff


	//   ....[16]....
        /*00f4*/ 	.word	0xffffffff


	//   ....[17]....
        /*00f8*/ 	.word	0xffffffff


	//   ....[18]....
        /*00fc*/ 	.word	0xffffffff


	//   ....[19]....
        /*0100*/ 	.word	0xffffffff


	//   ....[20]....
        /*0104*/ 	.word	0xffffffff


	//   ....[21]....
        /*0108*/ 	.word	0xffffffff


	//   ....[22]....
        /*010c*/ 	.word	0xffffffff


	//   ....[23]....
        /*0110*/ 	.word	0xffffffff


	//   ....[24]....
        /*0114*/ 	.word	0xffffffff


	//   ....[25]....
        /*0118*/ 	.word	0xffffffff


	//   ....[26]....
        /*011c*/ 	.word	0xffffffff


	//   ....[27]....
        /*0120*/ 	.word	0xffffffff


	//   ....[28]....
        /*0124*/ 	.word	0xffffffff


	//   ....[29]....
        /*0128*/ 	.word	0xffffffff


	//   ....[30]....
        /*012c*/ 	.word	0xffffffff


	//   ....[31]....
        /*0130*/ 	.word	0xffffffff


	//   ....[32]....
        /*0134*/ 	.word	0xffffffff


	//   ....[33]....
        /*0138*/ 	.word	0xffffffff


	//   ....[34]....
        /*013c*/ 	.word	0xffffffff


	//   ....[35]....
        /*0140*/ 	.word	0xffffffff


	//   ....[36]....
        /*0144*/ 	.word	0xffffffff


	//   ....[37]....
        /*0148*/ 	.word	0xffffffff


	//   ....[38]....
        /*014c*/ 	.word	0xffffffff


	//   ....[39]....
        /*0150*/ 	.word	0xffffffff


	//   ....[40]....
        /*0154*/ 	.word	0xffffffff


	//   ....[41]....
        /*0158*/ 	.word	0xffffffff


	//   ....[42]....
        /*015c*/ 	.word	0xffffffff


	//   ....[43]....
        /*0160*/ 	.word	0xffffffff


	//   ....[44]....
        /*0164*/ 	.word	0xffffffff


	//   ....[45]....
        /*0168*/ 	.word	0xffffffff


	//   ....[46]....
        /*016c*/ 	.word	0xffffffff


	//   ....[47]....
        /*0170*/ 	.word	0xffffffff


	//   ....[48]....
        /*0174*/ 	.word	0xffffffff


	//   ....[49]....
        /*0178*/ 	.word	0xffffffff


	//   ....[50]....
        /*017c*/ 	.word	0xffffffff


	//   ....[51]....
        /*0180*/ 	.word	0xffffffff


	//   ....[52]....
        /*0184*/ 	.word	0xffffffff


	//   ....[53]....
        /*0188*/ 	.word	0xffffffff


	//   ....[54]....
        /*018c*/ 	.word	0xffffffff


	//   ....[55]....
        /*0190*/ 	.word	0xffffffff


	//   ....[56]....
        /*0194*/ 	.word	0xffffffff


	//   ....[57]....
        /*0198*/ 	.word	0xffffffff


	//   ....[58]....
        /*019c*/ 	.word	0xffffffff


	//   ....[59]....
        /*01a0*/ 	.word	0xffffffff


	//   ....[60]....
        /*01a4*/ 	.word	0xffffffff


	//   ....[61]....
        /*01a8*/ 	.word	0xffffffff


	//   ....[62]....
        /*01ac*/ 	.word	0xffffffff


	//   ....[63]....
        /*01b0*/ 	.word	0xffffffff


	//   ....[64]....
        /*01b4*/ 	.word	0xffffffff


	//   ....[65]....
        /*01b8*/ 	.word	0xffffffff


	//   ....[66]....
        /*01bc*/ 	.word	0xffffffff


	//   ....[67]....
        /*01c0*/ 	.word	0xffffffff


	//   ....[68]....
        /*01c4*/ 	.word	0xffffffff


	//   ....[69]....
        /*01c8*/ 	.word	0xffffffff


	//   ....[70]....
        /*01cc*/ 	.word	0xffffffff


	//   ....[71]....
        /*01d0*/ 	.word	0xffffffff


	//   ....[72]....
        /*01d4*/ 	.word	0xffffffff


	//   ....[73]....
        /*01d8*/ 	.word	0xffffffff


	//   ....[74]....
        /*01dc*/ 	.word	0xffffffff


	//   ....[75]....
        /*01e0*/ 	.word	0xffffffff


	//   ....[76]....
        /*01e4*/ 	.word	0xffffffff


	//   ....[77]....
        /*01e8*/ 	.word	0xffffffff


	//   ....[78]....
        /*01ec*/ 	.word	0xffffffff


	//   ....[79]....
        /*01f0*/ 	.word	0xffffffff


	//   ....[80]....
        /*01f4*/ 	.word	0xffffffff


	//   ....[81]....
        /*01f8*/ 	.word	0xffffffff


	//   ....[82]....
        /*01fc*/ 	.word	0xffffffff


	//   ....[83]....
        /*0200*/ 	.word	0xffffffff


	//   ....[84]....
        /*0204*/ 	.word	0xffffffff


	//   ....[85]....
        /*0208*/ 	.word	0xffffffff


	//   ....[86]....
        /*020c*/ 	.word	0xffffffff


	//   ....[87]....
        /*0210*/ 	.word	0xffffffff


	//   ....[88]....
        /*0214*/ 	.word	0xffffffff


	//   ....[89]....
        /*0218*/ 	.word	0xffffffff


	//   ....[90]....
        /*021c*/ 	.word	0xffffffff


	//   ....[91]....
        /*0220*/ 	.word	0xffffffff


	//   ....[92]....
        /*0224*/ 	.word	0xffffffff


	//   ....[93]....
        /*0228*/ 	.word	0xffffffff


	//   ....[94]....
        /*022c*/ 	.word	0xffffffff


	//   ....[95]....
        /*0230*/ 	.word	0xffffffff


	//   ....[96]....
        /*0234*/ 	.word	0xffffffff


	//   ....[97]....
        /*0238*/ 	.word	0xffffffff


	//   ....[98]....
        /*023c*/ 	.word	0xffffffff


	//   ....[99]....
        /*0240*/ 	.word	0xffffffff


	//   ....[100]....
        /*0244*/ 	.word	0xffffffff


	//   ....[101]....
        /*0248*/ 	.word	0xffffffff


	//   ....[102]....
        /*024c*/ 	.word	0xffffffff


	//   ....[103]....
        /*0250*/ 	.word	0xffffffff


	//   ....[104]....
        /*0254*/ 	.word	0xffffffff


	//   ....[105]....
        /*0258*/ 	.word	0xffffffff


	//   ....[106]....
        /*025c*/ 	.word	0xffffffff


	//   ....[107]....
        /*0260*/ 	.word	0xffffffff


	//   ....[108]....
        /*0264*/ 	.word	0xffffffff


	//   ....[109]....
        /*0268*/ 	.word	0xffffffff


	//   ....[110]....
        /*026c*/ 	.word	0xffffffff


	//   ....[111]....
        /*0270*/ 	.word	0xffffffff


	//   ....[112]....
        /*0274*/ 	.word	0xffffffff


	//   ....[113]....
        /*0278*/ 	.word	0xffffffff


	//   ....[114]....
        /*027c*/ 	.word	0xffffffff


	//   ....[115]....
        /*0280*/ 	.word	0xffffffff


	//   ....[116]....
        /*0284*/ 	.word	0xffffffff


	//   ....[117]....
        /*0288*/ 	.word	0xffffffff


	//   ....[118]....
        /*028c*/ 	.word	0xffffffff


	//   ....[119]....
        /*0290*/ 	.word	0xffffffff


	//   ....[120]....
        /*0294*/ 	.word	0xffffffff


	//   ....[121]....
        /*0298*/ 	.word	0xffffffff


	//   ....[122]....
        /*029c*/ 	.word	0xffffffff


	//   ....[123]....
        /*02a0*/ 	.word	0xffffffff


	//   ....[124]....
        /*02a4*/ 	.word	0xffffffff


	//   ....[125]....
        /*02a8*/ 	.word	0xffffffff


	//   ....[126]....
        /*02ac*/ 	.word	0xffffffff


	//   ....[127]....
        /*02b0*/ 	.word	0xffffffff


	//   ....[128]....
        /*02b4*/ 	.word	0xffffffff


	//   ....[129]....
        /*02b8*/ 	.word	0xffffffff


	//   ....[130]....
        /*02bc*/ 	.word	0xffffffff


	//   ....[131]....
        /*02c0*/ 	.word	0xffffffff


	//   ....[132]....
        /*02c4*/ 	.word	0xffffffff


	//   ....[133]....
        /*02c8*/ 	.word	0xffffffff


	//   ....[134]....
        /*02cc*/ 	.word	0xffffffff


	//   ....[135]....
        /*02d0*/ 	.word	0xffffffff


	//   ....[136]....
        /*02d4*/ 	.word	0xffffffff


	//   ....[137]....
        /*02d8*/ 	.word	0xffffffff


	//   ....[138]....
        /*02dc*/ 	.word	0xffffffff


	//   ....[139]....
        /*02e0*/ 	.word	0xffffffff


	//   ....[140]....
        /*02e4*/ 	.word	0xffffffff


	//   ....[141]....
        /*02e8*/ 	.word	0xffffffff


	//   ....[142]....
        /*02ec*/ 	.word	0xffffffff


	//   ....[143]....
        /*02f0*/ 	.word	0xffffffff


	//   ....[144]....
        /*02f4*/ 	.word	0xffffffff


	//   ....[145]....
        /*02f8*/ 	.word	0xffffffff


	//   ....[146]....
        /*02fc*/ 	.word	0xffffffff


	//   ....[147]....
        /*0300*/ 	.word	0xffffffff


	//   ....[148]....
        /*0304*/ 	.word	0xffffffff


	//   ....[149]....
        /*0308*/ 	.word	0xffffffff


	//   ....[150]....
        /*030c*/ 	.word	0xffffffff


	//   ....[151]....
        /*0310*/ 	.word	0xffffffff


	//   ....[152]....
        /*0314*/ 	.word	0xffffffff


	//   ....[153]....
        /*0318*/ 	.word	0xffffffff


	//   ....[154]....
        /*031c*/ 	.word	0xffffffff


	//   ....[155]....
        /*0320*/ 	.word	0xffffffff


	//   ....[156]....
        /*0324*/ 	.word	0xffffffff


	//   ....[157]....
        /*0328*/ 	.word	0xffffffff


	//   ....[158]....
        /*032c*/ 	.word	0xffffffff


	//   ....[159]....
        /*0330*/ 	.word	0xffffffff


	//   ....[160]....
        /*0334*/ 	.word	0xffffffff


	//   ....[161]....
        /*0338*/ 	.word	0xffffffff


	//   ....[162]....
        /*033c*/ 	.word	0xffffffff


	//   ....[163]....
        /*0340*/ 	.word	0xffffffff


	//   ....[164]....
        /*0344*/ 	.word	0xffffffff


	//   ....[165]....
        /*0348*/ 	.word	0xffffffff


	//   ....[166]....
        /*034c*/ 	.word	0xffffffff


	//   ....[167]....
        /*0350*/ 	.word	0xffffffff


	//   ....[168]....
        /*0354*/ 	.word	0xffffffff


	//   ....[169]....
        /*0358*/ 	.word	0xffffffff


	//   ....[170]....
        /*035c*/ 	.word	0xffffffff


	//   ....[171]....
        /*0360*/ 	.word	0xffffffff


	//   ....[172]....
        /*0364*/ 	.word	0xffffffff


	//   ....[173]....
        /*0368*/ 	.word	0xffffffff


	//   ....[174]....
        /*036c*/ 	.word	0xffffffff


	//   ....[175]....
        /*0370*/ 	.word	0xffffffff


	//   ....[176]....
        /*0374*/ 	.word	0xffffffff


	//   ....[177]....
        /*0378*/ 	.word	0xffffffff


	//   ....[178]....
        /*037c*/ 	.word	0xffffffff


	//   ....[179]....
        /*0380*/ 	.word	0xffffffff


	//   ....[180]....
        /*0384*/ 	.word	0xffffffff


	//   ....[181]....
        /*0388*/ 	.word	0xffffffff


	//   ....[182]....
        /*038c*/ 	.word	0xffffffff


	//   ....[183]....
        /*0390*/ 	.word	0xffffffff


	//   ....[184]....
        /*0394*/ 	.word	0xffffffff


	//   ....[185]....
        /*0398*/ 	.word	0xffffffff


	//   ....[186]....
        /*039c*/ 	.word	0xffffffff


	//   ....[187]....
        /*03a0*/ 	.word	0xffffffff


	//   ....[188]....
        /*03a4*/ 	.word	0xffffffff


	//   ....[189]....
        /*03a8*/ 	.word	0xffffffff


	//   ....[190]....
        /*03ac*/ 	.word	0xffffffff


	//   ....[191]....
        /*03b0*/ 	.word	0xffffffff


	//   ....[192]....
        /*03b4*/ 	.word	0xffffffff


	//   ....[193]....
        /*03b8*/ 	.word	0xffffffff


	//   ....[194]....
        /*03bc*/ 	.word	0xffffffff


	//   ....[195]....
        /*03c0*/ 	.word	0xffffffff


	//   ....[196]....
        /*03c4*/ 	.word	0xffffffff


	//   ....[197]....
        /*03c8*/ 	.word	0xffffffff


	//   ....[198]....
        /*03cc*/ 	.word	0xffffffff


	//   ....[199]....
        /*03d0*/ 	.word	0xffffffff


	//   ....[200]....
        /*03d4*/ 	.word	0xffffffff


	//   ....[201]....
        /*03d8*/ 	.word	0xffffffff


	//   ....[202]....
        /*03dc*/ 	.word	0xffffffff


	//   ....[203]....
        /*03e0*/ 	.word	0xffffffff


	//   ....[204]....
        /*03e4*/ 	.word	0xffffffff


	//   ....[205]....
        /*03e8*/ 	.word	0xffffffff


	//   ....[206]....
        /*03ec*/ 	.word	0xffffffff


	//   ....[207]....
        /*03f0*/ 	.word	0xffffffff


	//   ....[208]....
        /*03f4*/ 	.word	0xffffffff


	//   ....[209]....
        /*03f8*/ 	.word	0xffffffff


	//   ....[210]....
        /*03fc*/ 	.word	0xffffffff


	//   ....[211]....
        /*0400*/ 	.word	0xffffffff


	//   ....[212]....
        /*0404*/ 	.word	0xffffffff


	//   ....[213]....
        /*0408*/ 	.word	0xffffffff


	//   ....[214]....
        /*040c*/ 	.word	0xffffffff


	//   ....[215]....
        /*0410*/ 	.word	0xffffffff


	//   ....[216]....
        /*0414*/ 	.word	0xffffffff


	//   ....[217]....
        /*0418*/ 	.word	0xffffffff


	//   ....[218]....
        /*041c*/ 	.word	0xffffffff


	//   ....[219]....
        /*0420*/ 	.word	0xffffffff


	//   ....[220]....
        /*0424*/ 	.word	0xffffffff


	//   ....[221]....
        /*0428*/ 	.word	0xffffffff


	//   ....[222]....
        /*042c*/ 	.word	0xffffffff


	//   ....[223]....
        /*0430*/ 	.word	0xffffffff


	//   ....[224]....
        /*0434*/ 	.word	0xffffffff


	//   ....[225]....
        /*0438*/ 	.word	0xffffffff


	//   ....[226]....
        /*043c*/ 	.word	0xffffffff


	//   ....[227]....
        /*0440*/ 	.word	0xffffffff


	//   ....[228]....
        /*0444*/ 	.word	0xffffffff


	//   ....[229]....
        /*0448*/ 	.word	0x0500000f


	//   ....[230]....
        /*044c*/ 	.word	0x0500000f


	//   ....[231]....
        /*0450*/ 	.word	0x0500000f


	//   ....[232]....
        /*0454*/ 	.word	0x0500000f


	//   ....[233]....
        /*0458*/ 	.word	0x0500000f


	//   ....[234]....
        /*045c*/ 	.word	0x0500000f


	//   ....[235]....
        /*0460*/ 	.word	0x0500000f


	//   ....[236]....
        /*0464*/ 	.word	0x0500000f


	//   ....[237]....
        /*0468*/ 	.word	0x0500000f


	//   ....[238]....
        /*046c*/ 	.word	0x0500000f


	//   ....[239]....
        /*0470*/ 	.word	0x0500000f


	//   ....[240]....
        /*0474*/ 	.word	0x0500000f


	//   ....[241]....
        /*0478*/ 	.word	0x0500000f


	//   ....[242]....
        /*047c*/ 	.word	0x0500000f


	//   ....[243]....
        /*0480*/ 	.word	0x0500000f


	//   ....[244]....
        /*0484*/ 	.word	0x0500000f


	//   ....[245]....
        /*0488*/ 	.word	0x0500000f


	//   ....[246]....
        /*048c*/ 	.word	0x0500000f


	//   ....[247]....
        /*0490*/ 	.word	0x0500000f


	//   ....[248]....
        /*0494*/ 	.word	0x0500000f


	//   ....[249]....
        /*0498*/ 	.word	0x0500000f


	//   ....[250]....
        /*049c*/ 	.word	0x0500000f


	//   ....[251]....
        /*04a0*/ 	.word	0x0500000f


	//   ....[252]....
        /*04a4*/ 	.word	0x0500000f


	//   ....[253]....
        /*04a8*/ 	.word	0x0500000f


	//   ....[254]....
        /*04ac*/ 	.word	0x0500000f


	//   ....[255]....
        /*04b0*/ 	.word	0x0500000f


	//   ....[0]....
        /*04b4*/ 	.word	0x0500000f


	//   ....[1]....
        /*04b8*/ 	.word	0x0500000f


	//   ....[2]....
        /*04bc*/ 	.word	0x0500000f


	//   ....[3]....
        /*04c0*/ 	.word	0x0500000f


	//   ....[4]....
        /*04c4*/ 	.word	0x0500000f


	//   ....[5]....
        /*04c8*/ 	.word	0x0500000f


	//   ....[6]....
        /*04cc*/ 	.word	0x0500000f


	//   ....[7]....
        /*04d0*/ 	.word	0x0500000f


	//   ....[8]....
        /*04d4*/ 	.word	0x0500000f


	//   ....[9]....
        /*04d8*/ 	.word	0x0500000f


	//   ....[10]....
        /*04dc*/ 	.word	0x0500000f


	//   ....[11]....
        /*04e0*/ 	.word	0x0500000f


	//   ....[12]....
        /*04e4*/ 	.word	0x0500000f


	//   ....[13]....
        /*04e8*/ 	.word	0x0500000f


	//   ....[14]....
        /*04ec*/ 	.word	0x0500000f


	//----- nvinfo : EIATTR_COOP_GROUP_INSTR_OFFSETS
	.align		4
.L_206:
        /*04f0*/ 	.byte	0x04, 0x28
        /*04f2*/ 	.short	(.L_208 - .L_207)


	//   ....[0]....
.L_207:
        /*04f4*/ 	.word	0x00000080


	//   ....[1]....
        /*04f8*/ 	.word	0x00000090


	//   ....[2]....
        /*04fc*/ 	.word	0x000002d0


	//   ....[3]....
        /*0500*/ 	.word	0x00000430


	//   ....[4]....
        /*0504*/ 	.word	0x00000550


	//   ....[5]....
        /*0508*/ 	.word	0x000006b0


	//   ....[6]....
        /*050c*/ 	.word	0x000023f0


	//   ....[7]....
        /*0510*/ 	.word	0x00002b00


	//   ....[8]....
        /*0514*/ 	.word	0x000036d0


	//   ....[9]....
        /*0518*/ 	.word	0x00003f10


	//   ....[10]....
        /*051c*/ 	.word	0x00004020


	//   ....[11]....
        /*0520*/ 	.word	0x00004840


	//   ....[12]....
        /*0524*/ 	.word	0x000048c0


	//   ....[13]....
        /*0528*/ 	.word	0x00006350


	//   ....[14]....
        /*052c*/ 	.word	0x00006570


	//   ....[15]....
        /*0530*/ 	.word	0x00007150


	//   ....[16]....
        /*0534*/ 	.word	0x00007250


	//   ....[17]....
        /*0538*/ 	.word	0x00007ae0


	//   ....[18]....
        /*053c*/ 	.word	0x00007b60


	//   ....[19]....
        /*0540*/ 	.word	0x00009ac0


	//   ....[20]....
        /*0544*/ 	.word	0x00009ad0


	//   ....[21]....
        /*0548*/ 	.word	0x00009b10


	//   ....[22]....
        /*054c*/ 	.word	0x00009b20


	//   ....[23]....
        /*0550*/ 	.word	0x0000b820


	//   ....[24]....
        /*0554*/ 	.word	0x0000ba40


	//   ....[25]....
        /*0558*/ 	.word	0x0000c620


	//   ....[26]....
        /*055c*/ 	.word	0x0000c720


	//   ....[27]....
        /*0560*/ 	.word	0x0000cfb0


	//   ....[28]....
        /*0564*/ 	.word	0x0000d030


	//   ....[29]....
        /*0568*/ 	.word	0x0000e5b0


	//   ....[30]....
        /*056c*/ 	.word	0x0000e5c0


	//   ....[31]....
        /*0570*/ 	.word	0x0000e5f0


	//   ....[32]....
        /*0574*/ 	.word	0x0000e600


	//   ....[33]....
        /*0578*/ 	.word	0x0000f6a0


	//   ....[34]....
        /*057c*/ 	.word	0x0000f6b0


	//   ....[35]....
        /*0580*/ 	.word	0x0000f6c0


	//   ....[36]....
        /*0584*/ 	.word	0x0000f6e0


	//   ....[37]....
        /*0588*/ 	.word	0x0000f700


	//   ....[38]....
        /*058c*/ 	.word	0x0000f770


	//   ....[39]....
        /*0590*/ 	.word	0x0000f7b0


	//   ....[40]....
        /*0594*/ 	.word	0x0000f810


	//   ....[41]....
        /*0598*/ 	.word	0x0000f840


	//   ....[42]....
        /*059c*/ 	.word	0x0000f870


	//   ....[43]....
        /*05a0*/ 	.word	0x0000f8c0


	//   ....[44]....
        /*05a4*/ 	.word	0x0000f900


	//   ....[45]....
        /*05a8*/ 	.word	0x0000f930


	//   ....[46]....
        /*05ac*/ 	.word	0x0000f990


	//   ....[47]....
        /*05b0*/ 	.word	0x0000f9c0


	//   ....[48]....
        /*05b4*/ 	.word	0x0000f9f0


	//   ....[49]....
        /*05b8*/ 	.word	0x0000fa20


	//   ....[50]....
        /*05bc*/ 	.word	0x0000fa50


	//   ....[51]....
        /*05c0*/ 	.word	0x0000fac0


	//   ....[52]....
        /*05c4*/ 	.word	0x0000faf0


	//   ....[53]....
        /*05c8*/ 	.word	0x0000fb20


	//   ....[54]....
        /*05cc*/ 	.word	0x0000fb50


	//   ....[55]....
        /*05d0*/ 	.word	0x0000fb80


	//   ....[56]....
        /*05d4*/ 	.word	0x0000fbb0


	//   ....[57]....
        /*05d8*/ 	.word	0x0000fbe0


	//   ....[58]....
        /*05dc*/ 	.word	0x0000fc10


	//   ....[59]....
        /*05e0*/ 	.word	0x0000fc40


	//   ....[60]....
        /*05e4*/ 	.word	0x0000fc70


	//   ....[61]....
        /*05e8*/ 	.word	0x0000fca0


	//   ....[62]....
        /*05ec*/ 	.word	0x0000fcd0


	//   ....[63]....
        /*05f0*/ 	.word	0x0000fd00


	//   ....[64]....
        /*05f4*/ 	.word	0x0000fd20


	//   ....[65]....
        /*05f8*/ 	.word	0x0000fd30


	//   ....[66]....
        /*05fc*/ 	.word	0x0000fd60


	//   ....[67]....
        /*0600*/ 	.word	0x0000fd70


	//   ....[68]....
        /*0604*/ 	.word	0x0000fda0


	//   ....[69]....
        /*0608*/ 	.word	0x0000fdd0


	//   ....[70]....
        /*060c*/ 	.word	0x0000fdf0


	//   ....[71]....
        /*0610*/ 	.word	0x0000fe00


	//   ....[72]....
        /*0614*/ 	.word	0x0000fe10


	//   ....[73]....
        /*0618*/ 	.word	0x0000fe40


	//   ....[74]....
        /*061c*/ 	.word	0x0000fe50


	//   ....[75]....
        /*0620*/ 	.word	0x0000fe60


	//   ....[76]....
        /*0624*/ 	.word	0x0000fe70


	//   ....[77]....
        /*0628*/ 	.word	0x0000fe80


	//   ....[78]....
        /*062c*/ 	.word	0x0000feb0


	//   ....[79]....
        /*0630*/ 	.word	0x0000fed0


	//   ....[80]....
        /*0634*/ 	.word	0x0000ff00


	//   ....[81]....
        /*0638*/ 	.word	0x0000ff20


	//   ....[82]....
        /*063c*/ 	.word	0x0000ff30


	//   ....[83]....
        /*0640*/ 	.word	0x0000ff40


	//   ....[84]....
        /*0644*/ 	.word	0x0000ff50


	//   ....[85]....
        /*0648*/ 	.word	0x0000ff60


	//   ....[86]....
        /*064c*/ 	.word	0x0000ff70


	//   ....[87]....
        /*0650*/ 	.word	0x0000ff90


	//   ....[88]....
        /*0654*/ 	.word	0x0000ffa0


	//   ....[89]....
        /*0658*/ 	.word	0x0000ffb0


	//   ....[90]....
        /*065c*/ 	.word	0x0000ffc0


	//   ....[91]....
        /*0660*/ 	.word	0x0000ffd0


	//   ....[92]....
        /*0664*/ 	.word	0x00010000


	//   ....[93]....
        /*0668*/ 	.word	0x00010020


	//   ....[94]....
        /*066c*/ 	.word	0x00010030


	//   ....[95]....
        /*0670*/ 	.word	0x00010060


	//   ....[96]....
        /*0674*/ 	.word	0x00010070


	//   ....[97]....
        /*0678*/ 	.word	0x00010080


	//   ....[98]....
        /*067c*/ 	.word	0x00010090


	//   ....[99]....
        /*0680*/ 	.word	0x000100a0


	//   ....[100]....
        /*0684*/ 	.word	0x000100b0


	//   ....[101]....
        /*0688*/ 	.word	0x000100c0


	//   ....[102]....
        /*068c*/ 	.word	0x000100d0


	//   ....[103]....
        /*0690*/ 	.word	0x00010100


	//   ....[104]....
        /*0694*/ 	.word	0x00010120


	//   ....[105]....
        /*0698*/ 	.word	0x00010150


	//   ....[106]....
        /*069c*/ 	.word	0x00010180


	//   ....[107]....
        /*06a0*/ 	.word	0x000101b0


	//   ....[108]....
        /*06a4*/ 	.word	0x000101d0


	//   ....[109]....
        /*06a8*/ 	.word	0x000101e0


	//   ....[110]....
        /*06ac*/ 	.word	0x00010210


	//   ....[111]....
        /*06b0*/ 	.word	0x00010230


	//   ....[112]....
        /*06b4*/ 	.word	0x00010250


	//   ....[113]....
        /*06b8*/ 	.word	0x00010260


	//   ....[114]....
        /*06bc*/ 	.word	0x00010280


	//   ....[115]....
        /*06c0*/ 	.word	0x000102b0


	//   ....[116]....
        /*06c4*/ 	.word	0x000102e0


	//   ....[117]....
        /*06c8*/ 	.word	0x00010310


	//   ....[118]....
        /*06cc*/ 	.word	0x00010340


	//   ....[119]....
        /*06d0*/ 	.word	0x00010370


	//   ....[120]....
        /*06d4*/ 	.word	0x000103a0


	//   ....[121]....
        /*06d8*/ 	.word	0x000103d0


	//   ....[122]....
        /*06dc*/ 	.word	0x00010400


	//   ....[123]....
        /*06e0*/ 	.word	0x00010430


	//   ....[124]....
        /*06e4*/ 	.word	0x00010460


	//   ....[125]....
        /*06e8*/ 	.word	0x00010490


	//   ....[126]....
        /*06ec*/ 	.word	0x000104c0


	//   ....[127]....
        /*06f0*/ 	.word	0x000104f0


	//   ....[128]....
        /*06f4*/ 	.word	0x00010520


	//   ....[129]....
        /*06f8*/ 	.word	0x00010fd0


	//   ....[130]....
        /*06fc*/ 	.word	0x00010ff0


	//   ....[131]....
        /*0700*/ 	.word	0x00011000


	//   ....[132]....
        /*0704*/ 	.word	0x00011010


	//   ....[133]....
        /*0708*/ 	.word	0x000118f0


	//   ....[134]....
        /*070c*/ 	.word	0x00011910


	//   ....[135]....
        /*0710*/ 	.word	0x00011a40


	//   ....[136]....
        /*0714*/ 	.word	0x00011a60


	//   ....[137]....
        /*0718*/ 	.word	0x00011b60


	//   ....[138]....
        /*071c*/ 	.word	0x00011b80


	//   ....[139]....
        /*0720*/ 	.word	0x00011c90


	//   ....[140]....
        /*0724*/ 	.word	0x00011cb0


	//   ....[141]....
        /*0728*/ 	.word	0x00012130


	//   ....[142]....
        /*072c*/ 	.word	0x00012140


	//   ....[143]....
        /*0730*/ 	.word	0x00012800


	//   ....[144]....
        /*0734*/ 	.word	0x00012810


	//   ....[145]....
        /*0738*/ 	.word	0x000137f0


	//   ....[146]....
        /*073c*/ 	.word	0x00013820


	//   ....[147]....
        /*0740*/ 	.word	0x00013940


	//   ....[148]....
        /*0744*/ 	.word	0x00013960


	//   ....[149]....
        /*0748*/ 	.word	0x00013a60


	//   ....[150]....
        /*074c*/ 	.word	0x00013a80


	//   ....[151]....
        /*0750*/ 	.word	0x00013b90


	//   ....[152]....
        /*0754*/ 	.word	0x00013bb0


	//   ....[153]....
        /*0758*/ 	.word	0x00013d40


	//   ....[154]....
        /*075c*/ 	.word	0x00013f20


	//   ....[155]....
        /*0760*/ 	.word	0x00013f50


	//   ....[156]....
        /*0764*/ 	.word	0x00013f80


	//   ....[157]....
        /*0768*/ 	.word	0x00013fb0


	//   ....[158]....
        /*076c*/ 	.word	0x00013fe0


	//   ....[159]....
        /*0770*/ 	.word	0x00014030


	//   ....[160]....
        /*0774*/ 	.word	0x000141b0


	//   ....[161]....
        /*0778*/ 	.word	0x000141e0


	//   ....[162]....
        /*077c*/ 	.word	0x00014210


	//   ....[163]....
        /*0780*/ 	.word	0x00014240


	//   ....[164]....
        /*0784*/ 	.word	0x00014270


	//   ....[165]....
        /*0788*/ 	.word	0x000142a0


	//   ....[166]....
        /*078c*/ 	.word	0x00014350


	//   ....[167]....
        /*0790*/ 	.word	0x000143b0


	//   ....[168]....
        /*0794*/ 	.word	0x000143c0


	//   ....[169]....
        /*0798*/ 	.word	0x00014410


	//   ....[170]....
        /*079c*/ 	.word	0x00016960


	//   ....[171]....
        /*07a0*/ 	.word	0x00016990


	//   ....[172]....
        /*07a4*/ 	.word	0x00016ab0


	//   ....[173]....
        /*07a8*/ 	.word	0x00016ac0


	//   ....[174]....
        /*07ac*/ 	.word	0x00016b50


	//   ....[175]....
        /*07b0*/ 	.word	0x00016b60


	//   ....[176]....
        /*07b4*/ 	.word	0x00016b70


	//   ....[177]....
        /*07b8*/ 	.word	0x00016c10


	//   ....[178]....
        /*07bc*/ 	.word	0x00016f70


	//   ....[179]....
        /*07c0*/ 	.word	0x00016f90


	//   ....[180]....
        /*07c4*/ 	.word	0x00016fd0


	//   ....[181]....
        /*07c8*/ 	.word	0x00017010


	//   ....[182]....
        /*07cc*/ 	.word	0x00017060


	//   ....[183]....
        /*07d0*/ 	.word	0x000170a0


	//   ....[184]....
        /*07d4*/ 	.word	0x000170c0


	//   ....[185]....
        /*07d8*/ 	.word	0x00017100


	//   ....[186]....
        /*07dc*/ 	.word	0x00017890


	//   ....[187]....
        /*07e0*/ 	.word	0x000178c0


	//   ....[188]....
        /*07e4*/ 	.word	0x00017920


	//   ....[189]....
        /*07e8*/ 	.word	0x00017970


	//   ....[190]....
        /*07ec*/ 	.word	0x000179c0


	//   ....[191]....
        /*07f0*/ 	.word	0x00017a20


	//   ....[192]....
        /*07f4*/ 	.word	0x00017a40


	//   ....[193]....
        /*07f8*/ 	.word	0x00017a80


	//   ....[194]....
        /*07fc*/ 	.word	0x000181b0


	//   ....[195]....
        /*0800*/ 	.word	0x000181d0


	//   ....[196]....
        /*0804*/ 	.word	0x000181e0


	//   ....[197]....
        /*0808*/ 	.word	0x00018240


	//   ....[198]....
        /*080c*/ 	.word	0x00018250


	//   ....[199]....
        /*0810*/ 	.word	0x000182b0


	//   ....[200]....
        /*0814*/ 	.word	0x000182e0


	//   ....[201]....
        /*0818*/ 	.word	0x00018320


	//   ....[202]....
        /*081c*/ 	.word	0x00018660


	//   ....[203]....
        /*0820*/ 	.word	0x00018670


	//   ....[204]....
        /*0824*/ 	.word	0x00018680


	//   ....[205]....
        /*0828*/ 	.word	0x000186a0


	//   ....[206]....
        /*082c*/ 	.word	0x000186f0


	//   ....[207]....
        /*0830*/ 	.word	0x00018710


	//   ....[208]....
        /*0834*/ 	.word	0x00018770


	//   ....[209]....
        /*0838*/ 	.word	0x00018790


	//   ....[210]....
        /*083c*/ 	.word	0x00019b40


	//   ....[211]....
        /*0840*/ 	.word	0x00019b80


	//   ....[212]....
        /*0844*/ 	.word	0x00019bb0


	//   ....[213]....
        /*0848*/ 	.word	0x00019bc0


	//   ....[214]....
        /*084c*/ 	.word	0x00019bf0


	//   ....[215]....
        /*0850*/ 	.word	0x00019c00


	//   ....[216]....
        /*0854*/ 	.word	0x00019c30


	//   ....[217]....
        /*0858*/ 	.word	0x00019c60


	//   ....[218]....
        /*085c*/ 	.word	0x00019dd0


	//   ....[219]....
        /*0860*/ 	.word	0x00019e00


	//   ....[220]....
        /*0864*/ 	.word	0x00019e40


	//   ....[221]....
        /*0868*/ 	.word	0x00019e70


	//   ....[222]....
        /*086c*/ 	.word	0x00019ea0


	//   ....[223]....
        /*0870*/ 	.word	0x00019ed0


	//   ....[224]....
        /*0874*/ 	.word	0x00019f60


	//   ....[225]....
        /*0878*/ 	.word	0x00019fb0


	//   ....[226]....
        /*087c*/ 	.word	0x00019fc0


	//   ....[227]....
        /*0880*/ 	.word	0x0001a000


	//   ....[228]....
        /*0884*/ 	.word	0x0001aa20


	//   ....[229]....
        /*0888*/ 	.word	0x0001b0f0


	//   ....[230]....
        /*088c*/ 	.word	0x0001b1d0


	//   ....[231]....
        /*0890*/ 	.word	0x0001b290


	//   ....[232]....
        /*0894*/ 	.word	0x0001b400


	//   ....[233]....
        /*0898*/ 	.word	0x0001b490


	//   ....[234]....
        /*089c*/ 	.word	0x0001b4f0


	//   ....[235]....
        /*08a0*/ 	.word	0x0001b5f0


	//   ....[236]....
        /*08a4*/ 	.word	0x0001b650


	//   ....[237]....
        /*08a8*/ 	.word	0x0001b720


	//   ....[238]....
        /*08ac*/ 	.word	0x0001b8a0


	//   ....[239]....
        /*08b0*/ 	.word	0x0001b930


	//   ....[240]....
        /*08b4*/ 	.word	0x0001ba00


	//   ....[241]....
        /*08b8*/ 	.word	0x0001bab0


	//   ....[242]....
        /*08bc*/ 	.word	0x0001bb30


	//   ....[243]....
        /*08c0*/ 	.word	0x0001bbf0


	//   ....[244]....
        /*08c4*/ 	.word	0x0001bc70


	//   ....[245]....
        /*08c8*/ 	.word	0x0001bd30


	//   ....[246]....
        /*08cc*/ 	.word	0x0001bdd0


	//   ....[247]....
        /*08d0*/ 	.word	0x0001be40


	//   ....[248]....
        /*08d4*/ 	.word	0x0001bec0


	//   ....[249]....
        /*08d8*/ 	.word	0x0001bf80


	//   ....[250]....
        /*08dc*/ 	.word	0x0001c000


	//   ....[251]....
        /*08e0*/ 	.word	0x0001c0e0


	//   ....[252]....
        /*08e4*/ 	.word	0x0001c160


	//   ....[253]....
        /*08e8*/ 	.word	0x0001c220


	//   ....[254]....
        /*08ec*/ 	.word	0x0001c350


	//   ....[255]....
        /*08f0*/ 	.word	0x0001c3f0


	//   ....[0]....
        /*08f4*/ 	.word	0x0001c450


	//   ....[1]....
        /*08f8*/ 	.word	0x0001c520


	//   ....[2]....
        /*08fc*/ 	.word	0x0001c580


	//   ....[3]....
        /*0900*/ 	.word	0x0001c650


	//   ....[4]....
        /*0904*/ 	.word	0x0001c6b0


	//   ....[5]....
        /*0908*/ 	.word	0x0001c780


	//   ....[6]....
        /*090c*/ 	.word	0x0001c870


	//   ....[7]....
        /*0910*/ 	.word	0x0001c900


	//   ....[8]....
        /*0914*/ 	.word	0x0001c960


	//   ....[9]....
        /*0918*/ 	.word	0x0001ca20


	//   ....[10]....
        /*091c*/ 	.word	0x0001ca80


	//   ....[11]....
        /*0920*/ 	.word	0x0001cb40


	//   ....[12]....
        /*0924*/ 	.word	0x0001cba0


	//   ....[13]....
        /*0928*/ 	.word	0x0001cc60


	//   ....[14]....
        /*092c*/ 	.word	0x0001ceb0


	//----- nvinfo : EIATTR_REG_RECONFIG
	.align		4
.L_208:
        /*0930*/ 	.byte	0x01, 0x54
	.zero		2


	//----- nvinfo : EIATTR_SYSCALL_OFFSETS
	.align		4
        /*0934*/ 	.byte	0x04, 0x46
        /*0936*/ 	.short	(.L_210 - .L_209)


	//   ....[0]....
.L_209:
        /*0938*/ 	.word	0x00002570


	//   ....[1]....
        /*093c*/ 	.word	0x00015f40


	//   ....[2]....
        /*0940*/ 	.word	0x000160b0


	//   ....[3]....
        /*0944*/ 	.word	0x00016200


	//   ....[4]....
        /*0948*/ 	.word	0x00016340


	//   ....[5]....
        /*094c*/ 	.word	0x00017470


	//----- nvinfo : EIATTR_MBARRIER_INSTR_OFFSETS
	.align		4
.L_210:
        /*0950*/ 	.byte	0x04, 0x39
        /*0952*/ 	.short	(.L_212 - .L_211)


	//   ....[0]....
.L_211:
        /*0954*/ 	.word	0x00000180
        /*0958*/ 	.word	0x000000ff
        /*095c*/ 	.word	0x0002a800
        /*0960*/ 	.short	0x0100
        /*0962*/ 	.byte	0x08
	.zero		1


	//   ....[1]....
        /*0964*/ 	.word	0x00000190
        /*0968*/ 	.word	0x000000ff
        /*096c*/ 	.word	0x0002a820
        /*0970*/ 	.short	0x0100
        /*0972*/ 	.byte	0x08
	.zero		1


	//   ....[2]....
        /*0974*/ 	.word	0x00000280
        /*0978*/ 	.word	0x000000ff
        /*097c*/ 	.word	0x0002a830
        /*0980*/ 	.short	0x0100
        /*0982*/ 	.byte	0x08
	.zero		1


	//   ....[3]....
        /*0984*/ 	.word	0x00000290
        /*0988*/ 	.word	0x000000ff
        /*098c*/ 	.word	0x0002a840
        /*0990*/ 	.short	0x0100
        /*0992*/ 	.byte	0x08
	.zero		1


	//   ....[4]....
        /*0994*/ 	.word	0x000002a0
        /*0998*/ 	.word	0x000000ff
        /*099c*/ 	.word	0x0002a838
        /*09a0*/ 	.short	0x0100
        /*09a2*/ 	.byte	0x08
	.zero		1


	//   ....[5]....
        /*09a4*/ 	.word	0x000002b0
        /*09a8*/ 	.word	0x000000ff
        /*09ac*/ 	.word	0x0002a848
        /*09b0*/ 	.short	0x0100
        /*09b2*/ 	.byte	0x08
	.zero		1


	//   ....[6]....
        /*09b4*/ 	.word	0x000003e0
        /*09b8*/ 	.word	0x000000ff
        /*09bc*/ 	.word	0x0002a850
        /*09c0*/ 	.short	0x0100
        /*09c2*/ 	.byte	0x08
	.zero		1


	//   ....[7]....
        /*09c4*/ 	.word	0x000003f0
        /*09c8*/ 	.word	0x000000ff
        /*09cc*/ 	.word	0x0002a860
        /*09d0*/ 	.short	0x0100
        /*09d2*/ 	.byte	0x08
	.zero		1


	//   ....[8]....
        /*09d4*/ 	.word	0x00000400
        /*09d8*/ 	.word	0x000000ff
        /*09dc*/ 	.word	0x0002a858
        /*09e0*/ 	.short	0x0100
        /*09e2*/ 	.byte	0x08
	.zero		1


	//   ....[9]....
        /*09e4*/ 	.word	0x00000410
        /*09e8*/ 	.word	0x000000ff
        /*09ec*/ 	.word	0x0002a868
        /*09f0*/ 	.short	0x0100
        /*09f2*/ 	.byte	0x08
	.zero		1


	//   ....[10]....
        /*09f4*/ 	.word	0x00000500
        /*09f8*/ 	.word	0x000000ff
        /*09fc*/ 	.word	0x0002a870
        /*0a00*/ 	.short	0x0100
        /*0a02*/ 	.byte	0x06
	.zero		1


	//   ....[11]....
        /*0a04*/ 	.word	0x00000510
        /*0a08*/ 	.word	0x000000ff
        /*0a0c*/ 	.word	0x0002a880
        /*0a10*/ 	.short	0x0100
        /*0a12*/ 	.byte	0x06
	.zero		1


	//   ....[12]....
        /*0a14*/ 	.word	0x00000520
        /*0a18*/ 	.word	0x000000ff
        /*0a1c*/ 	.word	0x0002a878
        /*0a20*/ 	.short	0x0100
        /*0a22*/ 	.byte	0x06
	.zero		1


	//   ....[13]....
        /*0a24*/ 	.word	0x00000530
        /*0a28*/ 	.word	0x000000ff
        /*0a2c*/ 	.word	0x0002a888
        /*0a30*/ 	.short	0x0100
        /*0a32*/ 	.byte	0x06
	.zero		1


	//   ....[14]....
        /*0a34*/ 	.word	0x00000660
        /*0a38*/ 	.word	0x000000ff
        /*0a3c*/ 	.word	0x0002a890
        /*0a40*/ 	.short	0x0100
        /*0a42*/ 	.byte	0x08
	.zero		1


	//   ....[15]....
        /*0a44*/ 	.word	0x00000670
        /*0a48*/ 	.word	0x000000ff
        /*0a4c*/ 	.word	0x0002a8a0
        /*0a50*/ 	.short	0x0100
        /*0a52*/ 	.byte	0x08
	.zero		1


	//   ....[16]....
        /*0a54*/ 	.word	0x00000680
        /*0a58*/ 	.word	0x000000ff
        /*0a5c*/ 	.word	0x0002a898
        /*0a60*/ 	.short	0x0100
        /*0a62*/ 	.byte	0x08
	.zero		1


	//   ....[17]....
        /*0a64*/ 	.word	0x00000690
        /*0a68*/ 	.word	0x000000ff
        /*0a6c*/ 	.word	0x0002a8a8
        /*0a70*/ 	.short	0x0100
        /*0a72*/ 	.byte	0x08
	.zero		1


	//   ....[18]....
        /*0a74*/ 	.word	0x000007e0
        /*0a78*/ 	.word	0x000000ff
        /*0a7c*/ 	.word	0x0002a8b0
        /*0a80*/ 	.short	0x0100
        /*0a82*/ 	.byte	0x08
	.zero		1


	//   ....[19]....
        /*0a84*/ 	.word	0x000007f0
        /*0a88*/ 	.word	0x000000ff
        /*0a8c*/ 	.word	0x0002a8c0
        /*0a90*/ 	.short	0x0100
        /*0a92*/ 	.byte	0x08
	.zero		1


	//   ....[20]....
        /*0a94*/ 	.word	0x00000800
        /*0a98*/ 	.word	0x000000ff
        /*0a9c*/ 	.word	0x0002a8b8
        /*0aa0*/ 	.short	0x0100
        /*0aa2*/ 	.byte	0x08
	.zero		1


	//   ....[21]....
        /*0aa4*/ 	.word	0x00000810
        /*0aa8*/ 	.word	0x000000ff
        /*0aac*/ 	.word	0x0002a8c8
        /*0ab0*/ 	.short	0x0100
        /*0ab2*/ 	.byte	0x08
	.zero		1


	//   ....[22]....
        /*0ab4*/ 	.word	0x000025f0
        /*0ab8*/ 	.word	0x000000ff
        /*0abc*/ 	.word	0x0002a800
        /*0ac0*/ 	.short	0x010a
        /*0ac2*/ 	.byte	0x24
	.zero		1


	//   ....[23]....
        /*0ac4*/ 	.word	0x00002670
        /*0ac8*/ 	.word	0x00000003
        /*0acc*/ 	.word	0x0002a830
        /*0ad0*/ 	.short	0x010a
        /*0ad2*/ 	.byte	0x3f
	.zero		1


	//   ....[24]....
        /*0ad4*/ 	.word	0x000026b0
        /*0ad8*/ 	.word	0x00000003
        /*0adc*/ 	.word	0x0002a830
        /*0ae0*/ 	.short	0x010a
        /*0ae2*/ 	.byte	0x3f
	.zero		1


	//   ....[25]....
        /*0ae4*/ 	.word	0x00002b20
        /*0ae8*/ 	.word	0x000000ff
        /*0aec*/ 	.word	0x00000000
        /*0af0*/ 	.short	0x0101
        /*0af2*/ 	.byte	0x06
	.zero		1


	//   ....[26]....
        /*0af4*/ 	.word	0x00005d00
        /*0af8*/ 	.word	0x000000ff
        /*0afc*/ 	.word	0x0002a830
        /*0b00*/ 	.short	0x010a
        /*0b02*/ 	.byte	0x06
	.zero		1


	//   ....[27]....
        /*0b04*/ 	.word	0x00005d40
        /*0b08*/ 	.word	0x000000ff
        /*0b0c*/ 	.word	0x0002a830
        /*0b10*/ 	.short	0x010a
        /*0b12*/ 	.byte	0x06
	.zero		1


	//   ....[28]....
        /*0b14*/ 	.word	0x00006010
        /*0b18*/ 	.word	0x000000ff
        /*0b1c*/ 	.word	0x0002a850
        /*0b20*/ 	.short	0x010a
        /*0b22*/ 	.byte	0x06
	.zero		1


	//   ....[29]....
        /*0b24*/ 	.word	0x00006050
        /*0b28*/ 	.word	0x000000ff
        /*0b2c*/ 	.word	0x0002a850
        /*0b30*/ 	.short	0x010a
        /*0b32*/ 	.byte	0x06
	.zero		1


	//   ....[30]....
        /*0b34*/ 	.word	0x00006390
        /*0b38*/ 	.word	0x000000ff
        /*0b3c*/ 	.word	0x00000000
        /*0b40*/ 	.short	0x0101
        /*0b42*/ 	.byte	0x06
	.zero		1


	//   ....[31]....
        /*0b44*/ 	.word	0x00008600
        /*0b48*/ 	.word	0x000000ff
        /*0b4c*/ 	.word	0x00000000
        /*0b50*/ 	.short	0x0101
        /*0b52*/ 	.byte	0x06
	.zero		1


	//   ....[32]....
        /*0b54*/ 	.word	0x00009120
        /*0b58*/ 	.word	0x000000ff
        /*0b5c*/ 	.word	0x0002a830
        /*0b60*/ 	.short	0x010a
        /*0b62*/ 	.byte	0x06
	.zero		1


	//   ....[33]....
        /*0b64*/ 	.word	0x00009160
        /*0b68*/ 	.word	0x000000ff
        /*0b6c*/ 	.word	0x0002a830
        /*0b70*/ 	.short	0x010a
        /*0b72*/ 	.byte	0x06
	.zero		1


	//   ....[34]....
        /*0b74*/ 	.word	0x00009430
        /*0b78*/ 	.word	0x000000ff
        /*0b7c*/ 	.word	0x0002a850
        /*0b80*/ 	.short	0x010a
        /*0b82*/ 	.byte	0x06
	.zero		1


	//   ....[35]....
        /*0b84*/ 	.word	0x00009470
        /*0b88*/ 	.word	0x000000ff
        /*0b8c*/ 	.word	0x0002a850
        /*0b90*/ 	.short	0x010a
        /*0b92*/ 	.byte	0x06
	.zero		1


	//   ....[36]....
        /*0b94*/ 	.word	0x00009730
        /*0b98*/ 	.word	0x000000ff
        /*0b9c*/ 	.word	0x00000000
        /*0ba0*/ 	.short	0x0101
        /*0ba2*/ 	.byte	0x06
	.zero		1


	//   ....[37]....
        /*0ba4*/ 	.word	0x0000a920
        /*0ba8*/ 	.word	0x000000ff
        /*0bac*/ 	.word	0x00000000
        /*0bb0*/ 	.short	0x0101
        /*0bb2*/ 	.byte	0x06
	.zero		1


	//   ....[38]....
        /*0bb4*/ 	.word	0x0000b200
        /*0bb8*/ 	.word	0x000000ff
        /*0bbc*/ 	.word	0x0002a830
        /*0bc0*/ 	.short	0x010a
        /*0bc2*/ 	.byte	0x06
	.zero		1


	//   ....[39]....
        /*0bc4*/ 	.word	0x0000b240
        /*0bc8*/ 	.word	0x000000ff
        /*0bcc*/ 	.word	0x0002a830
        /*0bd0*/ 	.short	0x010a
        /*0bd2*/ 	.byte	0x06
	.zero		1


	//   ....[40]....
        /*0bd4*/ 	.word	0x0000b4e0
        /*0bd8*/ 	.word	0x000000ff
        /*0bdc*/ 	.word	0x0002a850
        /*0be0*/ 	.short	0x010a
        /*0be2*/ 	.byte	0x06
	.zero		1


	//   ....[41]....
        /*0be4*/ 	.word	0x0000b520
        /*0be8*/ 	.word	0x000000ff
        /*0bec*/ 	.word	0x0002a850
        /*0bf0*/ 	.short	0x010a
        /*0bf2*/ 	.byte	0x06
	.zero		1


	//   ....[42]....
        /*0bf4*/ 	.word	0x0000b860
        /*0bf8*/ 	.word	0x000000ff
        /*0bfc*/ 	.word	0x00000000
        /*0c00*/ 	.short	0x0101
        /*0c02*/ 	.byte	0x06
	.zero		1


	//   ....[43]....
        /*0c04*/ 	.word	0x0000dad0
        /*0c08*/ 	.word	0x000000ff
        /*0c0c*/ 	.word	0x00000000
        /*0c10*/ 	.short	0x0101
        /*0c12*/ 	.byte	0x06
	.zero		1


	//   ....[44]....
        /*0c14*/ 	.word	0x0000e2c0
        /*0c18*/ 	.word	0x000000ff
        /*0c1c*/ 	.word	0x0002a850
        /*0c20*/ 	.short	0x010a
        /*0c22*/ 	.byte	0x09
	.zero		1


	//   ....[45]....
        /*0c24*/ 	.word	0x0000e300
        /*0c28*/ 	.word	0x000000ff
        /*0c2c*/ 	.word	0x0002a850
        /*0c30*/ 	.short	0x010a
        /*0c32*/ 	.byte	0x09
	.zero		1


	//   ....[46]....
        /*0c34*/ 	.word	0x0000e8e0
        /*0c38*/ 	.word	0x000000ff
        /*0c3c*/ 	.word	0x00000000
        /*0c40*/ 	.short	0x0101
        /*0c42*/ 	.byte	0x04
	.zero		1


	//   ....[47]....
        /*0c44*/ 	.word	0x000118e0
        /*0c48*/ 	.word	0x000000ff
        /*0c4c*/ 	.word	0x00000000
        /*0c50*/ 	.short	0x0101
        /*0c52*/ 	.byte	0x07
	.zero		1


	//   ....[48]....
        /*0c54*/ 	.word	0x00011f50
        /*0c58*/ 	.word	0x000000ff
        /*0c5c*/ 	.word	0x00000000
        /*0c60*/ 	.short	0x0101
        /*0c62*/ 	.byte	0x07
	.zero		1


	//   ....[49]....
        /*0c64*/ 	.word	0x000167a0
        /*0c68*/ 	.word	0x00000004
        /*0c6c*/ 	.word	0x0002a880
        /*0c70*/ 	.short	0x010a
        /*0c72*/ 	.byte	0x3f
	.zero		1


	//   ....[50]....
        /*0c74*/ 	.word	0x00016ce0
        /*0c78*/ 	.word	0x00000004
        /*0c7c*/ 	.word	0x0002a870
        /*0c80*/ 	.short	0x0107
        /*0c82*/ 	.byte	0x3f
	.zero		1


	//   ....[51]....
        /*0c84*/ 	.word	0x00016da0
        /*0c88*/ 	.word	0x00000004
        /*0c8c*/ 	.word	0x0002a870
        /*0c90*/ 	.short	0x0101
        /*0c92*/ 	.byte	0x3f
	.zero		1


	//   ....[52]....
        /*0c94*/ 	.word	0x00016dd0
        /*0c98*/ 	.word	0x00000004
        /*0c9c*/ 	.word	0x0002a840
        /*0ca0*/ 	.short	0x010a
        /*0ca2*/ 	.byte	0x3f
	.zero		1


	//   ....[53]....
        /*0ca4*/ 	.word	0x000171f0
        /*0ca8*/ 	.word	0x00000004
        /*0cac*/ 	.word	0x0002a830
        /*0cb0*/ 	.short	0x0107
        /*0cb2*/ 	.byte	0x3f
	.zero		1


	//   ....[54]....
        /*0cb4*/ 	.word	0x000172b0
        /*0cb8*/ 	.word	0x00000004
        /*0cbc*/ 	.word	0x0002a830
        /*0cc0*/ 	.short	0x0101
        /*0cc2*/ 	.byte	0x3f
	.zero		1


	//   ....[55]....
        /*0cc4*/ 	.word	0x00017b90
        /*0cc8*/ 	.word	0x00000010
        /*0ccc*/ 	.word	0x0002a800
        /*0cd0*/ 	.short	0x0107
        /*0cd2*/ 	.byte	0x3f
	.zero		1


	//   ....[56]....
        /*0cd4*/ 	.word	0x00017c90
        /*0cd8*/ 	.word	0x00000010
        /*0cdc*/ 	.word	0x0002a800
        /*0ce0*/ 	.short	0x0101
        /*0ce2*/ 	.byte	0x3f
	.zero		1


	//   ....[57]....
        /*0ce4*/ 	.word	0x00017cc0
        /*0ce8*/ 	.word	0x00000010
        /*0cec*/ 	.word	0x0002a820
        /*0cf0*/ 	.short	0x010a
        /*0cf2*/ 	.byte	0x3f
	.zero		1


	//   ....[58]....
        /*0cf4*/ 	.word	0x00018000
        /*0cf8*/ 	.word	0x00000000
        /*0cfc*/ 	.word	0x0002a880
        /*0d00*/ 	.short	0x010a
        /*0d02*/ 	.byte	0x3f
	.zero		1


	//   ....[59]....
        /*0d04*/ 	.word	0x000183c0
        /*0d08*/ 	.word	0x00000000
        /*0d0c*/ 	.word	0x0002a870
        /*0d10*/ 	.short	0x0107
        /*0d12*/ 	.byte	0x3f
	.zero		1


	//   ....[60]....
        /*0d14*/ 	.word	0x00018480
        /*0d18*/ 	.word	0x00000000
        /*0d1c*/ 	.word	0x0002a870
        /*0d20*/ 	.short	0x0101
        /*0d22*/ 	.byte	0x3f
	.zero		1


	//   ....[61]....
        /*0d24*/ 	.word	0x000184b0
        /*0d28*/ 	.word	0x00000000
        /*0d2c*/ 	.word	0x0002a840
        /*0d30*/ 	.short	0x010a
        /*0d32*/ 	.byte	0x3f
	.zero		1


	//   ....[62]....
        /*0d34*/ 	.word	0x00018860
        /*0d38*/ 	.word	0x00000000
        /*0d3c*/ 	.word	0x0002a830
        /*0d40*/ 	.short	0x0107
        /*0d42*/ 	.byte	0x3f
	.zero		1


	//   ....[63]....
        /*0d44*/ 	.word	0x00018920
        /*0d48*/ 	.word	0x00000000
        /*0d4c*/ 	.word	0x0002a830
        /*0d50*/ 	.short	0x0101
        /*0d52*/ 	.byte	0x3f
	.zero		1


	//   ....[64]....
        /*0d54*/ 	.word	0x000189b0
        /*0d58*/ 	.word	0x00000000
        /*0d5c*/ 	.word	0x0002a870
        /*0d60*/ 	.short	0x010a
        /*0d62*/ 	.byte	0x3f
	.zero		1


	//   ....[65]....
        /*0d64*/ 	.word	0x00018a40
        /*0d68*/ 	.word	0x00000000
        /*0d6c*/ 	.word	0x0002a860
        /*0d70*/ 	.short	0x010a
        /*0d72*/ 	.byte	0x3f
	.zero		1


	//   ....[66]....
        /*0d74*/ 	.word	0x00018ff0
        /*0d78*/ 	.word	0x00000000
        /*0d7c*/ 	.word	0x0002a850
        /*0d80*/ 	.short	0x0101
        /*0d82*/ 	.byte	0x3f
	.zero		1


	//   ....[67]....
        /*0d84*/ 	.word	0x00019070
        /*0d88*/ 	.word	0x00000003
        /*0d8c*/ 	.word	0x00000000
        /*0d90*/ 	.short	0x0101
        /*0d92*/ 	.byte	0x3f
	.zero		1


	//   ....[68]....
        /*0d94*/ 	.word	0x00019230
        /*0d98*/ 	.word	0x00000003
        /*0d9c*/ 	.word	0x0002a870
        /*0da0*/ 	.short	0x010a
        /*0da2*/ 	.byte	0x3f
	.zero		1


	//   ....[69]....
        /*0da4*/ 	.word	0x000192b0
        /*0da8*/ 	.word	0x00000003
        /*0dac*/ 	.word	0x0002a860
        /*0db0*/ 	.short	0x010a
        /*0db2*/ 	.byte	0x3f
	.zero		1


	//   ....[70]....
        /*0db4*/ 	.word	0x00019870
        /*0db8*/ 	.word	0x00000003
        /*0dbc*/ 	.word	0x0002a850
        /*0dc0*/ 	.short	0x0101
        /*0dc2*/ 	.byte	0x3f
	.zero		1


	//   ....[71]....
        /*0dc4*/ 	.word	0x000198f0
        /*0dc8*/ 	.word	0x00000003
        /*0dcc*/ 	.word	0x00000000
        /*0dd0*/ 	.short	0x0101
        /*0dd2*/ 	.byte	0x3f
	.zero		1


	//   ....[72]....
        /*0dd4*/ 	.word	0x0001a9a0
        /*0dd8*/ 	.word	0x00000007
        /*0ddc*/ 	.word	0x0002a820
        /*0de0*/ 	.short	0x010a
        /*0de2*/ 	.byte	0x3f
	.zero		1


	//   ....[73]....
        /*0de4*/ 	.word	0x0001ab20
        /*0de8*/ 	.word	0x00000005
        /*0dec*/ 	.word	0x0002a840
        /*0df0*/ 	.short	0x010a
        /*0df2*/ 	.byte	0x3f
	.zero		1


	//   ....[74]....
        /*0df4*/ 	.word	0x0001abc0
        /*0df8*/ 	.word	0x00000003
        /*0dfc*/ 	.word	0x0002a840
        /*0e00*/ 	.short	0x010a
        /*0e02*/ 	.byte	0x3f
	.zero		1


	//   ....[75]....
        /*0e04*/ 	.word	0x0001ac00
        /*0e08*/ 	.word	0x00000005
        /*0e0c*/ 	.word	0x0002a860
        /*0e10*/ 	.short	0x010a
        /*0e12*/ 	.byte	0x3f
	.zero		1


	//   ....[76]....
        /*0e14*/ 	.word	0x0001ac40
        /*0e18*/ 	.word	0x00000003
        /*0e1c*/ 	.word	0x0002a860
        /*0e20*/ 	.short	0x010a
        /*0e22*/ 	.byte	0x3f
	.zero		1


	//   ....[77]....
        /*0e24*/ 	.word	0x0001ac80
        /*0e28*/ 	.word	0x00000005
        /*0e2c*/ 	.word	0x0002a880
        /*0e30*/ 	.short	0x010a
        /*0e32*/ 	.byte	0x3f
	.zero		1


	//   ....[78]....
        /*0e34*/ 	.word	0x0001acc0
        /*0e38*/ 	.word	0x00000003
        /*0e3c*/ 	.word	0x0002a880
        /*0e40*/ 	.short	0x010a
        /*0e42*/ 	.byte	0x3f
	.zero		1


	//   ....[79]....
        /*0e44*/ 	.word	0x0001ad30
        /*0e48*/ 	.word	0x00000003
        /*0e4c*/ 	.word	0x0002a800
        /*0e50*/ 	.short	0x010a
        /*0e52*/ 	.byte	0x3f
	.zero		1


	//   ....[80]....
        /*0e54*/ 	.word	0x0001ad80
        /*0e58*/ 	.word	0x00000003
        /*0e5c*/ 	.word	0x0002a830
        /*0e60*/ 	.short	0x010a
        /*0e62*/ 	.byte	0x3f
	.zero		1


	//   ....[81]....
        /*0e64*/ 	.word	0x0001ade0
        /*0e68*/ 	.word	0x00000005
        /*0e6c*/ 	.word	0x0002a830
        /*0e70*/ 	.short	0x010a
        /*0e72*/ 	.byte	0x3f
	.zero		1


	//   ....[82]....
        /*0e74*/ 	.word	0x0001ae40
        /*0e78*/ 	.word	0x00000004
        /*0e7c*/ 	.word	0x0002a850
        /*0e80*/ 	.short	0x010a
        /*0e82*/ 	.byte	0x3f
	.zero		1


	//   ....[83]....
        /*0e84*/ 	.word	0x0001aea0
        /*0e88*/ 	.word	0x00000007
        /*0e8c*/ 	.word	0x0002a830
        /*0e90*/ 	.short	0x010a
        /*0e92*/ 	.byte	0x3f
	.zero		1


	//   ....[84]....
        /*0e94*/ 	.word	0x0001af00
        /*0e98*/ 	.word	0x00000004
        /*0e9c*/ 	.word	0x0002a850
        /*0ea0*/ 	.short	0x010a
        /*0ea2*/ 	.byte	0x3f
	.zero		1


	//   ....[85]....
        /*0ea4*/ 	.word	0x0001af60
        /*0ea8*/ 	.word	0x00000005
        /*0eac*/ 	.word	0x0002a830
        /*0eb0*/ 	.short	0x010a
        /*0eb2*/ 	.byte	0x3f
	.zero		1


	//   ....[86]....
        /*0eb4*/ 	.word	0x0001afc0
        /*0eb8*/ 	.word	0x00000004
        /*0ebc*/ 	.word	0x0002a850
        /*0ec0*/ 	.short	0x010a
        /*0ec2*/ 	.byte	0x3f
	.zero		1


	//   ....[87]....
        /*0ec4*/ 	.word	0x0001b020
        /*0ec8*/ 	.word	0x00000006
        /*0ecc*/ 	.word	0x0002a850
        /*0ed0*/ 	.short	0x010a
        /*0ed2*/ 	.byte	0x3f
	.zero		1


	//   ....[88]....
        /*0ed4*/ 	.word	0x0001b120
        /*0ed8*/ 	.word	0x00000004
        /*0edc*/ 	.word	0x0002a880
        /*0ee0*/ 	.short	0x010a
        /*0ee2*/ 	.byte	0x3f
	.zero		1


	//   ....[89]....
        /*0ee4*/ 	.word	0x0001b7f0
        /*0ee8*/ 	.word	0x00000004
        /*0eec*/ 	.word	0x0002a840
        /*0ef0*/ 	.short	0x010a
        /*0ef2*/ 	.byte	0x3f
	.zero		1


	//   ....[90]....
        /*0ef4*/ 	.word	0x0001c250
        /*0ef8*/ 	.word	0x00000010
        /*0efc*/ 	.word	0x0002a820
        /*0f00*/ 	.short	0x010a
        /*0f02*/ 	.byte	0x3f
	.zero		1


	//   ....[91]....
        /*0f04*/ 	.word	0x0001c2a0
        /*0f08*/ 	.word	0x00000000
        /*0f0c*/ 	.word	0x0002a880
        /*0f10*/ 	.short	0x010a
        /*0f12*/ 	.byte	0x3f
	.zero		1


	//   ....[92]....
        /*0f14*/ 	.word	0x0001c7c0
        /*0f18*/ 	.word	0x00000000
        /*0f1c*/ 	.word	0x0002a840
        /*0f20*/ 	.short	0x010a
        /*0f22*/ 	.byte	0x3f
	.zero		1


	//   ....[93]....
        /*0f24*/ 	.word	0x0001cc90
        /*0f28*/ 	.word	0x00000000
        /*0f2c*/ 	.word	0x0002a870
        /*0f30*/ 	.short	0x010a
        /*0f32*/ 	.byte	0x3f
	.zero		1


	//   ....[94]....
        /*0f34*/ 	.word	0x0001cce0
        /*0f38*/ 	.word	0x00000000
        /*0f3c*/ 	.word	0x0002a860
        /*0f40*/ 	.short	0x010a
        /*0f42*/ 	.byte	0x3f
	.zero		1


	//   ....[95]....
        /*0f44*/ 	.word	0x0001cd30
        /*0f48*/ 	.word	0x00000003
        /*0f4c*/ 	.word	0x0002a870
        /*0f50*/ 	.short	0x010a
        /*0f52*/ 	.byte	0x3f
	.zero		1


	//   ....[96]....
        /*0f54*/ 	.word	0x0001cd80
        /*0f58*/ 	.word	0x00000003
        /*0f5c*/ 	.word	0x0002a860
        /*0f60*/ 	.short	0x010a
        /*0f62*/ 	.byte	0x3f
	.zero		1


	//   ....[97]....
        /*0f64*/ 	.word	0x0001cdd0
        /*0f68*/ 	.word	0x00000007
        /*0f6c*/ 	.word	0x0002a820
        /*0f70*/ 	.short	0x010a
        /*0f72*/ 	.byte	0x3f
	.zero		1


	//   ....[98]....
        /*0f74*/ 	.word	0x0001cf70
        /*0f78*/ 	.word	0x00000005
        /*0f7c*/ 	.word	0x0002a840
        /*0f80*/ 	.short	0x010a
        /*0f82*/ 	.byte	0x3f
	.zero		1


	//   ....[99]....
        /*0f84*/ 	.word	0x0001cfc0
        /*0f88*/ 	.word	0x00000003
        /*0f8c*/ 	.word	0x0002a840
        /*0f90*/ 	.short	0x010a
        /*0f92*/ 	.byte	0x3f
	.zero		1


	//   ....[100]....
        /*0f94*/ 	.word	0x0001d010
        /*0f98*/ 	.word	0x00000005
        /*0f9c*/ 	.word	0x0002a860
        /*0fa0*/ 	.short	0x010a
        /*0fa2*/ 	.byte	0x3f
	.zero		1


	//   ....[101]....
        /*0fa4*/ 	.word	0x0001d060
        /*0fa8*/ 	.word	0x00000003
        /*0fac*/ 	.word	0x0002a860
        /*0fb0*/ 	.short	0x010a
        /*0fb2*/ 	.byte	0x3f
	.zero		1


	//   ....[102]....
        /*0fb4*/ 	.word	0x0001d0b0
        /*0fb8*/ 	.word	0x00000005
        /*0fbc*/ 	.word	0x0002a880
        /*0fc0*/ 	.short	0x010a
        /*0fc2*/ 	.byte	0x3f
	.zero		1


	//----- nvinfo : EIATTR_NUM_MBARRIERS
	.align		4
.L_212:
        /*0fc4*/ 	.byte	0x03, 0x38
        /*0fc6*/ 	.short	0x0016


	//----- nvinfo : EIATTR_EXIT_INSTR_OFFSETS
	.align		4
        /*0fc8*/ 	.byte	0x04, 0x1c
        /*0fca*/ 	.short	(.L_214 - .L_213)


	//   ....[0]....
.L_213:
        /*0fcc*/ 	.word	0x000009c0


	//   ....[1]....
        /*0fd0*/ 	.word	0x00013cf0


	//   ....[2]....
        /*0fd4*/ 	.word	0x0001ad10


	//----- nvinfo : EIATTR_MAX_THREADS
	.align		4
.L_214:
        /*0fd8*/ 	.byte	0x04, 0x05
        /*0fda*/ 	.short	(.L_216 - .L_215)
.L_215:
        /*0fdc*/ 	.word	0x00000180
        /*0fe0*/ 	.word	0x00000001
        /*0fe4*/ 	.word	0x00000001


	//----- nvinfo : EIATTR_CRS_STACK_SIZE
	.align		4
.L_216:
        /*0fe8*/ 	.byte	0x04, 0x1e
        /*0fea*/ 	.short	(.L_218 - .L_217)
.L_217:
        /*0fec*/ 	.word	0x00000000


	//----- nvinfo : EIATTR_CBANK_PARAM_SIZE
	.align		4
.L_218:
        /*0ff0*/ 	.byte	0x03, 0x19
        /*0ff2*/ 	.short	0x0af0


	//----- nvinfo : EIATTR_PARAM_CBANK
	.align		4
        /*0ff4*/ 	.byte	0x04, 0x0a
        /*0ff6*/ 	.short	(.L_220 - .L_219)
	.align		4
.L_219:
        /*0ff8*/ 	.word	index@(.nv.constant0._ZN7cutlass13device_kernelIN5flash11enable_sm90INS1_16FlashAttnFwdSm90INS1_25CollectiveMainloopFwdSm90ILi2EN4cute5tupleIJNS5_1CILi1EEES8_S8_EEENS6_IJNS7_ILi128EEESA_NS7_ILi192EEEEEELi192ENS_12float_e4m3_tEfNS_4arch4Sm90ELb0ELb1ELb0ELb1ELb1ELb0ELb0ELb1ELb1ELb1ELb1ELb0EEENS1_21CollectiveEpilogueFwdINS6_IJSA_SB_SA_EEES9_NS_10bfloat16_tESF_Li256ELb1ELb1ELb1ELb1EEENS1_36VarlenDynamicPersistentTileSchedulerILi128ELi128ELi256ELi128ELb1ELb1ELb1ELb1ELb0ELb1EEEEEEEEEvNT_6ParamsE)
        /*0ffc*/ 	.short	0x0210
        /*0ffe*/ 	.short	0x0af0


	//----- nvinfo : EIATTR_SW_WAR
	.align		4
.L_220:
        /*1000*/ 	.byte	0x04, 0x36
        /*1002*/ 	.short	(.L_222 - .L_221)
.L_221:
        /*1004*/ 	.word	0x00000008
.L_222:


//--------------------- .nv.info._ZN7cutlass13device_kernelIN5flash11enable_sm90INS1_16FlashAttnFwdSm90INS1_25CollectiveMainloopFwdSm90ILi2EN4cute5tupleIJNS5_1CILi1EEES8_S8_EEENS6_IJNS7_ILi128EEESA_NS7_ILi192EEEEEELi192ENS_12float_e4m3_tEfNS_4arch4Sm90ELb0ELb1ELb0ELb1ELb1ELb1ELb0ELb1ELb1ELb1ELb1ELb0EEENS1_21CollectiveEpilogueFwdINS6_IJSA_SB_SA_EEES9_NS_10bfloat16_tESF_Li256ELb1ELb1ELb1ELb1EEENS1_36VarlenDynamicPersistentTileSchedulerILi128ELi128ELi256ELi128ELb1ELb1ELb1ELb1ELb0ELb1EEEEEEEEEvNT_6ParamsE --------------------------
	.section	.nv.info._ZN7cutlass13device_kernelIN5flash11enable_sm90INS1_16FlashAttnFwdSm90INS1_25CollectiveMainloopFwdSm90ILi2EN4cute5tupleIJNS5_1CILi1EEES8_S8_EEENS6_IJNS7_ILi128EEESA_NS7_ILi192EEEEEELi192ENS_12float_e4m3_tEfNS_4arch4Sm90ELb0ELb1ELb0ELb1ELb1ELb1ELb0ELb1ELb1ELb1ELb1ELb0EEENS1_21CollectiveEpilogueFwdINS6_IJSA_SB_SA_EEES9_NS_10bfloat16_tESF_Li256ELb1ELb1ELb1ELb1EEENS1_36VarlenDynamicPersistentTileSchedulerILi128ELi128ELi256ELi128ELb1ELb1ELb1ELb1ELb0ELb1EEEEEEEEEvNT_6ParamsE,"",@"SHT_CUDA_INFO"
	.sectionflags	@""
	.align	4


	//----- nvinfo : EIATTR_CUDA_API_VERSION
	.align		4
        /*0000*/ 	.byte	0x04, 0x37
        /*0002*/ 	.short	(.L_224 - .L_223)
.L_223:
        /*0004*/ 	.word	0x00000082


	//----- nvinfo : EIATTR_KPARAM_INFO
	.align		4
.L_224:
        /*0008*/ 	.byte	0x04, 0x17
        /*000a*/ 	.short	(.L_226 - .L_225)
.L_225:
        /*000c*/ 	.word	0x00000000
        /*0010*/ 	.short	0x0000
        /*0012*/ 	.short	0x0070
        /*0014*/ 	.byte	0x00, 0xf0, 0x01, 0x2a


	//----- nvinfo : EIATTR_SPARSE_MMA_MASK
	.align		4
.L_226:
        /*0018*/ 	.byte	0x03, 0x50
        /*001a*/ 	.short	0x0000


	//----- nvinfo : EIATTR_MAXREG_COUNT
	.align		4
        /*001c*/ 	.byte	0x03, 0x1b
        /*001e*/ 	.short	0x00a8


	//----- nvinfo : EIATTR_NUM_BARRIERS
	.align		4
        /*0020*/ 	.byte	0x02, 0x4c
        /*0022*/ 	.byte	0x10
	.zero		1


	//----- nvinfo : EIATTR_EXTERNS
	.align		4
        /*0024*/ 	.byte	0x04, 0x0f
        /*0026*/ 	.short	(.L_228 - .L_227)


	//   ....[0]....
	.align		4
.L_227:
        /*0028*/ 	.word	index@(__assertfail)


	//----- nvinfo : EIATTR_ANNOTATIONS
	.align		4
.L_228:
        /*002c*/ 	.byte	0x04, 0x55
        /*002e*/ 	.short	(.L_230 - .L_229)


	//   ....[0]....
.L_229:
        /* <DEDUP_REMOVED lines=35> */


	//----- nvinfo : EIATTR_MERCURY_ISA_VERSION
	.align		4
.L_230:
        /*0248*/ 	.byte	0x03, 0x5f
        /*024a*/ 	.short	0x0101


	//----- nvinfo : EIATTR_UNUSED_LOAD_BYTE_OFFSET
	.align		4
        /*024c*/ 	.byte	0x04, 0x44
        /*024e*/ 	.short	(.L_232 - .L_231)


	//   ....[0]....
.L_231:
        /*0250*/ 	.word	0x00000aa0
        /*0254*/ 	.word	0x0000fff0


	//   ....[1]....
        /*0258*/ 	.word	0x0001edd0
        /*025c*/ 	.word	0x0000fff0


	//----- nvinfo : EIATTR_INT_WARP_WIDE_INSTR_OFFSETS
	.align		4
.L_232:
        /*0260*/ 	.byte	0x04, 0x31
        /*0262*/ 	.short	(.L_234 - .L_233)


	//   ....[0]....
.L_233:
        /*0264*/ 	.word	0x00000130


	//   ....[1]....
        /*0268*/ 	.word	0x00000170


	//   ....[2]....
        /*026c*/ 	.word	0x000001e0


	//   ....[3]....
        /*0270*/ 	.word	0x000281e0


	//   ....[4]....
        /*0274*/ 	.word	0x00028270


	//   ....[5]....
        /*0278*/ 	.word	0x0002b630


	//   ....[6]....
        /*027c*/ 	.word	0x0002b6c0


	//----- nvinfo : EIATTR_COOP_GROUP_MASK_REGIDS
	.align		4
.L_234:
        /*0280*/ 	.byte	0x04, 0x29
        /*0282*/ 	.short	(.L_236 - .L_235)


	//   ....[0]....
.L_235:
        /*0284*/ 	.word	0xffffffff


	//   ....[1]....
        /*0288*/ 	.word	0xffffffff


	//   ....[2]....
        /*028c*/ 	.word	0xffffffff


	//   ....[3]....
        /*0290*/ 	.word	0xffffffff


	//   ....[4]....
        /*0294*/ 	.word	0xffffffff


	//   ....[5]....
        /*0298*/ 	.word	0xffffffff


	//   ....[6]....
        /*029c*/ 	.word	0xffffffff


	//   ....[7]....
        /*02a0*/ 	.word	0xffffffff


	//   ....[8]....
        /*02a4*/ 	.word	0xffffffff


	//   ....[9]....
        /*02a8*/ 	.word	0xffffffff


	//   ....[10]....
        /*02ac*/ 	.word	0xffffffff


	//   ....[11]....
        /*02b0*/ 	.word	0xffffffff


	//   ....[12]....
        /*02b4*/ 	.word	0xffffffff


	//   ....[13]....
        /*02b8*/ 	.word	0xffffffff


	//   ....[14]....
        /*02bc*/ 	.word	0xffffffff


	//   ....[15]....
        /*02c0*/ 	.word	0xffffffff


	//   ....[16]....
        /*02c4*/ 	.word	0xffffffff


	//   ....[17]....
        /*02c8*/ 	.word	0xffffffff


	//   ....[18]....
        /*02cc*/ 	.word	0xffffffff


	//   ....[19]....
        /*02d0*/ 	.word	0xffffffff


	//   ....[20]....
        /*02d4*/ 	.word	0xffffffff


	//   ....[21]....
        /*02d8*/ 	.word	0xffffffff


	//   ....[22]....
        /*02dc*/ 	.word	0xffffffff


	//   ....[23]....
        /*02e0*/ 	.word	0xffffffff


	//   ....[24]....
        /*02e4*/ 	.word	0xffffffff


	//   ....[25]....
        /*02e8*/ 	.word	0xffffffff


	//   ....[26]....
        /*02ec*/ 	.word	0xffffffff


	//   ....[27]....
        /*02f0*/ 	.word	0xffffffff


	//   ....[28]....
        /*02f4*/ 	.word	0xffffffff


	//   ....[29]....
        /*02f8*/ 	.word	0xffffffff


	//   ....[30]....
        /*02fc*/ 	.word	0xffffffff


	//   ....[31]....
        /*0300*/ 	.word	0xffffffff


	//   ....[32]....
        /*0304*/ 	.word	0xffffffff


	//   ....[33]....
        /*0308*/ 	.word	0xffffffff


	//   ....[34]....
        /*030c*/ 	.word	0xffffffff


	//   ....[35]....
        /*0310*/ 	.word	0xffffffff


	//   ....[36]....
        /*0314*/ 	.word	0xffffffff


	//   ....[37]....
        /*0318*/ 	.word	0xffffffff


	//   ....[38]....
        /*031c*/ 	.word	0xffffffff


	//   ....[39]....
        /*0320*/ 	.word	0xffffffff


	//   ....[40]....
        /*0324*/ 	.word	0xffffffff


	//   ....[41]....
        /*0328*/ 	.word	0xffffffff


	//   ....[42]....
        /*032c*/ 	.word	0xffffffff


	//   ....[43]....
        /*0330*/ 	.word	0xffffffff


	//   ....[44]....
        /*0334*/ 	.word	0xffffffff


	//   ....[45]....
        /*0338*/ 	.word	0xffffffff


	//   ....[46]....
        /*033c*/ 	.word	0xffffffff


	//   ....[47]....
        /*0340*/ 	.word	0xffffffff


	//   ....[48]....
        /*0344*/ 	.word	0xffffffff


	//   ....[49]....
        /*0348*/ 	.word	0xffffffff


	//   ....[50]....
        /*034c*/ 	.word	0xffffffff


	//   ....[51]....
        /*0350*/ 	.word	0xffffffff


	//   ....[52]....
        /*0354*/ 	.word	0xffffffff


	//   ....[53]....
        /*0358*/ 	.word	0xffffffff


	//   ....[54]....
        /*035c*/ 	.word	0xffffffff


	//   ....[55]....
        /*0360*/ 	.word	0xffffffff


	//   ....[56]....
        /*0364*/ 	.word	0xffffffff


	//   ....[57]....
        /*0368*/ 	.word	0xffffffff


	//   ....[58]....
        /*036c*/ 	.word	0xffffffff


	//   ....[59]....
        /*0370*/ 	.word	0xffffffff


	//   ....[60]....
        /*0374*/ 	.word	0xffffffff


	//   ....[61]....
        /*0378*/ 	.word	0xffffffff


	//   ....[62]....
        /*037c*/ 	.word	0xffffffff


	//   ....[63]....
        /*0380*/ 	.word	0xffffffff


	//   ....[64]....
        /*0384*/ 	.word	0xffffffff


	//   ....[65]....
        /*0388*/ 	.word	0xffffffff


	//   ....[66]....
        /*038c*/ 	.word	0xffffffff


	//   ....[67]....
        /*0390*/ 	.word	0xffffffff


	//   ....[68]....
        /*0394*/ 	.word	0xffffffff


	//   ....[69]....
        /*0398*/ 	.word	0xffffffff


	//   ....[70]....
        /*039c*/ 	.word	0xffffffff


	//   ....[71]....
        /*03a0*/ 	.word	0xffffffff


	//   ....[72]....
        /*03a4*/ 	.word	0xffffffff


	//   ....[73]....
        /*03a8*/ 	.word	0xffffffff


	//   ....[74]....
        /*03ac*/ 	.word	0xffffffff


	//   ....[75]....
        /*03b0*/ 	.word	0xffffffff


	//   ....[76]....
        /*03b4*/ 	.word	0xffffffff


	//   ....[77]....
        /*03b8*/ 	.word	0xffffffff


	//   ....[78]....
        /*03bc*/ 	.word	0xffffffff


	//   ....[79]....
        /*03c0*/ 	.word	0xffffffff


	//   ....[80]....
        /*03c4*/ 	.word	0xffffffff


	//   ....[81]....
        /*03c8*/ 	.word	0xffffffff


	//   ....[82]....
        /*03cc*/ 	.word	0xffffffff


	//   ....[83]....
        /*03d0*/ 	.word	0xffffffff


	//   ....[84]....
        /*03d4*/ 	.word	0xffffffff


	//   ....[85]....
        /*03d8*/ 	.word	0xffffffff


	//   ....[86]....
        /*03dc*/ 	.word	0xffffffff


	//   ....[87]....
        /*03e0*/ 	.word	0xffffffff


	//   ....[88]....
        /*03e4*/ 	.word	0xffffffff


	//   ....[89]....
        /*03e8*/ 	.word	0xffffffff


	//   ....[90]....
        /*03ec*/ 	.word	0xffffffff


	//   ....[91]....
        /*03f0*/ 	.word	0xffffffff


	//   ....[92]....
        /*03f4*/ 	.word	0xffffffff


	//   ....[93]....
        /*03f8*/ 	.word	0xffffffff


	//   ....[94]....
        /*03fc*/ 	.word	0xffffffff


	//   ....[95]....
        /*0400*/ 	.word	0xffffffff


	//   ....[96]....
        /*0404*/ 	.word	0xffffffff


	//   ....[97]....
        /*0408*/ 	.word	0xffffffff


	//   ....[98]....
        /*040c*/ 	.word	0xffffffff


	//   ....[99]....
        /*0410*/ 	.word	0xffffffff


	//   ....[100]....
        /*0414*/ 	.word	0xffffffff


	//   ....[101]....
        /*0418*/ 	.word	0xffffffff


	//   ....[102]....
        /*041c*/ 	.word	0xffffffff


	//   ....[103]....
        /*0420*/ 	.word	0xffffffff


	//   ....[104]....
        /*0424*/ 	.word	0xffffffff


	//   ....[105]....
        /*0428*/ 	.word	0xffffffff


	//   ....[106]....
        /*042c*/ 	.word	0xffffffff


	//   ....[107]....
        /*0430*/ 	.word	0xffffffff


	//   ....[108]....
        /*0434*/ 	.word	0xffffffff


	//   ....[109]....
        /*0438*/ 	.word	0xffffffff


	//   ....[110]....
        /*043c*/ 	.word	0xffffffff


	//   ....[111]....
        /*0440*/ 	.word	0xffffffff


	//   ....[112]....
        /*0444*/ 	.word	0xffffffff


	//   ....[113]....
        /*0448*/ 	.word	0xffffffff


	//   ....[114]....
        /*044c*/ 	.word	0xffffffff


	//   ....[115]....
        /*0450*/ 	.word	0xffffffff


	//   ....[116]....
        /*0454*/ 	.word	0xffffffff


	//   ....[117]....
        /*0458*/ 	.word	0xffffffff


	//   ....[118]....
        /*045c*/ 	.word	0xffffffff


	//   ....[119]....
        /*0460*/ 	.word	0xffffffff


	//   ....[120]....
        /*0464*/ 	.word	0xffffffff


	//   ....[121]....
        /*0468*/ 	.word	0xffffffff


	//   ....[122]....
        /*046c*/ 	.word	0xffffffff


	//   ....[123]....
        /*0470*/ 	.word	0xffffffff


	//   ....[124]....
        /*0474*/ 	.word	0xffffffff


	//   ....[125]....
        /*0478*/ 	.word	0xffffffff


	//   ....[126]....
        /*047c*/ 	.word	0xffffffff


	//   ....[127]....
        /*0480*/ 	.word	0xffffffff


	//   ....[128]....
        /*0484*/ 	.word	0xffffffff


	//   ....[129]....
        /*0488*/ 	.word	0xffffffff


	//   ....[130]....
        /*048c*/ 	.word	0xffffffff


	//   ....[131]....
        /*0490*/ 	.word	0xffffffff


	//   ....[132]....
        /*0494*/ 	.word	0xffffffff


	//   ....[133]....
        /*0498*/ 	.word	0xffffffff


	//   ....[134]....
        /*049c*/ 	.word	0xffffffff


	//   ....[135]....
        /*04a0*/ 	.word	0xffffffff


	//   ....[136]....
        /*04a4*/ 	.word	0xffffffff


	//   ....[137]....
        /*04a8*/ 	.word	0xffffffff


	//   ....[138]....
        /*04ac*/ 	.word	0xffffffff


	//   ....[139]....
        /*04b0*/ 	.word	0xffffffff


	//   ....[140]....
        /*04b4*/ 	.word	0xffffffff


	//   ....[141]....
        /*04b8*/ 	.word	0xffffffff


	//   ....[142]....
        /*04bc*/ 	.word	0xffffffff


	//   ....[143]....
        /*04c0*/ 	.word	0xffffffff


	//   ....[144]....
        /*04c4*/ 	.word	0xffffffff


	//   ....[145]....
        /*04c8*/ 	.word	0xffffffff


	//   ....[146]....
        /*04cc*/ 	.word	0xffffffff


	//   ....[147]....
        /*04d0*/ 	.word	0xffffffff


	//   ....[148]....
        /*04d4*/ 	.word	0xffffffff


	//   ....[149]....
        /*04d8*/ 	.word	0xffffffff


	//   ....[150]....
        /*04dc*/ 	.word	0xffffffff


	//   ....[151]....
        /*04e0*/ 	.word	0xffffffff


	//   ....[152]....
        /*04e4*/ 	.word	0xffffffff


	//   ....[153]....
        /*04e8*/ 	.word	0xffffffff


	//   ....[154]....
        /*04ec*/ 	.word	0xffffffff


	//   ....[155]....
        /*04f0*/ 	.word	0xffffffff


	//   ....[156]....
        /*04f4*/ 	.word	0xffffffff


	//   ....[157]....
        /*04f8*/ 	.word	0xffffffff


	//   ....[158]....
        /*04fc*/ 	.word	0xffffffff


	//   ....[159]....
        /*0500*/ 	.word	0xffffffff


	//   ....[160]....
        /*0504*/ 	.word	0xffffffff


	//   ....[161]....
        /*0508*/ 	.word	0xffffffff


	//   ....[162]....
        /*050c*/ 	.word	0xffffffff


	//   ....[163]....
        /*0510*/ 	.word	0xffffffff


	//   ....[164]....
        /*0514*/ 	.word	0xffffffff


	//   ....[165]....
        /*0518*/ 	.word	0xffffffff


	//   ....[166]....
        /*051c*/ 	.word	0xffffffff


	//   ....[167]....
        /*0520*/ 	.word	0xffffffff


	//   ....[168]....
        /*0524*/ 	.word	0xffffffff


	//   ....[169]....
        /*0528*/ 	.word	0xffffffff


	//   ....[170]....
        /*052c*/ 	.word	0xffffffff


	//   ....[171]....
        /*0530*/ 	.word	0xffffffff


	//   ....[172]....
        /*0534*/ 	.word	0xffffffff


	//   ....[173]....
        /*0538*/ 	.word	0xffffffff


	//   ....[174]....
        /*053c*/ 	.word	0xffffffff


	//   ....[175]....
        /*0540*/ 	.word	0xffffffff


	//   ....[176]....
        /*0544*/ 	.word	0xffffffff


	//   ....[177]....
        /*0548*/ 	.word	0xffffffff


	//   ....[178]....
        /*054c*/ 	.word	0xffffffff


	//   ....[179]....
        /*0550*/ 	.word	0xffffffff


	//   ....[180]....
        /*0554*/ 	.word	0xffffffff


	//   ....[181]....
        /*0558*/ 	.word	0xffffffff


	//   ....[182]....
        /*055c*/ 	.word	0xffffffff


	//   ....[183]....
        /*0560*/ 	.word	0xffffffff


	//   ....[184]....
        /*0564*/ 	.word	0xffffffff


	//   ....[185]....
        /*0568*/ 	.word	0xffffffff


	//   ....[186]....
        /*056c*/ 	.word	0xffffffff


	//   ....[187]....
        /*0570*/ 	.word	0xffffffff


	//   ....[188]....
        /*0574*/ 	.word	0xffffffff


	//   ....[189]....
        /*0578*/ 	.word	0xffffffff


	//   ....[190]....
        /*057c*/ 	.word	0xffffffff


	//   ....[191]....
        /*0580*/ 	.word	0xffffffff


	//   ....[192]....
        /*0584*/ 	.word	0xffffffff


	//   ....[193]....
        /*0588*/ 	.word	0xffffffff


	//   ....[194]....
        /*058c*/ 	.word	0xffffffff


	//   ....[195]....
        /*0590*/ 	.word	0xffffffff


	//   ....[196]....
        /*0594*/ 	.word	0xffffffff


	//   ....[197]....
        /*0598*/ 	.word	0xffffffff


	//   ....[198]....
        /*059c*/ 	.word	0xffffffff


	//   ....[199]....
        /*05a0*/ 	.word	0xffffffff


	//   ....[200]....
        /*05a4*/ 	.word	0xffffffff


	//   ....[201]....
        /*05a8*/ 	.word	0xffffffff


	//   ....[202]....
        /*05ac*/ 	.word	0xffffffff


	//   ....[203]....
        /*05b0*/ 	.word	0xffffffff


	//   ....[204]....
        /*05b4*/ 	.word	0xffffffff


	//   ....[205]....
        /*05b8*/ 	.word	0xffffffff


	//   ....[206]....
        /*05bc*/ 	.word	0xffffffff


	//   ....[207]....
        /*05c0*/ 	.word	0xffffffff


	//   ....[208]....
        /*05c4*/ 	.word	0xffffffff


	//   ....[209]....
        /*05c8*/ 	.word	0xffffffff


	//   ....[210]....
        /*05cc*/ 	.word	0xffffffff


	//   ....[211]....
        /*05d0*/ 	.word	0xffffffff


	//   ....[212]....
        /*05d4*/ 	.word	0xffffffff


	//   ....[213]....
        /*05d8*/ 	.word	0xffffffff


	//   ....[214]....
        /*05dc*/ 	.word	0xffffffff


	//   ....[215]....
        /*05e0*/ 	.word	0xffffffff


	//   ....[216]....
        /*05e4*/ 	.word	0xffffffff


	//   ....[217]....
        /*05e8*/ 	.word	0xffffffff


	//   ....[218]....
        /*05ec*/ 	.word	0xffffffff


	//   ....[219]....
        /*05f0*/ 	.word	0xffffffff


	//   ....[220]....
        /*05f4*/ 	.word	0xffffffff


	//   ....[221]....
        /*05f8*/ 	.word	0xffffffff


	//   ....[222]....
        /*05fc*/ 	.word	0xffffffff


	//   ....[223]....
        /*0600*/ 	.word	0xffffffff


	//   ....[224]....
        /*0604*/ 	.word	0xffffffff


	//   ....[225]....
        /*0608*/ 	.word	0xffffffff


	//   ....[226]....
        /*060c*/ 	.word	0xffffffff


	//   ....[227]....
        /*0610*/ 	.word	0xffffffff


	//   ....[228]....
        /*0614*/ 	.word	0xffffffff


	//   ....[229]....
        /*0618*/ 	.word	0xffffffff


	//   ....[230]....
        /*061c*/ 	.word	0xffffffff


	//   ....[231]....
        /*0620*/ 	.word	0xffffffff


	//   ....[232]....
        /*0624*/ 	.word	0xffffffff


	//   ....[233]....
        /*0628*/ 	.word	0xffffffff


	//   ....[234]....
        /*062c*/ 	.word	0xffffffff


	//   ....[235]....
        /*0630*/ 	.word	0xffffffff


	//   ....[236]....
        /*0634*/ 	.word	0xffffffff


	//   ....[237]....
        /*0638*/ 	.word	0xffffffff


	//   ....[238]....
        /*063c*/ 	.word	0xffffffff


	//   ....[239]....
        /*0640*/ 	.word	0xffffffff


	//   ....[240]....
        /*0644*/ 	.word	0xffffffff


	//   ....[241]....
        /*0648*/ 	.word	0xffffffff


	//   ....[242]....
        /*064c*/ 	.word	0xffffffff


	//   ....[243]....
        /*0650*/ 	.word	0xffffffff


	//   ....[244]....
        /*0654*/ 	.word	0xffffffff


	//   ....[245]....
        /*0658*/ 	.word	0xffffffff


	//   ....[246]....
        /*065c*/ 	.word	0xffffffff


	//   ....[247]....
        /*0660*/ 	.word	0x0500000f


	//   ....[248]....
        /*0664*/ 	.word	0x0500000f


	//   ....[249]....
        /*0668*/ 	.word	0x0500000f


	//   ....[250]....
        /*066c*/ 	.word	0x0500000f


	//   ....[251]....
        /*0670*/ 	.word	0x0500000f


	//   ....[252]....
        /*0674*/ 	.word	0x0500000f


	//   ....[253]....
        /*0678*/ 	.word	0x0500000f


	//   ....[254]....
        /*067c*/ 	.word	0x0500000f


	//   ....[255]....
        /*0680*/ 	.word	0x0500000f


	//   ....[0]....
        /*0684*/ 	.word	0x0500000f


	//   ....[1]....
        /*0688*/ 	.word	0x0500000f


	//   ....[2]....
        /*068c*/ 	.word	0x0500000f


	//   ....[3]....
        /*0690*/ 	.word	0x0500000f


	//   ....[4]....
        /*0694*/ 	.word	0x0500000f


	//   ....[5]....
        /*0698*/ 	.word	0x0500000f


	//   ....[6]....
        /*069c*/ 	.word	0x0500000f


	//   ....[7]....
        /*06a0*/ 	.word	0x0500000f


	//   ....[8]....
        /*06a4*/ 	.word	0x0500000f


	//   ....[9]....
        /*06a8*/ 	.word	0x0500000f


	//   ....[10]....
        /*06ac*/ 	.word	0x0500000f


	//   ....[11]....
        /*06b0*/ 	.word	0x0500000f


	//   ....[12]....
        /*06b4*/ 	.word	0x0500000f


	//   ....[13]....
        /*06b8*/ 	.word	0x0500000f


	//   ....[14]....
        /*06bc*/ 	.word	0x0500000f


	//   ....[15]....
        /*06c0*/ 	.word	0x0500000f


	//   ....[16]....
        /*06c4*/ 	.word	0x0500000f


	//   ....[17]....
        /*06c8*/ 	.word	0x0500000f


	//   ....[18]....
        /*06cc*/ 	.word	0x0500000f


	//   ....[19]....
        /*06d0*/ 	.word	0x0500000f


	//   ....[20]....
        /*06d4*/ 	.word	0x0500000f


	//   ....[21]....
        /*06d8*/ 	.word	0x0500000f


	//   ....[22]....
        /*06dc*/ 	.word	0x0500000f


	//   ....[23]....
        /*06e0*/ 	.word	0x0500000f


	//   ....[24]....
        /*06e4*/ 	.word	0x0500000f


	//   ....[25]....
        /*06e8*/ 	.word	0x0500000f


	//   ....[26]....
        /*06ec*/ 	.word	0x0500000f


	//   ....[27]....
        /*06f0*/ 	.word	0x0500000f


	//   ....[28]....
        /*06f4*/ 	.word	0x0500000f


	//   ....[29]....
        /*06f8*/ 	.word	0x0500000f


	//   ....[30]....
        /*06fc*/ 	.word	0x0500000f


	//   ....[31]....
        /*0700*/ 	.word	0x0500000f


	//   ....[32]....
        /*0704*/ 	.word	0x0500000f


	//   ....[33]....
        /*0708*/ 	.word	0x0500000f


	//   ....[34]....
        /*070c*/ 	.word	0x0500000f


	//   ....[35]....
        /*0710*/ 	.word	0x0500000f


	//   ....[36]....
        /*0714*/ 	.word	0x0500000f


	//   ....[37]....
        /*0718*/ 	.word	0x0500000f


	//   ....[38]....
        /*071c*/ 	.word	0x0500000f


	//   ....[39]....
        /*0720*/ 	.word	0x0500000f


	//   ....[40]....
        /*0724*/ 	.word	0x0500000f


	//   ....[41]....
        /*0728*/ 	.word	0x0500000f


	//   ....[42]....
        /*072c*/ 	.word	0x0500000f


	//   ....[43]....
        /*0730*/ 	.word	0x0500000f


	//   ....[44]....
        /*0734*/ 	.word	0x0500000f


	//   ....[45]....
        /*0738*/ 	.word	0x0500000f


	//   ....[46]....
        /*073c*/ 	.word	0x0500000f


	//   ....[47]....
        /*0740*/ 	.word	0x0500000f


	//   ....[48]....
        /*0744*/ 	.word	0x0500000f


	//   ....[49]....
        /*0748*/ 	.word	0x0500000f


	//   ....[50]....
        /*074c*/ 	.word	0x0500000f


	//   ....[51]....
        /*0750*/ 	.word	0x0500000f


	//   ....[52]....
        /*0754*/ 	.word	0x0500000f


	//   ....[53]....
        /*0758*/ 	.word	0x0500000f


	//   ....[54]....
        /*075c*/ 	.word	0x0500000f


	//   ....[55]....
        /*0760*/ 	.word	0x0500000f


	//   ....[56]....
        /*0764*/ 	.word	0x0500000f


	//   ....[57]....
        /*0768*/ 	.word	0x0500000f


	//   ....[58]....
        /*076c*/ 	.word	0x0500000f


	//   ....[59]....
        /*0770*/ 	.word	0x0500000f


	//   ....[60]....
        /*0774*/ 	.word	0x0500000f


	//   ....[61]....
        /*0778*/ 	.word	0x0500000f


	//   ....[62]....
        /*077c*/ 	.word	0x0500000f


	//   ....[63]....
        /*0780*/ 	.word	0x0500000f


	//   ....[64]....
        /*0784*/ 	.word	0x0500000f


	//   ....[65]....
        /*0788*/ 	.word	0x0500000f


	//   ....[66]....
        /*078c*/ 	.word	0x0500000f


	//   ....[67]....
        /*0790*/ 	.word	0x0500000f


	//   ....[68]....
        /*0794*/ 	.word	0x0500000f


	//   ....[69]....
        /*0798*/ 	.word	0x0500000f


	//   ....[70]....
        /*079c*/ 	.word	0x0500000f


	//   ....[71]....
        /*07a0*/ 	.word	0x0500000f


	//   ....[72]....
        /*07a4*/ 	.word	0x0500000f


	//   ....[73]....
        /*07a8*/ 	.word	0x0500000f


	//   ....[74]....
        /*07ac*/ 	.word	0x0500000f


	//   ....[75]....
        /*07b0*/ 	.word	0x0500000f


	//   ....[76]....
        /*07b4*/ 	.word	0x0500000f


	//   ....[77]....
        /*07b8*/ 	.word	0x0500000f


	//   ....[78]....
        /*07bc*/ 	.word	0x0500000f


	//   ....[79]....
        /*07c0*/ 	.word	0x0500000f


	//   ....[80]....
        /*07c4*/ 	.word	0x0500000f


	//   ....[81]....
        /*07c8*/ 	.word	0x0500000f


	//   ....[82]....
        /*07cc*/ 	.word	0x0500000f


	//   ....[83]....
        /*07d0*/ 	.word	0x0500000f


	//   ....[84]....
        /*07d4*/ 	.word	0x0500000f


	//   ....[85]....
        /*07d8*/ 	.word	0x0500000f


	//   ....[86]....
        /*07dc*/ 	.word	0x0500000f


	//   ....[87]....
        /*07e0*/ 	.word	0x0500000f


	//   ....[88]....
        /*07e4*/ 	.word	0x0500000f


	//   ....[89]....
        /*07e8*/ 	.word	0x0500000f


	//   ....[90]....
        /*07ec*/ 	.word	0x0500000f


	//   ....[91]....
        /*07f0*/ 	.word	0x0500000f


	//   ....[92]....
        /*07f4*/ 	.word	0x0500000f


	//   ....[93]....
        /*07f8*/ 	.word	0x0500000f


	//   ....[94]....
        /*07fc*/ 	.word	0x0500000f


	//   ....[95]....
        /*0800*/ 	.word	0x0500000f


	//   ....[96]....
        /*0804*/ 	.word	0x0500000f


	//   ....[97]....
        /*0808*/ 	.word	0x0500000f


	//   ....[98]....
        /*080c*/ 	.word	0x0500000f


	//   ....[99]....
        /*0810*/ 	.word	0x0500000f


	//   ....[100]....
        /*0814*/ 	.word	0x0500000f


	//   ....[101]....
        /*0818*/ 	.word	0x0500000f


	//   ....[102]....
        /*081c*/ 	.word	0x0500000f


	//   ....[103]....
        /*0820*/ 	.word	0x0500000f


	//   ....[104]....
        /*0824*/ 	.word	0x0500000f


	//   ....[105]....
        /*0828*/ 	.word	0x0500000f


	//   ....[106]....
        /*082c*/ 	.word	0x0500000f


	//   ....[107]....
        /*0830*/ 	.word	0x0500000f


	//   ....[108]....
        /*0834*/ 	.word	0x0500000f


	//   ....[109]....
        /*0838*/ 	.word	0x0500000f


	//   ....[110]....
        /*083c*/ 	.word	0x0500000f


	//   ....[111]....
        /*0840*/ 	.word	0x0500000f


	//   ....[112]....
        /*0844*/ 	.word	0x0500000f


	//   ....[113]....
        /*0848*/ 	.word	0x0500000f


	//   ....[114]....
        /*084c*/ 	.word	0x0500000f


	//   ....[115]....
        /*0850*/ 	.word	0x0500000f


	//   ....[116]....
        /*0854*/ 	.word	0x0500000f


	//   ....[117]....
        /*0858*/ 	.word	0x0500000f


	//   ....[118]....
        /*085c*/ 	.word	0x0500000f


	//   ....[119]....
        /*0860*/ 	.word	0x0500000f


	//   ....[120]....
        /*0864*/ 	.word	0x0500000f


	//   ....[121]....
        /*0868*/ 	.word	0x0500000f


	//   ....[122]....
        /*086c*/ 	.word	0x0500000f


	//   ....[123]....
        /*0870*/ 	.word	0x0500000f


	//   ....[124]....
        /*0874*/ 	.word	0x0500000f


	//   ....[125]....
        /*0878*/ 	.word	0x0500000f


	//   ....[126]....
        /*087c*/ 	.word	0x0500000f


	//   ....[127]....
        /*0880*/ 	.word	0x0500000f


	//   ....[128]....
        /*0884*/ 	.word	0x0500000f


	//   ....[129]....
        /*0888*/ 	.word	0x0500000f


	//   ....[130]....
        /*088c*/ 	.word	0x0500000f


	//   ....[131]....
        /*0890*/ 	.word	0x0500000f


	//   ....[132]....
        /*0894*/ 	.word	0x0500000f


	//   ....[133]....
        /*0898*/ 	.word	0x0500000f


	//   ....[134]....
        /*089c*/ 	.word	0x0500000f


	//   ....[135]....
        /*08a0*/ 	.word	0x0500000f


	//   ....[136]....
        /*08a4*/ 	.word	0x0500000f


	//   ....[137]....
        /*08a8*/ 	.word	0x0500000f


	//   ....[138]....
        /*08ac*/ 	.word	0x0500000f


	//   ....[139]....
        /*08b0*/ 	.word	0x0500000f


	//   ....[140]....
        /*08b4*/ 	.word	0x0500000f


	//   ....[141]....
        /*08b8*/ 	.word	0x0500000f


	//   ....[142]....
        /*08bc*/ 	.word	0x0500000f


	//   ....[143]....
        /*08c0*/ 	.word	0x0500000f


	//   ....[144]....
        /*08c4*/ 	.word	0x0500000f


	//   ....[145]....
        /*08c8*/ 	.word	0x0500000f


	//   ....[146]....
        /*08cc*/ 	.word	0x0500000f


	//   ....[147]....
        /*08d0*/ 	.word	0x0500000f


	//   ....[148]....
        /*08d4*/ 	.word	0x0500000f


	//   ....[149]....
        /*08d8*/ 	.word	0x0500000f


	//   ....[150]....
        /*08dc*/ 	.word	0x0500000f


	//   ....[151]....
        /*08e0*/ 	.word	0x0500000f


	//   ....[152]....
        /*08e4*/ 	.word	0x0500000f


	//   ....[153]....
        /*08e8*/ 	.word	0x0500000f


	//   ....[154]....
        /*08ec*/ 	.word	0x0500000f


	//   ....[155]....
        /*08f0*/ 	.word	0x0500000f


	//   ....[156]....
        /*08f4*/ 	.word	0x0500000f


	//   ....[157]....
        /*08f8*/ 	.word	0x0500000f


	//   ....[158]....
        /*08fc*/ 	.word	0x0500000f


	//   ....[159]....
        /*0900*/ 	.word	0x0500000f


	//   ....[160]....
        /*0904*/ 	.word	0x0500000f


	//   ....[161]....
        /*0908*/ 	.word	0x0500000f


	//   ....[162]....
        /*090c*/ 	.word	0x0500000f


	//   ....[163]....
        /*0910*/ 	.word	0x0500000f


	//   ....[164]....
        /*0914*/ 	.word	0x0500000f


	//   ....[165]....
        /*0918*/ 	.word	0x0500000f


	//   ....[166]....
        /*091c*/ 	.word	0x0500000f


	//   ....[167]....
        /*0920*/ 	.word	0x0500000f


	//   ....[168]....
        /*0924*/ 	.word	0x0500000f


	//   ....[169]....
        /*0928*/ 	.word	0x0500000f


	//   ....[170]....
        /*092c*/ 	.word	0x0500000f


	//   ....[171]....
        /*0930*/ 	.word	0x0500000f


	//   ....[172]....
        /*0934*/ 	.word	0x0500000f


	//   ....[173]....
        /*0938*/ 	.word	0x0500000f


	//   ....[174]....
        /*093c*/ 	.word	0x0500000f


	//   ....[175]....
        /*0940*/ 	.word	0x0500000f


	//   ....[176]....
        /*0944*/ 	.word	0x0500000f


	//   ....[177]....
        /*0948*/ 	.word	0x0500000f


	//   ....[178]....
        /*094c*/ 	.word	0x0500000f


	//   ....[179]....
        /*0950*/ 	.word	0x0500000f


	//   ....[180]....
        /*0954*/ 	.word	0x0500000f


	//   ....[181]....
        /*0958*/ 	.word	0x0500000f


	//   ....[182]....
        /*095c*/ 	.word	0x0500000f


	//----- nvinfo : EIATTR_COOP_GROUP_INSTR_OFFSETS
	.align		4
.L_236:
        /*0960*/ 	.byte	0x04, 0x28
        /*0962*/ 	.short	(.L_238 - .L_237)


	//   ....[0]....
.L_237:
        /*0964*/ 	.word	0x00000070


	//   ....[1]....
        /*0968*/ 	.word	0x00000140


	//   ....[2]....
        /*096c*/ 	.word	0x00000190


	//   ....[3]....
        /*0970*/ 	.word	0x000003c0


	//   ....[4]....
        /*0974*/ 	.word	0x00000520


	//   ....[5]....
        /*0978*/ 	.word	0x00000640


	//   ....[6]....
        /*097c*/ 	.word	0x000007a0


	//   ....[7]....
        /*0980*/ 	.word	0x00003590


	//   ....[8]....
        /*0984*/ 	.word	0x000035a0


	//   ....[9]....
        /*0988*/ 	.word	0x00006540


	//   ....[10]....
        /*098c*/ 	.word	0x00006550


	//   ....[11]....
        /*0990*/ 	.word	0x00009580


	//   ....[12]....
        /*0994*/ 	.word	0x00009590


	//   ....[13]....
        /*0998*/ 	.word	0x00009a30


	//   ....[14]....
        /*099c*/ 	.word	0x00009a50


	//   ....[15]....
        /*09a0*/ 	.word	0x0000ab20


	//   ....[16]....
        /*09a4*/ 	.word	0x0000b1e0


	//   ....[17]....
        /*09a8*/ 	.word	0x0000b1f0


	//   ....[18]....
        /*09ac*/ 	.word	0x0000b200


	//   ....[19]....
        /*09b0*/ 	.word	0x0000b210


	//   ....[20]....
        /*09b4*/ 	.word	0x0000e8d0


	//   ....[21]....
        /*09b8*/ 	.word	0x0000e8e0


	//   ....[22]....
        /*09bc*/ 	.word	0x0000e8f0


	//   ....[23]....
        /*09c0*/ 	.word	0x0000e900


	//   ....[24]....
        /*09c4*/ 	.word	0x000123a0


	//   ....[25]....
        /*09c8*/ 	.word	0x000125b0


	//   ....[26]....
        /*09cc*/ 	.word	0x00013690


	//   ....[27]....
        /*09d0*/ 	.word	0x00013790


	//   ....[28]....
        /*09d4*/ 	.word	0x00014010


	//   ....[29]....
        /*09d8*/ 	.word	0x00014090


	//   ....[30]....
        /*09dc*/ 	.word	0x00015be0


	//   ....[31]....
        /*09e0*/ 	.word	0x00015de0


	//   ....[32]....
        /*09e4*/ 	.word	0x000169c0


	//   ....[33]....
        /*09e8*/ 	.word	0x00016b90


	//   ....[34]....
        /*09ec*/ 	.word	0x00017240


	//   ....[35]....
        /*09f0*/ 	.word	0x00017370


	//   ....[36]....
        /*09f4*/ 	.word	0x00019400


	//   ....[37]....
        /*09f8*/ 	.word	0x00019420


	//   ....[38]....
        /*09fc*/ 	.word	0x00019940


	//   ....[39]....
        /*0a00*/ 	.word	0x000199a0


	//   ....[40]....
        /*0a04*/ 	.word	0x0001b570


	//   ....[41]....
        /*0a08*/ 	.word	0x0001b790


	//   ....[42]....
        /*0a0c*/ 	.word	0x0001c340


	//   ....[43]....
        /*0a10*/ 	.word	0x0001c440


	//   ....[44]....
        /*0a14*/ 	.word	0x0001cbd0


	//   ....[45]....
        /*0a18*/ 	.word	0x0001cd10


	//   ....[46]....
        /*0a1c*/ 	.word	0x0001e410


	//   ....[47]....
        /*0a20*/ 	.word	0x0001e470


	//   ....[48]....
        /*0a24*/ 	.word	0x0001e490


	//   ....[49]....
        /*0a28*/ 	.word	0x0001e4b0


	//   ....[50]....
        /*0a2c*/ 	.word	0x0001f430


	//   ....[51]....
        /*0a30*/ 	.word	0x0001f470


	//   ....[52]....
        /*0a34*/ 	.word	0x0001f4a0


	//   ....[53]....
        /*0a38*/ 	.word	0x0001f4d0


	//   ....[54]....
        /*0a3c*/ 	.word	0x0001f500


	//   ....[55]....
        /*0a40*/ 	.word	0x0001f530


	//   ....[56]....
        /*0a44*/ 	.word	0x0001f560


	//   ....[57]....
        /*0a48*/ 	.word	0x0001f590


	//   ....[58]....
        /*0a4c*/ 	.word	0x0001f5c0


	//   ....[59]....
        /*0a50*/ 	.word	0x0001f5f0


	//   ....[60]....
        /*0a54*/ 	.word	0x0001f620


	//   ....[61]....
        /*0a58*/ 	.word	0x0001f650


	//   ....[62]....
        /*0a5c*/ 	.word	0x0001f680


	//   ....[63]....
        /*0a60*/ 	.word	0x0001f6b0


	//   ....[64]....
        /*0a64*/ 	.word	0x0001f6e0


	//   ....[65]....
        /*0a68*/ 	.word	0x0001f710


	//   ....[66]....
        /*0a6c*/ 	.word	0x0001f740


	//   ....[67]....
        /*0a70*/ 	.word	0x0001f770


	//   ....[68]....
        /*0a74*/ 	.word	0x0001f7a0


	//   ....[69]....
        /*0a78*/ 	.word	0x0001f7d0


	//   ....[70]....
        /*0a7c*/ 	.word	0x0001f800


	//   ....[71]....
        /*0a80*/ 	.word	0x0001f830


	//   ....[72]....
        /*0a84*/ 	.word	0x0001f860


	//   ....[73]....
        /*0a88*/ 	.word	0x0001f890


	//   ....[74]....
        /*0a8c*/ 	.word	0x0001f8c0


	//   ....[75]....
        /*0a90*/ 	.word	0x0001f8f0


	//   ....[76]....
        /*0a94*/ 	.word	0x0001f920


	//   ....[77]....
        /*0a98*/ 	.word	0x0001f950


	//   ....[78]....
        /*0a9c*/ 	.word	0x0001f980


	//   ....[79]....
        /*0aa0*/ 	.word	0x0001f9b0


	//   ....[80]....
        /*0aa4*/ 	.word	0x0001f9e0


	//   ....[81]....
        /*0aa8*/ 	.word	0x0001fa10


	//   ....[82]....
        /*0aac*/ 	.word	0x0001fa40


	//   ....[83]....
        /*0ab0*/ 	.word	0x0001fa70


	//   ....[84]....
        /*0ab4*/ 	.word	0x0001faa0


	//   ....[85]....
        /*0ab8*/ 	.word	0x0001fad0


	//   ....[86]....
        /*0abc*/ 	.word	0x0001fb00


	//   ....[87]....
        /*0ac0*/ 	.word	0x0001fb30


	//   ....[88]....
        /*0ac4*/ 	.word	0x0001fb70


	//   ....[89]....
        /*0ac8*/ 	.word	0x0001fba0


	//   ....[90]....
        /*0acc*/ 	.word	0x0001fbd0


	//   ....[91]....
        /*0ad0*/ 	.word	0x0001fc00


	//   ....[92]....
        /*0ad4*/ 	.word	0x0001fc30


	//   ....[93]....
        /*0ad8*/ 	.word	0x0001fc60


	//   ....[94]....
        /*0adc*/ 	.word	0x0001fc90


	//   ....[95]....
        /*0ae0*/ 	.word	0x0001fcc0


	//   ....[96]....
        /*0ae4*/ 	.word	0x0001fcf0


	//   ....[97]....
        /*0ae8*/ 	.word	0x0001fd20


	//   ....[98]....
        /*0aec*/ 	.word	0x0001fd50


	//   ....[99]....
        /*0af0*/ 	.word	0x0001fd80


	//   ....[100]....
        /*0af4*/ 	.word	0x0001fdb0


	//   ....[101]....
        /*0af8*/ 	.word	0x0001fde0


	//   ....[102]....
        /*0afc*/ 	.word	0x0001fe10


	//   ....[103]....
        /*0b00*/ 	.word	0x0001fe40


	//   ....[104]....
        /*0b04*/ 	.word	0x0001fe70


	//   ....[105]....
        /*0b08*/ 	.word	0x0001fea0


	//   ....[106]....
        /*0b0c*/ 	.word	0x0001fed0


	//   ....[107]....
        /*0b10*/ 	.word	0x0001ff00


	//   ....[108]....
        /*0b14*/ 	.word	0x0001ff30


	//   ....[109]....
        /*0b18*/ 	.word	0x0001ff60


	//   ....[110]....
        /*0b1c*/ 	.word	0x0001ff90


	//   ....[111]....
        /*0b20*/ 	.word	0x0001ffc0


	//   ....[112]....
        /*0b24*/ 	.word	0x0001fff0


	//   ....[113]....
        /*0b28*/ 	.word	0x00020020


	//   ....[114]....
        /*0b2c*/ 	.word	0x00020050


	//   ....[115]....
        /*0b30*/ 	.word	0x00020080


	//   ....[116]....
        /*0b34*/ 	.word	0x000200b0


	//   ....[117]....
        /*0b38*/ 	.word	0x000200e0


	//   ....[118]....
        /*0b3c*/ 	.word	0x000200f0


	//   ....[119]....
        /*0b40*/ 	.word	0x00020100


	//   ....[120]....
        /*0b44*/ 	.word	0x00020110


	//   ....[121]....
        /*0b48*/ 	.word	0x00020120


	//   ....[122]....
        /*0b4c*/ 	.word	0x00020130


	//   ....[123]....
        /*0b50*/ 	.word	0x00020140


	//   ....[124]....
        /*0b54*/ 	.word	0x00020150


	//   ....[125]....
        /*0b58*/ 	.word	0x00020160


	//   ....[126]....
        /*0b5c*/ 	.word	0x00020170


	//   ....[127]....
        /*0b60*/ 	.word	0x00020180


	//   ....[128]....
        /*0b64*/ 	.word	0x00020190


	//   ....[129]....
        /*0b68*/ 	.word	0x000201a0


	//   ....[130]....
        /*0b6c*/ 	.word	0x000201d0


	//   ....[131]....
        /*0b70*/ 	.word	0x00020200


	//   ....[132]....
        /*0b74*/ 	.word	0x00020230


	//   ....[133]....
        /*0b78*/ 	.word	0x00020260


	//   ....[134]....
        /*0b7c*/ 	.word	0x00020270


	//   ....[135]....
        /*0b80*/ 	.word	0x000202a0


	//   ....[136]....
        /*0b84*/ 	.word	0x000202d0


	//   ....[137]....
        /*0b88*/ 	.word	0x00020300


	//   ....[138]....
        /*0b8c*/ 	.word	0x00020330


	//   ....[139]....
        /*0b90*/ 	.word	0x00020360


	//   ....[140]....
        /*0b94*/ 	.word	0x00020390


	//   ....[141]....
        /*0b98*/ 	.word	0x000203c0


	//   ....[142]....
        /*0b9c*/ 	.word	0x000203f0


	//   ....[143]....
        /*0ba0*/ 	.word	0x00020420


	//   ....[144]....
        /*0ba4*/ 	.word	0x00020450


	//   ....[145]....
        /*0ba8*/ 	.word	0x00020480


	//   ....[146]....
        /*0bac*/ 	.word	0x00020e30


	//   ....[147]....
        /*0bb0*/ 	.word	0x00020e50


	//   ....[148]....
        /*0bb4*/ 	.word	0x00020e60


	//   ....[149]....
        /*0bb8*/ 	.word	0x00020e70


	//   ....[150]....
        /*0bbc*/ 	.word	0x00021750


	//   ....[151]....
        /*0bc0*/ 	.word	0x00021760


	//   ....[152]....
        /*0bc4*/ 	.word	0x000218b0


	//   ....[153]....
        /*0bc8*/ 	.word	0x000218c0


	//   ....[154]....
        /*0bcc*/ 	.word	0x00021a10


	//   ....[155]....
        /*0bd0*/ 	.word	0x00021a20


	//   ....[156]....
        /*0bd4*/ 	.word	0x00021b70


	//   ....[157]....
        /*0bd8*/ 	.word	0x00021b80


	//   ....[158]....
        /*0bdc*/ 	.word	0x00021f70


	//   ....[159]....
        /*0be0*/ 	.word	0x00021f80


	//   ....[160]....
        /*0be4*/ 	.word	0x00022ca0


	//   ....[161]....
        /*0be8*/ 	.word	0x00022cb0


	//   ....[162]....
        /*0bec*/ 	.word	0x000241f0


	//   ....[163]....
        /*0bf0*/ 	.word	0x00024200


	//   ....[164]....
        /*0bf4*/ 	.word	0x00024360


	//   ....[165]....
        /*0bf8*/ 	.word	0x00024370


	//   ....[166]....
        /*0bfc*/ 	.word	0x000244c0


	//   ....[167]....
        /*0c00*/ 	.word	0x000244d0


	//   ....[168]....
        /*0c04*/ 	.word	0x00024620


	//   ....[169]....
        /*0c08*/ 	.word	0x00024630


	//   ....[170]....
        /*0c0c*/ 	.word	0x000247d0


	//   ....[171]....
        /*0c10*/ 	.word	0x000249c0


	//   ....[172]....
        /*0c14*/ 	.word	0x000249f0


	//   ....[173]....
        /*0c18*/ 	.word	0x00024a20


	//   ....[174]....
        /*0c1c*/ 	.word	0x00024a50


	//   ....[175]....
        /*0c20*/ 	.word	0x00024a80


	//   ....[176]....
        /*0c24*/ 	.word	0x00024ab0


	//   ....[177]....
        /*0c28*/ 	.word	0x00024c40


	//   ....[178]....
        /*0c2c*/ 	.word	0x00024c70


	//   ....[179]....
        /*0c30*/ 	.word	0x00024ca0


	//   ....[180]....
        /*0c34*/ 	.word	0x00024cd0


	//   ....[181]....
        /*0c38*/ 	.word	0x00024d00


	//   ....[182]....
        /*0c3c*/ 	.word	0x00024d30


	//   ....[183]....
        /*0c40*/ 	.word	0x00024dc0


	//   ....[184]....
        /*0c44*/ 	.word	0x00024df0


	//   ....[185]....
        /*0c48*/ 	.word	0x00024e00


	//   ....[186]....
        /*0c4c*/ 	.word	0x00024e40


	//   ....[187]....
        /*0c50*/ 	.word	0x00026740


	//   ....[188]....
        /*0c54*/ 	.word	0x00028d70


	//   ....[189]....
        /*0c58*/ 	.word	0x00028da0


	//   ....[190]....
        /*0c5c*/ 	.word	0x00028ed0


	//   ....[191]....
        /*0c60*/ 	.word	0x00028ee0


	//   ....[192]....
        /*0c64*/ 	.word	0x00028f70


	//   ....[193]....
        /*0c68*/ 	.word	0x00028f80


	//   ....[194]....
        /*0c6c*/ 	.word	0x00028f90


	//   ....[195]....
        /*0c70*/ 	.word	0x00029030


	//   ....[196]....
        /*0c74*/ 	.word	0x000293b0


	//   ....[197]....
        /*0c78*/ 	.word	0x000293d0


	//   ....[198]....
        /*0c7c*/ 	.word	0x00029470


	//   ....[199]....
        /*0c80*/ 	.word	0x00029480


	//   ....[200]....
        /*0c84*/ 	.word	0x00029510


	//   ....[201]....
        /*0c88*/ 	.word	0x00029520


	//   ....[202]....
        /*0c8c*/ 	.word	0x00029530


	//   ....[203]....
        /*0c90*/ 	.word	0x00029540


	//   ....[204]....
        /*0c94*/ 	.word	0x00029d30


	//   ....[205]....
        /*0c98*/ 	.word	0x00029d60


	//   ....[206]....
        /*0c9c*/ 	.word	0x00029d80


	//   ....[207]....
        /*0ca0*/ 	.word	0x00029e20


	//   ....[208]....
        /*0ca4*/ 	.word	0x00029e40


	//   ....[209]....
        /*0ca8*/ 	.word	0x00029ee0


	//   ....[210]....
        /*0cac*/ 	.word	0x00029f00


	//   ....[211]....
        /*0cb0*/ 	.word	0x00029f10


	//   ....[212]....
        /*0cb4*/ 	.word	0x0002a690


	//   ....[213]....
        /*0cb8*/ 	.word	0x0002a6a0


	//   ....[214]....
        /*0cbc*/ 	.word	0x0002a6e0


	//   ....[215]....
        /*0cc0*/ 	.word	0x0002a720


	//   ....[216]....
        /*0cc4*/ 	.word	0x0002a730


	//   ....[217]....
        /*0cc8*/ 	.word	0x0002a790


	//   ....[218]....
        /*0ccc*/ 	.word	0x0002a7c0


	//   ....[219]....
        /*0cd0*/ 	.word	0x0002a800


	//   ....[220]....
        /*0cd4*/ 	.word	0x0002ab50


	//   ....[221]....
        /*0cd8*/ 	.word	0x0002ab60


	//   ....[222]....
        /*0cdc*/ 	.word	0x0002ab70


	//   ....[223]....
        /*0ce0*/ 	.word	0x0002abd0


	//   ....[224]....
        /*0ce4*/ 	.word	0x0002abe0


	//   ....[225]....
        /*0ce8*/ 	.word	0x0002ac40


	//   ....[226]....
        /*0cec*/ 	.word	0x0002ac70


	//   ....[227]....
        /*0cf0*/ 	.word	0x0002acb0


	//   ....[228]....
        /*0cf4*/ 	.word	0x0002c050


	//   ....[229]....
        /*0cf8*/ 	.word	0x0002c080


	//   ....[230]....
        /*0cfc*/ 	.word	0x0002c0e0


	//   ....[231]....
        /*0d00*/ 	.word	0x0002c110


	//   ....[232]....
        /*0d04*/ 	.word	0x0002c140


	//   ....[233]....
        /*0d08*/ 	.word	0x0002c170


	//   ....[234]....
        /*0d0c*/ 	.word	0x0002c1a0


	//   ....[235]....
        /*0d10*/ 	.word	0x0002c1d0


	//   ....[236]....
        /*0d14*/ 	.word	0x0002c370


	//   ....[237]....
        /*0d18*/ 	.word	0x0002c3a0


	//   ....[238]....
        /*0d1c*/ 	.word	0x0002c3d0


	//   ....[239]....
        /*0d20*/ 	.word	0x0002c400


	//   ....[240]....
        /*0d24*/ 	.word	0x0002c430


	//   ....[241]....
        /*0d28*/ 	.word	0x0002c460


	//   ....[242]....
        /*0d2c*/ 	.word	0x0002c520


	//   ....[243]....
        /*0d30*/ 	.word	0x0002c540


	//   ....[244]....
        /*0d34*/ 	.word	0x0002c560


	//   ....[245]....
        /*0d38*/ 	.word	0x0002c5c0


	//   ....[246]....
        /*0d3c*/ 	.word	0x0002cfe0


	//   ....[247]....
        /*0d40*/ 	.word	0x0002d380


	//   ....[248]....
        /*0d44*/ 	.word	0x0002d410


	//   ....[249]....
        /*0d48*/ 	.word	0x0002d4f0


	//   ....[250]....
        /*0d4c*/ 	.word	0x0002d580


	//   ....[251]....
        /*0d50*/ 	.word	0x0002d660


	//   ....[252]....
        /*0d54*/ 	.word	0x0002d6f0


	//   ....[253]....
        /*0d58*/ 	.word	0x0002d7c0


	//   ....[254]....
        /*0d5c*/ 	.word	0x0002d860


	//   ....[255]....
        /*0d60*/ 	.word	0x0002d8f0


	//   ....[0]....
        /*0d64*/ 	.word	0x0002d940


	//   ....[1]....
        /*0d68*/ 	.word	0x0002d990


	//   ....[2]....
        /*0d6c*/ 	.word	0x0002da70


	//   ....[3]....
        /*0d70*/ 	.word	0x0002db00


	//   ....[4]....
        /*0d74*/ 	.word	0x0002db50


	//   ....[5]....
        /*0d78*/ 	.word	0x0002dba0


	//   ....[6]....
        /*0d7c*/ 	.word	0x0002e010


	//   ....[7]....
        /*0d80*/ 	.word	0x0002e130


	//   ....[8]....
        /*0d84*/ 	.word	0x0002e260


	//   ....[9]....
        /*0d88*/ 	.word	0x0002e380


	//   ....[10]....
        /*0d8c*/ 	.word	0x0002e4b0


	//   ....[11]....
        /*0d90*/ 	.word	0x0002e5d0


	//   ....[12]....
        /*0d94*/ 	.word	0x0002e700


	//   ....[13]....
        /*0d98*/ 	.word	0x0002e750


	//   ....[14]....
        /*0d9c*/ 	.word	0x0002e7b0


	//   ....[15]....
        /*0da0*/ 	.word	0x0002e820


	//   ....[16]....
        /*0da4*/ 	.word	0x0002e880


	//   ....[17]....
        /*0da8*/ 	.word	0x0002e8d0


	//   ....[18]....
        /*0dac*/ 	.word	0x0002e950


	//   ....[19]....
        /*0db0*/ 	.word	0x0002e9c0


	//   ....[20]....
        /*0db4*/ 	.word	0x0002ea20


	//   ....[21]....
        /*0db8*/ 	.word	0x0002ea70


	//   ....[22]....
        /*0dbc*/ 	.word	0x0002eb10


	//   ....[23]....
        /*0dc0*/ 	.word	0x0002eb80


	//   ....[24]....
        /*0dc4*/ 	.word	0x0002ebe0


	//   ....[25]....
        /*0dc8*/ 	.word	0x0002ec30


	//   ....[26]....
        /*0dcc*/ 	.word	0x0002ecb0


	//   ....[27]....
        /*0dd0*/ 	.word	0x0002ed00


	//   ....[28]....
        /*0dd4*/ 	.word	0x0002ed60


	//   ....[29]....
        /*0dd8*/ 	.word	0x0002edb0


	//   ....[30]....
        /*0ddc*/ 	.word	0x0002ee30


	//   ....[31]....
        /*0de0*/ 	.word	0x0002eea0


	//   ....[32]....
        /*0de4*/ 	.word	0x0002ef00


	//   ....[33]....
        /*0de8*/ 	.word	0x0002ef50


	//   ....[34]....
        /*0dec*/ 	.word	0x0002efd0


	//   ....[35]....
        /*0df0*/ 	.word	0x0002f040


	//   ....[36]....
        /*0df4*/ 	.word	0x0002f0a0


	//   ....[37]....
        /*0df8*/ 	.word	0x0002f0f0


	//   ....[38]....
        /*0dfc*/ 	.word	0x0002f170


	//   ....[39]....
        /*0e00*/ 	.word	0x0002f1e0


	//   ....[40]....
        /*0e04*/ 	.word	0x0002f240


	//   ....[41]....
        /*0e08*/ 	.word	0x0002f290


	//   ....[42]....
        /*0e0c*/ 	.word	0x0002f310


	//   ....[43]....
        /*0e10*/ 	.word	0x0002f380


	//   ....[44]....
        /*0e14*/ 	.word	0x0002f3e0


	//   ....[45]....
        /*0e18*/ 	.word	0x0002f430


	//   ....[46]....
        /*0e1c*/ 	.word	0x0002f4b0


	//   ....[47]....
        /*0e20*/ 	.word	0x0002f520


	//   ....[48]....
        /*0e24*/ 	.word	0x0002f580


	//   ....[49]....
        /*0e28*/ 	.word	0x0002f5d0


	//   ....[50]....
        /*0e2c*/ 	.word	0x0002f650


	//   ....[51]....
        /*0e30*/ 	.word	0x0002f6c0


	//   ....[52]....
        /*0e34*/ 	.word	0x0002f720


	//   ....[53]....
        /*0e38*/ 	.word	0x0002f770


	//   ....[54]....
        /*0e3c*/ 	.word	0x0002f7f0


	//   ....[55]....
        /*0e40*/ 	.word	0x0002f840


	//   ....[56]....
        /*0e44*/ 	.word	0x0002f8a0


	//   ....[57]....
        /*0e48*/ 	.word	0x0002f8f0


	//   ....[58]....
        /*0e4c*/ 	.word	0x0002f970


	//   ....[59]....
        /*0e50*/ 	.word	0x0002f9e0


	//   ....[60]....
        /*0e54*/ 	.word	0x0002fa40


	//   ....[61]....
        /*0e58*/ 	.word	0x0002fa90


	//   ....[62]....
        /*0e5c*/ 	.word	0x0002faf0


	//   ....[63]....
        /*0e60*/ 	.word	0x0002fb80


	//   ....[64]....
        /*0e64*/ 	.word	0x0002fbe0


	//   ....[65]....
        /*0e68*/ 	.word	0x0002fc30


	//   ....[66]....
        /*0e6c*/ 	.word	0x0002fc90


	//   ....[67]....
        /*0e70*/ 	.word	0x0002fd20


	//   ....[68]....
        /*0e74*/ 	.word	0x0002fd80


	//   ....[69]....
        /*0e78*/ 	.word	0x0002fdd0


	//   ....[70]....
        /*0e7c*/ 	.word	0x0002fe30


	//   ....[71]....
        /*0e80*/ 	.word	0x0002fec0


	//   ....[72]....
        /*0e84*/ 	.word	0x0002ff20


	//   ....[73]....
        /*0e88*/ 	.word	0x0002ff70


	//   ....[74]....
        /*0e8c*/ 	.word	0x0002fff0


	//   ....[75]....
        /*0e90*/ 	.word	0x00030060


	//   ....[76]....
        /*0e94*/ 	.word	0x000300c0


	//   ....[77]....
        /*0e98*/ 	.word	0x00030110


	//   ....[78]....
        /*0e9c*/ 	.word	0x00030190


	//   ....[79]....
        /*0ea0*/ 	.word	0x00030200


	//   ....[80]....
        /*0ea4*/ 	.word	0x00030260


	//   ....[81]....
        /*0ea8*/ 	.word	0x000302b0


	//   ....[82]....
        /*0eac*/ 	.word	0x00030330


	//   ....[83]....
        /*0eb0*/ 	.word	0x000303a0


	//   ....[84]....
        /*0eb4*/ 	.word	0x00030400


	//   ....[85]....
        /*0eb8*/ 	.word	0x00030450


	//   ....[86]....
        /*0ebc*/ 	.word	0x000304d0


	//   ....[87]....
        /*0ec0*/ 	.word	0x00030540


	//   ....[88]....
        /*0ec4*/ 	.word	0x000305a0


	//   ....[89]....
        /*0ec8*/ 	.word	0x000305f0


	//   ....[90]....
        /*0ecc*/ 	.word	0x00030670


	//   ....[91]....
        /*0ed0*/ 	.word	0x000306e0


	//   ....[92]....
        /*0ed4*/ 	.word	0x00030740


	//   ....[93]....
        /*0ed8*/ 	.word	0x00030790


	//   ....[94]....
        /*0edc*/ 	.word	0x00030810


	//   ....[95]....
        /*0ee0*/ 	.word	0x00030860


	//   ....[96]....
        /*0ee4*/ 	.word	0x000308c0


	//   ....[97]....
        /*0ee8*/ 	.word	0x00030910


	//   ....[98]....
        /*0eec*/ 	.word	0x000309d0


	//   ....[99]....
        /*0ef0*/ 	.word	0x00030a40


	//   ....[100]....
        /*0ef4*/ 	.word	0x00030aa0


	//   ....[101]....
        /*0ef8*/ 	.word	0x00030b30


	//   ....[102]....
        /*0efc*/ 	.word	0x00030bc0


	//   ....[103]....
        /*0f00*/ 	.word	0x00030c10


	//   ....[104]....
        /*0f04*/ 	.word	0x00030ca0


	//   ....[105]....
        /*0f08*/ 	.word	0x00030d30


	//   ....[106]....
        /*0f0c*/ 	.word	0x00030dc0


	//   ....[107]....
        /*0f10*/ 	.word	0x00030e50


	//   ....[108]....
        /*0f14*/ 	.word	0x00030ee0


	//   ....[109]....
        /*0f18*/ 	.word	0x00030f70


	//   ....[110]....
        /*0f1c*/ 	.word	0x00030ff0


	//   ....[111]....
        /*0f20*/ 	.word	0x00031040


	//   ....[112]....
        /*0f24*/ 	.word	0x000310e0


	//   ....[113]....
        /*0f28*/ 	.word	0x00031170


	//   ....[114]....
        /*0f2c*/ 	.word	0x00031200


	//   ....[115]....
        /*0f30*/ 	.word	0x00031250


	//   ....[116]....
        /*0f34*/ 	.word	0x000312e0


	//   ....[117]....
        /*0f38*/ 	.word	0x00031370


	//   ....[118]....
        /*0f3c*/ 	.word	0x00031400


	//   ....[119]....
        /*0f40*/ 	.word	0x00031490


	//   ....[120]....
        /*0f44*/ 	.word	0x00031520


	//   ....[121]....
        /*0f48*/ 	.word	0x000315b0


	//   ....[122]....
        /*0f4c*/ 	.word	0x00031670


	//   ....[123]....
        /*0f50*/ 	.word	0x00031950


	//   ....[124]....
        /*0f54*/ 	.word	0x00031a50


	//   ....[125]....
        /*0f58*/ 	.word	0x00031b10


	//   ....[126]....
        /*0f5c*/ 	.word	0x00031c90


	//   ....[127]....
        /*0f60*/ 	.word	0x00031d20


	//   ....[128]....
        /*0f64*/ 	.word	0x00031d80


	//   ....[129]....
        /*0f68*/ 	.word	0x00031e80


	//   ....[130]....
        /*0f6c*/ 	.word	0x00031ee0


	//   ....[131]....
        /*0f70*/ 	.word	0x00031fb0


	//   ....[132]....
        /*0f74*/ 	.word	0x00032140


	//   ....[133]....
        /*0f78*/ 	.word	0x000321d0


	//   ....[134]....
        /*0f7c*/ 	.word	0x000322d0


	//   ....[135]....
        /*0f80*/ 	.word	0x00032380


	//   ....[136]....
        /*0f84*/ 	.word	0x000323e0


	//   ....[137]....
        /*0f88*/ 	.word	0x000324e0


	//   ....[138]....
        /*0f8c*/ 	.word	0x00032540


	//   ....[139]....
        /*0f90*/ 	.word	0x000325e0


	//   ....[140]....
        /*0f94*/ 	.word	0x000326f0


	//   ....[141]....
        /*0f98*/ 	.word	0x00032760


	//   ....[142]....
        /*0f9c*/ 	.word	0x000327c0


	//   ....[143]....
        /*0fa0*/ 	.word	0x000328d0


	//   ....[144]....
        /*0fa4*/ 	.word	0x00032930


	//   ....[145]....
        /*0fa8*/ 	.word	0x00032a50


	//   ....[146]....
        /*0fac*/ 	.word	0x00032ab0


	//   ....[147]....
        /*0fb0*/ 	.word	0x00032bb0


	//   ....[148]....
        /*0fb4*/ 	.word	0x00032ce0


	//   ....[149]....
        /*0fb8*/ 	.word	0x00032d70


	//   ....[150]....
        /*0fbc*/ 	.word	0x00032dd0


	//   ....[151]....
        /*0fc0*/ 	.word	0x00032eb0


	//   ....[152]....
        /*0fc4*/ 	.word	0x00032f10


	//   ....[153]....
        /*0fc8*/ 	.word	0x00032fe0


	//   ....[154]....
        /*0fcc*/ 	.word	0x00033040


	//   ....[155]....
        /*0fd0*/ 	.word	0x00033110


	//   ....[156]....
        /*0fd4*/ 	.word	0x00033200


	//   ....[157]....
        /*0fd8*/ 	.word	0x00033290


	//   ....[158]....
        /*0fdc*/ 	.word	0x000332f0


	//   ....[159]....
        /*0fe0*/ 	.word	0x000333c0


	//   ....[160]....
        /*0fe4*/ 	.word	0x00033420


	//   ....[161]....
        /*0fe8*/ 	.word	0x000334f0


	//   ....[162]....
        /*0fec*/ 	.word	0x00033550


	//   ....[163]....
        /*0ff0*/ 	.word	0x00033620


	//   ....[164]....
        /*0ff4*/ 	.word	0x00033800


	//   ....[165]....
        /*0ff8*/ 	.word	0x000338a0


	//   ....[166]....
        /*0ffc*/ 	.word	0x00033a10


	//   ....[167]....
        /*1000*/ 	.word	0x00033a80


	//   ....[168]....
        /*1004*/ 	.word	0x00033af0


	//   ....[169]....
        /*1008*/ 	.word	0x00033b60


	//   ....[170]....
        /*100c*/ 	.word	0x00033bd0


	//   ....[171]....
        /*1010*/ 	.word	0x00033c50


	//   ....[172]....
        /*1014*/ 	.word	0x00033cd0


	//   ....[173]....
        /*1018*/ 	.word	0x00033d60


	//   ....[174]....
        /*101c*/ 	.word	0x00033dd0


	//   ....[175]....
        /*1020*/ 	.word	0x00033e40


	//   ....[176]....
        /*1024*/ 	.word	0x00033eb0


	//   ....[177]....
        /*1028*/ 	.word	0x00033f30


	//   ....[178]....
        /*102c*/ 	.word	0x00033fa0


	//   ....[179]....
        /*1030*/ 	.word	0x00034050


	//   ....[180]....
        /*1034*/ 	.word	0x000340a0


	//   ....[181]....
        /*1038*/ 	.word	0x00034130


	//   ....[182]....
        /*103c*/ 	.word	0x00034260


	//----- nvinfo : EIATTR_REG_RECONFIG
	.align		4
.L_238:
        /*1040*/ 	.byte	0x01, 0x54
	.zero		2


	//----- nvinfo : EIATTR_SYSCALL_OFFSETS
	.align		4
        /*1044*/ 	.byte	0x04, 0x46
        /*1046*/ 	.short	(.L_240 - .L_239)


	//   ....[0]....
.L_239:
        /*1048*/ 	.word	0x00002330


	//   ....[1]....
        /*104c*/ 	.word	0x00002480


	//   ....[2]....
        /*1050*/ 	.word	0x0000acb0


	//   ....[3]....
        /*1054*/ 	.word	0x0000afc0


	//   ....[4]....
        /*1058*/ 	.word	0x000283d0


	//   ....[5]....
        /*105c*/ 	.word	0x00028540


	//   ....[6]....
        /*1060*/ 	.word	0x00028690


	//   ....[7]....
        /*1064*/ 	.word	0x000287d0


	//   ....[8]....
        /*1068*/ 	.word	0x000299a0


	//----- nvinfo : EIATTR_MBARRIER_INSTR_OFFSETS
	.align		4
.L_240:
        /*106c*/ 	.byte	0x04, 0x39
        /*106e*/ 	.short	(.L_242 - .L_241)


	//   ....[0]....
.L_241:
        /*1070*/ 	.word	0x00000270
        /*1074*/ 	.word	0x000000ff
        /*1078*/ 	.word	0x0002a800
        /*107c*/ 	.short	0x0100
        /*107e*/ 	.byte	0x08
	.zero		1


	//   ....[1]....
        /*1080*/ 	.word	0x00000280
        /*1084*/ 	.word	0x000000ff
        /*1088*/ 	.word	0x0002a820
        /*108c*/ 	.short	0x0100
        /*108e*/ 	.byte	0x08
	.zero		1


	//   ....[2]....
        /*1090*/ 	.word	0x00000370
        /*1094*/ 	.word	0x000000ff
        /*1098*/ 	.word	0x0002a830
        /*109c*/ 	.short	0x0100
        /*109e*/ 	.byte	0x08
	.zero		1


	//   ....[3]....
        /*10a0*/ 	.word	0x00000380
        /*10a4*/ 	.word	0x000000ff
        /*10a8*/ 	.word	0x0002a840
        /*10ac*/ 	.short	0x0100
        /*10ae*/ 	.byte	0x08
	.zero		1


	//   ....[4]....
        /*10b0*/ 	.word	0x00000390
        /*10b4*/ 	.word	0x000000ff
        /*10b8*/ 	.word	0x0002a838
        /*10bc*/ 	.short	0x0100
        /*10be*/ 	.byte	0x08
	.zero		1


	//   ....[5]....
        /*10c0*/ 	.word	0x000003a0
        /*10c4*/ 	.word	0x000000ff
        /*10c8*/ 	.word	0x0002a848
        /*10cc*/ 	.short	0x0100
        /*10ce*/ 	.byte	0x08
	.zero		1


	//   ....[6]....
        /*10d0*/ 	.word	0x000004d0
        /*10d4*/ 	.word	0x000000ff
        /*10d8*/ 	.word	0x0002a850
        /*10dc*/ 	.short	0x0100
        /*10de*/ 	.byte	0x08
	.zero		1


	//   ....[7]....
        /*10e0*/ 	.word	0x000004e0
        /*10e4*/ 	.word	0x000000ff
        /*10e8*/ 	.word	0x0002a860
        /*10ec*/ 	.short	0x0100
        /*10ee*/ 	.byte	0x08
	.zero		1


	//   ....[8]....
        /*10f0*/ 	.word	0x000004f0
        /*10f4*/ 	.word	0x000000ff
        /*10f8*/ 	.word	0x0002a858
        /*10fc*/ 	.short	0x0100
        /*10fe*/ 	.byte	0x08
	.zero		1


	//   ....[9]....
        /*1100*/ 	.word	0x00000500
        /*1104*/ 	.word	0x000000ff
        /*1108*/ 	.word	0x0002a868
        /*110c*/ 	.short	0x0100
        /*110e*/ 	.byte	0x08
	.zero		1


	//   ....[10]....
        /*1110*/ 	.word	0x000005f0
        /*1114*/ 	.word	0x000000ff
        /*1118*/ 	.word	0x0002a870
        /*111c*/ 	.short	0x0100
        /*111e*/ 	.byte	0x06
	.zero		1


	//   ....[11]....
        /*1120*/ 	.word	0x00000600
        /*1124*/ 	.word	0x000000ff
        /*1128*/ 	.word	0x0002a880
        /*112c*/ 	.short	0x0100
        /*112e*/ 	.byte	0x06
	.zero		1


	//   ....[12]....
        /*1130*/ 	.word	0x00000610
        /*1134*/ 	.word	0x000000ff
        /*1138*/ 	.word	0x0002a878
        /*113c*/ 	.short	0x0100
        /*113e*/ 	.byte	0x06
	.zero		1


	//   ....[13]....
        /*1140*/ 	.word	0x00000620
        /*1144*/ 	.word	0x000000ff
        /*1148*/ 	.word	0x0002a888
        /*114c*/ 	.short	0x0100
        /*114e*/ 	.byte	0x06
	.zero		1


	//   ....[14]....
        /*1150*/ 	.word	0x00000750
        /*1154*/ 	.word	0x000000ff
        /*1158*/ 	.word	0x0002a890
        /*115c*/ 	.short	0x0100
        /*115e*/ 	.byte	0x08
	.zero		1


	//   ....[15]....
        /*1160*/ 	.word	0x00000760
        /*1164*/ 	.word	0x000000ff
        /*1168*/ 	.word	0x0002a8a0
        /*116c*/ 	.short	0x0100
        /*116e*/ 	.byte	0x08
	.zero		1


	//   ....[16]....
        /*1170*/ 	.word	0x00000770
        /*1174*/ 	.word	0x000000ff
        /*1178*/ 	.word	0x0002a898
        /*117c*/ 	.short	0x0100
        /*117e*/ 	.byte	0x08
	.zero		1


	//   ....[17]....
        /*1180*/ 	.word	0x00000780
        /*1184*/ 	.word	0x000000ff
        /*1188*/ 	.word	0x0002a8a8
        /*118c*/ 	.short	0x0100
        /*118e*/ 	.byte	0x08
	.zero		1


	//   ....[18]....
        /*1190*/ 	.word	0x000008c0
        /*1194*/ 	.word	0x000000ff
        /*1198*/ 	.word	0x0002a8b0
        /*119c*/ 	.short	0x0100
        /*119e*/ 	.byte	0x08
	.zero		1


	//   ....[19]....
        /*11a0*/ 	.word	0x000008d0
        /*11a4*/ 	.word	0x000000ff
        /*11a8*/ 	.word	0x0002a8c0
        /*11ac*/ 	.short	0x0100
        /*11ae*/ 	.byte	0x08
	.zero		1


	//   ....[20]....
        /*11b0*/ 	.word	0x000008e0
        /*11b4*/ 	.word	0x000000ff
        /*11b8*/ 	.word	0x0002a8b8
        /*11bc*/ 	.short	0x0100
        /*11be*/ 	.byte	0x08
	.zero		1


	//   ....[21]....
        /*11c0*/ 	.word	0x000008f0
        /*11c4*/ 	.word	0x000000ff
        /*11c8*/ 	.word	0x0002a8c8
        /*11cc*/ 	.short	0x0100
        /*11ce*/ 	.byte	0x08
	.zero		1


	//   ....[22]....
        /*11d0*/ 	.word	0x00003540
        /*11d4*/ 	.word	0x00000052
        /*11d8*/ 	.word	0x0002a890
        /*11dc*/ 	.short	0x010a
        /*11de*/ 	.byte	0x3f
	.zero		1


	//   ....[23]....
        /*11e0*/ 	.word	0x000064f0
        /*11e4*/ 	.word	0x00000052
        /*11e8*/ 	.word	0x0002a890
        /*11ec*/ 	.short	0x010a
        /*11ee*/ 	.byte	0x3f
	.zero		1


	//   ....[24]....
        /*11f0*/ 	.word	0x000093f0
        /*11f4*/ 	.word	0x00000052
        /*11f8*/ 	.word	0x0002a890
        /*11fc*/ 	.short	0x010a
        /*11fe*/ 	.byte	0x3f
	.zero		1


	//   ....[25]....
        /*1200*/ 	.word	0x000098a0
        /*1204*/ 	.word	0x00000004
        /*1208*/ 	.word	0x00000000
        /*120c*/ 	.short	0x0101
        /*120e*/ 	.byte	0x3f
	.zero		1


	//   ....[26]....
        /*1210*/ 	.word	0x000098e0
        /*1214*/ 	.word	0x00000052
        /*1218*/ 	.word	0x0002a8b0
        /*121c*/ 	.short	0x010a
        /*121e*/ 	.byte	0x3f
	.zero		1


	//   ....[27]....
        /*1220*/ 	.word	0x00009d70
        /*1224*/ 	.word	0x00000052
        /*1228*/ 	.word	0x00000000
        /*122c*/ 	.short	0x0101
        /*122e*/ 	.byte	0x3f
	.zero		1


	//   ....[28]....
        /*1230*/ 	.word	0x0000ad40
        /*1234*/ 	.word	0x00000010
        /*1238*/ 	.word	0x0002a800
        /*123c*/ 	.short	0x010a
        /*123e*/ 	.byte	0x3f
	.zero		1


	//   ....[29]....
        /*1240*/ 	.word	0x0000ad90
        /*1244*/ 	.word	0x00000010
        /*1248*/ 	.word	0x0002a800
        /*124c*/ 	.short	0x010a
        /*124e*/ 	.byte	0x3f
	.zero		1


	//   ....[30]....
        /*1250*/ 	.word	0x0000b790
        /*1254*/ 	.word	0x00000010
        /*1258*/ 	.word	0x0002a800
        /*125c*/ 	.short	0x010a
        /*125e*/ 	.byte	0x3f
	.zero		1


	//   ....[31]....
        /*1260*/ 	.word	0x0000ed20
        /*1264*/ 	.word	0x00000010
        /*1268*/ 	.word	0x0002a800
        /*126c*/ 	.short	0x010a
        /*126e*/ 	.byte	0x3f
	.zero		1


	//   ....[32]....
        /*1270*/ 	.word	0x00011e20
        /*1274*/ 	.word	0x0000000b
        /*1278*/ 	.word	0x0002a830
        /*127c*/ 	.short	0x010a
        /*127e*/ 	.byte	0x3f
	.zero		1


	//   ....[33]....
        /*1280*/ 	.word	0x00011e60
        /*1284*/ 	.word	0x0000000b
        /*1288*/ 	.word	0x0002a830
        /*128c*/ 	.short	0x010a
        /*128e*/ 	.byte	0x3f
	.zero		1


	//   ....[34]....
        /*1290*/ 	.word	0x000123c0
        /*1294*/ 	.word	0x00000000
        /*1298*/ 	.word	0x00000000
        /*129c*/ 	.short	0x0101
        /*129e*/ 	.byte	0x3f
	.zero		1


	//   ....[35]....
        /*12a0*/ 	.word	0x00015480
        /*12a4*/ 	.word	0x00000009
        /*12a8*/ 	.word	0x0002a830
        /*12ac*/ 	.short	0x010a
        /*12ae*/ 	.byte	0x3f
	.zero		1


	//   ....[36]....
        /*12b0*/ 	.word	0x000154d0
        /*12b4*/ 	.word	0x00000009
        /*12b8*/ 	.word	0x0002a830
        /*12bc*/ 	.short	0x010a
        /*12be*/ 	.byte	0x3f
	.zero		1


	//   ....[37]....
        /*12c0*/ 	.word	0x00015820
        /*12c4*/ 	.word	0x00000009
        /*12c8*/ 	.word	0x0002a850
        /*12cc*/ 	.short	0x010a
        /*12ce*/ 	.byte	0x3f
	.zero		1


	//   ....[38]....
        /*12d0*/ 	.word	0x00015860
        /*12d4*/ 	.word	0x00000009
        /*12d8*/ 	.word	0x0002a850
        /*12dc*/ 	.short	0x010a
        /*12de*/ 	.byte	0x3f
	.zero		1


	//   ....[39]....
        /*12e0*/ 	.word	0x00015c30
        /*12e4*/ 	.word	0x00000008
        /*12e8*/ 	.word	0x00000000
        /*12ec*/ 	.short	0x0101
        /*12ee*/ 	.byte	0x3f
	.zero		1


	//   ....[40]....
        /*12f0*/ 	.word	0x00017fe0
        /*12f4*/ 	.word	0x0000000f
        /*12f8*/ 	.word	0x00000000
        /*12fc*/ 	.short	0x0101
        /*12fe*/ 	.byte	0x3f
	.zero		1


	//   ....[41]....
        /*1300*/ 	.word	0x00018b10
        /*1304*/ 	.word	0x00000003
        /*1308*/ 	.word	0x0002a830
        /*130c*/ 	.short	0x010a
        /*130e*/ 	.byte	0x3f
	.zero		1


	//   ....[42]....
        /*1310*/ 	.word	0x00018b60
        /*1314*/ 	.word	0x00000003
        /*1318*/ 	.word	0x0002a830
        /*131c*/ 	.short	0x010a
        /*131e*/ 	.byte	0x3f
	.zero		1


	//   ....[43]....
        /*1320*/ 	.word	0x00018ee0
        /*1324*/ 	.word	0x00000003
        /*1328*/ 	.word	0x0002a850
        /*132c*/ 	.short	0x010a
        /*132e*/ 	.byte	0x3f
	.zero		1


	//   ....[44]....
        /*1330*/ 	.word	0x00018f20
        /*1334*/ 	.word	0x00000003
        /*1338*/ 	.word	0x0002a850
        /*133c*/ 	.short	0x010a
        /*133e*/ 	.byte	0x3f
	.zero		1


	//   ....[45]....
        /*1340*/ 	.word	0x000191f0
        /*1344*/ 	.word	0x00000000
        /*1348*/ 	.word	0x00000000
        /*134c*/ 	.short	0x0101
        /*134e*/ 	.byte	0x3f
	.zero		1


	//   ....[46]....
        /*1350*/ 	.word	0x0001a5a0
        /*1354*/ 	.word	0x0000000c
        /*1358*/ 	.word	0x00000000
        /*135c*/ 	.short	0x0101
        /*135e*/ 	.byte	0x3f
	.zero		1


	//   ....[47]....
        /*1360*/ 	.word	0x0001ae10
        /*1364*/ 	.word	0x00000003
        /*1368*/ 	.word	0x0002a830
        /*136c*/ 	.short	0x010a
        /*136e*/ 	.byte	0x3f
	.zero		1


	//   ....[48]....
        /*1370*/ 	.word	0x0001ae60
        /*1374*/ 	.word	0x00000003
        /*1378*/ 	.word	0x0002a830
        /*137c*/ 	.short	0x010a
        /*137e*/ 	.byte	0x3f
	.zero		1


	//   ....[49]....
        /*1380*/ 	.word	0x0001b1e0
        /*1384*/ 	.word	0x00000003
        /*1388*/ 	.word	0x0002a850
        /*138c*/ 	.short	0x010a
        /*138e*/ 	.byte	0x3f
	.zero		1


	//   ....[50]....
        /*1390*/ 	.word	0x0001b220
        /*1394*/ 	.word	0x00000003
        /*1398*/ 	.word	0x0002a850
        /*139c*/ 	.short	0x010a
        /*139e*/ 	.byte	0x3f
	.zero		1


	//   ....[51]....
        /*13a0*/ 	.word	0x0001b590
        /*13a4*/ 	.word	0x00000000
        /*13a8*/ 	.word	0x00000000
        /*13ac*/ 	.short	0x0101
        /*13ae*/ 	.byte	0x3f
	.zero		1


	//   ....[52]....
        /*13b0*/ 	.word	0x0001d990
        /*13b4*/ 	.word	0x0000000c
        /*13b8*/ 	.word	0x00000000
        /*13bc*/ 	.short	0x0101
        /*13be*/ 	.byte	0x3f
	.zero		1


	//   ....[53]....
        /*13c0*/ 	.word	0x0001e130
        /*13c4*/ 	.word	0x00000004
        /*13c8*/ 	.word	0x0002a850
        /*13cc*/ 	.short	0x010a
        /*13ce*/ 	.byte	0x3f
	.zero		1


	//   ....[54]....
        /*13d0*/ 	.word	0x0001e1b0
        /*13d4*/ 	.word	0x00000004
        /*13d8*/ 	.word	0x0002a850
        /*13dc*/ 	.short	0x010a
        /*13de*/ 	.byte	0x3f
	.zero		1


	//   ....[55]....
        /*13e0*/ 	.word	0x0001e8c0
        /*13e4*/ 	.word	0x0000000b
        /*13e8*/ 	.word	0x00000000
        /*13ec*/ 	.short	0x0101
        /*13ee*/ 	.byte	0x3f
	.zero		1


	//   ....[56]....
        /*13f0*/ 	.word	0x000216f0
        /*13f4*/ 	.word	0x00000000
        /*13f8*/ 	.word	0x00000000
        /*13fc*/ 	.short	0x0101
        /*13fe*/ 	.byte	0x3f
	.zero		1


	//   ....[57]....
        /*1400*/ 	.word	0x00021ef0
        /*1404*/ 	.word	0x00000020
        /*1408*/ 	.word	0x00000000
        /*140c*/ 	.short	0x0101
        /*140e*/ 	.byte	0x3f
	.zero		1


	//   ....[58]....
        /*1410*/ 	.word	0x00026820
        /*1414*/ 	.word	0x00000017
        /*1418*/ 	.word	0x0002a820
        /*141c*/ 	.short	0x010a
        /*141e*/ 	.byte	0x3f
	.zero		1


	//   ....[59]....
        /*1420*/ 	.word	0x000268b0
        /*1424*/ 	.word	0x0000000c
        /*1428*/ 	.word	0x0002a8a0
        /*142c*/ 	.short	0x010a
        /*142e*/ 	.byte	0x3f
	.zero		1


	//   ....[60]....
        /*1430*/ 	.word	0x00026d00
        /*1434*/ 	.word	0x0000000c
        /*1438*/ 	.word	0x0002a8c0
        /*143c*/ 	.short	0x010a
        /*143e*/ 	.byte	0x3f
	.zero		1


	//   ....[61]....
        /*1440*/ 	.word	0x00027210
        /*1444*/ 	.word	0x0000000b
        /*1448*/ 	.word	0x0002a8a0
        /*144c*/ 	.short	0x010a
        /*144e*/ 	.byte	0x3f
	.zero		1


	//   ....[62]....
        /*1450*/ 	.word	0x00027650
        /*1454*/ 	.word	0x0000000b
        /*1458*/ 	.word	0x0002a8c0
        /*145c*/ 	.short	0x010a
        /*145e*/ 	.byte	0x3f
	.zero		1


	//   ....[63]....
        /*1460*/ 	.word	0x00028bd0
        /*1464*/ 	.word	0x00000004
        /*1468*/ 	.word	0x0002a880
        /*146c*/ 	.short	0x010a
        /*146e*/ 	.byte	0x3f
	.zero		1


	//   ....[64]....
        /*1470*/ 	.word	0x00029100
        /*1474*/ 	.word	0x00000004
        /*1478*/ 	.word	0x0002a870
        /*147c*/ 	.short	0x0107
        /*147e*/ 	.byte	0x3f
	.zero		1


	//   ....[65]....
        /*1480*/ 	.word	0x000291c0
        /*1484*/ 	.word	0x00000004
        /*1488*/ 	.word	0x0002a870
        /*148c*/ 	.short	0x0101
        /*148e*/ 	.byte	0x3f
	.zero		1


	//   ....[66]....
        /*1490*/ 	.word	0x00029210
        /*1494*/ 	.word	0x00000004
        /*1498*/ 	.word	0x0002a840
        /*149c*/ 	.short	0x010a
        /*149e*/ 	.byte	0x3f
	.zero		1


	//   ....[67]....
        /*14a0*/ 	.word	0x00029680
        /*14a4*/ 	.word	0x00000004
        /*14a8*/ 	.word	0x0002a830
        /*14ac*/ 	.short	0x0107
        /*14ae*/ 	.byte	0x3f
	.zero		1


	//   ....[68]....
        /*14b0*/ 	.word	0x00029750
        /*14b4*/ 	.word	0x00000004
        /*14b8*/ 	.word	0x0002a830
        /*14bc*/ 	.short	0x0101
        /*14be*/ 	.byte	0x3f
	.zero		1


	//   ....[69]....
        /*14c0*/ 	.word	0x0002a070
        /*14c4*/ 	.word	0x00000017
        /*14c8*/ 	.word	0x0002a800
        /*14cc*/ 	.short	0x0107
        /*14ce*/ 	.byte	0x3f
	.zero		1


	//   ....[70]....
        /*14d0*/ 	.word	0x0002a180
        /*14d4*/ 	.word	0x00000017
        /*14d8*/ 	.word	0x0002a800
        /*14dc*/ 	.short	0x0101
        /*14de*/ 	.byte	0x3f
	.zero		1


	//   ....[71]....
        /*14e0*/ 	.word	0x0002a1a0
        /*14e4*/ 	.word	0x00000017
        /*14e8*/ 	.word	0x0002a820
        /*14ec*/ 	.short	0x010a
        /*14ee*/ 	.byte	0x3f
	.zero		1


	//   ....[72]....
        /*14f0*/ 	.word	0x0002a4d0
        /*14f4*/ 	.word	0x00000004
        /*14f8*/ 	.word	0x0002a880
        /*14fc*/ 	.short	0x010a
        /*14fe*/ 	.byte	0x3f
	.zero		1


	//   ....[73]....
        /*1500*/ 	.word	0x0002a8a0
        /*1504*/ 	.word	0x00000004
        /*1508*/ 	.word	0x0002a870
        /*150c*/ 	.short	0x0107
        /*150e*/ 	.byte	0x3f
	.zero		1


	//   ....[74]....
        /*1510*/ 	.word	0x0002a960
        /*1514*/ 	.word	0x00000004
        /*1518*/ 	.word	0x0002a870
        /*151c*/ 	.short	0x0101
        /*151e*/ 	.byte	0x3f
	.zero		1


	//   ....[75]....
        /*1520*/ 	.word	0x0002a990
        /*1524*/ 	.word	0x00000004
        /*1528*/ 	.word	0x0002a840
        /*152c*/ 	.short	0x010a
        /*152e*/ 	.byte	0x3f
	.zero		1


	//   ....[76]....
        /*1530*/ 	.word	0x0002ad50
        /*1534*/ 	.word	0x00000004
        /*1538*/ 	.word	0x0002a830
        /*153c*/ 	.short	0x0107
        /*153e*/ 	.byte	0x3f
	.zero		1


	//   ....[77]....
        /*1540*/ 	.word	0x0002ae20
        /*1544*/ 	.word	0x00000004
        /*1548*/ 	.word	0x0002a830
        /*154c*/ 	.short	0x0101
        /*154e*/ 	.byte	0x3f
	.zero		1


	//   ....[78]....
        /*1550*/ 	.word	0x0002aea0
        /*1554*/ 	.word	0x00000003
        /*1558*/ 	.word	0x0002a870
        /*155c*/ 	.short	0x010a
        /*155e*/ 	.byte	0x3f
	.zero		1


	//   ....[79]....
        /*1560*/ 	.word	0x0002af30
        /*1564*/ 	.word	0x00000003
        /*1568*/ 	.word	0x0002a860
        /*156c*/ 	.short	0x010a
        /*156e*/ 	.byte	0x3f
	.zero		1


	//   ....[80]....
        /*1570*/ 	.word	0x0002b510
        /*1574*/ 	.word	0x00000003
        /*1578*/ 	.word	0x0002a850
        /*157c*/ 	.short	0x0101
        /*157e*/ 	.byte	0x3f
	.zero		1


	//   ....[81]....
        /*1580*/ 	.word	0x0002b590
        /*1584*/ 	.word	0x00000003
        /*1588*/ 	.word	0x00000000
        /*158c*/ 	.short	0x0101
        /*158e*/ 	.byte	0x3f
	.zero		1


	//   ....[82]....
        /*1590*/ 	.word	0x0002b750
        /*1594*/ 	.word	0x0000000c
        /*1598*/ 	.word	0x0002a870
        /*159c*/ 	.short	0x010a
        /*159e*/ 	.byte	0x3f
	.zero		1


	//   ....[83]....
        /*15a0*/ 	.word	0x0002b7d0
        /*15a4*/ 	.word	0x0000000c
        /*15a8*/ 	.word	0x0002a860
        /*15ac*/ 	.short	0x010a
        /*15ae*/ 	.byte	0x3f
	.zero		1


	//   ....[84]....
        /*15b0*/ 	.word	0x0002bdc0
        /*15b4*/ 	.word	0x0000000c
        /*15b8*/ 	.word	0x0002a850
        /*15bc*/ 	.short	0x0101
        /*15be*/ 	.byte	0x3f
	.zero		1


	//   ....[85]....
        /*15c0*/ 	.word	0x0002be40
        /*15c4*/ 	.word	0x00000003
        /*15c8*/ 	.word	0x00000000
        /*15cc*/ 	.short	0x0101
        /*15ce*/ 	.byte	0x3f
	.zero		1


	//   ....[86]....
        /*15d0*/ 	.word	0x0002cf60
        /*15d4*/ 	.word	0x00000007
        /*15d8*/ 	.word	0x0002a820
        /*15dc*/ 	.short	0x010a
        /*15de*/ 	.byte	0x3f
	.zero		1


	//   ....[87]....
        /*15e0*/ 	.word	0x0002d0d0
        /*15e4*/ 	.word	0x00000005
        /*15e8*/ 	.word	0x0002a840
        /*15ec*/ 	.short	0x010a
        /*15ee*/ 	.byte	0x3f
	.zero		1


	//   ....[88]....
        /*15f0*/ 	.word	0x0002d170
        /*15f4*/ 	.word	0x00000003
        /*15f8*/ 	.word	0x0002a840
        /*15fc*/ 	.short	0x010a
        /*15fe*/ 	.byte	0x3f
	.zero		1


	//   ....[89]....
        /*1600*/ 	.word	0x0002d1b0
        /*1604*/ 	.word	0x00000005
        /*1608*/ 	.word	0x0002a860
        /*160c*/ 	.short	0x010a
        /*160e*/ 	.byte	0x3f
	.zero		1


	//   ....[90]....
        /*1610*/ 	.word	0x0002d1f0
        /*1614*/ 	.word	0x00000003
        /*1618*/ 	.word	0x0002a860
        /*161c*/ 	.short	0x010a
        /*161e*/ 	.byte	0x3f
	.zero		1


	//   ....[91]....
        /*1620*/ 	.word	0x0002d230
        /*1624*/ 	.word	0x00000005
        /*1628*/ 	.word	0x0002a880
        /*162c*/ 	.short	0x010a
        /*162e*/ 	.byte	0x3f
	.zero		1


	//   ....[92]....
        /*1630*/ 	.word	0x0002d270
        /*1634*/ 	.word	0x00000003
        /*1638*/ 	.word	0x0002a880
        /*163c*/ 	.short	0x010a
        /*163e*/ 	.byte	0x3f
	.zero		1


	//   ....[93]....
        /*1640*/ 	.word	0x0002d2d0
        /*1644*/ 	.word	0x00000052
        /*1648*/ 	.word	0x0002a890
        /*164c*/ 	.short	0x010a
        /*164e*/ 	.byte	0x3f
	.zero		1


	//   ....[94]....
        /*1650*/ 	.word	0x0002d440
        /*1654*/ 	.word	0x00000052
        /*1658*/ 	.word	0x0002a890
        /*165c*/ 	.short	0x010a
        /*165e*/ 	.byte	0x3f
	.zero		1


	//   ....[95]....
        /*1660*/ 	.word	0x0002d5c0
        /*1664*/ 	.word	0x00000052
        /*1668*/ 	.word	0x0002a890
        /*166c*/ 	.short	0x010a
        /*166e*/ 	.byte	0x3f
	.zero		1


	//   ....[96]....
        /*1670*/ 	.word	0x0002d720
        /*1674*/ 	.word	0x00000052
        /*1678*/ 	.word	0x0002a8b0
        /*167c*/ 	.short	0x010a
        /*167e*/ 	.byte	0x3f
	.zero		1


	//   ....[97]....
        /*1680*/ 	.word	0x0002d9d0
        /*1684*/ 	.word	0x00000010
        /*1688*/ 	.word	0x0002a800
        /*168c*/ 	.short	0x010a
        /*168e*/ 	.byte	0x3f
	.zero		1


	//   ....[98]....
        /*1690*/ 	.word	0x0002dbe0
        /*1694*/ 	.word	0x00000010
        /*1698*/ 	.word	0x0002a800
        /*169c*/ 	.short	0x010a
        /*169e*/ 	.byte	0x3f
	.zero		1


	//   ....[99]....
        /*16a0*/ 	.word	0x0002dc30
        /*16a4*/ 	.word	0x0000000b
        /*16a8*/ 	.word	0x0002a830
        /*16ac*/ 	.short	0x010a
        /*16ae*/ 	.byte	0x3f
	.zero		1


	//   ....[100]....
        /*16b0*/ 	.word	0x0002dc80
        /*16b4*/ 	.word	0x00000009
        /*16b8*/ 	.word	0x0002a830
        /*16bc*/ 	.short	0x010a
        /*16be*/ 	.byte	0x3f
	.zero		1


	//   ....[101]....
        /*16c0*/ 	.word	0x0002dcd0
        /*16c4*/ 	.word	0x00000009
        /*16c8*/ 	.word	0x0002a850
        /*16cc*/ 	.short	0x010a
        /*16ce*/ 	.byte	0x3f
	.zero		1


	//   ....[102]....
        /*16d0*/ 	.word	0x0002dd20
        /*16d4*/ 	.word	0x00000003
        /*16d8*/ 	.word	0x0002a830
        /*16dc*/ 	.short	0x010a
        /*16de*/ 	.byte	0x3f
	.zero		1


	//   ....[103]....
        /*16e0*/ 	.word	0x0002dd70
        /*16e4*/ 	.word	0x00000003
        /*16e8*/ 	.word	0x0002a850
        /*16ec*/ 	.short	0x010a
        /*16ee*/ 	.byte	0x3f
	.zero		1


	//   ....[104]....
        /*16f0*/ 	.word	0x0002ddc0
        /*16f4*/ 	.word	0x00000003
        /*16f8*/ 	.word	0x0002a830
        /*16fc*/ 	.short	0x010a
        /*16fe*/ 	.byte	0x3f
	.zero		1


	//   ....[105]....
        /*1700*/ 	.word	0x0002de10
        /*1704*/ 	.word	0x00000003
        /*1708*/ 	.word	0x0002a850
        /*170c*/ 	.short	0x010a
        /*170e*/ 	.byte	0x3f
	.zero		1


	//   ....[106]....
        /*1710*/ 	.word	0x0002de60
        /*1714*/ 	.word	0x00000004
        /*1718*/ 	.word	0x0002a850
        /*171c*/ 	.short	0x010a
        /*171e*/ 	.byte	0x3f
	.zero		1


	//   ....[107]....
        /*1720*/ 	.word	0x00031730
        /*1724*/ 	.word	0x00000017
        /*1728*/ 	.word	0x0002a820
        /*172c*/ 	.short	0x010a
        /*172e*/ 	.byte	0x3f
	.zero		1


	//   ....[108]....
        /*1730*/ 	.word	0x00031780
        /*1734*/ 	.word	0x0000000c
        /*1738*/ 	.word	0x0002a8a0
        /*173c*/ 	.short	0x010a
        /*173e*/ 	.byte	0x3f
	.zero		1


	//   ....[109]....
        /*1740*/ 	.word	0x000317d0
        /*1744*/ 	.word	0x0000000c
        /*1748*/ 	.word	0x0002a8c0
        /*174c*/ 	.short	0x010a
        /*174e*/ 	.byte	0x3f
	.zero		1


	//   ....[110]....
        /*1750*/ 	.word	0x00031820
        /*1754*/ 	.word	0x0000000b
        /*1758*/ 	.word	0x0002a8a0
        /*175c*/ 	.short	0x010a
        /*175e*/ 	.byte	0x3f
	.zero		1


	//   ....[111]....
        /*1760*/ 	.word	0x00031870
        /*1764*/ 	.word	0x0000000b
        /*1768*/ 	.word	0x0002a8c0
        /*176c*/ 	.short	0x010a
        /*176e*/ 	.byte	0x3f
	.zero		1


	//   ....[112]....
        /*1770*/ 	.word	0x000319a0
        /*1774*/ 	.word	0x00000004
        /*1778*/ 	.word	0x0002a880
        /*177c*/ 	.short	0x010a
        /*177e*/ 	.byte	0x3f
	.zero		1


	//   ....[113]....
        /*1780*/ 	.word	0x00032090
        /*1784*/ 	.word	0x00000004
        /*1788*/ 	.word	0x0002a840
        /*178c*/ 	.short	0x010a
        /*178e*/ 	.byte	0x3f
	.zero		1


	//   ....[114]....
        /*1790*/ 	.word	0x00032be0
        /*1794*/ 	.word	0x00000017
        /*1798*/ 	.word	0x0002a820
        /*179c*/ 	.short	0x010a
        /*179e*/ 	.byte	0x3f
	.zero		1


	//   ....[115]....
        /*17a0*/ 	.word	0x00032c30
        /*17a4*/ 	.word	0x00000004
        /*17a8*/ 	.word	0x0002a880
        /*17ac*/ 	.short	0x010a
        /*17ae*/ 	.byte	0x3f
	.zero		1


	//   ....[116]....
        /*17b0*/ 	.word	0x00033150
        /*17b4*/ 	.word	0x00000004
        /*17b8*/ 	.word	0x0002a840
        /*17bc*/ 	.short	0x010a
        /*17be*/ 	.byte	0x3f
	.zero		1


	//   ....[117]....
        /*17c0*/ 	.word	0x00033660
        /*17c4*/ 	.word	0x00000003
        /*17c8*/ 	.word	0x0002a870
        /*17cc*/ 	.short	0x010a
        /*17ce*/ 	.byte	0x3f
	.zero		1


	//   ....[118]....
        /*17d0*/ 	.word	0x000336b0
        /*17d4*/ 	.word	0x00000003
        /*17d8*/ 	.word	0x0002a860
        /*17dc*/ 	.short	0x010a
        /*17de*/ 	.byte	0x3f
	.zero		1


	//   ....[119]....
        /*17e0*/ 	.word	0x00033700
        /*17e4*/ 	.word	0x0000000c
        /*17e8*/ 	.word	0x0002a870
        /*17ec*/ 	.short	0x010a
        /*17ee*/ 	.byte	0x3f
	.zero		1


	//   ....[120]....
        /*17f0*/ 	.word	0x00033750
        /*17f4*/ 	.word	0x0000000c
        /*17f8*/ 	.word	0x0002a860
        /*17fc*/ 	.short	0x010a
        /*17fe*/ 	.byte	0x3f
	.zero		1


	//   ....[121]....
        /*1800*/ 	.word	0x00034180
        /*1804*/ 	.word	0x00000007
        /*1808*/ 	.word	0x0002a820
        /*180c*/ 	.short	0x010a
        /*180e*/ 	.byte	0x3f
	.zero		1


	//   ....[122]....
        /*1810*/ 	.word	0x00034320
        /*1814*/ 	.word	0x00000005
        /*1818*/ 	.word	0x0002a840
        /*181c*/ 	.short	0x010a
        /*181e*/ 	.byte	0x3f
	.zero		1


	//   ....[123]....
        /*1820*/ 	.word	0x00034370
        /*1824*/ 	.word	0x00000003
        /*1828*/ 	.word	0x0002a840
        /*182c*/ 	.short	0x010a
        /*182e*/ 	.byte	0x3f
	.zero		1


	//   ....[124]....
        /*1830*/ 	.word	0x000343c0
        /*1834*/ 	.word	0x00000005
        /*1838*/ 	.word	0x0002a860
        /*183c*/ 	.short	0x010a
        /*183e*/ 	.byte	0x3f
	.zero		1


	//   ....[125]....
        /*1840*/ 	.word	0x00034410
        /*1844*/ 	.word	0x00000003
        /*1848*/ 	.word	0x0002a860
        /*184c*/ 	.short	0x010a
        /*184e*/ 	.byte	0x3f
	.zero		1


	//   ....[126]....
        /*1850*/ 	.word	0x00034460
        /*1854*/ 	.word	0x00000005
        /*1858*/ 	.word	0x0002a880
        /*185c*/ 	.short	0x010a
        /*185e*/ 	.byte	0x3f
	.zero		1


	//----- nvinfo : EIATTR_NUM_MBARRIERS
	.align		4
.L_242:
        /*1860*/ 	.byte	0x03, 0x38
        /*1862*/ 	.short	0x0016


	//----- nvinfo : EIATTR_EXIT_INSTR_OFFSETS
	.align		4
        /*1864*/ 	.byte	0x04, 0x1c
        /*1866*/ 	.short	(.L_244 - .L_243)


	//   ....[0]....
.L_243:
        /*1868*/ 	.word	0x0002d2c0


	//----- nvinfo : EIATTR_MAX_THREADS
	.align		4
.L_244:
        /*186c*/ 	.byte	0x04, 0x05
        /*186e*/ 	.short	(.L_246 - .L_245)
.L_245:
        /*1870*/ 	.word	0x00000180
        /*1874*/ 	.word	0x00000001
        /*1878*/ 	.word	0x00000001


	//----- nvinfo : EIATTR_CRS_STACK_SIZE
	.align		4
.L_246:
        /*187c*/ 	.byte	0x04, 0x1e
        /*187e*/ 	.short	(.L_248 - .L_247)
.L_247:
        /*1880*/ 	.word	0x00000000


	//----- nvinfo : EIATTR_CBANK_PARAM_SIZE
	.align		4
.L_248:
        /*1884*/ 	.byte	0x03, 0x19
        /*1886*/ 	.short	0x0af0


	//----- nvinfo : EIATTR_PARAM_CBANK
	.align		4
        /*1888*/ 	.byte	0x04, 0x0a
        /*188a*/ 	.short	(.L_250 - .L_249)
	.align		4
.L_249:
        /*188c*/ 	.word	index@(.nv.constant0._ZN7cutlass13device_kernelIN5flash11enable_sm90INS1_16FlashAttnFwdSm90INS1_25CollectiveMainloopFwdSm90ILi2EN4cute5tupleIJNS5_1CILi1EEES8_S8_EEENS6_IJNS7_ILi128EEESA_NS7_ILi192EEEEEELi192ENS_12float_e4m3_tEfNS_4arch4Sm90ELb0ELb1ELb0ELb1ELb1ELb1ELb0ELb1ELb1ELb1ELb1ELb0EEENS1_21CollectiveEpilogueFwdINS6_IJSA_SB_SA_EEES9_NS_10bfloat16_tESF_Li256ELb1ELb1ELb1ELb1EEENS1_36VarlenDynamicPersistentTileSchedulerILi128ELi128ELi256ELi128ELb1ELb1ELb1ELb1ELb0ELb1EEEEEEEEEvNT_6ParamsE)
        /*1890*/ 	.short	0x0210
        /*1892*/ 	.short	0x0af0


	//----- nvinfo : EIATTR_SW_WAR
	.align		4
.L_250:
        /*1894*/ 	.byte	0x04, 0x36
        /*1896*/ 	.short	(.L_252 - .L_251)
.L_251:
        /*1898*/ 	.word	0x00000008
.L_252:


//--------------------- .nv.info._ZN7cutlass13device_kernelIN5flash11enable_sm90INS1_16FlashAttnFwdSm90INS1_25CollectiveMainloopFwdSm90ILi2EN4cute5tupleIJNS5_1CILi1EEES8_S8_EEENS6_IJNS7_ILi128EEENS7_ILi160EEENS7_ILi192EEEEEELi192ENS_12float_e4m3_tEfNS_4arch4Sm90ELb1ELb0ELb0ELb0ELb1ELb0ELb0ELb1ELb1ELb1ELb1ELb0EEENS1_21CollectiveEpilogueFwdINS6_IJSA_SC_SB_EEES9_NS_10bfloat16_tESG_Li256ELb0ELb1ELb1ELb1EEENS1_19SingleTileSchedulerILb0ELb1ELb1ELi128EEEEEEEEEvNT_6ParamsE --------------------------
	.section	.nv.info._ZN7cutlass13device_kernelIN5flash11enable_sm90INS1_16FlashAttnFwdSm90INS1_25CollectiveMainloopFwdSm90ILi2EN4cute5tupleIJNS5_1CILi1EEES8_S8_EEENS6_IJNS7_ILi128EEENS7_ILi160EEENS7_ILi192EEEEEELi192ENS_12float_e4m3_tEfNS_4arch4Sm90ELb1ELb0ELb0ELb0ELb1ELb0ELb0ELb1ELb1ELb1ELb1ELb0EEENS1_21CollectiveEpilogueFwdINS6_IJSA_SC_SB_EEES9_NS_10bfloat16_tESG_Li256ELb0ELb1ELb1ELb1EEENS1_19SingleTileSchedulerILb0ELb1ELb1ELi128EEEEEEEEEvNT_6ParamsE,"",@"SHT_CUDA_INFO"
	.sectionflags	@""
	.align	4


	//----- nvinfo : EIATTR_CUDA_API_VERSION
	.align		4
        /*0000*/ 	.byte	0x04, 0x37
        /*0002*/ 	.short	(.L_254 - .L_253)
.L_253:
        /*0004*/ 	.word	0x00000082


	//----- nvinfo : EIATTR_KPARAM_INFO
	.align		4
.L_254:
        /*0008*/ 	.byte	0x04, 0x17
        /*000a*/ 	.short	(.L_256 - .L_255)
.L_255:
        /*000c*/ 	.word	0x00000000
        /*0010*/ 	.short	0x0000
        /*0012*/ 	.short	0x0070
        /*0014*/ 	.byte	0x00, 0xf0, 0x01, 0x28


	//----- nvinfo : EIATTR_SPARSE_MMA_MASK
	.align		4
.L_256:
        /*0018*/ 	.byte	0x03, 0x50
        /*001a*/ 	.short	0x0000


	//----- nvinfo : EIATTR_MAXREG_COUNT
	.align		4
        /*001c*/ 	.byte	0x03, 0x1b
        /*001e*/ 	.short	0x00a8


	//----- nvinfo : EIATTR_NUM_BARRIERS
	.align		4
        /*0020*/ 	.byte	0x02, 0x4c
        /*0022*/ 	.byte	0x10
	.zero		1


	//----- nvinfo : EIATTR_EXTERNS
	.align		4
        /*0024*/ 	.byte	0x04, 0x0f
        /*0026*/ 	.short	(.L_258 - .L_257)


	//   ....[0]....
	.align		4
.L_257:
        /*0028*/ 	.word	index@(__assertfail)


	//----- nvinfo : EIATTR_ANNOTATIONS
	.align		4
.L_258:
        /*002c*/ 	.byte	0x04, 0x55
        /*002e*/ 	.short	(.L_260 - .L_259)


	//   ....[0]....
.L_259:
        /* <DEDUP_REMOVED lines=9> */


	//----- nvinfo : EIATTR_MERCURY_ISA_VERSION
	.align		4
.L_260:
        /*00b0*/ 	.byte	0x03, 0x5f
        /*00b2*/ 	.short	0x0101


	//----- nvinfo : EIATTR_INT_WARP_WIDE_INSTR_OFFSETS
	.align		4
        /*00b4*/ 	.byte	0x04, 0x31
        /*00b6*/ 	.short	(.L_262 - .L_261)


	//   ....[0]....
.L_261:
        /*00b8*/ 	.word	0x000000c0


	//   ....[1]....
        /*00bc*/ 	.word	0x000000d0


	//   ....[2]....
        /*00c0*/ 	.word	0x00000170


	//----- nvinfo : EIATTR_COOP_GROUP_MASK_REGIDS
	.align		4
.L_262:
        /*00c4*/ 	.byte	0x04, 0x29
        /*00c6*/ 	.short	(.L_264 - .L_263)


	//   ....[0]....
.L_263:
        /*00c8*/ 	.word	0xffffffff


	//   ....[1]....
        /*00cc*/ 	.word	0xffffffff


	//   ....[2]....
        /*00d0*/ 	.word	0xffffffff


	//   ....[3]....
        /*00d4*/ 	.word	0xffffffff


	//   ....[4]....
        /*00d8*/ 	.word	0xffffffff


	//   ....[5]....
        /*00dc*/ 	.word	0xffffffff


	//   ....[6]....
        /*00e0*/ 	.word	0xffffffff


	//   ....[7]....
        /*00e4*/ 	.word	0xffffffff


	//   ....[8]....
        /*00e8*/ 	.word	0xffffffff


	//   ....[9]....
        /*00ec*/ 	.word	0xffffffff


	//   ....[10]....
        /*00f0*/ 	.word	0xffffffff


	//   ....[11]....
        /*00f4*/ 	.word	0xffffffff


	//   ....[12]....
        /*00f8*/ 	.word	0xffffffff


	//   ....[13]....
        /*00fc*/ 	.word	0xffffffff


	//   ....[14]....
        /*0100*/ 	.word	0xffffffff


	//   ....[15]....
        /*0104*/ 	.word	0xffffffff


	//   ....[16]....
        /*0108*/ 	.word	0xffffffff


	//   ....[17]....
        /*010c*/ 	.word	0xffffffff


	//   ....[18]....
        /*0110*/ 	.word	0xffffffff


	//   ....[19]....
        /*0114*/ 	.word	0xffffffff


	//   ....[20]....
        /*0118*/ 	.word	0xffffffff


	//   ....[21]....
        /*011c*/ 	.word	0xffffffff


	//   ....[22]....
        /*0120*/ 	.word	0xffffffff


	//   ....[23]....
        /*0124*/ 	.word	0xffffffff


	//   ....[24]....
        /*0128*/ 	.word	0xffffffff


	//   ....[25]....
        /*012c*/ 	.word	0xffffffff


	//   ....[26]....
        /*0130*/ 	.word	0xffffffff


	//   ....[27]....
        /*0134*/ 	.word	0xffffffff


	//   ....[28]....
        /*0138*/ 	.word	0xffffffff


	//   ....[29]....
        /*013c*/ 	.word	0xffffffff


	//   ....[30]....
        /*0140*/ 	.word	0xffffffff


	//   ....[31]....
        /*0144*/ 	.word	0xffffffff


	//   ....[32]....
        /*0148*/ 	.word	0xffffffff


	//   ....[33]....
        /*014c*/ 	.word	0xffffffff


	//   ....[34]....
        /*0150*/ 	.word	0xffffffff


	//   ....[35]....
        /*0154*/ 	.word	0xffffffff


	//   ....[36]....
        /*0158*/ 	.word	0xffffffff


	//   ....[37]....
        /*015c*/ 	.word	0xffffffff


	//   ....[38]....
        /*0160*/ 	.word	0xffffffff


	//   ....[39]....
        /*0164*/ 	.word	0xffffffff


	//   ....[40]....
        /*0168*/ 	.word	0xffffffff


	//   ....[41]....
        /*016c*/ 	.word	0xffffffff


	//   ....[42]....
        /*0170*/ 	.word	0xffffffff


	//   ....[43]....
        /*0174*/ 	.word	0xffffffff


	//   ....[44]....
        /*0178*/ 	.word	0xffffffff


	//   ....[45]....
        /*017c*/ 	.word	0xffffffff


	//   ....[46]....
        /*0180*/ 	.word	0xffffffff


	//   ....[47]....
        /*0184*/ 	.word	0xffffffff


	//   ....[48]....
        /*0188*/ 	.word	0xffffffff


	//   ....[49]....
        /*018c*/ 	.word	0xffffffff


	//   ....[50]....
        /*0190*/ 	.word	0xffffffff


	//   ....[51]....
        /*0194*/ 	.word	0xffffffff


	//   ....[52]....
        /*0198*/ 	.word	0xffffffff


	//   ....[53]....
        /*019c*/ 	.word	0xffffffff


	//   ....[54]....
        /*01a0*/ 	.word	0xffffffff


	//   ....[55]....
        /*01a4*/ 	.word	0xffffffff


	//   ....[56]....
        /*01a8*/ 	.word	0xffffffff


	//   ....[57]....
        /*01ac*/ 	.word	0xffffffff


	//   ....[58]....
        /*01b0*/ 	.word	0xffffffff


	//   ....[59]....
        /*01b4*/ 	.word	0xffffffff


	//   ....[60]....
        /*01b8*/ 	.word	0xffffffff


	//   ....[61]....
        /*01bc*/ 	.word	0xffffffff


	//   ....[62]....
        /*01c0*/ 	.word	0xffffffff


	//   ....[63]....
        /*01c4*/ 	.word	0xffffffff


	//   ....[64]....
        /*01c8*/ 	.word	0xffffffff


	//   ....[65]....
        /*01cc*/ 	.word	0xffffffff


	//   ....[66]....
        /*01d0*/ 	.word	0xffffffff


	//   ....[67]....
        /*01d4*/ 	.word	0xffffffff


	//   ....[68]....
        /*01d8*/ 	.word	0xffffffff


	//   ....[69]....
        /*01dc*/ 	.word	0xffffffff


	//   ....[70]....
        /*01e0*/ 	.word	0xffffffff


	//   ....[71]....
        /*01e4*/ 	.word	0xffffffff


	//   ....[72]....
        /*01e8*/ 	.word	0xffffffff


	//   ....[73]....
        /*01ec*/ 	.word	0xffffffff


	//   ....[74]....
        /*01f0*/ 	.word	0xffffffff


	//   ....[75]....
        /*01f4*/ 	.word	0xffffffff


	//   ....[76]....
        /*01f8*/ 	.word	0xffffffff


	//   ....[77]....
        /*01fc*/ 	.word	0xffffffff


	//   ....[78]....
        /*0200*/ 	.word	0xffffffff


	//   ....[79]....
        /*0204*/ 	.word	0xffffffff


	//   ....[80]....
        /*0208*/ 	.word	0xffffffff


	//   ....[81]....
        /*020c*/ 	.word	0xffffffff


	//   ....[82]....
        /*0210*/ 	.word	0xffffffff


	//   ....[83]....
        /*0214*/ 	.word	0xffffffff


	//   ....[84]....
        /*0218*/ 	.word	0xffffffff


	//   ....[85]....
        /*021c*/ 	.word	0xffffffff


	//   ....[86]....
        /*0220*/ 	.word	0xffffffff


	//   ....[87]....
        /*0224*/ 	.word	0xffffffff


	//   ....[88]....
        /*0228*/ 	.word	0xffffffff


	//   ....[89]....
        /*022c*/ 	.word	0xffffffff


	//   ....[90]....
        /*0230*/ 	.word	0xffffffff


	//   ....[91]....
        /*0234*/ 	.word	0xffffffff


	//   ....[92]....
        /*0238*/ 	.word	0xffffffff


	//   ....[93]....
        /*023c*/ 	.word	0xffffffff


	//   ....[94]....
        /*0240*/ 	.word	0xffffffff


	//   ....[95]....
        /*0244*/ 	.word	0xffffffff


	//   ....[96]....
        /*0248*/ 	.word	0xffffffff


	//   ....[97]....
        /*024c*/ 	.word	0xffffffff


	//   ....[98]....
        /*0250*/ 	.word	0xffffffff


	//   ....[99]....
        /*0254*/ 	.word	0xffffffff


	//   ....[100]....
        /*0258*/ 	.word	0xffffffff


	//   ....[101]....
        /*025c*/ 	.word	0xffffffff


	//   ....[102]....
        /*0260*/ 	.word	0xffffffff


	//   ....[103]....
        /*0264*/ 	.word	0xffffffff


	//   ....[104]....
        /*0268*/ 	.word	0xffffffff


	//   ....[105]....
        /*026c*/ 	.word	0xffffffff


	//   ....[106]....
        /*0270*/ 	.word	0xffffffff


	//   ....[107]....
        /*0274*/ 	.word	0xffffffff


	//   ....[108]....
        /*0278*/ 	.word	0xffffffff


	//   ....[109]....
        /*027c*/ 	.word	0xffffffff


	//   ....[110]....
        /*0280*/ 	.word	0xffffffff


	//   ....[111]....
        /*0284*/ 	.word	0xffffffff


	//   ....[112]....
        /*0288*/ 	.word	0xffffffff


	//   ....[113]....
        /*028c*/ 	.word	0xffffffff


	//   ....[114]....
        /*0290*/ 	.word	0xffffffff


	//   ....[115]....
        /*0294*/ 	.word	0xffffffff


	//   ....[116]....
        /*0298*/ 	.word	0xffffffff


	//   ....[117]....
        /*029c*/ 	.word	0xffffffff


	//   ....[118]....
        /*02a0*/ 	.word	0xffffffff


	//   ....[119]....
        /*02a4*/ 	.word	0xffffffff


	//   ....[120]....
        /*02a8*/ 	.word	0xffffffff


	//   ....[121]....
        /*02ac*/ 	.word	0xffffffff


	//   ....[122]....
        /*02b0*/ 	.word	0xffffffff


	//   ....[123]....
        /*02b4*/ 	.word	0xffffffff


	//   ....[124]....
        /*02b8*/ 	.word	0xffffffff


	//   ....[125]....
        /*02bc*/ 	.word	0xffffffff


	//   ....[126]....
        /*02c0*/ 	.word	0xffffffff


	//   ....[127]....
        /*02c4*/ 	.word	0xffffffff


	//   ....[128]....
        /*02c8*/ 	.word	0xffffffff


	//   ....[129]....
        /*02cc*/ 	.word	0xffffffff


	//   ....[130]....
        /*02d0*/ 	.word	0xffffffff


	//   ....[131]....
        /*02d4*/ 	.word	0xffffffff


	//   ....[132]....
        /*02d8*/ 	.word	0xffffffff


	//   ....[133]....
        /*02dc*/ 	.word	0xffffffff


	//   ....[134]....
        /*02e0*/ 	.word	0xffffffff


	//   ....[135]....
        /*02e4*/ 	.word	0xffffffff


	//   ....[136]....
        /*02e8*/ 	.word	0xffffffff


	//   ....[137]....
        /*02ec*/ 	.word	0xffffffff


	//   ....[138]....
        /*02f0*/ 	.word	0xffffffff


	//   ....[139]....
        /*02f4*/ 	.word	0xffffffff


	//   ....[140]....
        /*02f8*/ 	.word	0xffffffff


	//   ....[141]....
        /*02fc*/ 	.word	0xffffffff


	//   ....[142]....
        /*0300*/ 	.word	0xffffffff


	//   ....[143]....
        /*0304*/ 	.word	0xffffffff


	//   ....[144]....
        /*0308*/ 	.word	0xffffffff


	//   ....[145]....
        /*030c*/ 	.word	0xffffffff


	//   ....[146]....
        /*0310*/ 	.word	0xffffffff


	//   ....[147]....
        /*0314*/ 	.word	0xffffffff


	//   ....[148]....
        /*0318*/ 	.word	0xffffffff


	//   ....[149]....
        /*031c*/ 	.word	0xffffffff


	//   ....[150]....
        /*0320*/ 	.word	0xffffffff


	//   ....[151]....
        /*0324*/ 	.word	0xffffffff


	//   ....[152]....
        /*0328*/ 	.word	0xffffffff


	//   ....[153]....
        /*032c*/ 	.word	0xffffffff


	//   ....[154]....
        /*0330*/ 	.word	0xffffffff


	//   ....[155]....
        /*0334*/ 	.word	0xffffffff


	//   ....[156]....
        /*0338*/ 	.word	0xffffffff


	//   ....[157]....
        /*033c*/ 	.word	0xffffffff


	//   ....[158]....
        /*0340*/ 	.word	0xffffffff


	//   ....[159]....
        /*0344*/ 	.word	0xffffffff


	//   ....[160]....
        /*0348*/ 	.word	0xffffffff


	//   ....[161]....
        /*034c*/ 	.word	0xffffffff


	//   ....[162]....
        /*0350*/ 	.word	0xffffffff


	//   ....[163]....
        /*0354*/ 	.word	0xffffffff


	//   ....[164]....
        /*0358*/ 	.word	0xffffffff


	//   ....[165]....
        /*035c*/ 	.word	0xffffffff


	//   ....[166]....
        /*0360*/ 	.word	0xffffffff


	//   ....[167]....
        /*0364*/ 	.word	0xffffffff


	//   ....[168]....
        /*0368*/ 	.word	0xffffffff


	//   ....[169]....
        /*036c*/ 	.word	0xffffffff


	//   ....[170]....
        /*0370*/ 	.word	0xffffffff


	//   ....[171]....
        /*0374*/ 	.word	0xffffffff


	//   ....[172]....
        /*0378*/ 	.word	0xffffffff


	//   ....[173]....
        /*037c*/ 	.word	0xffffffff


	//   ....[174]....
        /*0380*/ 	.word	0xffffffff


	//   ....[175]....
        /*0384*/ 	.word	0xffffffff


	//   ....[176]....
        /*0388*/ 	.word	0xffffffff


	//   ....[177]....
        /*038c*/ 	.word	0xffffffff


	//   ....[178]....
        /*0390*/ 	.word	0xffffffff


	//   ....[179]....
        /*0394*/ 	.word	0xffffffff


	//   ....[180]....
        /*0398*/ 	.word	0xffffffff


	//   ....[181]....
        /*039c*/ 	.word	0x0500000f


	//   ....[182]....
        /*03a0*/ 	.word	0x0500000f


	//   ....[183]....
        /*03a4*/ 	.word	0x0500000f


	//   ....[184]....
        /*03a8*/ 	.word	0x0500000f


	//   ....[185]....
        /*03ac*/ 	.word	0x0500000f


	//   ....[186]....
        /*03b0*/ 	.word	0x0500000f


	//   ....[187]....
        /*03b4*/ 	.word	0x0500000f


	//   ....[188]....
        /*03b8*/ 	.word	0x0500000f


	//   ....[189]....
        /*03bc*/ 	.word	0x0500000f


	//   ....[190]....
        /*03c0*/ 	.word	0x0500000f


	//   ....[191]....
        /*03c4*/ 	.word	0x0500000f


	//   ....[192]....
        /*03c8*/ 	.word	0x0500000f


	//   ....[193]....
        /*03cc*/ 	.word	0x0500000f


	//   ....[194]....
        /*03d0*/ 	.word	0x0500000f


	//   ....[195]....
        /*03d4*/ 	.word	0x0500000f


	//   ....[196]....
        /*03d8*/ 	.word	0x0500000f


	//   ....[197]....
        /*03dc*/ 	.word	0x0500000f


	//   ....[198]....
        /*03e0*/ 	.word	0x0500000f


	//   ....[199]....
        /*03e4*/ 	.word	0x0500000f


	//   ....[200]....
        /*03e8*/ 	.word	0x0500000f


	//   ....[201]....
        /*03ec*/ 	.word	0x0500000f


	//   ....[202]....
        /*03f0*/ 	.word	0x0500000f


	//   ....[203]....
        /*03f4*/ 	.word	0x0500000f


	//   ....[204]....
        /*03f8*/ 	.word	0x0500000f


	//   ....[205]....
        /*03fc*/ 	.word	0x0500000f


	//   ....[206]....
        /*0400*/ 	.word	0x0500000f


	//   ....[207]....
        /*0404*/ 	.word	0x0500000f


	//   ....[208]....
        /*0408*/ 	.word	0x0500000f


	//   ....[209]....
        /*040c*/ 	.word	0x0500000f


	//   ....[210]....
        /*0410*/ 	.word	0x0500000f


	//   ....[211]....
        /*0414*/ 	.word	0x0500000f


	//   ....[212]....
        /*0418*/ 	.word	0x0500000f


	//   ....[213]....
        /*041c*/ 	.word	0x0500000f


	//   ....[214]....
        /*0420*/ 	.word	0x0500000f


	//   ....[215]....
        /*0424*/ 	.word	0x0500000f


	//   ....[216]....
        /*0428*/ 	.word	0x0500000f


	//   ....[217]....
        /*042c*/ 	.word	0x0500000f


	//   ....[218]....
        /*0430*/ 	.word	0x0500000f


	//   ....[219]....
        /*0434*/ 	.word	0x0500000f


	//   ....[220]....
        /*0438*/ 	.word	0x0500000f


	//   ....[221]....
        /*043c*/ 	.word	0x0500000f


	//   ....[222]....
        /*0440*/ 	.word	0x0500000f


	//   ....[223]....
        /*0444*/ 	.word	0x0500000f


	//   ....[224]....
        /*0448*/ 	.word	0x0500000f


	//   ....[225]....
        /*044c*/ 	.word	0x0500000f


	//   ....[226]....
        /*0450*/ 	.word	0x0500000f


	//   ....[227]....
        /*0454*/ 	.word	0x0500000f


	//   ....[228]....
        /*0458*/ 	.word	0x0500000f


	//   ....[229]....
        /*045c*/ 	.word	0x0500000f


	//----- nvinfo : EIATTR_COOP_GROUP_INSTR_OFFSETS
	.align		4
.L_264:
        /*0460*/ 	.byte	0x04, 0x28
        /*0462*/ 	.short	(.L_266 - .L_265)


	//   ....[0]....
.L_265:
        /*0464*/ 	.word	0x00000080


	//   ....[1]....
        /*0468*/ 	.word	0x00000090


	//   ....[2]....
        /*046c*/ 	.word	0x000002d0


	//   ....[3]....
        /*0470*/ 	.word	0x00000430


	//   ....[4]....
        /*0474*/ 	.word	0x00000550


	//   ....[5]....
        /*0478*/ 	.word	0x000006b0


	//   ....[6]....
        /*047c*/ 	.word	0x00001610


	//   ....[7]....
        /*0480*/ 	.word	0x00002a10


	//   ....[8]....
        /*0484*/ 	.word	0x00002a40


	//   ....[9]....
        /*0488*/ 	.word	0x000032e0


	//   ....[10]....
        /*048c*/ 	.word	0x000033b0


	//   ....[11]....
        /*0490*/ 	.word	0x00003f10


	//   ....[12]....
        /*0494*/ 	.word	0x00003f90


	//   ....[13]....
        /*0498*/ 	.word	0x000063d0


	//   ....[14]....
        /*049c*/ 	.word	0x000063f0


	//   ....[15]....
        /*04a0*/ 	.word	0x00006c10


	//   ....[16]....
        /*04a4*/ 	.word	0x00006d20


	//   ....[17]....
        /*04a8*/ 	.word	0x00007780


	//   ....[18]....
        /*04ac*/ 	.word	0x00007800


	//   ....[19]....
        /*04b0*/ 	.word	0x0000a2e0


	//   ....[20]....
        /*04b4*/ 	.word	0x0000a2f0


	//   ....[21]....
        /*04b8*/ 	.word	0x0000a320


	//   ....[22]....
        /*04bc*/ 	.word	0x0000a330


	//   ....[23]....
        /*04c0*/ 	.word	0x0000c070


	//   ....[24]....
        /*04c4*/ 	.word	0x0000c080


	//   ....[25]....
        /*04c8*/ 	.word	0x0000c0b0


	//   ....[26]....
        /*04cc*/ 	.word	0x0000c0c0


	//   ....[27]....
        /*04d0*/ 	.word	0x0000d390


	//   ....[28]....
        /*04d4*/ 	.word	0x0000d3a0


	//   ....[29]....
        /*04d8*/ 	.word	0x0000d3b0


	//   ....[30]....
        /*04dc*/ 	.word	0x0000d3c0


	//   ....[31]....
        /*04e0*/ 	.word	0x0000d3d0


	//   ....[32]....
        /*04e4*/ 	.word	0x0000d3e0


	//   ....[33]....
        /*04e8*/ 	.word	0x0000d3f0


	//   ....[34]....
        /*04ec*/ 	.word	0x0000d400


	//   ....[35]....
        /*04f0*/ 	.word	0x0000d410


	//   ....[36]....
        /*04f4*/ 	.word	0x0000d420


	//   ....[37]....
        /*04f8*/ 	.word	0x0000d430


	//   ....[38]....
        /*04fc*/ 	.word	0x0000d440


	//   ....[39]....
        /*0500*/ 	.word	0x0000d450


	//   ....[40]....
        /*0504*/ 	.word	0x0000d460


	//   ....[41]....
        /*0508*/ 	.word	0x0000d480


	//   ....[42]....
        /*050c*/ 	.word	0x0000d490


	//   ....[43]....
        /*0510*/ 	.word	0x0000d4a0


	//   ....[44]....
        /*0514*/ 	.word	0x0000d4b0


	//   ....[45]....
        /*0518*/ 	.word	0x0000d4c0


	//   ....[46]....
        /*051c*/ 	.word	0x0000d4d0


	//   ....[47]....
        /*0520*/ 	.word	0x0000d4e0


	//   ....[48]....
        /*0524*/ 	.word	0x0000d4f0


	//   ....[49]....
        /*0528*/ 	.word	0x0000d510


	//   ....[50]....
        /*052c*/ 	.word	0x0000d520


	//   ....[51]....
        /*0530*/ 	.word	0x0000d530


	//   ....[52]....
        /*0534*/ 	.word	0x0000d550


	//   ....[53]....
        /*0538*/ 	.word	0x0000d560


	//   ....[54]....
        /*053c*/ 	.word	0x0000d570


	//   ....[55]....
        /*0540*/ 	.word	0x0000d580


	//   ....[56]....
        /*0544*/ 	.word	0x0000d590


	//   ....[57]....
        /*0548*/ 	.word	0x0000d5a0


	//   ....[58]....
        /*054c*/ 	.word	0x0000d5b0


	//   ....[59]....
        /*0550*/ 	.word	0x0000d5c0


	//   ....[60]....
        /*0554*/ 	.word	0x0000d5e0


	//   ....[61]....
        /*0558*/ 	.word	0x0000d5f0


	//   ....[62]....
        /*055c*/ 	.word	0x0000d600


	//   ....[63]....
        /*0560*/ 	.word	0x0000d610


	//   ....[64]....
        /*0564*/ 	.word	0x0000d620


	//   ....[65]....
        /*0568*/ 	.word	0x0000d630


	//   ....[66]....
        /*056c*/ 	.word	0x0000d640


	//   ....[67]....
        /*0570*/ 	.word	0x0000d650


	//   ....[68]....
        /*0574*/ 	.word	0x0000d660


	//   ....[69]....
        /*0578*/ 	.word	0x0000d670


	//   ....[70]....
        /*057c*/ 	.word	0x0000d680


	//   ....[71]....
        /*0580*/ 	.word	0x0000d690


	//   ....[72]....
        /*0584*/ 	.word	0x0000d6a0


	//   ....[73]....
        /*0588*/ 	.word	0x0000d6b0


	//   ....[74]....
        /*058c*/ 	.word	0x0000d6c0


	//   ....[75]....
        /*0590*/ 	.word	0x0000d6d0


	//   ....[76]....
        /*0594*/ 	.word	0x0000d6e0


	//   ....[77]....
        /*0598*/ 	.word	0x0000d6f0


	//   ....[78]....
        /*059c*/ 	.word	0x0000d700


	//   ....[79]....
        /*05a0*/ 	.word	0x0000d710


	//   ....[80]....
        /*05a4*/ 	.word	0x0000d720


	//   ....[81]....
        /*05a8*/ 	.word	0x0000d730


	//   ....[82]....
        /*05ac*/ 	.word	0x0000d740


	//   ....[83]....
        /*05b0*/ 	.word	0x0000d750


	//   ....[84]....
        /*05b4*/ 	.word	0x0000d760


	//   ....[85]....
        /*05b8*/ 	.word	0x0000d770


	//   ....[86]....
        /*05bc*/ 	.word	0x0000d780


	//   ....[87]....
        /*05c0*/ 	.word	0x0000d7a0


	//   ....[88]....
        /*05c4*/ 	.word	0x0000d7d0


	//   ....[89]....
        /*05c8*/ 	.word	0x0000d800


	//   ....[90]....
        /*05cc*/ 	.word	0x0000d830


	//   ....[91]....
        /*05d0*/ 	.word	0x0000d860


	//   ....[92]....
        /*05d4*/ 	.word	0x0000d890


	//   ....[93]....
        /*05d8*/ 	.word	0x0000d8c0


	//   ....[94]....
        /*05dc*/ 	.word	0x0000d8f0


	//   ....[95]....
        /*05e0*/ 	.word	0x0000d900


	//   ....[96]....
        /*05e4*/ 	.word	0x0000d930


	//   ....[97]....
        /*05e8*/ 	.word	0x0000d950


	//   ....[98]....
        /*05ec*/ 	.word	0x0000d970


	//   ....[99]....
        /*05f0*/ 	.word	0x0000d9a0


	//   ....[100]....
        /*05f4*/ 	.word	0x0000d9d0


	//   ....[101]....
        /*05f8*/ 	.word	0x0000da00


	//   ....[102]....
        /*05fc*/ 	.word	0x0000da30


	//   ....[103]....
        /*0600*/ 	.word	0x0000da60


	//   ....[104]....
        /*0604*/ 	.word	0x0000da90


	//   ....[105]....
        /*0608*/ 	.word	0x0000dab0


	//   ....[106]....
        /*060c*/ 	.word	0x0000dac0


	//   ....[107]....
        /*0610*/ 	.word	0x0000daf0


	//   ....[108]....
        /*0614*/ 	.word	0x0000db20


	//   ....[109]....
        /*0618*/ 	.word	0x0000db50


	//   ....[110]....
        /*061c*/ 	.word	0x0000db80


	//   ....[111]....
        /*0620*/ 	.word	0x0000dbb0


	//   ....[112]....
        /*0624*/ 	.word	0x0000dbf0


	//   ....[113]....
        /*0628*/ 	.word	0x0000dc20


	//   ....[114]....
        /*062c*/ 	.word	0x0000dc50


	//   ....[115]....
        /*0630*/ 	.word	0x0000dc80


	//   ....[116]....
        /*0634*/ 	.word	0x0000dcb0


	//   ....[117]....
        /*0638*/ 	.word	0x0000dce0


	//   ....[118]....
        /*063c*/ 	.word	0x0000dd10


	//   ....[119]....
        /*0640*/ 	.word	0x0000dd20


	//   ....[120]....
        /*0644*/ 	.word	0x0000dd30


	//   ....[121]....
        /*0648*/ 	.word	0x0000dd40


	//   ....[122]....
        /*064c*/ 	.word	0x0000dd50


	//   ....[123]....
        /*0650*/ 	.word	0x0000e1a0


	//   ....[124]....
        /*0654*/ 	.word	0x0000e1f0


	//   ....[125]....
        /*0658*/ 	.word	0x0000e230


	//   ....[126]....
        /*065c*/ 	.word	0x0000e270


	//   ....[127]....
        /*0660*/ 	.word	0x0000e2b0


	//   ....[128]....
        /*0664*/ 	.word	0x0000e2e0


	//   ....[129]....
        /*0668*/ 	.word	0x0000ec70


	//   ....[130]....
        /*066c*/ 	.word	0x0000eca0


	//   ....[131]....
        /*0670*/ 	.word	0x0000fb20


	//   ....[132]....
        /*0674*/ 	.word	0x000111d0


	//   ....[133]....
        /*0678*/ 	.word	0x00011210


	//   ....[134]....
        /*067c*/ 	.word	0x00011240


	//   ....[135]....
        /*0680*/ 	.word	0x00011290


	//   ....[136]....
        /*0684*/ 	.word	0x00011330


	//   ....[137]....
        /*0688*/ 	.word	0x00011340


	//   ....[138]....
        /*068c*/ 	.word	0x000113d0


	//   ....[139]....
        /*0690*/ 	.word	0x000113e0


	//   ....[140]....
        /*0694*/ 	.word	0x000113f0


	//   ....[141]....
        /*0698*/ 	.word	0x00011490


	//   ....[142]....
        /*069c*/ 	.word	0x000118a0


	//   ....[143]....
        /*06a0*/ 	.word	0x000118d0


	//   ....[144]....
        /*06a4*/ 	.word	0x000118f0


	//   ....[145]....
        /*06a8*/ 	.word	0x00011960


	//   ....[146]....
        /*06ac*/ 	.word	0x000119b0


	//   ....[147]....
        /*06b0*/ 	.word	0x000119e0


	//   ....[148]....
        /*06b4*/ 	.word	0x00011a00


	//   ....[149]....
        /*06b8*/ 	.word	0x00011a70


	//   ....[150]....
        /*06bc*/ 	.word	0x00011a90


	//   ....[151]....
        /*06c0*/ 	.word	0x00011b20


	//   ....[152]....
        /*06c4*/ 	.word	0x00012150


	//   ....[153]....
        /*06c8*/ 	.word	0x00012180


	//   ....[154]....
        /*06cc*/ 	.word	0x000121b0


	//   ....[155]....
        /*06d0*/ 	.word	0x00012230


	//   ....[156]....
        /*06d4*/ 	.word	0x00012280


	//   ....[157]....
        /*06d8*/ 	.word	0x000122b0


	//   ....[158]....
        /*06dc*/ 	.word	0x000122e0


	//   ....[159]....
        /*06e0*/ 	.word	0x00012360


	//   ....[160]....
        /*06e4*/ 	.word	0x00012c30


	//   ....[161]....
        /*06e8*/ 	.word	0x00012c50


	//   ....[162]....
        /*06ec*/ 	.word	0x00012c60


	//   ....[163]....
        /*06f0*/ 	.word	0x00012c70


	//   ....[164]....
        /*06f4*/ 	.word	0x00012c80


	//   ....[165]....
        /*06f8*/ 	.word	0x00012ce0


	//   ....[166]....
        /*06fc*/ 	.word	0x00012cf0


	//   ....[167]....
        /*0700*/ 	.word	0x00012d00


	//   ....[168]....
        /*0704*/ 	.word	0x00012d60


	//   ....[169]....
        /*0708*/ 	.word	0x00012d80


	//   ....[170]....
        /*070c*/ 	.word	0x000131c0


	//   ....[171]....
        /*0710*/ 	.word	0x000131e0


	//   ....[172]....
        /*0714*/ 	.word	0x00013200


	//   ....[173]....
        /*0718*/ 	.word	0x00013220


	//   ....[174]....
        /*071c*/ 	.word	0x00013240


	//   ....[175]....
        /*0720*/ 	.word	0x00013290


	//   ....[176]....
        /*0724*/ 	.word	0x000132b0


	//   ....[177]....
        /*0728*/ 	.word	0x000132c0


	//   ....[178]....
        /*072c*/ 	.word	0x00013310


	//   ....[179]....
        /*0730*/ 	.word	0x00013370


	//   ....[180]....
        /*0734*/ 	.word	0x00014690


	//   ....[181]....
        /*0738*/ 	.word	0x00014c70


	//   ....[182]....
        /*073c*/ 	.word	0x00014d60


	//   ....[183]....
        /*0740*/ 	.word	0x00014e40


	//   ....[184]....
        /*0744*/ 	.word	0x00014ed0


	//   ....[185]....
        /*0748*/ 	.word	0x00014fc0


	//   ....[186]....
        /*074c*/ 	.word	0x00015020


	//   ....[187]....
        /*0750*/ 	.word	0x00015120


	//   ....[188]....
        /*0754*/ 	.word	0x00015180


	//   ....[189]....
        /*0758*/ 	.word	0x00015250


	//   ....[190]....
        /*075c*/ 	.word	0x00015310


	//   ....[191]....
        /*0760*/ 	.word	0x000153d0


	//   ....[192]....
        /*0764*/ 	.word	0x00015550


	//   ....[193]....
        /*0768*/ 	.word	0x000155f0


	//   ....[194]....
        /*076c*/ 	.word	0x00015710


	//   ....[195]....
        /*0770*/ 	.word	0x00015760


	//   ....[196]....
        /*0774*/ 	.word	0x00015840


	//   ....[197]....
        /*0778*/ 	.word	0x000158f0


	//   ....[198]....
        /*077c*/ 	.word	0x00015960


	//   ....[199]....
        /*0780*/ 	.word	0x00015a30


	//   ....[200]....
        /*0784*/ 	.word	0x00015aa0


	//   ....[201]....
        /*0788*/ 	.word	0x00015b70


	//   ....[202]....
        /*078c*/ 	.word	0x00015c00


	//   ....[203]....
        /*0790*/ 	.word	0x00015c50


	//   ....[204]....
        /*0794*/ 	.word	0x00015d30


	//   ....[205]....
        /*0798*/ 	.word	0x00015de0


	//   ....[206]....
        /*079c*/ 	.word	0x00015e40


	//   ....[207]....
        /*07a0*/ 	.word	0x00015f40


	//   ....[208]....
        /*07a4*/ 	.word	0x00015fb0


	//   ....[209]....
        /*07a8*/ 	.word	0x00016080


	//   ....[210]....
        /*07ac*/ 	.word	0x000161c0


	//   ....[211]....
        /*07b0*/ 	.word	0x00016260


	//   ....[212]....
        /*07b4*/ 	.word	0x000162c0


	//   ....[213]....
        /*07b8*/ 	.word	0x00016390


	//   ....[214]....
        /*07bc*/ 	.word	0x000163f0


	//   ....[215]....
        /*07c0*/ 	.word	0x000164c0


	//   ....[216]....
        /*07c4*/ 	.word	0x00016520


	//   ....[217]....
        /*07c8*/ 	.word	0x000165f0


	//   ....[218]....
        /*07cc*/ 	.word	0x00016650


	//   ....[219]....
        /*07d0*/ 	.word	0x00016720


	//   ....[220]....
        /*07d4*/ 	.word	0x00016800


	//   ....[221]....
        /*07d8*/ 	.word	0x000168a0


	//   ....[222]....
        /*07dc*/ 	.word	0x00016910


	//   ....[223]....
        /*07e0*/ 	.word	0x000169d0


	//   ....[224]....
        /*07e4*/ 	.word	0x00016a30


	//   ....[225]....
        /*07e8*/ 	.word	0x00016af0


	//   ....[226]....
        /*07ec*/ 	.word	0x00016b50


	//   ....[227]....
        /*07f0*/ 	.word	0x00016c10


	//   ....[228]....
        /*07f4*/ 	.word	0x00016c70


	//   ....[229]....
        /*07f8*/ 	.word	0x00016d30


	//----- nvinfo : EIATTR_REG_RECONFIG
	.align		4
.L_266:
        /*07fc*/ 	.byte	0x01, 0x54
	.zero		2


	//----- nvinfo : EIATTR_SYSCALL_OFFSETS
	.align		4
        /*0800*/ 	.byte	0x04, 0x46
        /*0802*/ 	.short	(.L_268 - .L_267)


	//   ....[0]....
.L_267:
        /*0804*/ 	.word	0x000017d0


	//   ....[1]....
        /*0808*/ 	.word	0x00010370


	//   ....[2]....
        /*080c*/ 	.word	0x000104b0


	//   ....[3]....
        /*0810*/ 	.word	0x000105f0


	//   ....[4]....
        /*0814*/ 	.word	0x00010710


	//   ....[5]....
        /*0818*/ 	.word	0x00011ea0


	//----- nvinfo : EIATTR_MBARRIER_INSTR_OFFSETS
	.align		4
.L_268:
        /*081c*/ 	.byte	0x04, 0x39
        /*081e*/ 	.short	(.L_270 - .L_269)


	//   ....[0]....
.L_269:
        /*0820*/ 	.word	0x00000180
        /*0824*/ 	.word	0x000000ff
        /*0828*/ 	.word	0x00033400
        /*082c*/ 	.short	0x0100
        /*082e*/ 	.byte	0x08
	.zero		1


	//   ....[1]....
        /*0830*/ 	.word	0x00000190
        /*0834*/ 	.word	0x000000ff
        /*0838*/ 	.word	0x00033420
        /*083c*/ 	.short	0x0100
        /*083e*/ 	.byte	0x08
	.zero		1


	//   ....[2]....
        /*0840*/ 	.word	0x00000280
        /*0844*/ 	.word	0x000000ff
        /*0848*/ 	.word	0x00033430
        /*084c*/ 	.short	0x0100
        /*084e*/ 	.byte	0x08
	.zero		1


	//   ....[3]....
        /*0850*/ 	.word	0x00000290
        /*0854*/ 	.word	0x000000ff
        /*0858*/ 	.word	0x00033440
        /*085c*/ 	.short	0x0100
        /*085e*/ 	.byte	0x08
	.zero		1


	//   ....[4]....
        /*0860*/ 	.word	0x000002a0
        /*0864*/ 	.word	0x000000ff
        /*0868*/ 	.word	0x00033438
        /*086c*/ 	.short	0x0100
        /*086e*/ 	.byte	0x08
	.zero		1


	//   ....[5]....
        /*0870*/ 	.word	0x000002b0
        /*0874*/ 	.word	0x000000ff
        /*0878*/ 	.word	0x00033448
        /*087c*/ 	.short	0x0100
        /*087e*/ 	.byte	0x08
	.zero		1


	//   ....[6]....
        /*0880*/ 	.word	0x000003e0
        /*0884*/ 	.word	0x000000ff
        /*0888*/ 	.word	0x00033450
        /*088c*/ 	.short	0x0100
        /*088e*/ 	.byte	0x08
	.zero		1


	//   ....[7]....
        /*0890*/ 	.word	0x000003f0
        /*0894*/ 	.word	0x000000ff
        /*0898*/ 	.word	0x00033460
        /*089c*/ 	.short	0x0100
        /*089e*/ 	.byte	0x08
	.zero		1


	//   ....[8]....
        /*08a0*/ 	.word	0x00000400
        /*08a4*/ 	.word	0x000000ff
        /*08a8*/ 	.word	0x00033458
        /*08ac*/ 	.short	0x0100
        /*08ae*/ 	.byte	0x08
	.zero		1


	//   ....[9]....
        /*08b0*/ 	.word	0x00000410
        /*08b4*/ 	.word	0x000000ff
        /*08b8*/ 	.word	0x00033468
        /*08bc*/ 	.short	0x0100
        /*08be*/ 	.byte	0x08
	.zero		1


	//   ....[10]....
        /*08c0*/ 	.word	0x00000500
        /*08c4*/ 	.word	0x000000ff
        /*08c8*/ 	.word	0x00033470
        /*08cc*/ 	.short	0x0100
        /*08ce*/ 	.byte	0x06
	.zero		1


	//   ....[11]....
        /*08d0*/ 	.word	0x00000510
        /*08d4*/ 	.word	0x000000ff
        /*08d8*/ 	.word	0x00033480
        /*08dc*/ 	.short	0x0100
        /*08de*/ 	.byte	0x06
	.zero		1


	//   ....[12]....
        /*08e0*/ 	.word	0x00000520
        /*08e4*/ 	.word	0x000000ff
        /*08e8*/ 	.word	0x00033478
        /*08ec*/ 	.short	0x0100
        /*08ee*/ 	.byte	0x06
	.zero		1


	//   ....[13]....
        /*08f0*/ 	.word	0x00000530
        /*08f4*/ 	.word	0x000000ff
        /*08f8*/ 	.word	0x00033488
        /*08fc*/ 	.short	0x0100
        /*08fe*/ 	.byte	0x06
	.zero		1


	//   ....[14]....
        /*0900*/ 	.word	0x00000660
        /*0904*/ 	.word	0x000000ff
        /*0908*/ 	.word	0x00033490
        /*090c*/ 	.short	0x0100
        /*090e*/ 	.byte	0x08
	.zero		1


	//   ....[15]....
        /*0910*/ 	.word	0x00000670
        /*0914*/ 	.word	0x000000ff
        /*0918*/ 	.word	0x000334a0
        /*091c*/ 	.short	0x0100
        /*091e*/ 	.byte	0x08
	.zero		1


	//   ....[16]....
        /*0920*/ 	.word	0x00000680
        /*0924*/ 	.word	0x000000ff
        /*0928*/ 	.word	0x00033498
        /*092c*/ 	.short	0x0100
        /*092e*/ 	.byte	0x08
	.zero		1


	//   ....[17]....
        /*0930*/ 	.word	0x00000690
        /*0934*/ 	.word	0x000000ff
        /*0938*/ 	.word	0x000334a8
        /*093c*/ 	.short	0x0100
        /*093e*/ 	.byte	0x08
	.zero		1


	//   ....[18]....
        /*0940*/ 	.word	0x000007d0
        /*0944*/ 	.word	0x000000ff
        /*0948*/ 	.word	0x000334b0
        /*094c*/ 	.short	0x0100
        /*094e*/ 	.byte	0x08
	.zero		1


	//   ....[19]....
        /*0950*/ 	.word	0x000007e0
        /*0954*/ 	.word	0x000000ff
        /*0958*/ 	.word	0x000334c0
        /*095c*/ 	.short	0x0100
        /*095e*/ 	.byte	0x08
	.zero		1


	//   ....[20]....
        /*0960*/ 	.word	0x000007f0
        /*0964*/ 	.word	0x000000ff
        /*0968*/ 	.word	0x000334b8
        /*096c*/ 	.short	0x0100
        /*096e*/ 	.byte	0x08
	.zero		1


	//   ....[21]....
        /*0970*/ 	.word	0x00000800
        /*0974*/ 	.word	0x000000ff
        /*0978*/ 	.word	0x000334c8
        /*097c*/ 	.short	0x0100
        /*097e*/ 	.byte	0x08
	.zero		1


	//   ....[22]....
        /*0980*/ 	.word	0x000017f0
        /*0984*/ 	.word	0x000000ff
        /*0988*/ 	.word	0x00033400
        /*098c*/ 	.short	0x010a
        /*098e*/ 	.byte	0x27
	.zero		1


	//   ....[23]....
        /*0990*/ 	.word	0x00001880
        /*0994*/ 	.word	0x000000ff
        /*0998*/ 	.word	0x00033430
        /*099c*/ 	.short	0x010a
        /*099e*/ 	.byte	0x27
	.zero		1


	//   ....[24]....
        /*09a0*/ 	.word	0x000018e0
        /*09a4*/ 	.word	0x000000ff
        /*09a8*/ 	.word	0x00033430
        /*09ac*/ 	.short	0x010a
        /*09ae*/ 	.byte	0x27
	.zero		1


	//   ....[25]....
        /*09b0*/ 	.word	0x00002950
        /*09b4*/ 	.word	0x000000ff
        /*09b8*/ 	.word	0x00000000
        /*09bc*/ 	.short	0x0101
        /*09be*/ 	.byte	0x06
	.zero		1


	//   ....[26]....
        /*09c0*/ 	.word	0x000053d0
        /*09c4*/ 	.word	0x000000ff
        /*09c8*/ 	.word	0x00033430
        /*09cc*/ 	.short	0x010a
        /*09ce*/ 	.byte	0x04
	.zero		1


	//   ....[27]....
        /*09d0*/ 	.word	0x00005410
        /*09d4*/ 	.word	0x000000ff
        /*09d8*/ 	.word	0x00033430
        /*09dc*/ 	.short	0x010a
        /*09de*/ 	.byte	0x04
	.zero		1


	//   ....[28]....
        /*09e0*/ 	.word	0x00006080
        /*09e4*/ 	.word	0x000000ff
        /*09e8*/ 	.word	0x00033450
        /*09ec*/ 	.short	0x010a
        /*09ee*/ 	.byte	0x0a
	.zero		1


	//   ....[29]....
        /*09f0*/ 	.word	0x000060c0
        /*09f4*/ 	.word	0x000000ff
        /*09f8*/ 	.word	0x00033450
        /*09fc*/ 	.short	0x010a
        /*09fe*/ 	.byte	0x0a
	.zero		1


	//   ....[30]....
        /*0a00*/ 	.word	0x00006440
        /*0a04*/ 	.word	0x000000ff
        /*0a08*/ 	.word	0x00000000
        /*0a0c*/ 	.short	0x0101
        /*0a0e*/ 	.byte	0x0a
	.zero		1


	//   ....[31]....
        /*0a10*/ 	.word	0x00008530
        /*0a14*/ 	.word	0x000000ff
        /*0a18*/ 	.word	0x00000000
        /*0a1c*/ 	.short	0x0101
        /*0a1e*/ 	.byte	0x06
	.zero		1


	//   ....[32]....
        /*0a20*/ 	.word	0x00008eb0
        /*0a24*/ 	.word	0x000000ff
        /*0a28*/ 	.word	0x00033430
        /*0a2c*/ 	.short	0x010a
        /*0a2e*/ 	.byte	0x07
	.zero		1


	//   ....[33]....
        /*0a30*/ 	.word	0x00008ef0
        /*0a34*/ 	.word	0x000000ff
        /*0a38*/ 	.word	0x00033430
        /*0a3c*/ 	.short	0x010a
        /*0a3e*/ 	.byte	0x07
	.zero		1


	//   ....[34]....
        /*0a40*/ 	.word	0x00009b20
        /*0a44*/ 	.word	0x000000ff
        /*0a48*/ 	.word	0x00033450
        /*0a4c*/ 	.short	0x010a
        /*0a4e*/ 	.byte	0x07
	.zero		1


	//   ....[35]....
        /*0a50*/ 	.word	0x00009b60
        /*0a54*/ 	.word	0x000000ff
        /*0a58*/ 	.word	0x00033450
        /*0a5c*/ 	.short	0x010a
        /*0a5e*/ 	.byte	0x07
	.zero		1


	//   ....[36]....
        /*0a60*/ 	.word	0x00009e80
        /*0a64*/ 	.word	0x000000ff
        /*0a68*/ 	.word	0x00000000
        /*0a6c*/ 	.short	0x0101
        /*0a6e*/ 	.byte	0x07
	.zero		1


	//   ....[37]....
        /*0a70*/ 	.word	0x0000b430
        /*0a74*/ 	.word	0x000000ff
        /*0a78*/ 	.word	0x00000000
        /*0a7c*/ 	.short	0x0101
        /*0a7e*/ 	.byte	0x06
	.zero		1


	//   ....[38]....
        /*0a80*/ 	.word	0x0000bcb0
        /*0a84*/ 	.word	0x000000ff
        /*0a88*/ 	.word	0x00033450
        /*0a8c*/ 	.short	0x010a
        /*0a8e*/ 	.byte	0x09
	.zero		1


	//   ....[39]....
        /*0a90*/ 	.word	0x0000bcf0
        /*0a94*/ 	.word	0x000000ff
        /*0a98*/ 	.word	0x00033450
        /*0a9c*/ 	.short	0x010a
        /*0a9e*/ 	.byte	0x09
	.zero		1


	//   ....[40]....
        /*0aa0*/ 	.word	0x0000c3a0
        /*0aa4*/ 	.word	0x000000ff
        /*0aa8*/ 	.word	0x00000000
        /*0aac*/ 	.short	0x0101
        /*0aae*/ 	.byte	0x04
	.zero		1


	//   ....[41]....
        /*0ab0*/ 	.word	0x0000e300
        /*0ab4*/ 	.word	0x000000ff
        /*0ab8*/ 	.word	0x00000000
        /*0abc*/ 	.short	0x0101
        /*0abe*/ 	.byte	0x04
	.zero		1


	//   ....[42]....
        /*0ac0*/ 	.word	0x00010ed0
        /*0ac4*/ 	.word	0x000000ff
        /*0ac8*/ 	.word	0x00033480
        /*0acc*/ 	.short	0x010a
        /*0ace*/ 	.byte	0x2d
	.zero		1


	//   ....[43]....
        /*0ad0*/ 	.word	0x000115d0
        /*0ad4*/ 	.word	0x000000ff
        /*0ad8*/ 	.word	0x00033470
        /*0adc*/ 	.short	0x0107
        /*0ade*/ 	.byte	0x2d
	.zero		1


	//   ....[44]....
        /*0ae0*/ 	.word	0x00011640
        /*0ae4*/ 	.word	0x000000ff
        /*0ae8*/ 	.word	0x00033470
        /*0aec*/ 	.short	0x0101
        /*0aee*/ 	.byte	0x2d
	.zero		1


	//   ....[45]....
        /*0af0*/ 	.word	0x00011670
        /*0af4*/ 	.word	0x000000ff
        /*0af8*/ 	.word	0x00033440
        /*0afc*/ 	.short	0x010a
        /*0afe*/ 	.byte	0x2d
	.zero		1


	//   ....[46]....
        /*0b00*/ 	.word	0x00011c60
        /*0b04*/ 	.word	0x000000ff
        /*0b08*/ 	.word	0x00033430
        /*0b0c*/ 	.short	0x0107
        /*0b0e*/ 	.byte	0x2d
	.zero		1


	//   ....[47]....
        /*0b10*/ 	.word	0x00011cd0
        /*0b14*/ 	.word	0x000000ff
        /*0b18*/ 	.word	0x00033430
        /*0b1c*/ 	.short	0x0101
        /*0b1e*/ 	.byte	0x2d
	.zero		1


	//   ....[48]....
        /*0b20*/ 	.word	0x00012470
        /*0b24*/ 	.word	0x000000ff
        /*0b28*/ 	.word	0x00033400
        /*0b2c*/ 	.short	0x0107
        /*0b2e*/ 	.byte	0x2d
	.zero		1


	//   ....[49]....
        /*0b30*/ 	.word	0x000124d0
        /*0b34*/ 	.word	0x000000ff
        /*0b38*/ 	.word	0x00033400
        /*0b3c*/ 	.short	0x0101
        /*0b3e*/ 	.byte	0x2d
	.zero		1


	//   ....[50]....
        /*0b40*/ 	.word	0x000124e0
        /*0b44*/ 	.word	0x000000ff
        /*0b48*/ 	.word	0x00033420
        /*0b4c*/ 	.short	0x010a
        /*0b4e*/ 	.byte	0x2d
	.zero		1


	//   ....[51]....
        /*0b50*/ 	.word	0x00012940
        /*0b54*/ 	.word	0x00000005
        /*0b58*/ 	.word	0x00033480
        /*0b5c*/ 	.short	0x010a
        /*0b5e*/ 	.byte	0x3f
	.zero		1


	//   ....[52]....
        /*0b60*/ 	.word	0x00012eb0
        /*0b64*/ 	.word	0x00000005
        /*0b68*/ 	.word	0x00033470
        /*0b6c*/ 	.short	0x0107
        /*0b6e*/ 	.byte	0x3f
	.zero		1


	//   ....[53]....
        /*0b70*/ 	.word	0x00012f20
        /*0b74*/ 	.word	0x00000005
        /*0b78*/ 	.word	0x00033470
        /*0b7c*/ 	.short	0x0101
        /*0b7e*/ 	.byte	0x3f
	.zero		1


	//   ....[54]....
        /*0b80*/ 	.word	0x00012f50
        /*0b84*/ 	.word	0x00000005
        /*0b88*/ 	.word	0x00033440
        /*0b8c*/ 	.short	0x010a
        /*0b8e*/ 	.byte	0x3f
	.zero		1


	//   ....[55]....
        /*0b90*/ 	.word	0x00013450
        /*0b94*/ 	.word	0x00000005
        /*0b98*/ 	.word	0x00033430
        /*0b9c*/ 	.short	0x0107
        /*0b9e*/ 	.byte	0x3f
	.zero		1


	//   ....[56]....
        /*0ba0*/ 	.word	0x000134d0
        /*0ba4*/ 	.word	0x00000005
        /*0ba8*/ 	.word	0x00033430
        /*0bac*/ 	.short	0x0101
        /*0bae*/ 	.byte	0x3f
	.zero		1


	//   ....[57]....
        /*0bb0*/ 	.word	0x00013540
        /*0bb4*/ 	.word	0x00000005
        /*0bb8*/ 	.word	0x00033470
        /*0bbc*/ 	.short	0x010a
        /*0bbe*/ 	.byte	0x3f
	.zero		1


	//   ....[58]....
        /*0bc0*/ 	.word	0x000135c0
        /*0bc4*/ 	.word	0x00000005
        /*0bc8*/ 	.word	0x00033460
        /*0bcc*/ 	.short	0x010a
        /*0bce*/ 	.byte	0x3f
	.zero		1


	//   ....[59]....
        /*0bd0*/ 	.word	0x00013c60
        /*0bd4*/ 	.word	0x00000005
        /*0bd8*/ 	.word	0x00033450
        /*0bdc*/ 	.short	0x0101
        /*0bde*/ 	.byte	0x3f
	.zero		1


	//   ....[60]....
        /*0be0*/ 	.word	0x00013d00
        /*0be4*/ 	.word	0x00000005
        /*0be8*/ 	.word	0x00000000
        /*0bec*/ 	.short	0x0101
        /*0bee*/ 	.byte	0x3f
	.zero		1


	//   ....[61]....
        /*0bf0*/ 	.word	0x00013df0
        /*0bf4*/ 	.word	0x00000000
        /*0bf8*/ 	.word	0x00033470
        /*0bfc*/ 	.short	0x010a
        /*0bfe*/ 	.byte	0x3f
	.zero		1


	//   ....[62]....
        /*0c00*/ 	.word	0x00013e80
        /*0c04*/ 	.word	0x00000000
        /*0c08*/ 	.word	0x00033460
        /*0c0c*/ 	.short	0x010a
        /*0c0e*/ 	.byte	0x3f
	.zero		1


	//   ....[63]....
        /*0c10*/ 	.word	0x00014520
        /*0c14*/ 	.word	0x00000000
        /*0c18*/ 	.word	0x00033450
        /*0c1c*/ 	.short	0x0101
        /*0c1e*/ 	.byte	0x3f
	.zero		1


	//   ....[64]....
        /*0c20*/ 	.word	0x000145a0
        /*0c24*/ 	.word	0x00000000
        /*0c28*/ 	.word	0x00000000
        /*0c2c*/ 	.short	0x0101
        /*0c2e*/ 	.byte	0x3f
	.zero		1


	//   ....[65]....
        /*0c30*/ 	.word	0x00014640
        /*0c34*/ 	.word	0x00000005
        /*0c38*/ 	.word	0x00033420
        /*0c3c*/ 	.short	0x010a
        /*0c3e*/ 	.byte	0x3f
	.zero		1


	//   ....[66]....
        /*0c40*/ 	.word	0x00014780
        /*0c44*/ 	.word	0x00000004
        /*0c48*/ 	.word	0x00033440
        /*0c4c*/ 	.short	0x010a
        /*0c4e*/ 	.byte	0x3f
	.zero		1


	//   ....[67]....
        /*0c50*/ 	.word	0x00014820
        /*0c54*/ 	.word	0x00000005
        /*0c58*/ 	.word	0x00033440
        /*0c5c*/ 	.short	0x010a
        /*0c5e*/ 	.byte	0x3f
	.zero		1


	//   ....[68]....
        /*0c60*/ 	.word	0x00014860
        /*0c64*/ 	.word	0x00000004
        /*0c68*/ 	.word	0x00033460
        /*0c6c*/ 	.short	0x010a
        /*0c6e*/ 	.byte	0x3f
	.zero		1


	//   ....[69]....
        /*0c70*/ 	.word	0x000148a0
        /*0c74*/ 	.word	0x00000005
        /*0c78*/ 	.word	0x00033460
        /*0c7c*/ 	.short	0x010a
        /*0c7e*/ 	.byte	0x3f
	.zero		1


	//   ....[70]....
        /*0c80*/ 	.word	0x000148e0
        /*0c84*/ 	.word	0x00000004
        /*0c88*/ 	.word	0x00033480
        /*0c8c*/ 	.short	0x010a
        /*0c8e*/ 	.byte	0x3f
	.zero		1


	//   ....[71]....
        /*0c90*/ 	.word	0x00014920
        /*0c94*/ 	.word	0x00000005
        /*0c98*/ 	.word	0x00033480
        /*0c9c*/ 	.short	0x010a
        /*0c9e*/ 	.byte	0x3f
	.zero		1


	//   ....[72]....
        /*0ca0*/ 	.word	0x00014990
        /*0ca4*/ 	.word	0x00000003
        /*0ca8*/ 	.word	0x00033400
        /*0cac*/ 	.short	0x010a
        /*0cae*/ 	.byte	0x3f
	.zero		1


	//   ....[73]....
        /*0cb0*/ 	.word	0x000149f0
        /*0cb4*/ 	.word	0x00000005
        /*0cb8*/ 	.word	0x00033430
        /*0cbc*/ 	.short	0x010a
        /*0cbe*/ 	.byte	0x3f
	.zero		1


	//   ....[74]....
        /*0cc0*/ 	.word	0x00014a50
        /*0cc4*/ 	.word	0x0000000b
        /*0cc8*/ 	.word	0x00033430
        /*0ccc*/ 	.short	0x010a
        /*0cce*/ 	.byte	0x3f
	.zero		1


	//   ....[75]....
        /*0cd0*/ 	.word	0x00014ab0
        /*0cd4*/ 	.word	0x0000000b
        /*0cd8*/ 	.word	0x00033450
        /*0cdc*/ 	.short	0x010a
        /*0cde*/ 	.byte	0x3f
	.zero		1


	//   ....[76]....
        /*0ce0*/ 	.word	0x00014b10
        /*0ce4*/ 	.word	0x0000000d
        /*0ce8*/ 	.word	0x00033430
        /*0cec*/ 	.short	0x010a
        /*0cee*/ 	.byte	0x3f
	.zero		1


	//   ....[77]....
        /*0cf0*/ 	.word	0x00014b70
        /*0cf4*/ 	.word	0x0000000d
        /*0cf8*/ 	.word	0x00033450
        /*0cfc*/ 	.short	0x010a
        /*0cfe*/ 	.byte	0x3f
	.zero		1


	//   ....[78]....
        /*0d00*/ 	.word	0x00014bd0
        /*0d04*/ 	.word	0x00000003
        /*0d08*/ 	.word	0x00033450
        /*0d0c*/ 	.short	0x010a
        /*0d0e*/ 	.byte	0x3f
	.zero		1


	//   ....[79]....
        /*0d10*/ 	.word	0x00014cb0
        /*0d14*/ 	.word	0x00000002
        /*0d18*/ 	.word	0x00033480
        /*0d1c*/ 	.short	0x010a
        /*0d1e*/ 	.byte	0x3f
	.zero		1


	//   ....[80]....
        /*0d20*/ 	.word	0x000154a0
        /*0d24*/ 	.word	0x00000002
        /*0d28*/ 	.word	0x00033440
        /*0d2c*/ 	.short	0x010a
        /*0d2e*/ 	.byte	0x3f
	.zero		1


	//   ....[81]....
        /*0d30*/ 	.word	0x000160c0
        /*0d34*/ 	.word	0x00000003
        /*0d38*/ 	.word	0x00033420
        /*0d3c*/ 	.short	0x010a
        /*0d3e*/ 	.byte	0x3f
	.zero		1


	//   ....[82]....
        /*0d40*/ 	.word	0x00016110
        /*0d44*/ 	.word	0x00000005
        /*0d48*/ 	.word	0x00033480
        /*0d4c*/ 	.short	0x010a
        /*0d4e*/ 	.byte	0x3f
	.zero		1


	//   ....[83]....
        /*0d50*/ 	.word	0x00016750
        /*0d54*/ 	.word	0x00000005
        /*0d58*/ 	.word	0x00033440
        /*0d5c*/ 	.short	0x010a
        /*0d5e*/ 	.byte	0x3f
	.zero		1


	//   ....[84]....
        /*0d60*/ 	.word	0x00016d60
        /*0d64*/ 	.word	0x00000005
        /*0d68*/ 	.word	0x00033470
        /*0d6c*/ 	.short	0x010a
        /*0d6e*/ 	.byte	0x3f
	.zero		1


	//   ....[85]....
        /*0d70*/ 	.word	0x00016db0
        /*0d74*/ 	.word	0x00000005
        /*0d78*/ 	.word	0x00033460
        /*0d7c*/ 	.short	0x010a
        /*0d7e*/ 	.byte	0x3f
	.zero		1


	//   ....[86]....
        /*0d80*/ 	.word	0x00016e00
        /*0d84*/ 	.word	0x00000000
        /*0d88*/ 	.word	0x00033470
        /*0d8c*/ 	.short	0x010a
        /*0d8e*/ 	.byte	0x3f
	.zero		1


	//   ....[87]....
        /*0d90*/ 	.word	0x00016e50
        /*0d94*/ 	.word	0x00000000
        /*0d98*/ 	.word	0x00033460
        /*0d9c*/ 	.short	0x010a
        /*0d9e*/ 	.byte	0x3f
	.zero		1


	//   ....[88]....
        /*0da0*/ 	.word	0x00016ea0
        /*0da4*/ 	.word	0x00000005
        /*0da8*/ 	.word	0x00033420
        /*0dac*/ 	.short	0x010a
        /*0dae*/ 	.byte	0x3f
	.zero		1


	//   ....[89]....
        /*0db0*/ 	.word	0x00016ef0
        /*0db4*/ 	.word	0x00000004
        /*0db8*/ 	.word	0x00033440
        /*0dbc*/ 	.short	0x010a
        /*0dbe*/ 	.byte	0x3f
	.zero		1


	//   ....[90]....
        /*0dc0*/ 	.word	0x00016f40
        /*0dc4*/ 	.word	0x00000005
        /*0dc8*/ 	.word	0x00033440
        /*0dcc*/ 	.short	0x010a
        /*0dce*/ 	.byte	0x3f
	.zero		1


	//   ....[91]....
        /*0dd0*/ 	.word	0x00016f90
        /*0dd4*/ 	.word	0x00000004
        /*0dd8*/ 	.word	0x00033460
        /*0ddc*/ 	.short	0x010a
        /*0dde*/ 	.byte	0x3f
	.zero		1


	//   ....[92]....
        /*0de0*/ 	.word	0x00016fe0
        /*0de4*/ 	.word	0x00000005
        /*0de8*/ 	.word	0x00033460
        /*0dec*/ 	.short	0x010a
        /*0dee*/ 	.byte	0x3f
	.zero		1


	//   ....[93]....
        /*0df0*/ 	.word	0x00017030
        /*0df4*/ 	.word	0x00000004
        /*0df8*/ 	.word	0x00033480
        /*0dfc*/ 	.short	0x010a
        /*0dfe*/ 	.byte	0x3f
	.zero		1


	//----- nvinfo : EIATTR_NUM_MBARRIERS
	.align		4
.L_270:
        /*0e00*/ 	.byte	0x03, 0x38
        /*0e02*/ 	.short	0x0016


	//----- nvinfo : EIATTR_EXIT_INSTR_OFFSETS
	.align		4
        /*0e04*/ 	.byte	0x04, 0x1c
        /*0e06*/ 	.short	(.L_272 - .L_271)


	//   ....[0]....
.L_271:
        /*0e08*/ 	.word	0x00014970


	//----- nvinfo : EIATTR_MAX_THREADS
	.align		4
.L_272:
        /*0e0c*/ 	.byte	0x04, 0x05
        /*0e0e*/ 	.short	(.L_274 - .L_273)
.L_273:
        /*0e10*/ 	.word	0x00000180
        /*0e14*/ 	.word	0x00000001
        /*0e18*/ 	.word	0x00000001


	//----- nvinfo : EIATTR_CRS_STACK_SIZE
	.align		4
.L_274:
        /*0e1c*/ 	.byte	0x04, 0x1e
        /*0e1e*/ 	.short	(.L_276 - .L_275)
.L_275:
        /*0e20*/ 	.word	0x00000000


	//----- nvinfo : EIATTR_CBANK_PARAM_SIZE
	.align		4
.L_276:
        /*0e24*/ 	.byte	0x03, 0x19
        /*0e26*/ 	.short	0x0a70


	//----- nvinfo : EIATTR_PARAM_CBANK
	.align		4
        /*0e28*/ 	.byte	0x04, 0x0a
        /*0e2a*/ 	.short	(.L_278 - .L_277)
	.align		4
.L_277:
        /*0e2c*/ 	.word	index@(.nv.constant0._ZN7cutlass13device_kernelIN5flash11enable_sm90INS1_16FlashAttnFwdSm90INS1_25CollectiveMainloopFwdSm90ILi2EN4cute5tupleIJNS5_1CILi1EEES8_S8_EEENS6_IJNS7_ILi128EEENS7_ILi160EEENS7_ILi192EEEEEELi192ENS_12float_e4m3_tEfNS_4arch4Sm90ELb1ELb0ELb0ELb0ELb1ELb0ELb0ELb1ELb1ELb1ELb1ELb0EEENS1_21CollectiveEpilogueFwdINS6_IJSA_SC_SB_EEES9_NS_10bfloat16_tESG_Li256ELb0ELb1ELb1ELb1EEENS1_19SingleTileSchedulerILb0ELb1ELb1ELi128EEEEEEEEEvNT_6ParamsE)
        /*0e30*/ 	.short	0x0210
        /*0e32*/ 	.short	0x0a70


	//----- nvinfo : EIATTR_SW_WAR
	.align		4
.L_278:
        /*0e34*/ 	.byte	0x04, 0x36
        /*0e36*/ 	.short	(.L_280 - .L_279)
.L_279:
        /*0e38*/ 	.word	0x00000008
.L_280:


//--------------------- .nv.info._ZN7cutlass13device_kernelIN5flash11enable_sm90INS1_16FlashAttnFwdSm90INS1_25CollectiveMainloopFwdSm90ILi2EN4cute5tupleIJNS5_1CILi1EEES8_S8_EEENS6_IJNS7_ILi128EEENS7_ILi160EEENS7_ILi192EEEEEELi192ENS_12float_e4m3_tEfNS_4arch4Sm90ELb1ELb0ELb0ELb1ELb1ELb0ELb0ELb1ELb1ELb1ELb1ELb0EEENS1_21CollectiveEpilogueFwdINS6_IJSA_SC_SB_EEES9_NS_10bfloat16_tESG_Li256ELb1ELb1ELb1ELb1EEENS1_36VarlenDynamicPersistentTileSchedulerILi128ELi160ELi256ELi128ELb1ELb1ELb1ELb1ELb1ELb1EEEEEEEEEvNT_6ParamsE --------------------------
	.section	.nv.info._ZN7cutlass13device_kernelIN5flash11enable_sm90INS1_16FlashAttnFwdSm90INS1_25CollectiveMainloopFwdSm90ILi2EN4cute5tupleIJNS5_1CILi1EEES8_S8_EEENS6_IJNS7_ILi128EEENS7_ILi160EEENS7_ILi192EEEEEELi192ENS_12float_e4m3_tEfNS_4arch4Sm90ELb1ELb0ELb0ELb1ELb1ELb0ELb0ELb1ELb1ELb1ELb1ELb0EEENS1_21CollectiveEpilogueFwdINS6_IJSA_SC_SB_EEES9_NS_10bfloat16_tESG_Li256ELb1ELb1ELb1ELb1EEENS1_36VarlenDynamicPersistentTileSchedulerILi128ELi160ELi256ELi128ELb1ELb1ELb1ELb1ELb1ELb1EEEEEEEEEvNT_6ParamsE,"",@"SHT_CUDA_INFO"
	.sectionflags	@""
	.align	4


	//----- nvinfo : EIATTR_CUDA_API_VERSION
	.align		4
        /*0000*/ 	.byte	0x04, 0x37
        /*0002*/ 	.short	(.L_282 - .L_281)
.L_281:
        /*0004*/ 	.word	0x00000082


	//----- nvinfo : EIATTR_KPARAM_INFO
	.align		4
.L_282:
        /*0008*/ 	.byte	0x04, 0x17
        /*000a*/ 	.short	(.L_284 - .L_283)
.L_283:
        /*000c*/ 	.word	0x00000000
        /*0010*/ 	.short	0x0000
        /*0012*/ 	.short	0x0070
        /*0014*/ 	.byte	0x00, 0xf0, 0x01, 0x2a


	//----- nvinfo : EIATTR_SPARSE_MMA_MASK
	.align		4
.L_284:
        /*0018*/ 	.byte	0x03, 0x50
        /*001a*/ 	.short	0x0000


	//----- nvinfo : EIATTR_MAXREG_COUNT
	.align		4
        /*001c*/ 	.byte	0x03, 0x1b
        /*001e*/ 	.short	0x00a8


	//----- nvinfo : EIATTR_NUM_BARRIERS
	.align		4
        /*0020*/ 	.byte	0x02, 0x4c
        /*0022*/ 	.byte	0x10
	.zero		1


	//----- nvinfo : EIATTR_EXTERNS
	.align		4
        /*0024*/ 	.byte	0x04, 0x0f
        /*0026*/ 	.short	(.L_286 - .L_285)


	//   ....[0]....
	.align		4
.L_285:
        /*0028*/ 	.word	index@(__assertfail)


	//----- nvinfo : EIATTR_ANNOTATIONS
	.align		4
.L_286:
        /*002c*/ 	.byte	0x04, 0x55
        /*002e*/ 	.short	(.L_288 - .L_287)


	//   ....[0]....
.L_287:
        /* <DEDUP_REMOVED lines=28> */


	//----- nvinfo : EIATTR_MERCURY_ISA_VERSION
	.align		4
.L_288:
        /*01e0*/ 	.byte	0x03, 0x5f
        /*01e2*/ 	.short	0x0101


	//----- nvinfo : EIATTR_UNUSED_LOAD_BYTE_OFFSET
	.align		4
        /*01e4*/ 	.byte	0x04, 0x44
        /*01e6*/ 	.short	(.L_290 - .L_289)


	//   ....[0]....
.L_289:
        /*01e8*/ 	.word	0x000009a0
        /*01ec*/ 	.word	0x0000fff0


	//   ....[1]....
        /*01f0*/ 	.word	0x0000cf90
        /*01f4*/ 	.word	0x0000fff0


	//----- nvinfo : EIATTR_INT_WARP_WIDE_INSTR_OFFSETS
	.align		4
.L_290:
        /*01f8*/ 	.byte	0x04, 0x31
        /*01fa*/ 	.short	(.L_292 - .L_291)


	//   ....[0]....
.L_291:
        /*01fc*/ 	.word	0x000000c0


	//   ....[1]....
        /*0200*/ 	.word	0x000000d0


	//   ....[2]....
        /*0204*/ 	.word	0x00000170


	//   ....[3]....
        /*0208*/ 	.word	0x00013c60


	//   ....[4]....
        /*020c*/ 	.word	0x00013cf0


	//   ....[5]....
        /*0210*/ 	.word	0x00017b40


	//   ....[6]....
        /*0214*/ 	.word	0x00017bd0


	//----- nvinfo : EIATTR_COOP_GROUP_MASK_REGIDS
	.align		4
.L_292:
        /*0218*/ 	.byte	0x04, 0x29
        /*021a*/ 	.short	(.L_294 - .L_293)


	//   ....[0]....
.L_293:
        /*021c*/ 	.word	0xffffffff


	//   ....[1]....
        /*0220*/ 	.word	0xffffffff


	//   ....[2]....
        /*0224*/ 	.word	0xffffffff


	//   ....[3]....
        /*0228*/ 	.word	0xffffffff


	//   ....[4]....
        /*022c*/ 	.word	0xffffffff


	//   ....[5]....
        /*0230*/ 	.word	0xffffffff


	//   ....[6]....
        /*0234*/ 	.word	0xffffffff


	//   ....[7]....
        /*0238*/ 	.word	0xffffffff


	//   ....[8]....
        /*023c*/ 	.word	0xffffffff


	//   ....[9]....
        /*0240*/ 	.word	0xffffffff


	//   ....[10]....
        /*0244*/ 	.word	0xffffffff


	//   ....[11]....
        /*0248*/ 	.word	0xffffffff


	//   ....[12]....
        /*024c*/ 	.word	0xffffffff


	//   ....[13]....
        /*0250*/ 	.word	0xffffffff


	//   ....[14]....
        /*0254*/ 	.word	0xffffffff


	//   ....[15]....
        /*0258*/ 	.word	0xffffffff


	//   ....[16]....
        /*025c*/ 	.word	0xffffffff


	//   ....[17]....
        /*0260*/ 	.word	0xffffffff


	//   ....[18]....
        /*0264*/ 	.word	0xffffffff


	//   ....[19]....
        /*0268*/ 	.word	0xffffffff


	//   ....[20]....
        /*026c*/ 	.word	0xffffffff


	//   ....[21]....
        /*0270*/ 	.word	0xffffffff


	//   ....[22]....
        /*0274*/ 	.word	0xffffffff


	//   ....[23]....
        /*0278*/ 	.word	0xffffffff


	//   ....[24]....
        /*027c*/ 	.word	0xffffffff


	//   ....[25]....
        /*0280*/ 	.word	0xffffffff


	//   ....[26]....
        /*0284*/ 	.word	0xffffffff


	//   ....[27]....
        /*0288*/ 	.word	0xffffffff


	//   ....[28]....
        /*028c*/ 	.word	0xffffffff


	//   ....[29]....
        /*0290*/ 	.word	0xffffffff


	//   ....[30]....
        /*0294*/ 	.word	0xffffffff


	//   ....[31]....
        /*0298*/ 	.word	0xffffffff


	//   ....[32]....
        /*029c*/ 	.word	0xffffffff


	//   ....[33]....
        /*02a0*/ 	.word	0xffffffff


	//   ....[34]....
        /*02a4*/ 	.word	0xffffffff


	//   ....[35]....
        /*02a8*/ 	.word	0xffffffff


	//   ....[36]....
        /*02ac*/ 	.word	0xffffffff


	//   ....[37]....
        /*02b0*/ 	.word	0xffffffff


	//   ....[38]....
        /*02b4*/ 	.word	0xffffffff


	//   ....[39]....
        /*02b8*/ 	.word	0xffffffff


	//   ....[40]....
        /*02bc*/ 	.word	0xffffffff


	//   ....[41]....
        /*02c0*/ 	.word	0xffffffff


	//   ....[42]....
        /*02c4*/ 	.word	0xffffffff


	//   ....[43]....
        /*02c8*/ 	.word	0xffffffff


	//   ....[44]....
        /*02cc*/ 	.word	0xffffffff


	//   ....[45]....
        /*02d0*/ 	.word	0xffffffff


	//   ....[46]....
        /*02d4*/ 	.word	0xffffffff


	//   ....[47]....
        /*02d8*/ 	.word	0xffffffff


	//   ....[48]....
        /*02dc*/ 	.word	0xffffffff


	//   ....[49]....
        /*02e0*/ 	.word	0xffffffff


	//   ....[50]....
        /*02e4*/ 	.word	0xffffffff


	//   ....[51]....
        /*02e8*/ 	.word	0xffffffff


	//   ....[52]....
        /*02ec*/ 	.word	0xffffffff


	//   ....[53]....
        /*02f0*/ 	.word	0xffffffff


	//   ....[54]....
        /*02f4*/ 	.word	0xffffffff


	//   ....[55]....
        /*02f8*/ 	.word	0xffffffff


	//   ....[56]....
        /*02fc*/ 	.word	0xffffffff


	//   ....[57]....
        /*0300*/ 	.word	0xffffffff


	//   ....[58]....
        /*0304*/ 	.word	0xffffffff


	//   ....[59]....
        /*0308*/ 	.word	0xffffffff


	//   ....[60]....
        /*030c*/ 	.word	0xffffffff


	//   ....[61]....
        /*0310*/ 	.word	0xffffffff


	//   ....[62]....
        /*0314*/ 	.word	0xffffffff


	//   ....[63]....
        /*0318*/ 	.word	0xffffffff


	//   ....[64]....
        /*031c*/ 	.word	0xffffffff


	//   ....[65]....
        /*0320*/ 	.word	0xffffffff


	//   ....[66]....
        /*0324*/ 	.word	0xffffffff


	//   ....[67]....
        /*0328*/ 	.word	0xffffffff


	//   ....[68]....
        /*032c*/ 	.word	0xffffffff


	//   ....[69]....
        /*0330*/ 	.word	0xffffffff


	//   ....[70]....
        /*0334*/ 	.word	0xffffffff


	//   ....[71]....
        /*0338*/ 	.word	0xffffffff


	//   ....[72]....
        /*033c*/ 	.word	0xffffffff


	//   ....[73]....
        /*0340*/ 	.word	0xffffffff


	//   ....[74]....
        /*0344*/ 	.word	0xffffffff


	//   ....[75]....
        /*0348*/ 	.word	0xffffffff


	//   ....[76]....
        /*034c*/ 	.word	0xffffffff


	//   ....[77]....
        /*0350*/ 	.word	0xffffffff


	//   ....[78]....
        /*0354*/ 	.word	0xffffffff


	//   ....[79]....
        /*0358*/ 	.word	0xffffffff


	//   ....[80]....
        /*035c*/ 	.word	0xffffffff


	//   ....[81]....
        /*0360*/ 	.word	0xffffffff


	//   ....[82]....
        /*0364*/ 	.word	0xffffffff


	//   ....[83]....
        /*0368*/ 	.word	0xffffffff


	//   ....[84]....
        /*036c*/ 	.word	0xffffffff


	//   ....[85]....
        /*0370*/ 	.word	0xffffffff


	//   ....[86]....
        /*0374*/ 	.word	0xffffffff


	//   ....[87]....
        /*0378*/ 	.word	0xffffffff


	//   ....[88]....
        /*037c*/ 	.word	0xffffffff


	//   ....[89]....
        /*0380*/ 	.word	0xffffffff


	//   ....[90]....
        /*0384*/ 	.word	0xffffffff


	//   ....[91]....
        /*0388*/ 	.word	0xffffffff


	//   ....[92]....
        /*038c*/ 	.word	0xffffffff


	//   ....[93]....
        /*0390*/ 	.word	0xffffffff


	//   ....[94]....
        /*0394*/ 	.word	0xffffffff


	//   ....[95]....
        /*0398*/ 	.word	0xffffffff


	//   ....[96]....
        /*039c*/ 	.word	0xffffffff


	//   ....[97]....
        /*03a0*/ 	.word	0xffffffff


	//   ....[98]....
        /*03a4*/ 	.word	0xffffffff


	//   ....[99]....
        /*03a8*/ 	.word	0xffffffff


	//   ....[100]....
        /*03ac*/ 	.word	0xffffffff


	//   ....[101]....
        /*03b0*/ 	.word	0xffffffff


	//   ....[102]....
        /*03b4*/ 	.word	0xffffffff


	//   ....[103]....
        /*03b8*/ 	.word	0xffffffff


	//   ....[104]....
        /*03bc*/ 	.word	0xffffffff


	//   ....[105]....
        /*03c0*/ 	.word	0xffffffff


	//   ....[106]....
        /*03c4*/ 	.word	0xffffffff


	//   ....[107]....
        /*03c8*/ 	.word	0xffffffff


	//   ....[108]....
        /*03cc*/ 	.word	0xffffffff


	//   ....[109]....
        /*03d0*/ 	.word	0xffffffff


	//   ....[110]....
        /*03d4*/ 	.word	0xffffffff


	//   ....[111]....
        /*03d8*/ 	.word	0xffffffff


	//   ....[112]....
        /*03dc*/ 	.word	0xffffffff


	//   ....[113]....
        /*03e0*/ 	.word	0xffffffff


	//   ....[114]....
        /*03e4*/ 	.word	0xffffffff


	//   ....[115]....
        /*03e8*/ 	.word	0xffffffff


	//   ....[116]....
        /*03ec*/ 	.word	0xffffffff


	//   ....[117]....
        /*03f0*/ 	.word	0xffffffff


	//   ....[118]....
        /*03f4*/ 	.word	0xffffffff


	//   ....[119]....
        /*03f8*/ 	.word	0xffffffff


	//   ....[120]....
        /*03fc*/ 	.word	0xffffffff


	//   ....[121]....
        /*0400*/ 	.word	0xffffffff


	//   ....[122]....
        /*0404*/ 	.word	0xffffffff


	//   ....[123]....
        /*0408*/ 	.word	0xffffffff


	//   ....[124]....
        /*040c*/ 	.word	0xffffffff


	//   ....[125]....
        /*0410*/ 	.word	0xffffffff


	//   ....[126]....
        /*0414*/ 	.word	0xffffffff


	//   ....[127]....
        /*0418*/ 	.word	0xffffffff


	//   ....[128]....
        /*041c*/ 	.word	0xffffffff


	//   ....[129]....
        /*0420*/ 	.word	0xffffffff


	//   ....[130]....
        /*0424*/ 	.word	0xffffffff


	//   ....[131]....
        /*0428*/ 	.word	0xffffffff


	//   ....[132]....
        /*042c*/ 	.word	0xffffffff


	//   ....[133]....
        /*0430*/ 	.word	0xffffffff


	//   ....[134]....
        /*0434*/ 	.word	0xffffffff


	//   ....[135]....
        /*0438*/ 	.word	0xffffffff


	//   ....[136]....
        /*043c*/ 	.word	0xffffffff


	//   ....[137]....
        /*0440*/ 	.word	0xffffffff


	//   ....[138]....
        /*0444*/ 	.word	0xffffffff


	//   ....[139]....
        /*0448*/ 	.word	0xffffffff


	//   ....[140]....
        /*044c*/ 	.word	0xffffffff


	//   ....[141]....
        /*0450*/ 	.word	0xffffffff


	//   ....[142]....
        /*0454*/ 	.word	0xffffffff


	//   ....[143]....
        /*0458*/ 	.word	0xffffffff


	//   ....[144]....
        /*045c*/ 	.word	0xffffffff


	//   ....[145]....
        /*0460*/ 	.word	0xffffffff


	//   ....[146]....
        /*0464*/ 	.word	0xffffffff


	//   ....[147]....
        /*0468*/ 	.word	0xffffffff


	//   ....[148]....
        /*046c*/ 	.word	0xffffffff


	//   ....[149]....
        /*0470*/ 	.word	0xffffffff


	//   ....[150]....
        /*0474*/ 	.word	0xffffffff


	//   ....[151]....
        /*0478*/ 	.word	0xffffffff


	//   ....[152]....
        /*047c*/ 	.word	0xffffffff


	//   ....[153]....
        /*0480*/ 	.word	0xffffffff


	//   ....[154]....
        /*0484*/ 	.word	0xffffffff


	//   ....[155]....
        /*0488*/ 	.word	0xffffffff


	//   ....[156]....
        /*048c*/ 	.word	0xffffffff


	//   ....[157]....
        /*0490*/ 	.word	0xffffffff


	//   ....[158]....
        /*0494*/ 	.word	0xffffffff


	//   ....[159]....
        /*0498*/ 	.word	0xffffffff


	//   ....[160]....
        /*049c*/ 	.word	0xffffffff


	//   ....[161]....
        /*04a0*/ 	.word	0xffffffff


	//   ....[162]....
        /*04a4*/ 	.word	0xffffffff


	//   ....[163]....
        /*04a8*/ 	.word	0xffffffff


	//   ....[164]....
        /*04ac*/ 	.word	0xffffffff


	//   ....[165]....
        /*04b0*/ 	.word	0xffffffff


	//   ....[166]....
        /*04b4*/ 	.word	0xffffffff


	//   ....[167]....
        /*04b8*/ 	.word	0xffffffff


	//   ....[168]....
        /*04bc*/ 	.word	0xffffffff


	//   ....[169]....
        /*04c0*/ 	.word	0xffffffff


	//   ....[170]....
        /*04c4*/ 	.word	0xffffffff


	//   ....[171]....
        /*04c8*/ 	.word	0xffffffff


	//   ....[172]....
        /*04cc*/ 	.word	0xffffffff


	//   ....[173]....
        /*04d0*/ 	.word	0xffffffff


	//   ....[174]....
        /*04d4*/ 	.word	0xffffffff


	//   ....[175]....
        /*04d8*/ 	.word	0xffffffff


	//   ....[176]....
        /*04dc*/ 	.word	0xffffffff


	//   ....[177]....
        /*04e0*/ 	.word	0xffffffff


	//   ....[178]....
        /*04e4*/ 	.word	0xffffffff


	//   ....[179]....
        /*04e8*/ 	.word	0xffffffff


	//   ....[180]....
        /*04ec*/ 	.word	0xffffffff


	//   ....[181]....
        /*04f0*/ 	.word	0xffffffff


	//   ....[182]....
        /*04f4*/ 	.word	0xffffffff


	//   ....[183]....
        /*04f8*/ 	.word	0xffffffff


	//   ....[184]....
        /*04fc*/ 	.word	0xffffffff


	//   ....[185]....
        /*0500*/ 	.word	0xffffffff


	//   ....[186]....
        /*0504*/ 	.word	0xffffffff


	//   ....[187]....
        /*0508*/ 	.word	0xffffffff


	//   ....[188]....
        /*050c*/ 	.word	0xffffffff


	//   ....[189]....
        /*0510*/ 	.word	0xffffffff


	//   ....[190]....
        /*0514*/ 	.word	0xffffffff


	//   ....[191]....
        /*0518*/ 	.word	0xffffffff


	//   ....[192]....
        /*051c*/ 	.word	0xffffffff


	//   ....[193]....
        /*0520*/ 	.word	0xffffffff


	//   ....[194]....
        /*0524*/ 	.word	0xffffffff


	//   ....[195]....
        /*0528*/ 	.word	0xffffffff


	//   ....[196]....
        /*052c*/ 	.word	0xffffffff


	//   ....[197]....
        /*0530*/ 	.word	0xffffffff


	//   ....[198]....
        /*0534*/ 	.word	0xffffffff


	//   ....[199]....
        /*0538*/ 	.word	0xffffffff


	//   ....[200]....
        /*053c*/ 	.word	0xffffffff


	//   ....[201]....
        /*0540*/ 	.word	0xffffffff


	//   ....[202]....
        /*0544*/ 	.word	0xffffffff


	//   ....[203]....
        /*0548*/ 	.word	0xffffffff


	//   ....[204]....
        /*054c*/ 	.word	0xffffffff


	//   ....[205]....
        /*0550*/ 	.word	0xffffffff


	//   ....[206]....
        /*0554*/ 	.word	0xffffffff


	//   ....[207]....
        /*0558*/ 	.word	0xffffffff


	//   ....[208]....
        /*055c*/ 	.word	0xffffffff


	//   ....[209]....
        /*0560*/ 	.word	0xffffffff


	//   ....[210]....
        /*0564*/ 	.word	0xffffffff


	//   ....[211]....
        /*0568*/ 	.word	0xffffffff


	//   ....[212]....
        /*056c*/ 	.word	0xffffffff


	//   ....[213]....
        /*0570*/ 	.word	0xffffffff


	//   ....[214]....
        /*0574*/ 	.word	0xffffffff


	//   ....[215]....
        /*0578*/ 	.word	0xffffffff


	//   ....[216]....
        /*057c*/ 	.word	0xffffffff


	//   ....[217]....
        /*0580*/ 	.word	0xffffffff


	//   ....[218]....
        /*0584*/ 	.word	0xffffffff


	//   ....[219]....
        /*0588*/ 	.word	0xffffffff


	//   ....[220]....
        /*058c*/ 	.word	0xffffffff


	//   ....[221]....
        /*0590*/ 	.word	0xffffffff


	//   ....[222]....
        /*0594*/ 	.word	0xffffffff


	//   ....[223]....
        /*0598*/ 	.word	0xffffffff


	//   ....[224]....
        /*059c*/ 	.word	0xffffffff


	//   ....[225]....
        /*05a0*/ 	.word	0xffffffff


	//   ....[226]....
        /*05a4*/ 	.word	0xffffffff


	//   ....[227]....
        /*05a8*/ 	.word	0xffffffff


	//   ....[228]....
        /*05ac*/ 	.word	0xffffffff


	//   ....[229]....
        /*05b0*/ 	.word	0xffffffff


	//   ....[230]....
        /*05b4*/ 	.word	0xffffffff


	//   ....[231]....
        /*05b8*/ 	.word	0x0500000f


	//   ....[232]....
        /*05bc*/ 	.word	0x0500000f


	//   ....[233]....
        /*05c0*/ 	.word	0x0500000f


	//   ....[234]....
        /*05c4*/ 	.word	0x0500000f


	//   ....[235]....
        /*05c8*/ 	.word	0x0500000f


	//   ....[236]....
        /*05cc*/ 	.word	0x0500000f


	//   ....[237]....
        /*05d0*/ 	.word	0x0500000f


	//   ....[238]....
        /*05d4*/ 	.word	0x0500000f


	//   ....[239]....
        /*05d8*/ 	.word	0x0500000f


	//   ....[240]....
        /*05dc*/ 	.word	0x0500000f


	//   ....[241]....
        /*05e0*/ 	.word	0x0500000f


	//   ....[242]....
        /*05e4*/ 	.word	0x0500000f


	//   ....[243]....
        /*05e8*/ 	.word	0x0500000f


	//   ....[244]....
        /*05ec*/ 	.word	0x0500000f


	//   ....[245]....
        /*05f0*/ 	.word	0x0500000f


	//   ....[246]....
        /*05f4*/ 	.word	0x0500000f


	//   ....[247]....
        /*05f8*/ 	.word	0x0500000f


	//   ....[248]....
        /*05fc*/ 	.word	0x0500000f


	//   ....[249]....
        /*0600*/ 	.word	0x0500000f


	//   ....[250]....
        /*0604*/ 	.word	0x0500000f


	//   ....[251]....
        /*0608*/ 	.word	0x0500000f


	//   ....[252]....
        /*060c*/ 	.word	0x0500000f


	//   ....[253]....
        /*0610*/ 	.word	0x0500000f


	//   ....[254]....
        /*0614*/ 	.word	0x0500000f


	//   ....[255]....
        /*0618*/ 	.word	0x0500000f


	//   ....[0]....
        /*061c*/ 	.word	0x0500000f


	//   ....[1]....
        /*0620*/ 	.word	0x0500000f


	//   ....[2]....
        /*0624*/ 	.word	0x0500000f


	//   ....[3]....
        /*0628*/ 	.word	0x0500000f


	//   ....[4]....
        /*062c*/ 	.word	0x0500000f


	//   ....[5]....
        /*0630*/ 	.word	0x0500000f


	//   ....[6]....
        /*0634*/ 	.word	0x0500000f


	//   ....[7]....
        /*0638*/ 	.word	0x0500000f


	//   ....[8]....
        /*063c*/ 	.word	0x0500000f


	//   ....[9]....
        /*0640*/ 	.word	0x0500000f


	//   ....[10]....
        /*0644*/ 	.word	0x0500000f


	//   ....[11]....
        /*0648*/ 	.word	0x0500000f


	//   ....[12]....
        /*064c*/ 	.word	0x0500000f


	//   ....[13]....
        /*0650*/ 	.word	0x0500000f


	//   ....[14]....
        /*0654*/ 	.word	0x0500000f


	//   ....[15]....
        /*0658*/ 	.word	0x0500000f


	//   ....[16]....
        /*065c*/ 	.word	0x0500000f


	//   ....[17]....
        /*0660*/ 	.word	0x0500000f


	//   ....[18]....
        /*0664*/ 	.word	0x0500000f


	//   ....[19]....
        /*0668*/ 	.word	0x0500000f


	//   ....[20]....
        /*066c*/ 	.word	0x0500000f


	//   ....[21]....
        /*0670*/ 	.word	0x0500000f


	//   ....[22]....
        /*0674*/ 	.word	0x0500000f


	//   ....[23]....
        /*0678*/ 	.word	0x0500000f


	//   ....[24]....
        /*067c*/ 	.word	0x0500000f


	//----- nvinfo : EIATTR_COOP_GROUP_INSTR_OFFSETS
	.align		4
.L_294:
        /*0680*/ 	.byte	0x04, 0x28
        /*0682*/ 	.short	(.L_296 - .L_295)


	//   ....[0]....
.L_295:
        /*0684*/ 	.word	0x00000080


	//   ....[1]....
        /*0688*/ 	.word	0x00000090


	//   ....[2]....
        /*068c*/ 	.word	0x000002d0


	//   ....[3]....
        /*0690*/ 	.word	0x00000430


	//   ....[4]....
        /*0694*/ 	.word	0x00000550


	//   ....[5]....
        /*0698*/ 	.word	0x000006b0


	//   ....[6]....
        /*069c*/ 	.word	0x00001ed0


	//   ....[7]....
        /*06a0*/ 	.word	0x000030e0


	//   ....[8]....
        /*06a4*/ 	.word	0x00003110


	//   ....[9]....
        /*06a8*/ 	.word	0x000039b0


	//   ....[10]....
        /*06ac*/ 	.word	0x000039e0


	//   ....[11]....
        /*06b0*/ 	.word	0x00004650


	//   ....[12]....
        /*06b4*/ 	.word	0x00004700


	//   ....[13]....
        /*06b8*/ 	.word	0x00006a40


	//   ....[14]....
        /*06bc*/ 	.word	0x00007260


	//   ....[15]....
        /*06c0*/ 	.word	0x00007280


	//   ....[16]....
        /*06c4*/ 	.word	0x00007290


	//   ....[17]....
        /*06c8*/ 	.word	0x00007df0


	//   ....[18]....
        /*06cc*/ 	.word	0x00007e40


	//   ....[19]....
        /*06d0*/ 	.word	0x0000a950


	//   ....[20]....
        /*06d4*/ 	.word	0x0000a960


	//   ....[21]....
        /*06d8*/ 	.word	0x0000a9a0


	//   ....[22]....
        /*06dc*/ 	.word	0x0000a9b0


	//   ....[23]....
        /*06e0*/ 	.word	0x0000c620


	//   ....[24]....
        /*06e4*/ 	.word	0x0000c630


	//   ....[25]....
        /*06e8*/ 	.word	0x0000c660


	//   ....[26]....
        /*06ec*/ 	.word	0x0000c670


	//   ....[27]....
        /*06f0*/ 	.word	0x0000d720


	//   ....[28]....
        /*06f4*/ 	.word	0x0000d730


	//   ....[29]....
        /*06f8*/ 	.word	0x0000d740


	//   ....[30]....
        /*06fc*/ 	.word	0x0000d760


	//   ....[31]....
        /*0700*/ 	.word	0x0000d790


	//   ....[32]....
        /*0704*/ 	.word	0x0000d7f0


	//   ....[33]....
        /*0708*/ 	.word	0x0000d830


	//   ....[34]....
        /*070c*/ 	.word	0x0000d870


	//   ....[35]....
        /*0710*/ 	.word	0x0000d8b0


	//   ....[36]....
        /*0714*/ 	.word	0x0000d8e0


	//   ....[37]....
        /*0718*/ 	.word	0x0000d910


	//   ....[38]....
        /*071c*/ 	.word	0x0000d980


	//   ....[39]....
        /*0720*/ 	.word	0x0000d9f0


	//   ....[40]....
        /*0724*/ 	.word	0x0000da20


	//   ....[41]....
        /*0728*/ 	.word	0x0000da50


	//   ....[42]....
        /*072c*/ 	.word	0x0000da80


	//   ....[43]....
        /*0730*/ 	.word	0x0000dab0


	//   ....[44]....
        /*0734*/ 	.word	0x0000db00


	//   ....[45]....
        /*0738*/ 	.word	0x0000db50


	//   ....[46]....
        /*073c*/ 	.word	0x0000db80


	//   ....[47]....
        /*0740*/ 	.word	0x0000dbb0


	//   ....[48]....
        /*0744*/ 	.word	0x0000dbe0


	//   ....[49]....
        /*0748*/ 	.word	0x0000dc10


	//   ....[50]....
        /*074c*/ 	.word	0x0000dc40


	//   ....[51]....
        /*0750*/ 	.word	0x0000dc70


	//   ....[52]....
        /*0754*/ 	.word	0x0000dca0


	//   ....[53]....
        /*0758*/ 	.word	0x0000dcd0


	//   ....[54]....
        /*075c*/ 	.word	0x0000dd00


	//   ....[55]....
        /*0760*/ 	.word	0x0000dd30


	//   ....[56]....
        /*0764*/ 	.word	0x0000dd60


	//   ....[57]....
        /*0768*/ 	.word	0x0000dd90


	//   ....[58]....
        /*076c*/ 	.word	0x0000ddc0


	//   ....[59]....
        /*0770*/ 	.word	0x0000ddf0


	//   ....[60]....
        /*0774*/ 	.word	0x0000de20


	//   ....[61]....
        /*0778*/ 	.word	0x0000de50


	//   ....[62]....
        /*077c*/ 	.word	0x0000de80


	//   ....[63]....
        /*0780*/ 	.word	0x0000deb0


	//   ....[64]....
        /*0784*/ 	.word	0x0000dec0


	//   ....[65]....
        /*0788*/ 	.word	0x0000ded0


	//   ....[66]....
        /*078c*/ 	.word	0x0000dee0


	//   ....[67]....
        /*0790*/ 	.word	0x0000def0


	//   ....[68]....
        /*0794*/ 	.word	0x0000df00


	//   ....[69]....
        /*0798*/ 	.word	0x0000df30


	//   ....[70]....
        /*079c*/ 	.word	0x0000df40


	//   ....[71]....
        /*07a0*/ 	.word	0x0000df60


	//   ....[72]....
        /*07a4*/ 	.word	0x0000df80


	//   ....[73]....
        /*07a8*/ 	.word	0x0000df90


	//   ....[74]....
        /*07ac*/ 	.word	0x0000dfa0


	//   ....[75]....
        /*07b0*/ 	.word	0x0000dfb0


	//   ....[76]....
        /*07b4*/ 	.word	0x0000dfc0


	//   ....[77]....
        /*07b8*/ 	.word	0x0000dfd0


	//   ....[78]....
        /*07bc*/ 	.word	0x0000dff0


	//   ....[79]....
        /*07c0*/ 	.word	0x0000e000


	//   ....[80]....
        /*07c4*/ 	.word	0x0000e020


	//   ....[81]....
        /*07c8*/ 	.word	0x0000e050


	//   ....[82]....
        /*07cc*/ 	.word	0x0000e080


	//   ....[83]....
        /*07d0*/ 	.word	0x0000e090


	//   ....[84]....
        /*07d4*/ 	.word	0x0000e0a0


	//   ....[85]....
        /*07d8*/ 	.word	0x0000e0b0


	//   ....[86]....
        /*07dc*/ 	.word	0x0000e0c0


	//   ....[87]....
        /*07e0*/ 	.word	0x0000e0d0


	//   ....[88]....
        /*07e4*/ 	.word	0x0000e0e0


	//   ....[89]....
        /*07e8*/ 	.word	0x0000e100


	//   ....[90]....
        /*07ec*/ 	.word	0x0000e130


	//   ....[91]....
        /*07f0*/ 	.word	0x0000e160


	//   ....[92]....
        /*07f4*/ 	.word	0x0000e190


	//   ....[93]....
        /*07f8*/ 	.word	0x0000e1c0


	//   ....[94]....
        /*07fc*/ 	.word	0x0000e1f0


	//   ....[95]....
        /*0800*/ 	.word	0x0000e220


	//   ....[96]....
        /*0804*/ 	.word	0x0000e250


	//   ....[97]....
        /*0808*/ 	.word	0x0000e280


	//   ....[98]....
        /*080c*/ 	.word	0x0000e2b0


	//   ....[99]....
        /*0810*/ 	.word	0x0000e2e0


	//   ....[100]....
        /*0814*/ 	.word	0x0000e310


	//   ....[101]....
        /*0818*/ 	.word	0x0000e340


	//   ....[102]....
        /*081c*/ 	.word	0x0000e370


	//   ....[103]....
        /*0820*/ 	.word	0x0000e3a0


	//   ....[104]....
        /*0824*/ 	.word	0x0000e3c0


	//   ....[105]....
        /*0828*/ 	.word	0x0000e3d0


	//   ....[106]....
        /*082c*/ 	.word	0x0000e3e0


	//   ....[107]....
        /*0830*/ 	.word	0x0000e3f0


	//   ....[108]....
        /*0834*/ 	.word	0x0000e400


	//   ....[109]....
        /*0838*/ 	.word	0x0000e410


	//   ....[110]....
        /*083c*/ 	.word	0x0000e420


	//   ....[111]....
        /*0840*/ 	.word	0x0000e430


	//   ....[112]....
        /*0844*/ 	.word	0x0000e460


	//   ....[113]....
        /*0848*/ 	.word	0x0000e470


	//   ....[114]....
        /*084c*/ 	.word	0x0000e480


	//   ....[115]....
        /*0850*/ 	.word	0x0000e4b0


	//   ....[116]....
        /*0854*/ 	.word	0x0000e4d0


	//   ....[117]....
        /*0858*/ 	.word	0x0000e500


	//   ....[118]....
        /*085c*/ 	.word	0x0000e530


	//   ....[119]....
        /*0860*/ 	.word	0x0000e560


	//   ....[120]....
        /*0864*/ 	.word	0x0000e590


	//   ....[121]....
        /*0868*/ 	.word	0x0000e5c0


	//   ....[122]....
        /*086c*/ 	.word	0x0000e5f0


	//   ....[123]....
        /*0870*/ 	.word	0x0000f030


	//   ....[124]....
        /*0874*/ 	.word	0x0000f040


	//   ....[125]....
        /*0878*/ 	.word	0x0000f050


	//   ....[126]....
        /*087c*/ 	.word	0x0000f060


	//   ....[127]....
        /*0880*/ 	.word	0x0000f940


	//   ....[128]....
        /*0884*/ 	.word	0x0000f960


	//   ....[129]....
        /*0888*/ 	.word	0x0000faa0


	//   ....[130]....
        /*088c*/ 	.word	0x0000fac0


	//   ....[131]....
        /*0890*/ 	.word	0x0000fbc0


	//   ....[132]....
        /*0894*/ 	.word	0x0000fbe0


	//   ....[133]....
        /*0898*/ 	.word	0x0000fcf0


	//   ....[134]....
        /*089c*/ 	.word	0x0000fd10


	//   ....[135]....
        /*08a0*/ 	.word	0x00010190


	//   ....[136]....
        /*08a4*/ 	.word	0x000101a0


	//   ....[137]....
        /*08a8*/ 	.word	0x00010980


	//   ....[138]....
        /*08ac*/ 	.word	0x00010990


	//   ....[139]....
        /*08b0*/ 	.word	0x00011a80


	//   ....[140]....
        /*08b4*/ 	.word	0x00011ab0


	//   ....[141]....
        /*08b8*/ 	.word	0x00011bd0


	//   ....[142]....
        /*08bc*/ 	.word	0x00011bf0


	//   ....[143]....
        /*08c0*/ 	.word	0x00011cf0


	//   ....[144]....
        /*08c4*/ 	.word	0x00011d10


	//   ....[145]....
        /*08c8*/ 	.word	0x00011e20


	//   ....[146]....
        /*08cc*/ 	.word	0x00011e40


	//   ....[147]....
        /*08d0*/ 	.word	0x00011fd0


	//   ....[148]....
        /*08d4*/ 	.word	0x000121e0


	//   ....[149]....
        /*08d8*/ 	.word	0x00012210


	//   ....[150]....
        /*08dc*/ 	.word	0x00012240


	//   ....[151]....
        /*08e0*/ 	.word	0x00012270


	//   ....[152]....
        /*08e4*/ 	.word	0x000122a0


	//   ....[153]....
        /*08e8*/ 	.word	0x000122f0


	//   ....[154]....
        /*08ec*/ 	.word	0x00012470


	//   ....[155]....
        /*08f0*/ 	.word	0x000124a0


	//   ....[156]....
        /*08f4*/ 	.word	0x000124d0


	//   ....[157]....
        /*08f8*/ 	.word	0x00012500


	//   ....[158]....
        /*08fc*/ 	.word	0x00012530


	//   ....[159]....
        /*0900*/ 	.word	0x00012560


	//   ....[160]....
        /*0904*/ 	.word	0x000125f0


	//   ....[161]....
        /*0908*/ 	.word	0x00012650


	//   ....[162]....
        /*090c*/ 	.word	0x00012660


	//   ....[163]....
        /*0910*/ 	.word	0x000126b0


	//   ....[164]....
        /*0914*/ 	.word	0x00014bb0


	//   ....[165]....
        /*0918*/ 	.word	0x00014be0


	//   ....[166]....
        /*091c*/ 	.word	0x00014c10


	//   ....[167]....
        /*0920*/ 	.word	0x00014d20


	//   ....[168]....
        /*0924*/ 	.word	0x00014d30


	//   ....[169]....
        /*0928*/ 	.word	0x00014dc0


	//   ....[170]....
        /*092c*/ 	.word	0x00014dd0


	//   ....[171]....
        /*0930*/ 	.word	0x00014de0


	//   ....[172]....
        /*0934*/ 	.word	0x00014e70


	//   ....[173]....
        /*0938*/ 	.word	0x00014f10


	//   ....[174]....
        /*093c*/ 	.word	0x000152e0


	//   ....[175]....
        /*0940*/ 	.word	0x00015320


	//   ....[176]....
        /*0944*/ 	.word	0x00015350


	//   ....[177]....
        /*0948*/ 	.word	0x00015370


	//   ....[178]....
        /*094c*/ 	.word	0x00015440


	//   ....[179]....
        /*0950*/ 	.word	0x00015450


	//   ....[180]....
        /*0954*/ 	.word	0x000154e0


	//   ....[181]....
        /*0958*/ 	.word	0x000154f0


	//   ....[182]....
        /*095c*/ 	.word	0x00015500


	//   ....[183]....
        /*0960*/ 	.word	0x00015510


	//   ....[184]....
        /*0964*/ 	.word	0x00015d70


	//   ....[185]....
        /*0968*/ 	.word	0x00015da0


	//   ....[186]....
        /*096c*/ 	.word	0x00015e00


	//   ....[187]....
        /*0970*/ 	.word	0x00015e50


	//   ....[188]....
        /*0974*/ 	.word	0x00015ea0


	//   ....[189]....
        /*0978*/ 	.word	0x00015f00


	//   ....[190]....
        /*097c*/ 	.word	0x00015f20


	//   ....[191]....
        /*0980*/ 	.word	0x00015f60


	//   ....[192]....
        /*0984*/ 	.word	0x00016940


	//   ....[193]....
        /*0988*/ 	.word	0x00016950


	//   ....[194]....
        /*098c*/ 	.word	0x00016960


	//   ....[195]....
        /*0990*/ 	.word	0x000169a0


	//   ....[196]....
        /*0994*/ 	.word	0x000169e0


	//   ....[197]....
        /*0998*/ 	.word	0x000169f0


	//   ....[198]....
        /*099c*/ 	.word	0x00016a50


	//   ....[199]....
        /*09a0*/ 	.word	0x00016a80


	//   ....[200]....
        /*09a4*/ 	.word	0x00016ac0


	//   ....[201]....
        /*09a8*/ 	.word	0x00016b20


	//   ....[202]....
        /*09ac*/ 	.word	0x00016f30


	//   ....[203]....
        /*09b0*/ 	.word	0x00016f40


	//   ....[204]....
        /*09b4*/ 	.word	0x00016f50


	//   ....[205]....
        /*09b8*/ 	.word	0x00016f60


	//   ....[206]....
        /*09bc*/ 	.word	0x00016f70


	//   ....[207]....
        /*09c0*/ 	.word	0x00016fd0


	//   ....[208]....
        /*09c4*/ 	.word	0x00016fe0


	//   ....[209]....
        /*09c8*/ 	.word	0x00017040


	//   ....[210]....
        /*09cc*/ 	.word	0x00017070


	//   ....[211]....
        /*09d0*/ 	.word	0x000170b0


	//   ....[212]....
        /*09d4*/ 	.word	0x00018690


	//   ....[213]....
        /*09d8*/ 	.word	0x000186e0


	//   ....[214]....
        /*09dc*/ 	.word	0x00018710


	//   ....[215]....
        /*09e0*/ 	.word	0x00018740


	//   ....[216]....
        /*09e4*/ 	.word	0x00018770


	//   ....[217]....
        /*09e8*/ 	.word	0x00018780


	//   ....[218]....
        /*09ec*/ 	.word	0x000187b0


	//   ....[219]....
        /*09f0*/ 	.word	0x00018800


	//   ....[220]....
        /*09f4*/ 	.word	0x00018960


	//   ....[221]....
        /*09f8*/ 	.word	0x00018990


	//   ....[222]....
        /*09fc*/ 	.word	0x000189d0


	//   ....[223]....
        /*0a00*/ 	.word	0x00018a00


	//   ....[224]....
        /*0a04*/ 	.word	0x00018a30


	//   ....[225]....
        /*0a08*/ 	.word	0x00018a60


	//   ....[226]....
        /*0a0c*/ 	.word	0x00018b00


	//   ....[227]....
        /*0a10*/ 	.word	0x00018b50


	//   ....[228]....
        /*0a14*/ 	.word	0x00018b60


	//   ....[229]....
        /*0a18*/ 	.word	0x00018ba0


	//   ....[230]....
        /*0a1c*/ 	.word	0x00019660


	//   ....[231]....
        /*0a20*/ 	.word	0x00019c90


	//   ....[232]....
        /*0a24*/ 	.word	0x00019d70


	//   ....[233]....
        /*0a28*/ 	.word	0x00019e30


	//   ....[234]....
        /*0a2c*/ 	.word	0x00019fc0


	//   ....[235]....
        /*0a30*/ 	.word	0x0001a050


	//   ....[236]....
        /*0a34*/ 	.word	0x0001a0b0


	//   ....[237]....
        /*0a38*/ 	.word	0x0001a1b0


	//   ....[238]....
        /*0a3c*/ 	.word	0x0001a210


	//   ....[239]....
        /*0a40*/ 	.word	0x0001a2e0


	//   ....[240]....
        /*0a44*/ 	.word	0x0001a3a0


	//   ....[241]....
        /*0a48*/ 	.word	0x0001a470


	//   ....[242]....
        /*0a4c*/ 	.word	0x0001a5f0


	//   ....[243]....
        /*0a50*/ 	.word	0x0001a6b0


	//   ....[244]....
        /*0a54*/ 	.word	0x0001a800


	//   ....[245]....
        /*0a58*/ 	.word	0x0001a850


	//   ....[246]....
        /*0a5c*/ 	.word	0x0001a950


	//   ....[247]....
        /*0a60*/ 	.word	0x0001aa00


	//   ....[248]....
        /*0a64*/ 	.word	0x0001aa60


	//   ....[249]....
        /*0a68*/ 	.word	0x0001ab00


	//   ....[250]....
        /*0a6c*/ 	.word	0x0001abc0


	//   ....[251]....
        /*0a70*/ 	.word	0x0001acb0


	//   ....[252]....
        /*0a74*/ 	.word	0x0001ad50


	//   ....[253]....
        /*0a78*/ 	.word	0x0001adc0


	//   ....[254]....
        /*0a7c*/ 	.word	0x0001ae40


	//   ....[255]....
        /*0a80*/ 	.word	0x0001af00


	//   ....[0]....
        /*0a84*/ 	.word	0x0001af80


	//   ....[1]....
        /*0a88*/ 	.word	0x0001b060


	//   ....[2]....
        /*0a8c*/ 	.word	0x0001b0e0


	//   ....[3]....
        /*0a90*/ 	.word	0x0001b1a0


	//   ....[4]....
        /*0a94*/ 	.word	0x0001b2d0


	//   ....[5]....
        /*0a98*/ 	.word	0x0001b360


	//   ....[6]....
        /*0a9c*/ 	.word	0x0001b3c0


	//   ....[7]....
        /*0aa0*/ 	.word	0x0001b4a0


	//   ....[8]....
        /*0aa4*/ 	.word	0x0001b500


	//   ....[9]....
        /*0aa8*/ 	.word	0x0001b5d0


	//   ....[10]....
        /*0aac*/ 	.word	0x0001b630


	//   ....[11]....
        /*0ab0*/ 	.word	0x0001b700


	//   ....[12]....
        /*0ab4*/ 	.word	0x0001b760


	//   ....[13]....
        /*0ab8*/ 	.word	0x0001b830


	//   ....[14]....
        /*0abc*/ 	.word	0x0001b920


	//   ....[15]....
        /*0ac0*/ 	.word	0x0001b9b0


	//   ....[16]....
        /*0ac4*/ 	.word	0x0001ba10


	//   ....[17]....
        /*0ac8*/ 	.word	0x0001bae0


	//   ....[18]....
        /*0acc*/ 	.word	0x0001bb40


	//   ....[19]....
        /*0ad0*/ 	.word	0x0001bc10


	//   ....[20]....
        /*0ad4*/ 	.word	0x0001bc70


	//   ....[21]....
        /*0ad8*/ 	.word	0x0001bd40


	//   ....[22]....
        /*0adc*/ 	.word	0x0001bda0


	//   ....[23]....
        /*0ae0*/ 	.word	0x0001be70


	//   ....[24]....
        /*0ae4*/ 	.word	0x0001c0c0


	//----- nvinfo : EIATTR_REG_RECONFIG
	.align		4
.L_296:
        /*0ae8*/ 	.byte	0x01, 0x54
	.zero		2


	//----- nvinfo : EIATTR_SYSCALL_OFFSETS
	.align		4
        /*0aec*/ 	.byte	0x04, 0x46
        /*0aee*/ 	.short	(.L_298 - .L_297)


	//   ....[0]....
.L_297:
        /*0af0*/ 	.word	0x00002050


	//   ....[1]....
        /*0af4*/ 	.word	0x00013e60


	//   ....[2]....
        /*0af8*/ 	.word	0x00013fd0


	//   ....[3]....
        /*0afc*/ 	.word	0x00014120


	//   ....[4]....
        /*0b00*/ 	.word	0x00014260


	//   ....[5]....
        /*0b04*/ 	.word	0x000159e0


	//----- nvinfo : EIATTR_MBARRIER_INSTR_OFFSETS
	.align		4
.L_298:
        /*0b08*/ 	.byte	0x04, 0x39
        /*0b0a*/ 	.short	(.L_300 - .L_299)


	//   ....[0]....
.L_299:
        /*0b0c*/ 	.word	0x00000180
        /*0b10*/ 	.word	0x000000ff
        /*0b14*/ 	.word	0x00033400
        /*0b18*/ 	.short	0x0100
        /*0b1a*/ 	.byte	0x08
	.zero		1


	//   ....[1]....
        /*0b1c*/ 	.word	0x00000190
        /*0b20*/ 	.word	0x000000ff
        /*0b24*/ 	.word	0x00033420
        /*0b28*/ 	.short	0x0100
        /*0b2a*/ 	.byte	0x08
	.zero		1


	//   ....[2]....
        /*0b2c*/ 	.word	0x00000280
        /*0b30*/ 	.word	0x000000ff
        /*0b34*/ 	.word	0x00033430
        /*0b38*/ 	.short	0x0100
        /*0b3a*/ 	.byte	0x08
	.zero		1


	//   ....[3]....
        /*0b3c*/ 	.word	0x00000290
        /*0b40*/ 	.word	0x000000ff
        /*0b44*/ 	.word	0x00033440
        /*0b48*/ 	.short	0x0100
        /*0b4a*/ 	.byte	0x08
	.zero		1


	//   ....[4]....
        /*0b4c*/ 	.word	0x000002a0
        /*0b50*/ 	.word	0x000000ff
        /*0b54*/ 	.word	0x00033438
        /*0b58*/ 	.short	0x0100
        /*0b5a*/ 	.byte	0x08
	.zero		1


	//   ....[5]....
        /*0b5c*/ 	.word	0x000002b0
        /*0b60*/ 	.word	0x000000ff
        /*0b64*/ 	.word	0x00033448
        /*0b68*/ 	.short	0x0100
        /*0b6a*/ 	.byte	0x08
	.zero		1


	//   ....[6]....
        /*0b6c*/ 	.word	0x000003e0
        /*0b70*/ 	.word	0x000000ff
        /*0b74*/ 	.word	0x00033450
        /*0b78*/ 	.short	0x0100
        /*0b7a*/ 	.byte	0x08
	.zero		1


	//   ....[7]....
        /*0b7c*/ 	.word	0x000003f0
        /*0b80*/ 	.word	0x000000ff
        /*0b84*/ 	.word	0x00033460
        /*0b88*/ 	.short	0x0100
        /*0b8a*/ 	.byte	0x08
	.zero		1


	//   ....[8]....
        /*0b8c*/ 	.word	0x00000400
        /*0b90*/ 	.word	0x000000ff
        /*0b94*/ 	.word	0x00033458
        /*0b98*/ 	.short	0x0100
        /*0b9a*/ 	.byte	0x08
	.zero		1


	//   ....[9]....
        /*0b9c*/ 	.word	0x00000410
        /*0ba0*/ 	.word	0x000000ff
        /*0ba4*/ 	.word	0x00033468
        /*0ba8*/ 	.short	0x0100
        /*0baa*/ 	.byte	0x08
	.zero		1


	//   ....[10]....
        /*0bac*/ 	.word	0x00000500
        /*0bb0*/ 	.word	0x000000ff
        /*0bb4*/ 	.word	0x00033470
        /*0bb8*/ 	.short	0x0100
        /*0bba*/ 	.byte	0x06
	.zero		1


	//   ....[11]....
        /*0bbc*/ 	.word	0x00000510
        /*0bc0*/ 	.word	0x000000ff
        /*0bc4*/ 	.word	0x00033480
        /*0bc8*/ 	.short	0x0100
        /*0bca*/ 	.byte	0x06
	.zero		1


	//   ....[12]....
        /*0bcc*/ 	.word	0x00000520
        /*0bd0*/ 	.word	0x000000ff
        /*0bd4*/ 	.word	0x00033478
        /*0bd8*/ 	.short	0x0100
        /*0bda*/ 	.byte	0x06
	.zero		1


	//   ....[13]....
        /*0bdc*/ 	.word	0x00000530
        /*0be0*/ 	.word	0x000000ff
        /*0be4*/ 	.word	0x00033488
        /*0be8*/ 	.short	0x0100
        /*0bea*/ 	.byte	0x06
	.zero		1


	//   ....[14]....
        /*0bec*/ 	.word	0x00000660
        /*0bf0*/ 	.word	0x000000ff
        /*0bf4*/ 	.word	0x00033490
        /*0bf8*/ 	.short	0x0100
        /*0bfa*/ 	.byte	0x08
	.zero		1


	//   ....[15]....
        /*0bfc*/ 	.word	0x00000670
        /*0c00*/ 	.word	0x000000ff
        /*0c04*/ 	.word	0x000334a0
        /*0c08*/ 	.short	0x0100
        /*0c0a*/ 	.byte	0x08
	.zero		1


	//   ....[16]....
        /*0c0c*/ 	.word	0x00000680
        /*0c10*/ 	.word	0x000000ff
        /*0c14*/ 	.word	0x00033498
        /*0c18*/ 	.short	0x0100
        /*0c1a*/ 	.byte	0x08
	.zero		1


	//   ....[17]....
        /*0c1c*/ 	.word	0x00000690
        /*0c20*/ 	.word	0x000000ff
        /*0c24*/ 	.word	0x000334a8
        /*0c28*/ 	.short	0x0100
        /*0c2a*/ 	.byte	0x08
	.zero		1


	//   ....[18]....
        /*0c2c*/ 	.word	0x000007e0
        /*0c30*/ 	.word	0x000000ff
        /*0c34*/ 	.word	0x000334b0
        /*0c38*/ 	.short	0x0100
        /*0c3a*/ 	.byte	0x08
	.zero		1


	//   ....[19]....
        /*0c3c*/ 	.word	0x000007f0
        /*0c40*/ 	.word	0x000000ff
        /*0c44*/ 	.word	0x000334c0
        /*0c48*/ 	.short	0x0100
        /*0c4a*/ 	.byte	0x08
	.zero		1


	//   ....[20]....
        /*0c4c*/ 	.word	0x00000800
        /*0c50*/ 	.word	0x000000ff
        /*0c54*/ 	.word	0x000334b8
        /*0c58*/ 	.short	0x0100
        /*0c5a*/ 	.byte	0x08
	.zero		1


	//   ....[21]....
        /*0c5c*/ 	.word	0x00000810
        /*0c60*/ 	.word	0x000000ff
        /*0c64*/ 	.word	0x000334c8
        /*0c68*/ 	.short	0x0100
        /*0c6a*/ 	.byte	0x08
	.zero		1


	//   ....[22]....
        /*0c6c*/ 	.word	0x000020d0
        /*0c70*/ 	.word	0x000000ff
        /*0c74*/ 	.word	0x00033400
        /*0c78*/ 	.short	0x010a
        /*0c7a*/ 	.byte	0x27
	.zero		1


	//   ....[23]....
        /*0c7c*/ 	.word	0x00002150
        /*0c80*/ 	.word	0x00000003
        /*0c84*/ 	.word	0x00033430
        /*0c88*/ 	.short	0x010a
        /*0c8a*/ 	.byte	0x3f
	.zero		1


	//   ....[24]....
        /*0c8c*/ 	.word	0x00002190
        /*0c90*/ 	.word	0x00000003
        /*0c94*/ 	.word	0x00033430
        /*0c98*/ 	.short	0x010a
        /*0c9a*/ 	.byte	0x3f
	.zero		1


	//   ....[25]....
        /*0c9c*/ 	.word	0x00003270
        /*0ca0*/ 	.word	0x000000ff
        /*0ca4*/ 	.word	0x00000000
        /*0ca8*/ 	.short	0x0101
        /*0caa*/ 	.byte	0x04
	.zero		1


	//   ....[26]....
        /*0cac*/ 	.word	0x00005a80
        /*0cb0*/ 	.word	0x000000ff
        /*0cb4*/ 	.word	0x00033430
        /*0cb8*/ 	.short	0x010a
        /*0cba*/ 	.byte	0x05
	.zero		1


	//   ....[27]....
        /*0cbc*/ 	.word	0x00005ac0
        /*0cc0*/ 	.word	0x000000ff
        /*0cc4*/ 	.word	0x00033430
        /*0cc8*/ 	.short	0x010a
        /*0cca*/ 	.byte	0x05
	.zero		1


	//   ....[28]....
        /*0ccc*/ 	.word	0x00006710
        /*0cd0*/ 	.word	0x000000ff
        /*0cd4*/ 	.word	0x00033450
        /*0cd8*/ 	.short	0x010a
        /*0cda*/ 	.byte	0x05
	.zero		1


	//   ....[29]....
        /*0cdc*/ 	.word	0x00006750
        /*0ce0*/ 	.word	0x000000ff
        /*0ce4*/ 	.word	0x00033450
        /*0ce8*/ 	.short	0x010a
        /*0cea*/ 	.byte	0x05
	.zero		1


	//   ....[30]....
        /*0cec*/ 	.word	0x00006ac0
        /*0cf0*/ 	.word	0x000000ff
        /*0cf4*/ 	.word	0x00000000
        /*0cf8*/ 	.short	0x0101
        /*0cfa*/ 	.byte	0x05
	.zero		1


	//   ....[31]....
        /*0cfc*/ 	.word	0x00008bc0
        /*0d00*/ 	.word	0x000000ff
        /*0d04*/ 	.word	0x00000000
        /*0d08*/ 	.short	0x0101
        /*0d0a*/ 	.byte	0x04
	.zero		1


	//   ....[32]....
        /*0d0c*/ 	.word	0x00009510
        /*0d10*/ 	.word	0x000000ff
        /*0d14*/ 	.word	0x00033430
        /*0d18*/ 	.short	0x010a
        /*0d1a*/ 	.byte	0x05
	.zero		1


	//   ....[33]....
        /*0d1c*/ 	.word	0x00009550
        /*0d20*/ 	.word	0x000000ff
        /*0d24*/ 	.word	0x00033430
        /*0d28*/ 	.short	0x010a
        /*0d2a*/ 	.byte	0x05
	.zero		1


	//   ....[34]....
        /*0d2c*/ 	.word	0x0000a170
        /*0d30*/ 	.word	0x000000ff
        /*0d34*/ 	.word	0x00033450
        /*0d38*/ 	.short	0x010a
        /*0d3a*/ 	.byte	0x05
	.zero		1


	//   ....[35]....
        /*0d3c*/ 	.word	0x0000a1b0
        /*0d40*/ 	.word	0x000000ff
        /*0d44*/ 	.word	0x00033450
        /*0d48*/ 	.short	0x010a
        /*0d4a*/ 	.byte	0x05
	.zero		1


	//   ....[36]....
        /*0d4c*/ 	.word	0x0000a4e0
        /*0d50*/ 	.word	0x000000ff
        /*0d54*/ 	.word	0x00000000
        /*0d58*/ 	.short	0x0101
        /*0d5a*/ 	.byte	0x05
	.zero		1


	//   ....[37]....
        /*0d5c*/ 	.word	0x0000bab0
        /*0d60*/ 	.word	0x000000ff
        /*0d64*/ 	.word	0x00000000
        /*0d68*/ 	.short	0x0101
        /*0d6a*/ 	.byte	0x04
	.zero		1


	//   ....[38]....
        /*0d6c*/ 	.word	0x0000c330
        /*0d70*/ 	.word	0x000000ff
        /*0d74*/ 	.word	0x00033450
        /*0d78*/ 	.short	0x010a
        /*0d7a*/ 	.byte	0x05
	.zero		1


	//   ....[39]....
        /*0d7c*/ 	.word	0x0000c370
        /*0d80*/ 	.word	0x000000ff
        /*0d84*/ 	.word	0x00033450
        /*0d88*/ 	.short	0x010a
        /*0d8a*/ 	.byte	0x05
	.zero		1


	//   ....[40]....
        /*0d8c*/ 	.word	0x0000cb80
        /*0d90*/ 	.word	0x000000ff
        /*0d94*/ 	.word	0x00000000
        /*0d98*/ 	.short	0x0101
        /*0d9a*/ 	.byte	0x04
	.zero		1


	//   ....[41]....
        /*0d9c*/ 	.word	0x0000f930
        /*0da0*/ 	.word	0x000000ff
        /*0da4*/ 	.word	0x00000000
        /*0da8*/ 	.short	0x0101
        /*0daa*/ 	.byte	0x08
	.zero		1


	//   ....[42]....
        /*0dac*/ 	.word	0x0000ffb0
        /*0db0*/ 	.word	0x000000ff
        /*0db4*/ 	.word	0x00000000
        /*0db8*/ 	.short	0x0101
        /*0dba*/ 	.byte	0x08
	.zero		1


	//   ....[43]....
        /*0dbc*/ 	.word	0x000148d0
        /*0dc0*/ 	.word	0x00000004
        /*0dc4*/ 	.word	0x00033480
        /*0dc8*/ 	.short	0x010a
        /*0dca*/ 	.byte	0x3f
	.zero		1


	//   ....[44]....
        /*0dcc*/ 	.word	0x00014fe0
        /*0dd0*/ 	.word	0x00000004
        /*0dd4*/ 	.word	0x00033470
        /*0dd8*/ 	.short	0x0107
        /*0dda*/ 	.byte	0x3f
	.zero		1


	//   ....[45]....
        /*0ddc*/ 	.word	0x00015090
        /*0de0*/ 	.word	0x00000004
        /*0de4*/ 	.word	0x00033470
        /*0de8*/ 	.short	0x0101
        /*0dea*/ 	.byte	0x3f
	.zero		1


	//   ....[46]....
        /*0dec*/ 	.word	0x000150c0
        /*0df0*/ 	.word	0x00000004
        /*0df4*/ 	.word	0x00033440
        /*0df8*/ 	.short	0x010a
        /*0dfa*/ 	.byte	0x3f
	.zero		1


	//   ....[47]....
        /*0dfc*/ 	.word	0x00015730
        /*0e00*/ 	.word	0x00000004
        /*0e04*/ 	.word	0x00033430
        /*0e08*/ 	.short	0x0107
        /*0e0a*/ 	.byte	0x3f
	.zero		1


	//   ....[48]....
        /*0e0c*/ 	.word	0x000157f0
        /*0e10*/ 	.word	0x00000004
        /*0e14*/ 	.word	0x00033430
        /*0e18*/ 	.short	0x0101
        /*0e1a*/ 	.byte	0x3f
	.zero		1


	//   ....[49]....
        /*0e1c*/ 	.word	0x00016070
        /*0e20*/ 	.word	0x00000010
        /*0e24*/ 	.word	0x00033400
        /*0e28*/ 	.short	0x0107
        /*0e2a*/ 	.byte	0x3f
	.zero		1


	//   ....[50]....
        /*0e2c*/ 	.word	0x00016170
        /*0e30*/ 	.word	0x00000010
        /*0e34*/ 	.word	0x00033400
        /*0e38*/ 	.short	0x0101
        /*0e3a*/ 	.byte	0x3f
	.zero		1


	//   ....[51]....
        /*0e3c*/ 	.word	0x00016190
        /*0e40*/ 	.word	0x00000010
        /*0e44*/ 	.word	0x00033420
        /*0e48*/ 	.short	0x010a
        /*0e4a*/ 	.byte	0x3f
	.zero		1


	//   ....[52]....
        /*0e4c*/ 	.word	0x00016690
        /*0e50*/ 	.word	0x00000004
        /*0e54*/ 	.word	0x00033480
        /*0e58*/ 	.short	0x010a
        /*0e5a*/ 	.byte	0x3f
	.zero		1


	//   ....[53]....
        /*0e5c*/ 	.word	0x00016bc0
        /*0e60*/ 	.word	0x00000004
        /*0e64*/ 	.word	0x00033470
        /*0e68*/ 	.short	0x0107
        /*0e6a*/ 	.byte	0x3f
	.zero		1


	//   ....[54]....
        /*0e6c*/ 	.word	0x00016c70
        /*0e70*/ 	.word	0x00000004
        /*0e74*/ 	.word	0x00033470
        /*0e78*/ 	.short	0x0101
        /*0e7a*/ 	.byte	0x3f
	.zero		1


	//   ....[55]....
        /*0e7c*/ 	.word	0x00016ca0
        /*0e80*/ 	.word	0x00000004
        /*0e84*/ 	.word	0x00033440
        /*0e88*/ 	.short	0x010a
        /*0e8a*/ 	.byte	0x3f
	.zero		1


	//   ....[56]....
        /*0e8c*/ 	.word	0x000171a0
        /*0e90*/ 	.word	0x00000004
        /*0e94*/ 	.word	0x00033430
        /*0e98*/ 	.short	0x0107
        /*0e9a*/ 	.byte	0x3f
	.zero		1


	//   ....[57]....
        /*0e9c*/ 	.word	0x00017260
        /*0ea0*/ 	.word	0x00000004
        /*0ea4*/ 	.word	0x00033430
        /*0ea8*/ 	.short	0x0101
        /*0eaa*/ 	.byte	0x3f
	.zero		1


	//   ....[58]....
        /*0eac*/ 	.word	0x000172e0
        /*0eb0*/ 	.word	0x00000000
        /*0eb4*/ 	.word	0x00033470
        /*0eb8*/ 	.short	0x010a
        /*0eba*/ 	.byte	0x3f
	.zero		1


	//   ....[59]....
        /*0ebc*/ 	.word	0x00017360
        /*0ec0*/ 	.word	0x00000000
        /*0ec4*/ 	.word	0x00033460
        /*0ec8*/ 	.short	0x010a
        /*0eca*/ 	.byte	0x3f
	.zero		1


	//   ....[60]....
        /*0ecc*/ 	.word	0x00017a20
        /*0ed0*/ 	.word	0x00000000
        /*0ed4*/ 	.word	0x00033450
        /*0ed8*/ 	.short	0x0101
        /*0eda*/ 	.byte	0x3f
	.zero		1


	//   ....[61]....
        /*0edc*/ 	.word	0x00017aa0
        /*0ee0*/ 	.word	0x00000000
        /*0ee4*/ 	.word	0x00000000
        /*0ee8*/ 	.short	0x0101
        /*0eea*/ 	.byte	0x3f
	.zero		1


	//   ....[62]....
        /*0eec*/ 	.word	0x00017c70
        /*0ef0*/ 	.word	0x00000003
        /*0ef4*/ 	.word	0x00033470
        /*0ef8*/ 	.short	0x010a
        /*0efa*/ 	.byte	0x3f
	.zero		1


	//   ....[63]....
        /*0efc*/ 	.word	0x00017ce0
        /*0f00*/ 	.word	0x00000003
        /*0f04*/ 	.word	0x00033460
        /*0f08*/ 	.short	0x010a
        /*0f0a*/ 	.byte	0x3f
	.zero		1


	//   ....[64]....
        /*0f0c*/ 	.word	0x000183b0
        /*0f10*/ 	.word	0x00000003
        /*0f14*/ 	.word	0x00033450
        /*0f18*/ 	.short	0x0101
        /*0f1a*/ 	.byte	0x3f
	.zero		1


	//   ....[65]....
        /*0f1c*/ 	.word	0x00018430
        /*0f20*/ 	.word	0x00000000
        /*0f24*/ 	.word	0x00000000
        /*0f28*/ 	.short	0x0101
        /*0f2a*/ 	.byte	0x3f
	.zero		1


	//   ....[66]....
        /*0f2c*/ 	.word	0x000195e0
        /*0f30*/ 	.word	0x00000005
        /*0f34*/ 	.word	0x00033420
        /*0f38*/ 	.short	0x010a
        /*0f3a*/ 	.byte	0x3f
	.zero		1


	//   ....[67]....
        /*0f3c*/ 	.word	0x00019780
        /*0f40*/ 	.word	0x00000003
        /*0f44*/ 	.word	0x00033440
        /*0f48*/ 	.short	0x010a
        /*0f4a*/ 	.byte	0x3f
	.zero		1


	//   ....[68]....
        /*0f4c*/ 	.word	0x00019820
        /*0f50*/ 	.word	0x00000005
        /*0f54*/ 	.word	0x00033440
        /*0f58*/ 	.short	0x010a
        /*0f5a*/ 	.byte	0x3f
	.zero		1


	//   ....[69]....
        /*0f5c*/ 	.word	0x00019860
        /*0f60*/ 	.word	0x00000003
        /*0f64*/ 	.word	0x00033460
        /*0f68*/ 	.short	0x010a
        /*0f6a*/ 	.byte	0x3f
	.zero		1


	//   ....[70]....
        /*0f6c*/ 	.word	0x000198a0
        /*0f70*/ 	.word	0x00000005
        /*0f74*/ 	.word	0x00033460
        /*0f78*/ 	.short	0x010a
        /*0f7a*/ 	.byte	0x3f
	.zero		1


	//   ....[71]....
        /*0f7c*/ 	.word	0x000198e0
        /*0f80*/ 	.word	0x00000003
        /*0f84*/ 	.word	0x00033480
        /*0f88*/ 	.short	0x010a
        /*0f8a*/ 	.byte	0x3f
	.zero		1


	//   ....[72]....
        /*0f8c*/ 	.word	0x00019920
        /*0f90*/ 	.word	0x00000005
        /*0f94*/ 	.word	0x00033480
        /*0f98*/ 	.short	0x010a
        /*0f9a*/ 	.byte	0x3f
	.zero		1


	//   ....[73]....
        /*0f9c*/ 	.word	0x00019990
        /*0fa0*/ 	.word	0x00000003
        /*0fa4*/ 	.word	0x00033400
        /*0fa8*/ 	.short	0x010a
        /*0faa*/ 	.byte	0x3f
	.zero		1


	//   ....[74]....
        /*0fac*/ 	.word	0x000199e0
        /*0fb0*/ 	.word	0x00000003
        /*0fb4*/ 	.word	0x00033430
        /*0fb8*/ 	.short	0x010a
        /*0fba*/ 	.byte	0x3f
	.zero		1


	//   ....[75]....
        /*0fbc*/ 	.word	0x00019a40
        /*0fc0*/ 	.word	0x00000007
        /*0fc4*/ 	.word	0x00033430
        /*0fc8*/ 	.short	0x010a
        /*0fca*/ 	.byte	0x3f
	.zero		1


	//   ....[76]....
        /*0fcc*/ 	.word	0x00019aa0
        /*0fd0*/ 	.word	0x00000002
        /*0fd4*/ 	.word	0x00033450
        /*0fd8*/ 	.short	0x010a
        /*0fda*/ 	.byte	0x3f
	.zero		1


	//   ....[77]....
        /*0fdc*/ 	.word	0x00019b00
        /*0fe0*/ 	.word	0x00000007
        /*0fe4*/ 	.word	0x00033430
        /*0fe8*/ 	.short	0x010a
        /*0fea*/ 	.byte	0x3f
	.zero		1


	//   ....[78]....
        /*0fec*/ 	.word	0x00019b60
        /*0ff0*/ 	.word	0x00000002
        /*0ff4*/ 	.word	0x00033450
        /*0ff8*/ 	.short	0x010a
        /*0ffa*/ 	.byte	0x3f
	.zero		1


	//   ....[79]....
        /*0ffc*/ 	.word	0x00019bc0
        /*1000*/ 	.word	0x00000006
        /*1004*/ 	.word	0x00033450
        /*1008*/ 	.short	0x010a
        /*100a*/ 	.byte	0x3f
	.zero		1


	//   ....[80]....
        /*100c*/ 	.word	0x00019cc0
        /*1010*/ 	.word	0x00000004
        /*1014*/ 	.word	0x00033480
        /*1018*/ 	.short	0x010a
        /*101a*/ 	.byte	0x3f
	.zero		1


	//   ....[81]....
        /*101c*/ 	.word	0x0001a540
        /*1020*/ 	.word	0x00000004
        /*1024*/ 	.word	0x00033440
        /*1028*/ 	.short	0x010a
        /*102a*/ 	.byte	0x3f
	.zero		1


	//   ....[82]....
        /*102c*/ 	.word	0x0001b1d0
        /*1030*/ 	.word	0x00000010
        /*1034*/ 	.word	0x00033420
        /*1038*/ 	.short	0x010a
        /*103a*/ 	.byte	0x3f
	.zero		1


	//   ....[83]....
        /*103c*/ 	.word	0x0001b220
        /*1040*/ 	.word	0x00000004
        /*1044*/ 	.word	0x00033480
        /*1048*/ 	.short	0x010a
        /*104a*/ 	.byte	0x3f
	.zero		1


	//   ....[84]....
        /*104c*/ 	.word	0x0001b870
        /*1050*/ 	.word	0x00000004
        /*1054*/ 	.word	0x00033440
        /*1058*/ 	.short	0x010a
        /*105a*/ 	.byte	0x3f
	.zero		1


	//   ....[85]....
        /*105c*/ 	.word	0x0001bea0
        /*1060*/ 	.word	0x00000000
        /*1064*/ 	.word	0x00033470
        /*1068*/ 	.short	0x010a
        /*106a*/ 	.byte	0x3f
	.zero		1


	//   ....[86]....
        /*106c*/ 	.word	0x0001bef0
        /*1070*/ 	.word	0x00000000
        /*1074*/ 	.word	0x00033460
        /*1078*/ 	.short	0x010a
        /*107a*/ 	.byte	0x3f
	.zero		1


	//   ....[87]....
        /*107c*/ 	.word	0x0001bf40
        /*1080*/ 	.word	0x00000003
        /*1084*/ 	.word	0x00033470
        /*1088*/ 	.short	0x010a
        /*108a*/ 	.byte	0x3f
	.zero		1


	//   ....[88]....
        /*108c*/ 	.word	0x0001bf90
        /*1090*/ 	.word	0x00000003
        /*1094*/ 	.word	0x00033460
        /*1098*/ 	.short	0x010a
        /*109a*/ 	.byte	0x3f
	.zero		1


	//   ....[89]....
        /*109c*/ 	.word	0x0001bfe0
        /*10a0*/ 	.word	0x00000005
        /*10a4*/ 	.word	0x00033420
        /*10a8*/ 	.short	0x010a
        /*10aa*/ 	.byte	0x3f
	.zero		1


	//   ....[90]....
        /*10ac*/ 	.word	0x0001c180
        /*10b0*/ 	.word	0x00000003
        /*10b4*/ 	.word	0x00033440
        /*10b8*/ 	.short	0x010a
        /*10ba*/ 	.byte	0x3f
	.zero		1


	//   ....[91]....
        /*10bc*/ 	.word	0x0001c1d0
        /*10c0*/ 	.word	0x00000005
        /*10c4*/ 	.word	0x00033440
        /*10c8*/ 	.short	0x010a
        /*10ca*/ 	.byte	0x3f
	.zero		1


	//   ....[92]....
        /*10cc*/ 	.word	0x0001c220
        /*10d0*/ 	.word	0x00000003
        /*10d4*/ 	.word	0x00033460
        /*10d8*/ 	.short	0x010a
        /*10da*/ 	.byte	0x3f
	.zero		1


	//   ....[93]....
        /*10dc*/ 	.word	0x0001c270
        /*10e0*/ 	.word	0x00000005
        /*10e4*/ 	.word	0x00033460
        /*10e8*/ 	.short	0x010a
        /*10ea*/ 	.byte	0x3f
	.zero		1


	//   ....[94]....
        /*10ec*/ 	.word	0x0001c2c0
        /*10f0*/ 	.word	0x00000003
        /*10f4*/ 	.word	0x00033480
        /*10f8*/ 	.short	0x010a
        /*10fa*/ 	.byte	0x3f
	.zero		1


	//----- nvinfo : EIATTR_NUM_MBARRIERS
	.align		4
.L_300:
        /*10fc*/ 	.byte	0x03, 0x38
        /*10fe*/ 	.short	0x0016


	//----- nvinfo : EIATTR_EXIT_INSTR_OFFSETS
	.align		4
        /*1100*/ 	.byte	0x04, 0x1c
        /*1102*/ 	.short	(.L_302 - .L_301)


	//   ....[0]....
.L_301:
        /*1104*/ 	.word	0x000009e0


	//   ....[1]....
        /*1108*/ 	.word	0x00011f80


	//   ....[2]....
        /*110c*/ 	.word	0x00019970


	//----- nvinfo : EIATTR_MAX_THREADS
	.align		4
.L_302:
        /*1110*/ 	.byte	0x04, 0x05
        /*1112*/ 	.short	(.L_304 - .L_303)
.L_303:
        /*1114*/ 	.word	0x00000180
        /*1118*/ 	.word	0x00000001
        /*111c*/ 	.word	0x00000001


	//----- nvinfo : EIATTR_CRS_STACK_SIZE
	.align		4
.L_304:
        /*1120*/ 	.byte	0x04, 0x1e
        /*1122*/ 	.short	(.L_306 - .L_305)
.L_305:
        /*1124*/ 	.word	0x00000000


	//----- nvinfo : EIATTR_CBANK_PARAM_SIZE
	.align		4
.L_306:
        /*1128*/ 	.byte	0x03, 0x19
        /*112a*/ 	.short	0x0af0


	//----- nvinfo : EIATTR_PARAM_CBANK
	.align		4
        /*112c*/ 	.byte	0x04, 0x0a
        /*112e*/ 	.short	(.L_308 - .L_307)
	.align		4
.L_307:
        /*1130*/ 	.word	index@(.nv.constant0._ZN7cutlass13device_kernelIN5flash11enable_sm90INS1_16FlashAttnFwdSm90INS1_25CollectiveMainloopFwdSm90ILi2EN4cute5tupleIJNS5_1CILi1EEES8_S8_EEENS6_IJNS7_ILi128EEENS7_ILi160EEENS7_ILi192EEEEEELi192ENS_12float_e4m3_tEfNS_4arch4Sm90ELb1ELb0ELb0ELb1ELb1ELb0ELb0ELb1ELb1ELb1ELb1ELb0EEENS1_21CollectiveEpilogueFwdINS6_IJSA_SC_SB_EEES9_NS_10bfloat16_tESG_Li256ELb1ELb1ELb1ELb1EEENS1_36VarlenDynamicPersistentTileSchedulerILi128ELi160ELi256ELi128ELb1ELb1ELb1ELb1ELb1ELb1EEEEEEEEEvNT_6ParamsE)
        /*1134*/ 	.short	0x0210
        /*1136*/ 	.short	0x0af0


	//----- nvinfo : EIATTR_SW_WAR
	.align		4
.L_308:
        /*1138*/ 	.byte	0x04, 0x36
        /*113a*/ 	.short	(.L_310 - .L_309)
.L_309:
        /*113c*/ 	.word	0x00000008
.L_310:


//--------------------- .nv.info._ZN7cutlass13device_kernelIN5flash11enable_sm90INS1_16FlashAttnFwdSm90INS1_25CollectiveMainloopFwdSm90ILi2EN4cute5tupleIJNS5_1CILi1EEES8_S8_EEENS6_IJNS7_ILi128EEENS7_ILi160EEENS7_ILi192EEEEEELi192ENS_12float_e4m3_tEfNS_4arch4Sm90ELb1ELb0ELb0ELb1ELb1ELb1ELb0ELb1ELb1ELb1ELb1ELb0EEENS1_21CollectiveEpilogueFwdINS6_IJSA_SC_SB_EEES9_NS_10bfloat16_tESG_Li256ELb1ELb1ELb1ELb1EEENS1_36VarlenDynamicPersistentTileSchedulerILi128ELi160ELi256ELi128ELb1ELb1ELb1ELb1ELb1ELb1EEEEEEEEEvNT_6ParamsE --------------------------
	.section	.nv.info._ZN7cutlass13device_kernelIN5flash11enable_sm90INS1_16FlashAttnFwdSm90INS1_25CollectiveMainloopFwdSm90ILi2EN4cute5tupleIJNS5_1CILi1EEES8_S8_EEENS6_IJNS7_ILi128EEENS7_ILi160EEENS7_ILi192EEEEEELi192ENS_12float_e4m3_tEfNS_4arch4Sm90ELb1ELb0ELb0ELb1ELb1ELb1ELb0ELb1ELb1ELb1ELb1ELb0EEENS1_21CollectiveEpilogueFwdINS6_IJSA_SC_SB_EEES9_NS_10bfloat16_tESG_Li256ELb1ELb1ELb1ELb1EEENS1_36VarlenDynamicPersistentTileSchedulerILi128ELi160ELi256ELi128ELb1ELb1ELb1ELb1ELb1ELb1EEEEEEEEEvNT_6ParamsE,"",@"SHT_CUDA_INFO"
	.sectionflags	@""
	.align	4


	//----- nvinfo : EIATTR_CUDA_API_VERSION
	.align		4
        /*0000*/ 	.byte	0x04, 0x37
        /*0002*/ 	.short	(.L_312 - .L_311)
.L_311:
        /*0004*/ 	.word	0x00000082


	//----- nvinfo : EIATTR_KPARAM_INFO
	.align		4
.L_312:
        /*0008*/ 	.byte	0x04, 0x17
        /*000a*/ 	.short	(.L_314 - .L_313)
.L_313:
        /*000c*/ 	.word	0x00000000
        /*0010*/ 	.short	0x0000
        /*0012*/ 	.short	0x0070
        /*0014*/ 	.byte	0x00, 0xf0, 0x01, 0x2a


	//----- nvinfo : EIATTR_SPARSE_MMA_MASK
	.align		4
.L_314:
        /*0018*/ 	.byte	0x03, 0x50
        /*001a*/ 	.short	0x0000


	//----- nvinfo : EIATTR_MAXREG_COUNT
	.align		4
        /*001c*/ 	.byte	0x03, 0x1b
        /*001e*/ 	.short	0x00a8


	//----- nvinfo : EIATTR_NUM_BARRIERS
	.align		4
        /*0020*/ 	.byte	0x02, 0x4c
        /*0022*/ 	.byte	0x10
	.zero		1


	//----- nvinfo : EIATTR_EXTERNS
	.align		4
        /*0024*/ 	.byte	0x04, 0x0f
        /*0026*/ 	.short	(.L_316 - .L_315)


	//   ....[0]....
	.align		4
.L_315:
        /*0028*/ 	.word	index@(__assertfail)


	//----- nvinfo : EIATTR_ANNOTATIONS
	.align		4
.L_316:
        /*002c*/ 	.byte	0x04, 0x55
        /*002e*/ 	.short	(.L_318 - .L_317)


	//   ....[0]....
.L_317:
        /* <DEDUP_REMOVED lines=174> */


	//----- nvinfo : EIATTR_MERCURY_ISA_VERSION
	.align		4
.L_318:
        /*0af8*/ 	.byte	0x03, 0x5f
        /*0afa*/ 	.short	0x0101


	//----- nvinfo : EIATTR_UNUSED_LOAD_BYTE_OFFSET
	.align		4
        /*0afc*/ 	.byte	0x04, 0x44
        /*0afe*/ 	.short	(.L_320 - .L_319)


	//   ....[0]....
.L_319:
        /*0b00*/ 	.word	0x00000aa0
        /*0b04*/ 	.word	0x0000fff0


	//   ....[1]....
        /*0b08*/ 	.word	0x00024e00
        /*0b0c*/ 	.word	0x0000fff0


	//----- nvinfo : EIATTR_INT_WARP_WIDE_INSTR_OFFSETS
	.align		4
.L_320:
        /*0b10*/ 	.byte	0x04, 0x31
        /*0b12*/ 	.short	(.L_322 - .L_321)


	//   ....[0]....
.L_321:
        /*0b14*/ 	.word	0x00000130


	//   ....[1]....
        /*0b18*/ 	.word	0x00000170


	//   ....[2]....
        /*0b1c*/ 	.word	0x000001e0


	//   ....[3]....
        /*0b20*/ 	.word	0x0002de30


	//   ....[4]....
        /*0b24*/ 	.word	0x0002dec0


	//   ....[5]....
        /*0b28*/ 	.word	0x00031d30


	//   ....[6]....
        /*0b2c*/ 	.word	0x00031dc0


	//----- nvinfo : EIATTR_COOP_GROUP_MASK_REGIDS
	.align		4
.L_322:
        /*0b30*/ 	.byte	0x04, 0x29
        /*0b32*/ 	.short	(.L_324 - .L_323)


	//   ....[0]....
.L_323:
        /*0b34*/ 	.word	0xffffffff


	//   ....[1]....
        /*0b38*/ 	.word	0xffffffff


	//   ....[2]....
        /*0b3c*/ 	.word	0xffffffff


	//   ....[3]....
        /*0b40*/ 	.word	0xffffffff


	//   ....[4]....
        /*0b44*/ 	.word	0xffffffff


	//   ....[5]....
        /*0b48*/ 	.word	0xffffffff


	//   ....[6]....
        /*0b4c*/ 	.word	0xffffffff


	//   ....[7]....
        /*0b50*/ 	.word	0xffffffff


	//   ....[8]....
        /*0b54*/ 	.word	0xffffffff


	//   ....[9]....
        /*0b58*/ 	.word	0xffffffff


	//   ....[10]....
        /*0b5c*/ 	.word	0xffffffff


	//   ....[11]....
        /*0b60*/ 	.word	0xffffffff


	//   ....[12]....
        /*0b64*/ 	.word	0xffffffff


	//   ....[13]....
        /*0b68*/ 	.word	0xffffffff


	//   ....[14]....
        /*0b6c*/ 	.word	0xffffffff


	//   ....[15]....
        /*0b70*/ 	.word	0xffffffff


	//   ....[16]....
        /*0b74*/ 	.word	0xffffffff


	//   ....[17]....
        /*0b78*/ 	.word	0xffffffff


	//   ....[18]....
        /*0b7c*/ 	.word	0xffffffff


	//   ....[19]....
        /*0b80*/ 	.word	0xffffffff


	//   ....[20]....
        /*0b84*/ 	.word	0xffffffff


	//   ....[21]....
        /*0b88*/ 	.word	0xffffffff


	//   ....[22]....
        /*0b8c*/ 	.word	0xffffffff


	//   ....[23]....
        /*0b90*/ 	.word	0xffffffff


	//   ....[24]....
        /*0b94*/ 	.word	0xffffffff


	//   ....[25]....
        /*0b98*/ 	.word	0xffffffff


	//   ....[26]....
        /*0b9c*/ 	.word	0xffffffff


	//   ....[27]....
        /*0ba0*/ 	.word	0xffffffff


	//   ....[28]....
        /*0ba4*/ 	.word	0xffffffff


	//   ....[29]....
        /*0ba8*/ 	.word	0xffffffff


	//   ....[30]....
        /*0bac*/ 	.word	0xffffffff


	//   ....[31]....
        /*0bb0*/ 	.word	0xffffffff


	//   ....[32]....
        /*0bb4*/ 	.word	0xffffffff


	//   ....[33]....
        /*0bb8*/ 	.word	0xffffffff


	//   ....[34]....
        /*0bbc*/ 	.word	0xffffffff


	//   ....[35]....
        /*0bc0*/ 	.word	0xffffffff


	//   ....[36]....
        /*0bc4*/ 	.word	0xffffffff


	//   ....[37]....
        /*0bc8*/ 	.word	0xffffffff


	//   ....[38]....
        /*0bcc*/ 	.word	0xffffffff


	//   ....[39]....
        /*0bd0*/ 	.word	0xffffffff


	//   ....[40]....
        /*0bd4*/ 	.word	0xffffffff


	//   ....[41]....
        /*0bd8*/ 	.word	0xffffffff


	//   ....[42]....
        /*0bdc*/ 	.word	0xffffffff


	//   ....[43]....
        /*0be0*/ 	.word	0xffffffff


	//   ....[44]....
        /*0be4*/ 	.word	0xffffffff


	//   ....[45]....
        /*0be8*/ 	.word	0xffffffff


	//   ....[46]....
        /*0bec*/ 	.word	0xffffffff


	//   ....[47]....
        /*0bf0*/ 	.word	0xffffffff


	//   ....[48]....
        /*0bf4*/ 	.word	0xffffffff


	//   ....[49]....
        /*0bf8*/ 	.word	0xffffffff


	//   ....[50]....
        /*0bfc*/ 	.word	0xffffffff


	//   ....[51]....
        /*0c00*/ 	.word	0xffffffff


	//   ....[52]....
        /*0c04*/ 	.word	0xffffffff


	//   ....[53]....
        /*0c08*/ 	.word	0xffffffff


	//   ....[54]....
        /*0c0c*/ 	.word	0xffffffff


	//   ....[55]....
        /*0c10*/ 	.word	0xffffffff


	//   ....[56]....
        /*0c14*/ 	.word	0xffffffff


	//   ....[57]....
        /*0c18*/ 	.word	0xffffffff


	//   ....[58]....
        /*0c1c*/ 	.word	0xffffffff


	//   ....[59]....
        /*0c20*/ 	.word	0xffffffff


	//   ....[60]....
        /*0c24*/ 	.word	0xffffffff


	//   ....[61]....
        /*0c28*/ 	.word	0xffffffff


	//   ....[62]....
        /*0c2c*/ 	.word	0xffffffff


	//   ....[63]....
        /*0c30*/ 	.word	0xffffffff


	//   ....[64]....
        /*0c34*/ 	.word	0xffffffff


	//   ....[65]....
        /*0c38*/ 	.word	0xffffffff


	//   ....[66]....
        /*0c3c*/ 	.word	0xffffffff


	//   ....[67]....
        /*0c40*/ 	.word	0xffffffff


	//   ....[68]....
        /*0c44*/ 	.word	0xffffffff


	//   ....[69]....
        /*0c48*/ 	.word	0xffffffff


	//   ....[70]....
        /*0c4c*/ 	.word	0xffffffff


	//   ....[71]....
        /*0c50*/ 	.word	0xffffffff


	//   ....[72]....
        /*0c54*/ 	.word	0xffffffff


	//   ....[73]....
        /*0c58*/ 	.word	0xffffffff


	//   ....[74]....
        /*0c5c*/ 	.word	0xffffffff


	//   ....[75]....
        /*0c60*/ 	.word	0xffffffff


	//   ....[76]....
        /*0c64*/ 	.word	0xffffffff


	//   ....[77]....
        /*0c68*/ 	.word	0xffffffff


	//   ....[78]....
        /*0c6c*/ 	.word	0xffffffff


	//   ....[79]....
        /*0c70*/ 	.word	0xffffffff


	//   ....[80]....
        /*0c74*/ 	.word	0xffffffff


	//   ....[81]....
        /*0c78*/ 	.word	0xffffffff


	//   ....[82]....
        /*0c7c*/ 	.word	0xffffffff


	//   ....[83]....
        /*0c80*/ 	.word	0xffffffff


	//   ....[84]....
        /*0c84*/ 	.word	0xffffffff


	//   ....[85]....
        /*0c88*/ 	.word	0xffffffff


	//   ....[86]....
        /*0c8c*/ 	.word	0xffffffff


	//   ....[87]....
        /*0c90*/ 	.word	0xffffffff


	//   ....[88]....
        /*0c94*/ 	.word	0xffffffff


	//   ....[89]....
        /*0c98*/ 	.word	0xffffffff


	//   ....[90]....
        /*0c9c*/ 	.word	0xffffffff


	//   ....[91]....
        /*0ca0*/ 	.word	0xffffffff


	//   ....[92]....
        /*0ca4*/ 	.word	0xffffffff


	//   ....[93]....
        /*0ca8*/ 	.word	0xffffffff


	//   ....[94]....
        /*0cac*/ 	.word	0xffffffff


	//   ....[95]....
        /*0cb0*/ 	.word	0xffffffff


	//   ....[96]....
        /*0cb4*/ 	.word	0xffffffff


	//   ....[97]....
        /*0cb8*/ 	.word	0xffffffff


	//   ....[98]....
        /*0cbc*/ 	.word	0xffffffff


	//   ....[99]....
        /*0cc0*/ 	.word	0xffffffff


	//   ....[100]....
        /*0cc4*/ 	.word	0xffffffff


	//   ....[101]....
        /*0cc8*/ 	.word	0xffffffff


	//   ....[102]....
        /*0ccc*/ 	.word	0xffffffff


	//   ....[103]....
        /*0cd0*/ 	.word	0xffffffff


	//   ....[104]....
        /*0cd4*/ 	.word	0xffffffff


	//   ....[105]....
        /*0cd8*/ 	.word	0xffffffff


	//   ....[106]....
        /*0cdc*/ 	.word	0xffffffff


	//   ....[107]....
        /*0ce0*/ 	.word	0xffffffff


	//   ....[108]....
        /*0ce4*/ 	.word	0xffffffff


	//   ....[109]....
        /*0ce8*/ 	.word	0xffffffff


	//   ....[110]....
        /*0cec*/ 	.word	0xffffffff


	//   ....[111]....
        /*0cf0*/ 	.word	0xffffffff


	//   ....[112]....
        /*0cf4*/ 	.word	0xffffffff


	//   ....[113]....
        /*0cf8*/ 	.word	0xffffffff


	//   ....[114]....
        /*0cfc*/ 	.word	0xffffffff


	//   ....[115]....
        /*0d00*/ 	.word	0xffffffff


	//   ....[116]....
        /*0d04*/ 	.word	0xffffffff


	//   ....[117]....
        /*0d08*/ 	.word	0xffffffff


	//   ....[118]....
        /*0d0c*/ 	.word	0xffffffff


	//   ....[119]....
        /*0d10*/ 	.word	0xffffffff


	//   ....[120]....
        /*0d14*/ 	.word	0xffffffff


	//   ....[121]....
        /*0d18*/ 	.word	0xffffffff


	//   ....[122]....
        /*0d1c*/ 	.word	0xffffffff


	//   ....[123]....
        /*0d20*/ 	.word	0xffffffff


	//   ....[124]....
        /*0d24*/ 	.word	0xffffffff


	//   ....[125]....
        /*0d28*/ 	.word	0xffffffff


	//   ....[126]....
        /*0d2c*/ 	.word	0xffffffff


	//   ....[127]....
        /*0d30*/ 	.word	0xffffffff


	//   ....[128]....
        /*0d34*/ 	.word	0xffffffff


	//   ....[129]....
        /*0d38*/ 	.word	0xffffffff


	//   ....[130]....
        /*0d3c*/ 	.word	0xffffffff


	//   ....[131]....
        /*0d40*/ 	.word	0xffffffff


	//   ....[132]....
        /*0d44*/ 	.word	0xffffffff


	//   ....[133]....
        /*0d48*/ 	.word	0xffffffff


	//   ....[134]....
        /*0d4c*/ 	.word	0xffffffff


	//   ....[135]....
        /*0d50*/ 	.word	0xffffffff


	//   ....[136]....
        /*0d54*/ 	.word	0xffffffff


	//   ....[137]....
        /*0d58*/ 	.word	0xffffffff


	//   ....[138]....
        /*0d5c*/ 	.word	0xffffffff


	//   ....[139]....
        /*0d60*/ 	.word	0xffffffff


	//   ....[140]....
        /*0d64*/ 	.word	0xffffffff


	//   ....[141]....
        /*0d68*/ 	.word	0xffffffff


	//   ....[142]....
        /*0d6c*/ 	.word	0xffffffff


	//   ....[143]....
        /*0d70*/ 	.word	0xffffffff


	//   ....[144]....
        /*0d74*/ 	.word	0xffffffff


	//   ....[145]....
        /*0d78*/ 	.word	0xffffffff


	//   ....[146]....
        /*0d7c*/ 	.word	0xffffffff


	//   ....[147]....
        /*0d80*/ 	.word	0xffffffff


	//   ....[148]....
        /*0d84*/ 	.word	0xffffffff


	//   ....[149]....
        /*0d88*/ 	.word	0xffffffff


	//   ....[150]....
        /*0d8c*/ 	.word	0xffffffff


	//   ....[151]....
        /*0d90*/ 	.word	0xffffffff


	//   ....[152]....
        /*0d94*/ 	.word	0xffffffff


	//   ....[153]....
        /*0d98*/ 	.word	0xffffffff


	//   ....[154]....
        /*0d9c*/ 	.word	0xffffffff


	//   ....[155]....
        /*0da0*/ 	.word	0xffffffff


	//   ....[156]....
        /*0da4*/ 	.word	0xffffffff


	//   ....[157]....
        /*0da8*/ 	.word	0xffffffff


	//   ....[158]....
        /*0dac*/ 	.word	0xffffffff


	//   ....[159]....
        /*0db0*/ 	.word	0xffffffff


	//   ....[160]....
        /*0db4*/ 	.word	0xffffffff


	//   ....[161]....
        /*0db8*/ 	.word	0xffffffff


	//   ....[162]....
        /*0dbc*/ 	.word	0xffffffff


	//   ....[163]....
        /*0dc0*/ 	.word	0xffffffff


	//   ....[164]....
        /*0dc4*/ 	.word	0xffffffff


	//   ....[165]....
        /*0dc8*/ 	.word	0xffffffff


	//   ....[166]....
        /*0dcc*/ 	.word	0xffffffff


	//   ....[167]....
        /*0dd0*/ 	.word	0xffffffff


	//   ....[168]....
        /*0dd4*/ 	.word	0xffffffff


	//   ....[169]....
        /*0dd8*/ 	.word	0xffffffff


	//   ....[170]....
        /*0ddc*/ 	.word	0xffffffff


	//   ....[171]....
        /*0de0*/ 	.word	0xffffffff


	//   ....[172]....
        /*0de4*/ 	.word	0xffffffff


	//   ....[173]....
        /*0de8*/ 	.word	0xffffffff


	//   ....[174]....
        /*0dec*/ 	.word	0xffffffff


	//   ....[175]....
        /*0df0*/ 	.word	0xffffffff


	//   ....[176]....
        /*0df4*/ 	.word	0xffffffff


	//   ....[177]....
        /*0df8*/ 	.word	0xffffffff


	//   ....[178]....
        /*0dfc*/ 	.word	0xffffffff


	//   ....[179]....
        /*0e00*/ 	.word	0xffffffff


	//   ....[180]....
        /*0e04*/ 	.word	0xffffffff


	//   ....[181]....
        /*0e08*/ 	.word	0xffffffff


	//   ....[182]....
        /*0e0c*/ 	.word	0xffffffff


	//   ....[183]....
        /*0e10*/ 	.word	0xffffffff


	//   ....[184]....
        /*0e14*/ 	.word	0xffffffff


	//   ....[185]....
        /*0e18*/ 	.word	0xffffffff


	//   ....[186]....
        /*0e1c*/ 	.word	0xffffffff


	//   ....[187]....
        /*0e20*/ 	.word	0xffffffff


	//   ....[188]....
        /*0e24*/ 	.word	0xffffffff


	//   ....[189]....
        /*0e28*/ 	.word	0xffffffff


	//   ....[190]....
        /*0e2c*/ 	.word	0xffffffff


	//   ....[191]....
        /*0e30*/ 	.word	0xffffffff


	//   ....[192]....
        /*0e34*/ 	.word	0xffffffff


	//   ....[193]....
        /*0e38*/ 	.word	0xffffffff


	//   ....[194]....
        /*0e3c*/ 	.word	0xffffffff


	//   ....[195]....
        /*0e40*/ 	.word	0xffffffff


	//   ....[196]....
        /*0e44*/ 	.word	0xffffffff


	//   ....[197]....
        /*0e48*/ 	.word	0xffffffff


	//   ....[198]....
        /*0e4c*/ 	.word	0xffffffff


	//   ....[199]....
        /*0e50*/ 	.word	0xffffffff


	//   ....[200]....
        /*0e54*/ 	.word	0xffffffff


	//   ....[201]....
        /*0e58*/ 	.word	0xffffffff


	//   ....[202]....
        /*0e5c*/ 	.word	0xffffffff


	//   ....[203]....
        /*0e60*/ 	.word	0xffffffff


	//   ....[204]....
        /*0e64*/ 	.word	0xffffffff


	//   ....[205]....
        /*0e68*/ 	.word	0xffffffff


	//   ....[206]....
        /*0e6c*/ 	.word	0xffffffff


	//   ....[207]....
        /*0e70*/ 	.word	0xffffffff


	//   ....[208]....
        /*0e74*/ 	.word	0xffffffff


	//   ....[209]....
        /*0e78*/ 	.word	0xffffffff


	//   ....[210]....
        /*0e7c*/ 	.word	0xffffffff


	//   ....[211]....
        /*0e80*/ 	.word	0xffffffff


	//   ....[212]....
        /*0e84*/ 	.word	0xffffffff


	//   ....[213]....
        /*0e88*/ 	.word	0xffffffff


	//   ....[214]....
        /*0e8c*/ 	.word	0xffffffff


	//   ....[215]....
        /*0e90*/ 	.word	0xffffffff


	//   ....[216]....
        /*0e94*/ 	.word	0xffffffff


	//   ....[217]....
        /*0e98*/ 	.word	0xffffffff


	//   ....[218]....
        /*0e9c*/ 	.word	0xffffffff


	//   ....[219]....
        /*0ea0*/ 	.word	0xffffffff


	//   ....[220]....
        /*0ea4*/ 	.word	0xffffffff


	//   ....[221]....
        /*0ea8*/ 	.word	0xffffffff


	//   ....[222]....
        /*0eac*/ 	.word	0xffffffff


	//   ....[223]....
        /*0eb0*/ 	.word	0xffffffff


	//   ....[224]....
        /*0eb4*/ 	.word	0xffffffff


	//   ....[225]....
        /*0eb8*/ 	.word	0xffffffff


	//   ....[226]....
        /*0ebc*/ 	.word	0xffffffff


	//   ....[227]....
        /*0ec0*/ 	.word	0xffffffff


	//   ....[228]....
        /*0ec4*/ 	.word	0xffffffff


	//   ....[229]....
        /*0ec8*/ 	.word	0xffffffff


	//   ....[230]....
        /*0ecc*/ 	.word	0xffffffff


	//   ....[231]....
        /*0ed0*/ 	.word	0xffffffff


	//   ....[232]....
        /*0ed4*/ 	.word	0xffffffff


	//   ....[233]....
        /*0ed8*/ 	.word	0xffffffff


	//   ....[234]....
        /*0edc*/ 	.word	0xffffffff


	//   ....[235]....
        /*0ee0*/ 	.word	0xffffffff


	//   ....[236]....
        /*0ee4*/ 	.word	0xffffffff


	//   ....[237]....
        /*0ee8*/ 	.word	0xffffffff


	//   ....[238]....
        /*0eec*/ 	.word	0xffffffff


	//   ....[239]....
        /*0ef0*/ 	.word	0xffffffff


	//   ....[240]....
        /*0ef4*/ 	.word	0xffffffff


	//   ....[241]....
        /*0ef8*/ 	.word	0xffffffff


	//   ....[242]....
        /*0efc*/ 	.word	0xffffffff


	//   ....[243]....
        /*0f00*/ 	.word	0xffffffff


	//   ....[244]....
        /*0f04*/ 	.word	0xffffffff


	//   ....[245]....
        /*0f08*/ 	.word	0xffffffff


	//   ....[246]....
        /*0f0c*/ 	.word	0xffffffff


	//   ....[247]....
        /*0f10*/ 	.word	0xffffffff


	//   ....[248]....
        /*0f14*/ 	.word	0xffffffff


	//   ....[249]....
        /*0f18*/ 	.word	0xffffffff


	//   ....[250]....
        /*0f1c*/ 	.word	0xffffffff


	//   ....[251]....
        /*0f20*/ 	.word	0xffffffff


	//   ....[252]....
        /*0f24*/ 	.word	0xffffffff


	//   ....[253]....
        /*0f28*/ 	.word	0xffffffff


	//   ....[254]....
        /*0f2c*/ 	.word	0xffffffff


	//   ....[255]....
        /*0f30*/ 	.word	0xffffffff


	//   ....[0]....
        /*0f34*/ 	.word	0xffffffff


	//   ....[1]....
        /*0f38*/ 	.word	0x0500000f


	//   ....[2]....
        /*0f3c*/ 	.word	0x0500000f


	//   ....[3]....
        /*0f40*/ 	.word	0x0500000f


	//   ....[4]....
        /*0f44*/ 	.word	0x0500000f


	//   ....[5]....
        /*0f48*/ 	.word	0x0500000f


	//   ....[6]....
        /*0f4c*/ 	.word	0x0500000f


	//   ....[7]....
        /*0f50*/ 	.word	0x0500000f


	//   ....[8]....
        /*0f54*/ 	.word	0x0500000f


	//   ....[9]....
        /*0f58*/ 	.word	0x0500000f


	//   ....[10]....
        /*0f5c*/ 	.word	0x0500000f


	//   ....[11]....
        /*0f60*/ 	.word	0x0500000f


	//   ....[12]....
        /*0f64*/ 	.word	0x0500000f


	//   ....[13]....
        /*0f68*/ 	.word	0x0500000f


	//   ....[14]....
        /*0f6c*/ 	.word	0x0500000f


	//   ....[15]....
        /*0f70*/ 	.word	0x0500000f


	//   ....[16]....
        /*0f74*/ 	.word	0x0500000f


	//   ....[17]....
        /*0f78*/ 	.word	0x0500000f


	//   ....[18]....
        /*0f7c*/ 	.word	0x0500000f


	//   ....[19]....
        /*0f80*/ 	.word	0x0500000f


	//   ....[20]....
        /*0f84*/ 	.word	0x0500000f


	//   ....[21]....
        /*0f88*/ 	.word	0x0500000f


	//   ....[22]....
        /*0f8c*/ 	.word	0x0500000f


	//   ....[23]....
        /*0f90*/ 	.word	0x0500000f


	//   ....[24]....
        /*0f94*/ 	.word	0x0500000f


	//   ....[25]....
        /*0f98*/ 	.word	0x0500000f


	//   ....[26]....
        /*0f9c*/ 	.word	0x0500000f


	//   ....[27]....
        /*0fa0*/ 	.word	0x0500000f


	//   ....[28]....
        /*0fa4*/ 	.word	0x0500000f


	//   ....[29]....
        /*0fa8*/ 	.word	0x0500000f


	//   ....[30]....
        /*0fac*/ 	.word	0x0500000f


	//   ....[31]....
        /*0fb0*/ 	.word	0x0500000f


	//   ....[32]....
        /*0fb4*/ 	.word	0x0500000f


	//   ....[33]....
        /*0fb8*/ 	.word	0x0500000f


	//   ....[34]....
        /*0fbc*/ 	.word	0x0500000f


	//   ....[35]....
        /*0fc0*/ 	.word	0x0500000f


	//   ....[36]....
        /*0fc4*/ 	.word	0x0500000f


	//   ....[37]....
        /*0fc8*/ 	.word	0x0500000f


	//   ....[38]....
        /*0fcc*/ 	.word	0x0500000f


	//   ....[39]....
        /*0fd0*/ 	.word	0x0500000f


	//   ....[40]....
        /*0fd4*/ 	.word	0x0500000f


	//   ....[41]....
        /*0fd8*/ 	.word	0x0500000f


	//   ....[42]....
        /*0fdc*/ 	.word	0x0500000f


	//   ....[43]....
        /*0fe0*/ 	.word	0x0500000f


	//   ....[44]....
        /*0fe4*/ 	.word	0x0500000f


	//   ....[45]....
        /*0fe8*/ 	.word	0x0500000f


	//   ....[46]....
        /*0fec*/ 	.word	0x0500000f


	//   ....[47]....
        /*0ff0*/ 	.word	0x0500000f


	//   ....[48]....
        /*0ff4*/ 	.word	0x0500000f


	//   ....[49]....
        /*0ff8*/ 	.word	0x0500000f


	//   ....[50]....
        /*0ffc*/ 	.word	0x0500000f


	//   ....[51]....
        /*1000*/ 	.word	0x0500000f


	//   ....[52]....
        /*1004*/ 	.word	0x0500000f


	//   ....[53]....
        /*1008*/ 	.word	0x0500000f


	//   ....[54]....
        /*100c*/ 	.word	0x0500000f


	//   ....[55]....
        /*1010*/ 	.word	0x0500000f


	//   ....[56]....
        /*1014*/ 	.word	0x0500000f


	//   ....[57]....
        /*1018*/ 	.word	0x0500000f


	//   ....[58]....
        /*101c*/ 	.word	0x0500000f


	//   ....[59]....
        /*1020*/ 	.word	0x0500000f


	//   ....[60]....
        /*1024*/ 	.word	0x0500000f


	//   ....[61]....
        /*1028*/ 	.word	0x0500000f


	//   ....[62]....
        /*102c*/ 	.word	0x0500000f


	//   ....[63]....
        /*1030*/ 	.word	0x0500000f


	//   ....[64]....
        /*1034*/ 	.word	0x0500000f


	//   ....[65]....
        /*1038*/ 	.word	0x0500000f


	//   ....[66]....
        /*103c*/ 	.word	0x0500000f


	//   ....[67]....
        /*1040*/ 	.word	0x0500000f


	//   ....[68]....
        /*1044*/ 	.word	0x0500000f


	//   ....[69]....
        /*1048*/ 	.word	0x0500000f


	//   ....[70]....
        /*104c*/ 	.word	0x0500000f


	//   ....[71]....
        /*1050*/ 	.word	0x0500000f


	//   ....[72]....
        /*1054*/ 	.word	0x0500000f


	//   ....[73]....
        /*1058*/ 	.word	0x0500000f


	//   ....[74]....
        /*105c*/ 	.word	0x0500000f


	//   ....[75]....
        /*1060*/ 	.word	0x0500000f


	//   ....[76]....
        /*1064*/ 	.word	0x0500000f


	//   ....[77]....
        /*1068*/ 	.word	0x0500000f


	//   ....[78]....
        /*106c*/ 	.word	0x0500000f


	//   ....[79]....
        /*1070*/ 	.word	0x0500000f


	//   ....[80]....
        /*1074*/ 	.word	0x0500000f


	//   ....[81]....
        /*1078*/ 	.word	0x0500000f


	//   ....[82]....
        /*107c*/ 	.word	0x0500000f


	//   ....[83]....
        /*1080*/ 	.word	0x0500000f


	//   ....[84]....
        /*1084*/ 	.word	0x0500000f


	//   ....[85]....
        /*1088*/ 	.word	0x0500000f


	//   ....[86]....
        /*108c*/ 	.word	0x0500000f


	//   ....[87]....
        /*1090*/ 	.word	0x0500000f


	//   ....[88]....
        /*1094*/ 	.word	0x0500000f


	//   ....[89]....
        /*1098*/ 	.word	0x0500000f


	//   ....[90]....
        /*109c*/ 	.word	0x0500000f


	//   ....[91]....
        /*10a0*/ 	.word	0x0500000f


	//   ....[92]....
        /*10a4*/ 	.word	0x0500000f


	//   ....[93]....
        /*10a8*/ 	.word	0x0500000f


	//   ....[94]....
        /*10ac*/ 	.word	0x0500000f


	//   ....[95]....
        /*10b0*/ 	.word	0x0500000f


	//   ....[96]....
        /*10b4*/ 	.word	0x0500000f


	//   ....[97]....
        /*10b8*/ 	.word	0x0500000f


	//   ....[98]....
        /*10bc*/ 	.word	0x0500000f


	//   ....[99]....
        /*10c0*/ 	.word	0x0500000f


	//   ....[100]....
        /*10c4*/ 	.word	0x0500000f


	//   ....[101]....
        /*10c8*/ 	.word	0x0500000f


	//   ....[102]....
        /*10cc*/ 	.word	0x0500000f


	//   ....[103]....
        /*10d0*/ 	.word	0x0500000f


	//   ....[104]....
        /*10d4*/ 	.word	0x0500000f


	//   ....[105]....
        /*10d8*/ 	.word	0x0500000f


	//   ....[106]....
        /*10dc*/ 	.word	0x0500000f


	//   ....[107]....
        /*10e0*/ 	.word	0x0500000f


	//   ....[108]....
        /*10e4*/ 	.word	0x0500000f


	//   ....[109]....
        /*10e8*/ 	.word	0x0500000f


	//   ....[110]....
        /*10ec*/ 	.word	0x0500000f


	//   ....[111]....
        /*10f0*/ 	.word	0x0500000f


	//   ....[112]....
        /*10f4*/ 	.word	0x0500000f


	//   ....[113]....
        /*10f8*/ 	.word	0x0500000f


	//   ....[114]....
        /*10fc*/ 	.word	0x0500000f


	//   ....[115]....
        /*1100*/ 	.word	0x0500000f


	//   ....[116]....
        /*1104*/ 	.word	0x0500000f


	//   ....[117]....
        /*1108*/ 	.word	0x0500000f


	//   ....[118]....
        /*110c*/ 	.word	0x0500000f


	//   ....[119]....
        /*1110*/ 	.word	0x0500000f


	//   ....[120]....
        /*1114*/ 	.word	0x0500000f


	//   ....[121]....
        /*1118*/ 	.word	0x0500000f


	//   ....[122]....
        /*111c*/ 	.word	0x0500000f


	//   ....[123]....
        /*1120*/ 	.word	0x0500000f


	//   ....[124]....
        /*1124*/ 	.word	0x0500000f


	//   ....[125]....
        /*1128*/ 	.word	0x0500000f


	//   ....[126]....
        /*112c*/ 	.word	0x0500000f


	//   ....[127]....
        /*1130*/ 	.word	0x0500000f


	//   ....[128]....
        /*1134*/ 	.word	0x0500000f


	//   ....[129]....
        /*1138*/ 	.word	0x0500000f


	//   ....[130]....
        /*113c*/ 	.word	0x0500000f


	//   ....[131]....
        /*1140*/ 	.word	0x0500000f


	//   ....[132]....
        /*1144*/ 	.word	0x0500000f


	//   ....[133]....
        /*1148*/ 	.word	0x0500000f


	//   ....[134]....
        /*114c*/ 	.word	0x0500000f


	//   ....[135]....
        /*1150*/ 	.word	0x0500000f


	//   ....[136]....
        /*1154*/ 	.word	0x0500000f


	//   ....[137]....
        /*1158*/ 	.word	0x0500000f


	//   ....[138]....
        /*115c*/ 	.word	0x0500000f


	//   ....[139]....
        /*1160*/ 	.word	0x0500000f


	//   ....[140]....
        /*1164*/ 	.word	0x0500000f


	//   ....[141]....
        /*1168*/ 	.word	0x0500000f


	//   ....[142]....
        /*116c*/ 	.word	0x0500000f


	//   ....[143]....
        /*1170*/ 	.word	0x0500000f


	//   ....[144]....
        /*1174*/ 	.word	0x0500000f


	//   ....[145]....
        /*1178*/ 	.word	0x0500000f


	//   ....[146]....
        /*117c*/ 	.word	0x0500000f


	//   ....[147]....
        /*1180*/ 	.word	0x0500000f


	//   ....[148]....
        /*1184*/ 	.word	0x0500000f


	//   ....[149]....
        /*1188*/ 	.word	0x0500000f


	//   ....[150]....
        /*118c*/ 	.word	0x0500000f


	//   ....[151]....
        /*1190*/ 	.word	0x0500000f


	//   ....[152]....
        /*1194*/ 	.word	0x0500000f


	//   ....[153]....
        /*1198*/ 	.word	0x0500000f


	//   ....[154]....
        /*119c*/ 	.word	0x0500000f


	//   ....[155]....
        /*11a0*/ 	.word	0x0500000f


	//   ....[156]....
        /*11a4*/ 	.word	0x0500000f


	//   ....[157]....
        /*11a8*/ 	.word	0x0500000f


	//   ....[158]....
        /*11ac*/ 	.word	0x0500000f


	//   ....[159]....
        /*11b0*/ 	.word	0x0500000f


	//   ....[160]....
        /*11b4*/ 	.word	0x0500000f


	//   ....[161]....
        /*11b8*/ 	.word	0x0500000f


	//   ....[162]....
        /*11bc*/ 	.word	0x0500000f


	//   ....[163]....
        /*11c0*/ 	.word	0x0500000f


	//   ....[164]....
        /*11c4*/ 	.word	0x0500000f


	//   ....[165]....
        /*11c8*/ 	.word	0x0500000f


	//   ....[166]....
        /*11cc*/ 	.word	0x0500000f


	//   ....[167]....
        /*11d0*/ 	.word	0x0500000f


	//   ....[168]....
        /*11d4*/ 	.word	0x0500000f


	//   ....[169]....
        /*11d8*/ 	.word	0x0500000f


	//   ....[170]....
        /*11dc*/ 	.word	0x0500000f


	//   ....[171]....
        /*11e0*/ 	.word	0x0500000f


	//   ....[172]....
        /*11e4*/ 	.word	0x0500000f


	//   ....[173]....
        /*11e8*/ 	.word	0x0500000f


	//   ....[174]....
        /*11ec*/ 	.word	0x0500000f


	//   ....[175]....
        /*11f0*/ 	.word	0x0500000f


	//   ....[176]....
        /*11f4*/ 	.word	0x0500000f


	//   ....[177]....
        /*11f8*/ 	.word	0x0500000f


	//   ....[178]....
        /*11fc*/ 	.word	0x0500000f


	//   ....[179]....
        /*1200*/ 	.word	0x0500000f


	//   ....[180]....
        /*1204*/ 	.word	0x0500000f


	//   ....[181]....
        /*1208*/ 	.word	0x0500000f


	//   ....[182]....
        /*120c*/ 	.word	0x0500000f


	//   ....[183]....
        /*1210*/ 	.word	0x0500000f


	//   ....[184]....
        /*1214*/ 	.word	0x0500000f


	//   ....[185]....
        /*1218*/ 	.word	0x0500000f


	//   ....[186]....
        /*121c*/ 	.word	0x0500000f


	//   ....[187]....
        /*1220*/ 	.word	0x0500000f


	//   ....[188]....
        /*1224*/ 	.word	0x0500000f


	//   ....[189]....
        /*1228*/ 	.word	0x0500000f


	//   ....[190]....
        /*122c*/ 	.word	0x0500000f


	//   ....[191]....
        /*1230*/ 	.word	0x0500000f


	//   ....[192]....
        /*1234*/ 	.word	0x0500000f


	//   ....[193]....
        /*1238*/ 	.word	0x0500000f


	//   ....[194]....
        /*123c*/ 	.word	0x0500000f


	//   ....[195]....
        /*1240*/ 	.word	0x0500000f


	//   ....[196]....
        /*1244*/ 	.word	0x0500000f


	//   ....[197]....
        /*1248*/ 	.word	0x0500000f


	//   ....[198]....
        /*124c*/ 	.word	0x0500000f


	//   ....[199]....
        /*1250*/ 	.word	0x0500000f


	//   ....[200]....
        /*1254*/ 	.word	0x0500000f


	//   ....[201]....
        /*1258*/ 	.word	0x0500000f


	//   ....[202]....
        /*125c*/ 	.word	0x0500000f


	//   ....[203]....
        /*1260*/ 	.word	0x0500000f


	//   ....[204]....
        /*1264*/ 	.word	0x0500000f


	//   ....[205]....
        /*1268*/ 	.word	0x0500000f


	//   ....[206]....
        /*126c*/ 	.word	0x0500000f


	//----- nvinfo : EIATTR_COOP_GROUP_INSTR_OFFSETS
	.align		4
.L_324:
        /*1270*/ 	.byte	0x04, 0x28
        /*1272*/ 	.short	(.L_326 - .L_325)


	//   ....[0]....
.L_325:
        /*1274*/ 	.word	0x00000070


	//   ....[1]....
        /*1278*/ 	.word	0x00000140


	//   ....[2]....
        /*127c*/ 	.word	0x00000190


	//   ....[3]....
        /*1280*/ 	.word	0x000003c0


	//   ....[4]....
        /*1284*/ 	.word	0x00000520


	//   ....[5]....
        /*1288*/ 	.word	0x00000640


	//   ....[6]....
        /*128c*/ 	.word	0x000007a0


	//   ....[7]....
        /*1290*/ 	.word	0x00003f40


	//   ....[8]....
        /*1294*/ 	.word	0x00003f50


	//   ....[9]....
        /*1298*/ 	.word	0x00006c50


	//   ....[10]....
        /*129c*/ 	.word	0x00006c60


	//   ....[11]....
        /*12a0*/ 	.word	0x0000a150


	//   ....[12]....
        /*12a4*/ 	.word	0x0000a160


	//   ....[13]....
        /*12a8*/ 	.word	0x0000d080


	//   ....[14]....
        /*12ac*/ 	.word	0x0000d090


	//   ....[15]....
        /*12b0*/ 	.word	0x00010120


	//   ....[16]....
        /*12b4*/ 	.word	0x00010130


	//   ....[17]....
        /*12b8*/ 	.word	0x000103d0


	//   ....[18]....
        /*12bc*/ 	.word	0x000103e0


	//   ....[19]....
        /*12c0*/ 	.word	0x00010960


	//   ....[20]....
        /*12c4*/ 	.word	0x00010980


	//   ....[21]....
        /*12c8*/ 	.word	0x00010bc0


	//   ....[22]....
        /*12cc*/ 	.word	0x00010be0


	//   ....[23]....
        /*12d0*/ 	.word	0x00011930


	//   ....[24]....
        /*12d4*/ 	.word	0x00012070


	//   ....[25]....
        /*12d8*/ 	.word	0x00012080


	//   ....[26]....
        /*12dc*/ 	.word	0x00012090


	//   ....[27]....
        /*12e0*/ 	.word	0x000120a0


	//   ....[28]....
        /*12e4*/ 	.word	0x000157f0


	//   ....[29]....
        /*12e8*/ 	.word	0x00015800


	//   ....[30]....
        /*12ec*/ 	.word	0x00015810


	//   ....[31]....
        /*12f0*/ 	.word	0x00015820


	//   ....[32]....
        /*12f4*/ 	.word	0x0001a010


	//   ....[33]....
        /*12f8*/ 	.word	0x0001a7f0


	//   ....[34]....
        /*12fc*/ 	.word	0x0001a800


	//   ....[35]....
        /*1300*/ 	.word	0x0001a820


	//   ....[36]....
        /*1304*/ 	.word	0x0001b150


	//   ....[37]....
        /*1308*/ 	.word	0x0001b180


	//   ....[38]....
        /*130c*/ 	.word	0x0001dfc0


	//   ....[39]....
        /*1310*/ 	.word	0x0001dfe0


	//   ....[40]....
        /*1314*/ 	.word	0x0001ea10


	//   ....[41]....
        /*1318*/ 	.word	0x0001eb10


	//   ....[42]....
        /*131c*/ 	.word	0x0001f3e0


	//   ....[43]....
        /*1320*/ 	.word	0x0001f440


	//   ....[44]....
        /*1324*/ 	.word	0x00022320


	//   ....[45]....
        /*1328*/ 	.word	0x00022340


	//   ....[46]....
        /*132c*/ 	.word	0x00022610


	//   ....[47]....
        /*1330*/ 	.word	0x00022630


	//   ....[48]....
        /*1334*/ 	.word	0x00024420


	//   ....[49]....
        /*1338*/ 	.word	0x00024480


	//   ....[50]....
        /*133c*/ 	.word	0x000244a0


	//   ....[51]....
        /*1340*/ 	.word	0x000244c0


	//   ....[52]....
        /*1344*/ 	.word	0x00025440


	//   ....[53]....
        /*1348*/ 	.word	0x00025490


	//   ....[54]....
        /*134c*/ 	.word	0x000254c0


	//   ....[55]....
        /*1350*/ 	.word	0x000254f0


	//   ....[56]....
        /*1354*/ 	.word	0x00025520


	//   ....[57]....
        /*1358*/ 	.word	0x00025550


	//   ....[58]....
        /*135c*/ 	.word	0x00025580


	//   ....[59]....
        /*1360*/ 	.word	0x000255b0


	//   ....[60]....
        /*1364*/ 	.word	0x000255e0


	//   ....[61]....
        /*1368*/ 	.word	0x00025610


	//   ....[62]....
        /*136c*/ 	.word	0x00025640


	//   ....[63]....
        /*1370*/ 	.word	0x00025670


	//   ....[64]....
        /*1374*/ 	.word	0x000256a0


	//   ....[65]....
        /*1378*/ 	.word	0x000256d0


	//   ....[66]....
        /*137c*/ 	.word	0x00025700


	//   ....[67]....
        /*1380*/ 	.word	0x00025730


	//   ....[68]....
        /*1384*/ 	.word	0x00025760


	//   ....[69]....
        /*1388*/ 	.word	0x000257a0


	//   ....[70]....
        /*138c*/ 	.word	0x000257d0


	//   ....[71]....
        /*1390*/ 	.word	0x00025800


	//   ....[72]....
        /*1394*/ 	.word	0x00025830


	//   ....[73]....
        /*1398*/ 	.word	0x00025860


	//   ....[74]....
        /*139c*/ 	.word	0x00025890


	//   ....[75]....
        /*13a0*/ 	.word	0x000258c0


	//   ....[76]....
        /*13a4*/ 	.word	0x000258f0


	//   ....[77]....
        /*13a8*/ 	.word	0x00025920


	//   ....[78]....
        /*13ac*/ 	.word	0x00025950


	//   ....[79]....
        /*13b0*/ 	.word	0x00025980


	//   ....[80]....
        /*13b4*/ 	.word	0x000259b0


	//   ....[81]....
        /*13b8*/ 	.word	0x000259e0


	//   ....[82]....
        /*13bc*/ 	.word	0x00025a10


	//   ....[83]....
        /*13c0*/ 	.word	0x00025a40


	//   ....[84]....
        /*13c4*/ 	.word	0x00025a70


	//   ....[85]....
        /*13c8*/ 	.word	0x00025aa0


	//   ....[86]....
        /*13cc*/ 	.word	0x00025ad0


	//   ....[87]....
        /*13d0*/ 	.word	0x00025b00


	//   ....[88]....
        /*13d4*/ 	.word	0x00025b30


	//   ....[89]....
        /*13d8*/ 	.word	0x00025b60


	//   ....[90]....
        /*13dc*/ 	.word	0x00025b90


	//   ....[91]....
        /*13e0*/ 	.word	0x00025bc0


	//   ....[92]....
        /*13e4*/ 	.word	0x00025bf0


	//   ....[93]....
        /*13e8*/ 	.word	0x00025c20


	//   ....[94]....
        /*13ec*/ 	.word	0x00025c50


	//   ....[95]....
        /*13f0*/ 	.word	0x00025c80


	//   ....[96]....
        /*13f4*/ 	.word	0x00025cb0


	//   ....[97]....
        /*13f8*/ 	.word	0x00025ce0


	//   ....[98]....
        /*13fc*/ 	.word	0x00025d10


	//   ....[99]....
        /*1400*/ 	.word	0x00025d40


	//   ....[100]....
        /*1404*/ 	.word	0x00025d70


	//   ....[101]....
        /*1408*/ 	.word	0x00025da0


	//   ....[102]....
        /*140c*/ 	.word	0x00025dd0


	//   ....[103]....
        /*1410*/ 	.word	0x00025e00


	//   ....[104]....
        /*1414*/ 	.word	0x00025e30


	//   ....[105]....
        /*1418*/ 	.word	0x00025e60


	//   ....[106]....
        /*141c*/ 	.word	0x00025e90


	//   ....[107]....
        /*1420*/ 	.word	0x00025ec0


	//   ....[108]....
        /*1424*/ 	.word	0x00025ef0


	//   ....[109]....
        /*1428*/ 	.word	0x00025f20


	//   ....[110]....
        /*142c*/ 	.word	0x00025f50


	//   ....[111]....
        /*1430*/ 	.word	0x00025f80


	//   ....[112]....
        /*1434*/ 	.word	0x00025fb0


	//   ....[113]....
        /*1438*/ 	.word	0x00025fe0


	//   ....[114]....
        /*143c*/ 	.word	0x00026010


	//   ....[115]....
        /*1440*/ 	.word	0x00026040


	//   ....[116]....
        /*1444*/ 	.word	0x00026070


	//   ....[117]....
        /*1448*/ 	.word	0x000260a0


	//   ....[118]....
        /*144c*/ 	.word	0x000260d0


	//   ....[119]....
        /*1450*/ 	.word	0x00026100


	//   ....[120]....
        /*1454*/ 	.word	0x00026130


	//   ....[121]....
        /*1458*/ 	.word	0x00026160


	//   ....[122]....
        /*145c*/ 	.word	0x00026190


	//   ....[123]....
        /*1460*/ 	.word	0x000261b0


	//   ....[124]....
        /*1464*/ 	.word	0x000261c0


	//   ....[125]....
        /*1468*/ 	.word	0x000261d0


	//   ....[126]....
        /*146c*/ 	.word	0x000261e0


	//   ....[127]....
        /*1470*/ 	.word	0x000261f0


	//   ....[128]....
        /*1474*/ 	.word	0x00026200


	//   ....[129]....
        /*1478*/ 	.word	0x00026210


	//   ....[130]....
        /*147c*/ 	.word	0x00026220


	//   ....[131]....
        /*1480*/ 	.word	0x00026230


	//   ....[132]....
        /*1484*/ 	.word	0x00026240


	//   ....[133]....
        /*1488*/ 	.word	0x00026250


	//   ....[134]....
        /*148c*/ 	.word	0x00026260


	//   ....[135]....
        /*1490*/ 	.word	0x00026290


	//   ....[136]....
        /*1494*/ 	.word	0x000262c0


	//   ....[137]....
        /*1498*/ 	.word	0x000262d0


	//   ....[138]....
        /*149c*/ 	.word	0x00026300


	//   ....[139]....
        /*14a0*/ 	.word	0x00026330


	//   ....[140]....
        /*14a4*/ 	.word	0x00026360


	//   ....[141]....
        /*14a8*/ 	.word	0x00026370


	//   ....[142]....
        /*14ac*/ 	.word	0x000263a0


	//   ....[143]....
        /*14b0*/ 	.word	0x000263d0


	//   ....[144]....
        /*14b4*/ 	.word	0x00026400


	//   ....[145]....
        /*14b8*/ 	.word	0x00026430


	//   ....[146]....
        /*14bc*/ 	.word	0x00026460


	//   ....[147]....
        /*14c0*/ 	.word	0x00026490


	//   ....[148]....
        /*14c4*/ 	.word	0x00026e90


	//   ....[149]....
        /*14c8*/ 	.word	0x00026eb0


	//   ....[150]....
        /*14cc*/ 	.word	0x00026ec0


	//   ....[151]....
        /*14d0*/ 	.word	0x00026ed0


	//   ....[152]....
        /*14d4*/ 	.word	0x00027770


	//   ....[153]....
        /*14d8*/ 	.word	0x00027780


	//   ....[154]....
        /*14dc*/ 	.word	0x00027950


	//   ....[155]....
        /*14e0*/ 	.word	0x00027960


	//   ....[156]....
        /*14e4*/ 	.word	0x00027ab0


	//   ....[157]....
        /*14e8*/ 	.word	0x00027ac0


	//   ....[158]....
        /*14ec*/ 	.word	0x00027c10


	//   ....[159]....
        /*14f0*/ 	.word	0x00027c20


	//   ....[160]....
        /*14f4*/ 	.word	0x00028010


	//   ....[161]....
        /*14f8*/ 	.word	0x00028020


	//   ....[162]....
        /*14fc*/ 	.word	0x00028cd0


	//   ....[163]....
        /*1500*/ 	.word	0x00028ce0


	//   ....[164]....
        /*1504*/ 	.word	0x0002a4a0


	//   ....[165]....
        /*1508*/ 	.word	0x0002a4b0


	//   ....[166]....
        /*150c*/ 	.word	0x0002a610


	//   ....[167]....
        /*1510*/ 	.word	0x0002a620


	//   ....[168]....
        /*1514*/ 	.word	0x0002a770


	//   ....[169]....
        /*1518*/ 	.word	0x0002a780


	//   ....[170]....
        /*151c*/ 	.word	0x0002a8d0


	//   ....[171]....
        /*1520*/ 	.word	0x0002a8e0


	//   ....[172]....
        /*1524*/ 	.word	0x0002aa80


	//   ....[173]....
        /*1528*/ 	.word	0x0002ac70


	//   ....[174]....
        /*152c*/ 	.word	0x0002aca0


	//   ....[175]....
        /*1530*/ 	.word	0x0002acd0


	//   ....[176]....
        /*1534*/ 	.word	0x0002ad00


	//   ....[177]....
        /*1538*/ 	.word	0x0002ad30


	//   ....[178]....
        /*153c*/ 	.word	0x0002ad60


	//   ....[179]....
        /*1540*/ 	.word	0x0002aef0


	//   ....[180]....
        /*1544*/ 	.word	0x0002af20


	//   ....[181]....
        /*1548*/ 	.word	0x0002af50


	//   ....[182]....
        /*154c*/ 	.word	0x0002af80


	//   ....[183]....
        /*1550*/ 	.word	0x0002afb0


	//   ....[184]....
        /*1554*/ 	.word	0x0002afe0


	//   ....[185]....
        /*1558*/ 	.word	0x0002b070


	//   ....[186]....
        /*155c*/ 	.word	0x0002b0a0


	//   ....[187]....
        /*1560*/ 	.word	0x0002b0b0


	//   ....[188]....
        /*1564*/ 	.word	0x0002b0f0


	//   ....[189]....
        /*1568*/ 	.word	0x0002c6f0


	//   ....[190]....
        /*156c*/ 	.word	0x0002ed60


	//   ....[191]....
        /*1570*/ 	.word	0x0002eda0


	//   ....[192]....
        /*1574*/ 	.word	0x0002eed0


	//   ....[193]....
        /*1578*/ 	.word	0x0002eee0


	//   ....[194]....
        /*157c*/ 	.word	0x0002ef70


	//   ....[195]....
        /*1580*/ 	.word	0x0002ef80


	//   ....[196]....
        /*1584*/ 	.word	0x0002ef90


	//   ....[197]....
        /*1588*/ 	.word	0x0002f020


	//   ....[198]....
        /*158c*/ 	.word	0x0002f0c0


	//   ....[199]....
        /*1590*/ 	.word	0x0002f0d0


	//   ....[200]....
        /*1594*/ 	.word	0x0002f4d0


	//   ....[201]....
        /*1598*/ 	.word	0x0002f510


	//   ....[202]....
        /*159c*/ 	.word	0x0002f540


	//   ....[203]....
        /*15a0*/ 	.word	0x0002f620


	//   ....[204]....
        /*15a4*/ 	.word	0x0002f630


	//   ....[205]....
        /*15a8*/ 	.word	0x0002f6c0


	//   ....[206]....
        /*15ac*/ 	.word	0x0002f6d0


	//   ....[207]....
        /*15b0*/ 	.word	0x0002f6e0


	//   ....[208]....
        /*15b4*/ 	.word	0x0002f6f0


	//   ....[209]....
        /*15b8*/ 	.word	0x0002f7d0


	//   ....[210]....
        /*15bc*/ 	.word	0x0002ff40


	//   ....[211]....
        /*15c0*/ 	.word	0x0002ff70


	//   ....[212]....
        /*15c4*/ 	.word	0x0002ffa0


	//   ....[213]....
        /*15c8*/ 	.word	0x00030020


	//   ....[214]....
        /*15cc*/ 	.word	0x00030040


	//   ....[215]....
        /*15d0*/ 	.word	0x000300d0


	//   ....[216]....
        /*15d4*/ 	.word	0x000300f0


	//   ....[217]....
        /*15d8*/ 	.word	0x00030100


	//   ....[218]....
        /*15dc*/ 	.word	0x00030af0


	//   ....[219]....
        /*15e0*/ 	.word	0x00030b00


	//   ....[220]....
        /*15e4*/ 	.word	0x00030b10


	//   ....[221]....
        /*15e8*/ 	.word	0x00030b50


	//   ....[222]....
        /*15ec*/ 	.word	0x00030b90


	//   ....[223]....
        /*15f0*/ 	.word	0x00030ba0


	//   ....[224]....
        /*15f4*/ 	.word	0x00030c00


	//   ....[225]....
        /*15f8*/ 	.word	0x00030c30


	//   ....[226]....
        /*15fc*/ 	.word	0x00030c70


	//   ....[227]....
        /*1600*/ 	.word	0x00030cd0


	//   ....[228]....
        /*1604*/ 	.word	0x000310e0


	//   ....[229]....
        /*1608*/ 	.word	0x000310f0


	//   ....[230]....
        /*160c*/ 	.word	0x00031100


	//   ....[231]....
        /*1610*/ 	.word	0x00031110


	//   ....[232]....
        /*1614*/ 	.word	0x00031120


	//   ....[233]....
        /*1618*/ 	.word	0x00031180


	//   ....[234]....
        /*161c*/ 	.word	0x00031190


	//   ....[235]....
        /*1620*/ 	.word	0x000311f0


	//   ....[236]....
        /*1624*/ 	.word	0x00031220


	//   ....[237]....
        /*1628*/ 	.word	0x00031260


	//   ....[238]....
        /*162c*/ 	.word	0x00032860


	//   ....[239]....
        /*1630*/ 	.word	0x00032890


	//   ....[240]....
        /*1634*/ 	.word	0x000328f0


	//   ....[241]....
        /*1638*/ 	.word	0x00032920


	//   ....[242]....
        /*163c*/ 	.word	0x00032950


	//   ....[243]....
        /*1640*/ 	.word	0x00032980


	//   ....[244]....
        /*1644*/ 	.word	0x000329b0


	//   ....[245]....
        /*1648*/ 	.word	0x000329e0


	//   ....[246]....
        /*164c*/ 	.word	0x00032b80


	//   ....[247]....
        /*1650*/ 	.word	0x00032bb0


	//   ....[248]....
        /*1654*/ 	.word	0x00032be0


	//   ....[249]....
        /*1658*/ 	.word	0x00032c10


	//   ....[250]....
        /*165c*/ 	.word	0x00032c40


	//   ....[251]....
        /*1660*/ 	.word	0x00032c70


	//   ....[252]....
        /*1664*/ 	.word	0x00032d30


	//   ....[253]....
        /*1668*/ 	.word	0x00032d50


	//   ....[254]....
        /*166c*/ 	.word	0x00032d70


	//   ....[255]....
        /*1670*/ 	.word	0x00032dd0


	//   ....[0]....
        /*1674*/ 	.word	0x00033810


	//   ....[1]....
        /*1678*/ 	.word	0x00033bb0


	//   ....[2]....
        /*167c*/ 	.word	0x00033c40


	//   ....[3]....
        /*1680*/ 	.word	0x00033ce0


	//   ....[4]....
        /*1684*/ 	.word	0x00033d70


	//   ....[5]....
        /*1688*/ 	.word	0x00033e60


	//   ....[6]....
        /*168c*/ 	.word	0x00033ef0


	//   ....[7]....
        /*1690*/ 	.word	0x00033f90


	//   ....[8]....
        /*1694*/ 	.word	0x00034020


	//   ....[9]....
        /*1698*/ 	.word	0x00034110


	//   ....[10]....
        /*169c*/ 	.word	0x000341a0


	//   ....[11]....
        /*16a0*/ 	.word	0x00034240


	//   ....[12]....
        /*16a4*/ 	.word	0x000342d0


	//   ....[13]....
        /*16a8*/ 	.word	0x000343b0


	//   ....[14]....
        /*16ac*/ 	.word	0x00034450


	//   ....[15]....
        /*16b0*/ 	.word	0x000344e0


	//   ....[16]....
        /*16b4*/ 	.word	0x00034530


	//   ....[17]....
        /*16b8*/ 	.word	0x00034580


	//   ....[18]....
        /*16bc*/ 	.word	0x00034660


	//   ....[19]....
        /*16c0*/ 	.word	0x000346f0


	//   ....[20]....
        /*16c4*/ 	.word	0x00034740


	//   ....[21]....
        /*16c8*/ 	.word	0x00034790


	//   ....[22]....
        /*16cc*/ 	.word	0x00034b70


	//   ....[23]....
        /*16d0*/ 	.word	0x00034c90


	//   ....[24]....
        /*16d4*/ 	.word	0x00034dc0


	//   ....[25]....
        /*16d8*/ 	.word	0x00034ed0


	//   ....[26]....
        /*16dc*/ 	.word	0x00035000


	//   ....[27]....
        /*16e0*/ 	.word	0x00035120


	//   ....[28]....
        /*16e4*/ 	.word	0x00035230


	//   ....[29]....
        /*16e8*/ 	.word	0x00035280


	//   ....[30]....
        /*16ec*/ 	.word	0x00035300


	//   ....[31]....
        /*16f0*/ 	.word	0x00035370


	//   ....[32]....
        /*16f4*/ 	.word	0x000353d0


	//   ....[33]....
        /*16f8*/ 	.word	0x00035420


	//   ....[34]....
        /*16fc*/ 	.word	0x000354a0


	//   ....[35]....
        /*1700*/ 	.word	0x00035510


	//   ....[36]....
        /*1704*/ 	.word	0x00035570


	//   ....[37]....
        /*1708*/ 	.word	0x000355c0


	//   ....[38]....
        /*170c*/ 	.word	0x00035640


	//   ....[39]....
        /*1710*/ 	.word	0x00035690


	//   ....[40]....
        /*1714*/ 	.word	0x000356f0


	//   ....[41]....
        /*1718*/ 	.word	0x00035740


	//   ....[42]....
        /*171c*/ 	.word	0x000357a0


	//   ....[43]....
        /*1720*/ 	.word	0x00035830


	//   ....[44]....
        /*1724*/ 	.word	0x00035890


	//   ....[45]....
        /*1728*/ 	.word	0x000358e0


	//   ....[46]....
        /*172c*/ 	.word	0x00035940


	//   ....[47]....
        /*1730*/ 	.word	0x000359d0


	//   ....[48]....
        /*1734*/ 	.word	0x00035a30


	//   ....[49]....
        /*1738*/ 	.word	0x00035a80


	//   ....[50]....
        /*173c*/ 	.word	0x00035ae0


	//   ....[51]....
        /*1740*/ 	.word	0x00035b70


	//   ....[52]....
        /*1744*/ 	.word	0x00035bd0


	//   ....[53]....
        /*1748*/ 	.word	0x00035c20


	//   ....[54]....
        /*174c*/ 	.word	0x00035c80


	//   ....[55]....
        /*1750*/ 	.word	0x00035d10


	//   ....[56]....
        /*1754*/ 	.word	0x00035d70


	//   ....[57]....
        /*1758*/ 	.word	0x00035dc0


	//   ....[58]....
        /*175c*/ 	.word	0x00035e20


	//   ....[59]....
        /*1760*/ 	.word	0x00035eb0


	//   ....[60]....
        /*1764*/ 	.word	0x00035f10


	//   ....[61]....
        /*1768*/ 	.word	0x00035f60


	//   ....[62]....
        /*176c*/ 	.word	0x00035fc0


	//   ....[63]....
        /*1770*/ 	.word	0x00036050


	//   ....[64]....
        /*1774*/ 	.word	0x000360b0


	//   ....[65]....
        /*1778*/ 	.word	0x00036100


	//   ....[66]....
        /*177c*/ 	.word	0x00036160


	//   ....[67]....
        /*1780*/ 	.word	0x000361f0


	//   ....[68]....
        /*1784*/ 	.word	0x00036250


	//   ....[69]....
        /*1788*/ 	.word	0x000362a0


	//   ....[70]....
        /*178c*/ 	.word	0x00036300


	//   ....[71]....
        /*1790*/ 	.word	0x00036390


	//   ....[72]....
        /*1794*/ 	.word	0x000363f0


	//   ....[73]....
        /*1798*/ 	.word	0x00036440


	//   ....[74]....
        /*179c*/ 	.word	0x000364a0


	//   ....[75]....
        /*17a0*/ 	.word	0x00036530


	//   ....[76]....
        /*17a4*/ 	.word	0x00036590


	//   ....[77]....
        /*17a8*/ 	.word	0x000365e0


	//   ....[78]....
        /*17ac*/ 	.word	0x00036640


	//   ....[79]....
        /*17b0*/ 	.word	0x000366d0


	//   ....[80]....
        /*17b4*/ 	.word	0x00036730


	//   ....[81]....
        /*17b8*/ 	.word	0x00036780


	//   ....[82]....
        /*17bc*/ 	.word	0x000367e0


	//   ....[83]....
        /*17c0*/ 	.word	0x00036870


	//   ....[84]....
        /*17c4*/ 	.word	0x000368d0


	//   ....[85]....
        /*17c8*/ 	.word	0x00036920


	//   ....[86]....
        /*17cc*/ 	.word	0x00036980


	//   ....[87]....
        /*17d0*/ 	.word	0x00036a10


	//   ....[88]....
        /*17d4*/ 	.word	0x00036a70


	//   ....[89]....
        /*17d8*/ 	.word	0x00036ac0


	//   ....[90]....
        /*17dc*/ 	.word	0x00036b40


	//   ....[91]....
        /*17e0*/ 	.word	0x00036b90


	//   ....[92]....
        /*17e4*/ 	.word	0x00036bf0


	//   ....[93]....
        /*17e8*/ 	.word	0x00036c40


	//   ....[94]....
        /*17ec*/ 	.word	0x00036cc0


	//   ....[95]....
        /*17f0*/ 	.word	0x00036d30


	//   ....[96]....
        /*17f4*/ 	.word	0x00036d90


	//   ....[97]....
        /*17f8*/ 	.word	0x00036de0


	//   ....[98]....
        /*17fc*/ 	.word	0x00036e60


	//   ....[99]....
        /*1800*/ 	.word	0x00036eb0


	//   ....[100]....
        /*1804*/ 	.word	0x00036f10


	//   ....[101]....
        /*1808*/ 	.word	0x00036f60


	//   ....[102]....
        /*180c*/ 	.word	0x00036fe0


	//   ....[103]....
        /*1810*/ 	.word	0x00037050


	//   ....[104]....
        /*1814*/ 	.word	0x000370b0


	//   ....[105]....
        /*1818*/ 	.word	0x00037100


	//   ....[106]....
        /*181c*/ 	.word	0x00037180


	//   ....[107]....
        /*1820*/ 	.word	0x000371f0


	//   ....[108]....
        /*1824*/ 	.word	0x00037250


	//   ....[109]....
        /*1828*/ 	.word	0x000372a0


	//   ....[110]....
        /*182c*/ 	.word	0x00037320


	//   ....[111]....
        /*1830*/ 	.word	0x00037390


	//   ....[112]....
        /*1834*/ 	.word	0x000373f0


	//   ....[113]....
        /*1838*/ 	.word	0x00037440


	//   ....[114]....
        /*183c*/ 	.word	0x00037510


	//   ....[115]....
        /*1840*/ 	.word	0x00037590


	//   ....[116]....
        /*1844*/ 	.word	0x00037630


	//   ....[117]....
        /*1848*/ 	.word	0x00037680


	//   ....[118]....
        /*184c*/ 	.word	0x00037710


	//   ....[119]....
        /*1850*/ 	.word	0x00037760


	//   ....[120]....
        /*1854*/ 	.word	0x000377f0


	//   ....[121]....
        /*1858*/ 	.word	0x00037880


	//   ....[122]....
        /*185c*/ 	.word	0x00037910


	//   ....[123]....
        /*1860*/ 	.word	0x000379a0


	//   ....[124]....
        /*1864*/ 	.word	0x00037a30


	//   ....[125]....
        /*1868*/ 	.word	0x00037ac0


	//   ....[126]....
        /*186c*/ 	.word	0x00037b40


	//   ....[127]....
        /*1870*/ 	.word	0x00037b90


	//   ....[128]....
        /*1874*/ 	.word	0x00037c30


	//   ....[129]....
        /*1878*/ 	.word	0x00037cc0


	//   ....[130]....
        /*187c*/ 	.word	0x00037d40


	//   ....[131]....
        /*1880*/ 	.word	0x00037d90


	//   ....[132]....
        /*1884*/ 	.word	0x00037e20


	//   ....[133]....
        /*1888*/ 	.word	0x00037eb0


	//   ....[134]....
        /*188c*/ 	.word	0x00037f40


	//   ....[135]....
        /*1890*/ 	.word	0x00037fd0


	//   ....[136]....
        /*1894*/ 	.word	0x00038060


	//   ....[137]....
        /*1898*/ 	.word	0x000380f0


	//   ....[138]....
        /*189c*/ 	.word	0x000381b0


	//   ....[139]....
        /*18a0*/ 	.word	0x00038480


	//   ....[140]....
        /*18a4*/ 	.word	0x00038580


	//   ....[141]....
        /*18a8*/ 	.word	0x00038650


	//   ....[142]....
        /*18ac*/ 	.word	0x000387d0


	//   ....[143]....
        /*18b0*/ 	.word	0x00038860


	//   ....[144]....
        /*18b4*/ 	.word	0x000388c0


	//   ....[145]....
        /*18b8*/ 	.word	0x000389c0


	//   ....[146]....
        /*18bc*/ 	.word	0x00038a20


	//   ....[147]....
        /*18c0*/ 	.word	0x00038af0


	//   ....[148]....
        /*18c4*/ 	.word	0x00038bb0


	//   ....[149]....
        /*18c8*/ 	.word	0x00038cc0


	//   ....[150]....
        /*18cc*/ 	.word	0x00038de0


	//   ....[151]....
        /*18d0*/ 	.word	0x00038ea0


	//   ....[152]....
        /*18d4*/ 	.word	0x00038ff0


	//   ....[153]....
        /*18d8*/ 	.word	0x00039040


	//   ....[154]....
        /*18dc*/ 	.word	0x00039140


	//   ....[155]....
        /*18e0*/ 	.word	0x000391f0


	//   ....[156]....
        /*18e4*/ 	.word	0x00039250


	//   ....[157]....
        /*18e8*/ 	.word	0x000392f0


	//   ....[158]....
        /*18ec*/ 	.word	0x000393b0


	//   ....[159]....
        /*18f0*/ 	.word	0x00039480


	//   ....[160]....
        /*18f4*/ 	.word	0x00039530


	//   ....[161]....
        /*18f8*/ 	.word	0x000395a0


	//   ....[162]....
        /*18fc*/ 	.word	0x00039600


	//   ....[163]....
        /*1900*/ 	.word	0x000396f0


	//   ....[164]....
        /*1904*/ 	.word	0x00039750


	//   ....[165]....
        /*1908*/ 	.word	0x00039850


	//   ....[166]....
        /*190c*/ 	.word	0x000398b0


	//   ....[167]....
        /*1910*/ 	.word	0x00039990


	//   ....[168]....
        /*1914*/ 	.word	0x00039ac0


	//   ....[169]....
        /*1918*/ 	.word	0x00039b50


	//   ....[170]....
        /*191c*/ 	.word	0x00039bb0


	//   ....[171]....
        /*1920*/ 	.word	0x00039c90


	//   ....[172]....
        /*1924*/ 	.word	0x00039cf0


	//   ....[173]....
        /*1928*/ 	.word	0x00039dc0


	//   ....[174]....
        /*192c*/ 	.word	0x00039e20


	//   ....[175]....
        /*1930*/ 	.word	0x00039ef0


	//   ....[176]....
        /*1934*/ 	.word	0x00039f50


	//   ....[177]....
        /*1938*/ 	.word	0x0003a020


	//   ....[178]....
        /*193c*/ 	.word	0x0003a110


	//   ....[179]....
        /*1940*/ 	.word	0x0003a1a0


	//   ....[180]....
        /*1944*/ 	.word	0x0003a200


	//   ....[181]....
        /*1948*/ 	.word	0x0003a2d0


	//   ....[182]....
        /*194c*/ 	.word	0x0003a330


	//   ....[183]....
        /*1950*/ 	.word	0x0003a400


	//   ....[184]....
        /*1954*/ 	.word	0x0003a460


	//   ....[185]....
        /*1958*/ 	.word	0x0003a530


	//   ....[186]....
        /*195c*/ 	.word	0x0003a590


	//   ....[187]....
        /*1960*/ 	.word	0x0003a660


	//   ....[188]....
        /*1964*/ 	.word	0x0003a830


	//   ....[189]....
        /*1968*/ 	.word	0x0003a8d0


	//   ....[190]....
        /*196c*/ 	.word	0x0003aa40


	//   ....[191]....
        /*1970*/ 	.word	0x0003aab0


	//   ....[192]....
        /*1974*/ 	.word	0x0003ab20


	//   ....[193]....
        /*1978*/ 	.word	0x0003ab90


	//   ....[194]....
        /*197c*/ 	.word	0x0003ac00


	//   ....[195]....
        /*1980*/ 	.word	0x0003ac80


	//   ....[196]....
        /*1984*/ 	.word	0x0003ad00


	//   ....[197]....
        /*1988*/ 	.word	0x0003ad90


	//   ....[198]....
        /*198c*/ 	.word	0x0003ae00


	//   ....[199]....
        /*1990*/ 	.word	0x0003ae70


	//   ....[200]....
        /*1994*/ 	.word	0x0003aee0


	//   ....[201]....
        /*1998*/ 	.word	0x0003af60


	//   ....[202]....
        /*199c*/ 	.word	0x0003afd0


	//   ....[203]....
        /*19a0*/ 	.word	0x0003b060


	//   ....[204]....
        /*19a4*/ 	.word	0x0003b0c0


	//   ....[205]....
        /*19a8*/ 	.word	0x0003b150


	//   ....[206]....
        /*19ac*/ 	.word	0x0003b280


	//----- nvinfo : EIATTR_REG_RECONFIG
	.align		4
.L_326:
        /*19b0*/ 	.byte	0x01, 0x54
	.zero		2


	//----- nvinfo : EIATTR_SYSCALL_OFFSETS
	.align		4
        /*19b4*/ 	.byte	0x04, 0x46
        /*19b6*/ 	.short	(.L_328 - .L_327)


	//   ....[0]....
.L_327:
        /*19b8*/ 	.word	0x00002520


	//   ....[1]....
        /*19bc*/ 	.word	0x00002670


	//   ....[2]....
        /*19c0*/ 	.word	0x00011ae0


	//   ....[3]....
        /*19c4*/ 	.word	0x00011df0


	//   ....[4]....
        /*19c8*/ 	.word	0x0002e020


	//   ....[5]....
        /*19cc*/ 	.word	0x0002e190


	//   ....[6]....
        /*19d0*/ 	.word	0x0002e2e0


	//   ....[7]....
        /*19d4*/ 	.word	0x0002e420


	//   ....[8]....
        /*19d8*/ 	.word	0x0002fbf0


	//----- nvinfo : EIATTR_MBARRIER_INSTR_OFFSETS
	.align		4
.L_328:
        /*19dc*/ 	.byte	0x04, 0x39
        /*19de*/ 	.short	(.L_330 - .L_329)


	//   ....[0]....
.L_329:
        /*19e0*/ 	.word	0x00000270
        /*19e4*/ 	.word	0x000000ff
        /*19e8*/ 	.word	0x00033400
        /*19ec*/ 	.short	0x0100
        /*19ee*/ 	.byte	0x08
	.zero		1


	//   ....[1]....
        /*19f0*/ 	.word	0x00000280
        /*19f4*/ 	.word	0x000000ff
        /*19f8*/ 	.word	0x00033420
        /*19fc*/ 	.short	0x0100
        /*19fe*/ 	.byte	0x08
	.zero		1


	//   ....[2]....
        /*1a00*/ 	.word	0x00000370
        /*1a04*/ 	.word	0x000000ff
        /*1a08*/ 	.word	0x00033430
        /*1a0c*/ 	.short	0x0100
        /*1a0e*/ 	.byte	0x08
	.zero		1


	//   ....[3]....
        /*1a10*/ 	.word	0x00000380
        /*1a14*/ 	.word	0x000000ff
        /*1a18*/ 	.word	0x00033440
        /*1a1c*/ 	.short	0x0100
        /*1a1e*/ 	.byte	0x08
	.zero		1


	//   ....[4]....
        /*1a20*/ 	.word	0x00000390
        /*1a24*/ 	.word	0x000000ff
        /*1a28*/ 	.word	0x00033438
        /*1a2c*/ 	.short	0x0100
        /*1a2e*/ 	.byte	0x08
	.zero		1


	//   ....[5]....
        /*1a30*/ 	.word	0x000003a0
        /*1a34*/ 	.word	0x000000ff
        /*1a38*/ 	.word	0x00033448
        /*1a3c*/ 	.short	0x0100
        /*1a3e*/ 	.byte	0x08
	.zero		1


	//   ....[6]....
        /*1a40*/ 	.word	0x000004d0
        /*1a44*/ 	.word	0x000000ff
        /*1a48*/ 	.word	0x00033450
        /*1a4c*/ 	.short	0x0100
        /*1a4e*/ 	.byte	0x08
	.zero		1


	//   ....[7]....
        /*1a50*/ 	.word	0x000004e0
        /*1a54*/ 	.word	0x000000ff
        /*1a58*/ 	.word	0x00033460
        /*1a5c*/ 	.short	0x0100
        /*1a5e*/ 	.byte	0x08
	.zero		1


	//   ....[8]....
        /*1a60*/ 	.word	0x000004f0
        /*1a64*/ 	.word	0x000000ff
        /*1a68*/ 	.word	0x00033458
        /*1a6c*/ 	.short	0x0100
        /*1a6e*/ 	.byte	0x08
	.zero		1


	//   ....[9]....
        /*1a70*/ 	.word	0x00000500
        /*1a74*/ 	.word	0x000000ff
        /*1a78*/ 	.word	0x00033468
        /*1a7c*/ 	.short	0x0100
        /*1a7e*/ 	.byte	0x08
	.zero		1


	//   ....[10]....
        /*1a80*/ 	.word	0x000005f0
        /*1a84*/ 	.word	0x000000ff
        /*1a88*/ 	.word	0x00033470
        /*1a8c*/ 	.short	0x0100
        /*1a8e*/ 	.byte	0x06
	.zero		1


	//   ....[11]....
        /*1a90*/ 	.word	0x00000600
        /*1a94*/ 	.word	0x000000ff
        /*1a98*/ 	.word	0x00033480
        /*1a9c*/ 	.short	0x0100
        /*1a9e*/ 	.byte	0x06
	.zero		1


	//   ....[12]....
        /*1aa0*/ 	.word	0x00000610
        /*1aa4*/ 	.word	0x000000ff
        /*1aa8*/ 	.word	0x00033478
        /*1aac*/ 	.short	0x0100
        /*1aae*/ 	.byte	0x06
	.zero		1


	//   ....[13]....
        /*1ab0*/ 	.word	0x00000620
        /*1ab4*/ 	.word	0x000000ff
        /*1ab8*/ 	.word	0x00033488
        /*1abc*/ 	.short	0x0100
        /*1abe*/ 	.byte	0x06
	.zero		1


	//   ....[14]....
        /*1ac0*/ 	.word	0x00000750
        /*1ac4*/ 	.word	0x000000ff
        /*1ac8*/ 	.word	0x00033490
        /*1acc*/ 	.short	0x0100
        /*1ace*/ 	.byte	0x08
	.zero		1


	//   ....[15]....
        /*1ad0*/ 	.word	0x00000760
        /*1ad4*/ 	.word	0x000000ff
        /*1ad8*/ 	.word	0x000334a0
        /*1adc*/ 	.short	0x0100
        /*1ade*/ 	.byte	0x08
	.zero		1


	//   ....[16]....
        /*1ae0*/ 	.word	0x00000770
        /*1ae4*/ 	.word	0x000000ff
        /*1ae8*/ 	.word	0x00033498
        /*1aec*/ 	.short	0x0100
        /*1aee*/ 	.byte	0x08
	.zero		1


	//   ....[17]....
        /*1af0*/ 	.word	0x00000780
        /*1af4*/ 	.word	0x000000ff
        /*1af8*/ 	.word	0x000334a8
        /*1afc*/ 	.short	0x0100
        /*1afe*/ 	.byte	0x08
	.zero		1


	//   ....[18]....
        /*1b00*/ 	.word	0x000008c0
        /*1b04*/ 	.word	0x000000ff
        /*1b08*/ 	.word	0x000334b0
        /*1b0c*/ 	.short	0x0100
        /*1b0e*/ 	.byte	0x08
	.zero		1


	//   ....[19]....
        /*1b10*/ 	.word	0x000008d0
        /*1b14*/ 	.word	0x000000ff
        /*1b18*/ 	.word	0x000334c0
        /*1b1c*/ 	.short	0x0100
        /*1b1e*/ 	.byte	0x08
	.zero		1


	//   ....[20]....
        /*1b20*/ 	.word	0x000008e0
        /*1b24*/ 	.word	0x000000ff
        /*1b28*/ 	.word	0x000334b8
        /*1b2c*/ 	.short	0x0100
        /*1b2e*/ 	.byte	0x08
	.zero		1


	//   ....[21]....
        /*1b30*/ 	.word	0x000008f0
        /*1b34*/ 	.word	0x000000ff
        /*1b38*/ 	.word	0x000334c8
        /*1b3c*/ 	.short	0x0100
        /*1b3e*/ 	.byte	0x08
	.zero		1


	//   ....[22]....
        /*1b40*/ 	.word	0x00003ef0
        /*1b44*/ 	.word	0x0000005d
        /*1b48*/ 	.word	0x00033490
        /*1b4c*/ 	.short	0x010a
        /*1b4e*/ 	.byte	0x3f
	.zero		1


	//   ....[23]....
        /*1b50*/ 	.word	0x0000a0e0
        /*1b54*/ 	.word	0x0000005d
        /*1b58*/ 	.word	0x00033490
        /*1b5c*/ 	.short	0x010a
        /*1b5e*/ 	.byte	0x3f
	.zero		1


	//   ....[24]....
        /*1b60*/ 	.word	0x0000ff30
        /*1b64*/ 	.word	0x0000005d
        /*1b68*/ 	.word	0x00033490
        /*1b6c*/ 	.short	0x010a
        /*1b6e*/ 	.byte	0x3f
	.zero		1


	//   ....[25]....
        /*1b70*/ 	.word	0x00010730
        /*1b74*/ 	.word	0x0000000b
        /*1b78*/ 	.word	0x00000000
        /*1b7c*/ 	.short	0x0101
        /*1b7e*/ 	.byte	0x3f
	.zero		1


	//   ....[26]....
        /*1b80*/ 	.word	0x00010770
        /*1b84*/ 	.word	0x0000005d
        /*1b88*/ 	.word	0x000334b0
        /*1b8c*/ 	.short	0x010a
        /*1b8e*/ 	.byte	0x3f
	.zero		1


	//   ....[27]....
        /*1b90*/ 	.word	0x00010f00
        /*1b94*/ 	.word	0x0000005d
        /*1b98*/ 	.word	0x00000000
        /*1b9c*/ 	.short	0x0101
        /*1b9e*/ 	.byte	0x3f
	.zero		1


	//   ....[28]....
        /*1ba0*/ 	.word	0x00011b70
        /*1ba4*/ 	.word	0x00000012
        /*1ba8*/ 	.word	0x00033400
        /*1bac*/ 	.short	0x010a
        /*1bae*/ 	.byte	0x3f
	.zero		1


	//   ....[29]....
        /*1bb0*/ 	.word	0x00011bc0
        /*1bb4*/ 	.word	0x00000012
        /*1bb8*/ 	.word	0x00033400
        /*1bbc*/ 	.short	0x010a
        /*1bbe*/ 	.byte	0x3f
	.zero		1


	//   ....[30]....
        /*1bc0*/ 	.word	0x00012670
        /*1bc4*/ 	.word	0x00000012
        /*1bc8*/ 	.word	0x00033400
        /*1bcc*/ 	.short	0x010a
        /*1bce*/ 	.byte	0x3f
	.zero		1


	//   ....[31]....
        /*1bd0*/ 	.word	0x00015c30
        /*1bd4*/ 	.word	0x00000012
        /*1bd8*/ 	.word	0x00033400
        /*1bdc*/ 	.short	0x010a
        /*1bde*/ 	.byte	0x3f
	.zero		1


	//   ....[32]....
        /*1be0*/ 	.word	0x00018db0
        /*1be4*/ 	.word	0x00000003
        /*1be8*/ 	.word	0x00033430
        /*1bec*/ 	.short	0x010a
        /*1bee*/ 	.byte	0x3f
	.zero		1


	//   ....[33]....
        /*1bf0*/ 	.word	0x00018df0
        /*1bf4*/ 	.word	0x00000003
        /*1bf8*/ 	.word	0x00033430
        /*1bfc*/ 	.short	0x010a
        /*1bfe*/ 	.byte	0x3f
	.zero		1


	//   ....[34]....
        /*1c00*/ 	.word	0x0001b700
        /*1c04*/ 	.word	0x00000003
        /*1c08*/ 	.word	0x00000000
        /*1c0c*/ 	.short	0x0101
        /*1c0e*/ 	.byte	0x3f
	.zero		1


	//   ....[35]....
        /*1c10*/ 	.word	0x0001ca30
        /*1c14*/ 	.word	0x00000005
        /*1c18*/ 	.word	0x00033430
        /*1c1c*/ 	.short	0x010a
        /*1c1e*/ 	.byte	0x3f
	.zero		1


	//   ....[36]....
        /*1c20*/ 	.word	0x0001ca80
        /*1c24*/ 	.word	0x00000005
        /*1c28*/ 	.word	0x00033430
        /*1c2c*/ 	.short	0x010a
        /*1c2e*/ 	.byte	0x3f
	.zero		1


	//   ....[37]....
        /*1c30*/ 	.word	0x0001db80
        /*1c34*/ 	.word	0x00000004
        /*1c38*/ 	.word	0x00033450
        /*1c3c*/ 	.short	0x010a
        /*1c3e*/ 	.byte	0x3f
	.zero		1


	//   ....[38]....
        /*1c40*/ 	.word	0x0001dbc0
        /*1c44*/ 	.word	0x00000004
        /*1c48*/ 	.word	0x00033450
        /*1c4c*/ 	.short	0x010a
        /*1c4e*/ 	.byte	0x3f
	.zero		1


	//   ....[39]....
        /*1c50*/ 	.word	0x0001f5c0
        /*1c54*/ 	.word	0x0000000a
        /*1c58*/ 	.word	0x00000000
        /*1c5c*/ 	.short	0x0101
        /*1c5e*/ 	.byte	0x3f
	.zero		1


	//   ....[40]....
        /*1c60*/ 	.word	0x00020340
        /*1c64*/ 	.word	0x00000003
        /*1c68*/ 	.word	0x00000000
        /*1c6c*/ 	.short	0x0101
        /*1c6e*/ 	.byte	0x3f
	.zero		1


	//   ....[41]....
        /*1c70*/ 	.word	0x00020bf0
        /*1c74*/ 	.word	0x00000000
        /*1c78*/ 	.word	0x00033430
        /*1c7c*/ 	.short	0x010a
        /*1c7e*/ 	.byte	0x3f
	.zero		1


	//   ....[42]....
        /*1c80*/ 	.word	0x00020c40
        /*1c84*/ 	.word	0x00000000
        /*1c88*/ 	.word	0x00033430
        /*1c8c*/ 	.short	0x010a
        /*1c8e*/ 	.byte	0x3f
	.zero		1


	//   ....[43]....
        /*1c90*/ 	.word	0x00021d10
        /*1c94*/ 	.word	0x00000004
        /*1c98*/ 	.word	0x00033450
        /*1c9c*/ 	.short	0x010a
        /*1c9e*/ 	.byte	0x3f
	.zero		1


	//   ....[44]....
        /*1ca0*/ 	.word	0x00021d50
        /*1ca4*/ 	.word	0x00000004
        /*1ca8*/ 	.word	0x00033450
        /*1cac*/ 	.short	0x010a
        /*1cae*/ 	.byte	0x3f
	.zero		1


	//   ....[45]....
        /*1cb0*/ 	.word	0x00022090
        /*1cb4*/ 	.word	0x00000000
        /*1cb8*/ 	.word	0x00000000
        /*1cbc*/ 	.short	0x0101
        /*1cbe*/ 	.byte	0x3f
	.zero		1


	//   ....[46]....
        /*1cc0*/ 	.word	0x000238d0
        /*1cc4*/ 	.word	0x00000003
        /*1cc8*/ 	.word	0x00000000
        /*1ccc*/ 	.short	0x0101
        /*1cce*/ 	.byte	0x3f
	.zero		1


	//   ....[47]....
        /*1cd0*/ 	.word	0x000240c0
        /*1cd4*/ 	.word	0x00000003
        /*1cd8*/ 	.word	0x00033450
        /*1cdc*/ 	.short	0x010a
        /*1cde*/ 	.byte	0x3f
	.zero		1


	//   ....[48]....
        /*1ce0*/ 	.word	0x00024140
        /*1ce4*/ 	.word	0x00000003
        /*1ce8*/ 	.word	0x00033450
        /*1cec*/ 	.short	0x010a
        /*1cee*/ 	.byte	0x3f
	.zero		1


	//   ....[49]....
        /*1cf0*/ 	.word	0x00024a60
        /*1cf4*/ 	.word	0x00000005
        /*1cf8*/ 	.word	0x00000000
        /*1cfc*/ 	.short	0x0101
        /*1cfe*/ 	.byte	0x3f
	.zero		1


	//   ....[50]....
        /*1d00*/ 	.word	0x000276b0
        /*1d04*/ 	.word	0x00000000
        /*1d08*/ 	.word	0x00000000
        /*1d0c*/ 	.short	0x0101
        /*1d0e*/ 	.byte	0x3f
	.zero		1


	//   ....[51]....
        /*1d10*/ 	.word	0x00027f10
        /*1d14*/ 	.word	0x00000024
        /*1d18*/ 	.word	0x00000000
        /*1d1c*/ 	.short	0x0101
        /*1d1e*/ 	.byte	0x3f
	.zero		1


	//   ....[52]....
        /*1d20*/ 	.word	0x0002c7d0
        /*1d24*/ 	.word	0x00000017
        /*1d28*/ 	.word	0x00033420
        /*1d2c*/ 	.short	0x010a
        /*1d2e*/ 	.byte	0x3f
	.zero		1


	//   ....[53]....
        /*1d30*/ 	.word	0x0002c860
        /*1d34*/ 	.word	0x0000000c
        /*1d38*/ 	.word	0x000334a0
        /*1d3c*/ 	.short	0x010a
        /*1d3e*/ 	.byte	0x3f
	.zero		1


	//   ....[54]....
        /*1d40*/ 	.word	0x0002ccb0
        /*1d44*/ 	.word	0x0000000c
        /*1d48*/ 	.word	0x000334c0
        /*1d4c*/ 	.short	0x010a
        /*1d4e*/ 	.byte	0x3f
	.zero		1


	//   ....[55]....
        /*1d50*/ 	.word	0x0002d1c0
        /*1d54*/ 	.word	0x0000000b
        /*1d58*/ 	.word	0x000334a0
        /*1d5c*/ 	.short	0x010a
        /*1d5e*/ 	.byte	0x3f
	.zero		1


	//   ....[56]....
        /*1d60*/ 	.word	0x0002d600
        /*1d64*/ 	.word	0x0000000b
        /*1d68*/ 	.word	0x000334c0
        /*1d6c*/ 	.short	0x010a
        /*1d6e*/ 	.byte	0x3f
	.zero		1


	//   ....[57]....
        /*1d70*/ 	.word	0x0002ea60
        /*1d74*/ 	.word	0x00000000
        /*1d78*/ 	.word	0x00033480
        /*1d7c*/ 	.short	0x010a
        /*1d7e*/ 	.byte	0x3f
	.zero		1


	//   ....[58]....
        /*1d80*/ 	.word	0x0002f1a0
        /*1d84*/ 	.word	0x00000000
        /*1d88*/ 	.word	0x00033470
        /*1d8c*/ 	.short	0x0107
        /*1d8e*/ 	.byte	0x3f
	.zero		1


	//   ....[59]....
        /*1d90*/ 	.word	0x0002f260
        /*1d94*/ 	.word	0x00000000
        /*1d98*/ 	.word	0x00033470
        /*1d9c*/ 	.short	0x0101
        /*1d9e*/ 	.byte	0x3f
	.zero		1


	//   ....[60]....
        /*1da0*/ 	.word	0x0002f2b0
        /*1da4*/ 	.word	0x00000000
        /*1da8*/ 	.word	0x00033440
        /*1dac*/ 	.short	0x010a
        /*1dae*/ 	.byte	0x3f
	.zero		1


	//   ....[61]....
        /*1db0*/ 	.word	0x0002f900
        /*1db4*/ 	.word	0x00000000
        /*1db8*/ 	.word	0x00033430
        /*1dbc*/ 	.short	0x0107
        /*1dbe*/ 	.byte	0x3f
	.zero		1


	//   ....[62]....
        /*1dc0*/ 	.word	0x0002f9e0
        /*1dc4*/ 	.word	0x00000000
        /*1dc8*/ 	.word	0x00033430
        /*1dcc*/ 	.short	0x0101
        /*1dce*/ 	.byte	0x3f
	.zero		1


	//   ....[63]....
        /*1dd0*/ 	.word	0x00030240
        /*1dd4*/ 	.word	0x00000017
        /*1dd8*/ 	.word	0x00033400
        /*1ddc*/ 	.short	0x0107
        /*1dde*/ 	.byte	0x3f
	.zero		1


	//   ....[64]....
        /*1de0*/ 	.word	0x00030340
        /*1de4*/ 	.word	0x00000017
        /*1de8*/ 	.word	0x00033400
        /*1dec*/ 	.short	0x0101
        /*1dee*/ 	.byte	0x3f
	.zero		1


	//   ....[65]....
        /*1df0*/ 	.word	0x00030370
        /*1df4*/ 	.word	0x00000017
        /*1df8*/ 	.word	0x00033420
        /*1dfc*/ 	.short	0x010a
        /*1dfe*/ 	.byte	0x3f
	.zero		1


	//   ....[66]....
        /*1e00*/ 	.word	0x00030840
        /*1e04*/ 	.word	0x00000004
        /*1e08*/ 	.word	0x00033480
        /*1e0c*/ 	.short	0x010a
        /*1e0e*/ 	.byte	0x3f
	.zero		1


	//   ....[67]....
        /*1e10*/ 	.word	0x00030d70
        /*1e14*/ 	.word	0x00000004
        /*1e18*/ 	.word	0x00033470
        /*1e1c*/ 	.short	0x0107
        /*1e1e*/ 	.byte	0x3f
	.zero		1


	//   ....[68]....
        /*1e20*/ 	.word	0x00030e30
        /*1e24*/ 	.word	0x00000004
        /*1e28*/ 	.word	0x00033470
        /*1e2c*/ 	.short	0x0101
        /*1e2e*/ 	.byte	0x3f
	.zero		1


	//   ....[69]....
        /*1e30*/ 	.word	0x00030e60
        /*1e34*/ 	.word	0x00000004
        /*1e38*/ 	.word	0x00033440
        /*1e3c*/ 	.short	0x010a
        /*1e3e*/ 	.byte	0x3f
	.zero		1


	//   ....[70]....
        /*1e40*/ 	.word	0x00031350
        /*1e44*/ 	.word	0x00000004
        /*1e48*/ 	.word	0x00033430
        /*1e4c*/ 	.short	0x0107
        /*1e4e*/ 	.byte	0x3f
	.zero		1


	//   ....[71]....
        /*1e50*/ 	.word	0x00031420
        /*1e54*/ 	.word	0x00000004
        /*1e58*/ 	.word	0x00033430
        /*1e5c*/ 	.short	0x0101
        /*1e5e*/ 	.byte	0x3f
	.zero		1


	//   ....[72]....
        /*1e60*/ 	.word	0x000314a0
        /*1e64*/ 	.word	0x00000002
        /*1e68*/ 	.word	0x00033470
        /*1e6c*/ 	.short	0x010a
        /*1e6e*/ 	.byte	0x3f
	.zero		1


	//   ....[73]....
        /*1e70*/ 	.word	0x00031530
        /*1e74*/ 	.word	0x00000002
        /*1e78*/ 	.word	0x00033460
        /*1e7c*/ 	.short	0x010a
        /*1e7e*/ 	.byte	0x3f
	.zero		1


	//   ....[74]....
        /*1e80*/ 	.word	0x00031c00
        /*1e84*/ 	.word	0x00000002
        /*1e88*/ 	.word	0x00033450
        /*1e8c*/ 	.short	0x0101
        /*1e8e*/ 	.byte	0x3f
	.zero		1


	//   ....[75]....
        /*1e90*/ 	.word	0x00031c90
        /*1e94*/ 	.word	0x00000002
        /*1e98*/ 	.word	0x00000000
        /*1e9c*/ 	.short	0x0101
        /*1e9e*/ 	.byte	0x3f
	.zero		1


	//   ....[76]....
        /*1ea0*/ 	.word	0x00031e50
        /*1ea4*/ 	.word	0x00000003
        /*1ea8*/ 	.word	0x00033470
        /*1eac*/ 	.short	0x010a
        /*1eae*/ 	.byte	0x3f
	.zero		1


	//   ....[77]....
        /*1eb0*/ 	.word	0x00031ed0
        /*1eb4*/ 	.word	0x00000003
        /*1eb8*/ 	.word	0x00033460
        /*1ebc*/ 	.short	0x010a
        /*1ebe*/ 	.byte	0x3f
	.zero		1


	//   ....[78]....
        /*1ec0*/ 	.word	0x000325b0
        /*1ec4*/ 	.word	0x00000003
        /*1ec8*/ 	.word	0x00033450
        /*1ecc*/ 	.short	0x0101
        /*1ece*/ 	.byte	0x3f
	.zero		1


	//   ....[79]....
        /*1ed0*/ 	.word	0x00032650
        /*1ed4*/ 	.word	0x00000003
        /*1ed8*/ 	.word	0x00000000
        /*1edc*/ 	.short	0x0101
        /*1ede*/ 	.byte	0x3f
	.zero		1


	//   ....[80]....
        /*1ee0*/ 	.word	0x00033790
        /*1ee4*/ 	.word	0x00000007
        /*1ee8*/ 	.word	0x00033420
        /*1eec*/ 	.short	0x010a
        /*1eee*/ 	.byte	0x3f
	.zero		1


	//   ....[81]....
        /*1ef0*/ 	.word	0x00033900
        /*1ef4*/ 	.word	0x00000005
        /*1ef8*/ 	.word	0x00033440
        /*1efc*/ 	.short	0x010a
        /*1efe*/ 	.byte	0x3f
	.zero		1


	//   ....[82]....
        /*1f00*/ 	.word	0x000339a0
        /*1f04*/ 	.word	0x00000003
        /*1f08*/ 	.word	0x00033440
        /*1f0c*/ 	.short	0x010a
        /*1f0e*/ 	.byte	0x3f
	.zero		1


	//   ....[83]....
        /*1f10*/ 	.word	0x000339e0
        /*1f14*/ 	.word	0x00000005
        /*1f18*/ 	.word	0x00033460
        /*1f1c*/ 	.short	0x010a
        /*1f1e*/ 	.byte	0x3f
	.zero		1


	//   ....[84]....
        /*1f20*/ 	.word	0x00033a20
        /*1f24*/ 	.word	0x00000003
        /*1f28*/ 	.word	0x00033460
        /*1f2c*/ 	.short	0x010a
        /*1f2e*/ 	.byte	0x3f
	.zero		1


	//   ....[85]....
        /*1f30*/ 	.word	0x00033a60
        /*1f34*/ 	.word	0x00000005
        /*1f38*/ 	.word	0x00033480
        /*1f3c*/ 	.short	0x010a
        /*1f3e*/ 	.byte	0x3f
	.zero		1


	//   ....[86]....
        /*1f40*/ 	.word	0x00033aa0
        /*1f44*/ 	.word	0x00000003
        /*1f48*/ 	.word	0x00033480
        /*1f4c*/ 	.short	0x010a
        /*1f4e*/ 	.byte	0x3f
	.zero		1


	//   ....[87]....
        /*1f50*/ 	.word	0x00033b00
        /*1f54*/ 	.word	0x0000005d
        /*1f58*/ 	.word	0x00033490
        /*1f5c*/ 	.short	0x010a
        /*1f5e*/ 	.byte	0x3f
	.zero		1


	//   ....[88]....
        /*1f60*/ 	.word	0x00033db0
        /*1f64*/ 	.word	0x0000005d
        /*1f68*/ 	.word	0x00033490
        /*1f6c*/ 	.short	0x010a
        /*1f6e*/ 	.byte	0x3f
	.zero		1


	//   ....[89]....
        /*1f70*/ 	.word	0x00034060
        /*1f74*/ 	.word	0x0000005d
        /*1f78*/ 	.word	0x00033490
        /*1f7c*/ 	.short	0x010a
        /*1f7e*/ 	.byte	0x3f
	.zero		1


	//   ....[90]....
        /*1f80*/ 	.word	0x00034310
        /*1f84*/ 	.word	0x0000005d
        /*1f88*/ 	.word	0x000334b0
        /*1f8c*/ 	.short	0x010a
        /*1f8e*/ 	.byte	0x3f
	.zero		1


	//   ....[91]....
        /*1f90*/ 	.word	0x000345c0
        /*1f94*/ 	.word	0x00000012
        /*1f98*/ 	.word	0x00033400
        /*1f9c*/ 	.short	0x010a
        /*1f9e*/ 	.byte	0x3f
	.zero		1


	//   ....[92]....
        /*1fa0*/ 	.word	0x000347d0
        /*1fa4*/ 	.word	0x00000012
        /*1fa8*/ 	.word	0x00033400
        /*1fac*/ 	.short	0x010a
        /*1fae*/ 	.byte	0x3f
	.zero		1


	//   ....[93]....
        /*1fb0*/ 	.word	0x00034820
        /*1fb4*/ 	.word	0x00000003
        /*1fb8*/ 	.word	0x00033430
        /*1fbc*/ 	.short	0x010a
        /*1fbe*/ 	.byte	0x3f
	.zero		1


	//   ....[94]....
        /*1fc0*/ 	.word	0x00034870
        /*1fc4*/ 	.word	0x00000005
        /*1fc8*/ 	.word	0x00033430
        /*1fcc*/ 	.short	0x010a
        /*1fce*/ 	.byte	0x3f
	.zero		1


	//   ....[95]....
        /*1fd0*/ 	.word	0x000348c0
        /*1fd4*/ 	.word	0x00000004
        /*1fd8*/ 	.word	0x00033450
        /*1fdc*/ 	.short	0x010a
        /*1fde*/ 	.byte	0x3f
	.zero		1


	//   ....[96]....
        /*1fe0*/ 	.word	0x00034910
        /*1fe4*/ 	.word	0x00000000
        /*1fe8*/ 	.word	0x00033430
        /*1fec*/ 	.short	0x010a
        /*1fee*/ 	.byte	0x3f
	.zero		1


	//   ....[97]....
        /*1ff0*/ 	.word	0x00034960
        /*1ff4*/ 	.word	0x00000004
        /*1ff8*/ 	.word	0x00033450
        /*1ffc*/ 	.short	0x010a
        /*1ffe*/ 	.byte	0x3f
	.zero		1


	//   ....[98]....
        /*2000*/ 	.word	0x000349b0
        /*2004*/ 	.word	0x00000003
        /*2008*/ 	.word	0x00033450
        /*200c*/ 	.short	0x010a
        /*200e*/ 	.byte	0x3f
	.zero		1


	//   ....[99]....
        /*2010*/ 	.word	0x00038270
        /*2014*/ 	.word	0x00000017
        /*2018*/ 	.word	0x00033420
        /*201c*/ 	.short	0x010a
        /*201e*/ 	.byte	0x3f
	.zero		1


	//   ....[100]....
        /*2020*/ 	.word	0x000382c0
        /*2024*/ 	.word	0x0000000c
        /*2028*/ 	.word	0x000334a0
        /*202c*/ 	.short	0x010a
        /*202e*/ 	.byte	0x3f
	.zero		1


	//   ....[101]....
        /*2030*/ 	.word	0x00038310
        /*2034*/ 	.word	0x0000000c
        /*2038*/ 	.word	0x000334c0
        /*203c*/ 	.short	0x010a
        /*203e*/ 	.byte	0x3f
	.zero		1


	//   ....[102]....
        /*2040*/ 	.word	0x00038360
        /*2044*/ 	.word	0x0000000b
        /*2048*/ 	.word	0x000334a0
        /*204c*/ 	.short	0x010a
        /*204e*/ 	.byte	0x3f
	.zero		1


	//   ....[103]....
        /*2050*/ 	.word	0x000383b0
        /*2054*/ 	.word	0x0000000b
        /*2058*/ 	.word	0x000334c0
        /*205c*/ 	.short	0x010a
        /*205e*/ 	.byte	0x3f
	.zero		1


	//   ....[104]....
        /*2060*/ 	.word	0x000384d0
        /*2064*/ 	.word	0x00000000
        /*2068*/ 	.word	0x00033480
        /*206c*/ 	.short	0x010a
        /*206e*/ 	.byte	0x3f
	.zero		1


	//   ....[105]....
        /*2070*/ 	.word	0x00038d30
        /*2074*/ 	.word	0x00000000
        /*2078*/ 	.word	0x00033440
        /*207c*/ 	.short	0x010a
        /*207e*/ 	.byte	0x3f
	.zero		1


	//   ....[106]....
        /*2080*/ 	.word	0x000399c0
        /*2084*/ 	.word	0x00000017
        /*2088*/ 	.word	0x00033420
        /*208c*/ 	.short	0x010a
        /*208e*/ 	.byte	0x3f
	.zero		1


	//   ....[107]....
        /*2090*/ 	.word	0x00039a10
        /*2094*/ 	.word	0x00000004
        /*2098*/ 	.word	0x00033480
        /*209c*/ 	.short	0x010a
        /*209e*/ 	.byte	0x3f
	.zero		1


	//   ....[108]....
        /*20a0*/ 	.word	0x0003a060
        /*20a4*/ 	.word	0x00000004
        /*20a8*/ 	.word	0x00033440
        /*20ac*/ 	.short	0x010a
        /*20ae*/ 	.byte	0x3f
	.zero		1


	//   ....[109]....
        /*20b0*/ 	.word	0x0003a690
        /*20b4*/ 	.word	0x00000002
        /*20b8*/ 	.word	0x00033470
        /*20bc*/ 	.short	0x010a
        /*20be*/ 	.byte	0x3f
	.zero		1


	//   ....[110]....
        /*20c0*/ 	.word	0x0003a6e0
        /*20c4*/ 	.word	0x00000002
        /*20c8*/ 	.word	0x00033460
        /*20cc*/ 	.short	0x010a
        /*20ce*/ 	.byte	0x3f
	.zero		1


	//   ....[111]....
        /*20d0*/ 	.word	0x0003a730
        /*20d4*/ 	.word	0x00000003
        /*20d8*/ 	.word	0x00033470
        /*20dc*/ 	.short	0x010a
        /*20de*/ 	.byte	0x3f
	.zero		1


	//   ....[112]....
        /*20e0*/ 	.word	0x0003a780
        /*20e4*/ 	.word	0x00000003
        /*20e8*/ 	.word	0x00033460
        /*20ec*/ 	.short	0x010a
        /*20ee*/ 	.byte	0x3f
	.zero		1


	//   ....[113]....
        /*20f0*/ 	.word	0x0003b1a0
        /*20f4*/ 	.word	0x00000007
        /*20f8*/ 	.word	0x00033420
        /*20fc*/ 	.short	0x010a
        /*20fe*/ 	.byte	0x3f
	.zero		1


	//   ....[114]....
        /*2100*/ 	.word	0x0003b340
        /*2104*/ 	.word	0x00000005
        /*2108*/ 	.word	0x00033440
        /*210c*/ 	.short	0x010a
        /*210e*/ 	.byte	0x3f
	.zero		1


	//   ....[115]....
        /*2110*/ 	.word	0x0003b390
        /*2114*/ 	.word	0x00000003
        /*2118*/ 	.word	0x00033440
        /*211c*/ 	.short	0x010a
        /*211e*/ 	.byte	0x3f
	.zero		1


	//   ....[116]....
        /*2120*/ 	.word	0x0003b3e0
        /*2124*/ 	.word	0x00000005
        /*2128*/ 	.word	0x00033460
        /*212c*/ 	.short	0x010a
        /*212e*/ 	.byte	0x3f
	.zero		1


	//   ....[117]....
        /*2130*/ 	.word	0x0003b430
        /*2134*/ 	.word	0x00000003
        /*2138*/ 	.word	0x00033460
        /*213c*/ 	.short	0x010a
        /*213e*/ 	.byte	0x3f
	.zero		1


	//   ....[118]....
        /*2140*/ 	.word	0x0003b480
        /*2144*/ 	.word	0x00000005
        /*2148*/ 	.word	0x00033480
        /*214c*/ 	.short	0x010a
        /*214e*/ 	.byte	0x3f
	.zero		1


	//----- nvinfo : EIATTR_NUM_MBARRIERS
	.align		4
.L_330:
        /*2150*/ 	.byte	0x03, 0x38
        /*2152*/ 	.short	0x0016


	//----- nvinfo : EIATTR_EXIT_INSTR_OFFSETS
	.align		4
        /*2154*/ 	.byte	0x04, 0x1c
        /*2156*/ 	.short	(.L_332 - .L_331)


	//   ....[0]....
.L_331:
        /*2158*/ 	.word	0x00033af0


	//----- nvinfo : EIATTR_MAX_THREADS
	.align		4
.L_332:
        /*215c*/ 	.byte	0x04, 0x05
        /*215e*/ 	.short	(.L_334 - .L_333)
.L_333:
        /*2160*/ 	.word	0x00000180
        /*2164*/ 	.word	0x00000001
        /*2168*/ 	.word	0x00000001


	//----- nvinfo : EIATTR_CRS_STACK_SIZE
	.align		4
.L_334:
        /*216c*/ 	.byte	0x04, 0x1e
        /*216e*/ 	.short	(.L_336 - .L_335)
.L_335:
        /*2170*/ 	.word	0x00000000


	//----- nvinfo : EIATTR_CBANK_PARAM_SIZE
	.align		4
.L_336:
        /*2174*/ 	.byte	0x03, 0x19
        /*2176*/ 	.short	0x0af0


	//----- nvinfo : EIATTR_PARAM_CBANK
	.align		4
        /*2178*/ 	.byte	0x04, 0x0a
        /*217a*/ 	.short	(.L_338 - .L_337)
	.align		4
.L_337:
        /*217c*/ 	.word	index@(.nv.constant0._ZN7cutlass13device_kernelIN5flash11enable_sm90INS1_16FlashAttnFwdSm90INS1_25CollectiveMainloopFwdSm90ILi2EN4cute5tupleIJNS5_1CILi1EEES8_S8_EEENS6_IJNS7_ILi128EEENS7_ILi160EEENS7_ILi192EEEEEELi192ENS_12float_e4m3_tEfNS_4arch4Sm90ELb1ELb0ELb0ELb1ELb1ELb1ELb0ELb1ELb1ELb1ELb1ELb0EEENS1_21CollectiveEpilogueFwdINS6_IJSA_SC_SB_EEES9_NS_10bfloat16_tESG_Li256ELb1ELb1ELb1ELb1EEENS1_36VarlenDynamicPersistentTileSchedulerILi128ELi160ELi256ELi128ELb1ELb1ELb1ELb1ELb1ELb1EEEEEEEEEvNT_6ParamsE)
        /*2180*/ 	.short	0x0210
        /*2182*/ 	.short	0x0af0


	//----- nvinfo : EIATTR_SW_WAR
	.align		4
.L_338:
        /*2184*/ 	.byte	0x04, 0x36
        /*2186*/ 	.short	(.L_340 - .L_339)
.L_339:
        /*2188*/ 	.word	0x00000008
.L_340:


//--------------------- .nv.callgraph             --------------------------
	.section	.nv.callgraph,"",@"SHT_CUDA_CALLGRAPH"
	.align	4
	.sectionentsize	8
	.align		4
        /*0000*/ 	.word	0x00000000
	.align		4
        /*0004*/ 	.word	0xffffffff
	.align		4
        /*0008*/ 	.word	index@(_ZN7cutlass13device_kernelIN5flash11enable_sm90INS1_16FlashAttnFwdSm90INS1_25CollectiveMainloopFwdSm90ILi2EN4cute5tupleIJNS5_1CILi1EEES8_S8_EEENS6_IJNS7_ILi128EEENS7_ILi160EEENS7_ILi192EEEEEELi192ENS_12float_e4m3_tEfNS_4arch4Sm90ELb0ELb0ELb0ELb0ELb1ELb0ELb0ELb1ELb1ELb1ELb1ELb0EEENS1_21CollectiveEpilogueFwdINS6_IJSA_SC_SB_EEES9_NS_10bfloat16_tESG_Li256ELb0ELb1ELb1ELb1EEENS1_19SingleTileSchedulerILb0ELb1ELb1ELi128EEEEEEEEEvNT_6ParamsE)
	.align		4
        /*000c*/ 	.word	index@(__assertfail)
	.align		4
        /*0010*/ 	.word	index@(_ZN7cutlass13device_kernelIN5flash11enable_sm90INS1_16FlashAttnFwdSm90INS1_25CollectiveMainloopFwdSm90ILi2EN4cute5tupleIJNS5_1CILi1EEES8_S8_EEENS6_IJNS7_ILi128EEENS7_ILi160EEENS7_ILi192EEEEEELi192ENS_12float_e4m3_tEfNS_4arch4Sm90ELb0ELb0ELb0ELb1ELb1ELb0ELb0ELb1ELb1ELb1ELb1ELb0EEENS1_21CollectiveEpilogueFwdINS6_IJSA_SC_SB_EEES9_NS_10bfloat16_tESG_Li256ELb1ELb1ELb1ELb1EEENS1_36VarlenDynamicPersistentTileSchedulerILi128ELi160ELi256ELi128ELb1ELb1ELb1ELb0ELb1ELb1EEEEEEEEEvNT_6ParamsE)
	.align		4
        /*0014*/ 	.word	index@(__assertfail)
	.align		4
        /*0018*/ 	.word	index@(_ZN7cutlass13device_kernelIN5flash11enable_sm90INS1_16FlashAttnFwdSm90INS1_25CollectiveMainloopFwdSm90ILi2EN4cute5tupleIJNS5_1CILi1EEES8_S8_EEENS6_IJNS7_ILi128EEENS7_ILi160EEENS7_ILi192EEEEEELi192ENS_12float_e4m3_tEfNS_4arch4Sm90ELb0ELb0ELb0ELb1ELb1ELb1ELb0ELb1ELb1ELb1ELb1ELb0EEENS1_21CollectiveEpilogueFwdINS6_IJSA_SC_SB_EEES9_NS_10bfloat16_tESG_Li256ELb1ELb1ELb1ELb1EEENS1_36VarlenDynamicPersistentTileSchedulerILi128ELi160ELi256ELi128ELb1ELb1ELb1ELb0ELb1ELb1EEEEEEEEEvNT_6ParamsE)
	.align		4
        /*001c*/ 	.word	index@(__assertfail)
	.align		4
        /*0020*/ 	.word	index@(_ZN7cutlass13device_kernelIN5flash11enable_sm90INS1_16FlashAttnFwdSm90INS1_25CollectiveMainloopFwdSm90ILi2EN4cute5tupleIJNS5_1CILi1EEES8_S8_EEENS6_IJNS7_ILi128EEESA_NS7_ILi192EEEEEELi192ENS_12float_e4m3_tEfNS_4arch4Sm90ELb0ELb1ELb0ELb0ELb1ELb0ELb0ELb1ELb1ELb1ELb1ELb0EEENS1_21CollectiveEpilogueFwdINS6_IJSA_SB_SA_EEES9_NS_10bfloat16_tESF_Li256ELb0ELb1ELb1ELb1EEENS1_19SingleTileSchedulerILb0ELb1ELb1ELi128EEEEEEEEEvNT_6ParamsE)
	.align		4
        /*0024*/ 	.word	index@(__assertfail)
	.align		4
        /*0028*/ 	.word	index@(_ZN7cutlass13device_kernelIN5flash11enable_sm90INS1_16FlashAttnFwdSm90INS1_25CollectiveMainloopFwdSm90ILi2EN4cute5tupleIJNS5_1CILi1EEES8_S8_EEENS6_IJNS7_ILi128EEESA_NS7_ILi192EEEEEELi192ENS_12float_e4m3_tEfNS_4arch4Sm90ELb0ELb1ELb0ELb1ELb1ELb0ELb0ELb1ELb1ELb1ELb1ELb0EEENS1_21CollectiveEpilogueFwdINS6_IJSA_SB_SA_EEES9_NS_10bfloat16_tESF_Li256ELb1ELb1ELb1ELb1EEENS1_36VarlenDynamicPersistentTileSchedulerILi128ELi128ELi256ELi128ELb1ELb1ELb1ELb1ELb0ELb1EEEEEEEEEvNT_6ParamsE)
	.align		4
        /*002c*/ 	.word	index@(__assertfail)
	.align		4
        /*0030*/ 	.word	index@(_ZN7cutlass13device_kernelIN5flash11enable_sm90INS1_16FlashAttnFwdSm90INS1_25CollectiveMainloopFwdSm90ILi2EN4cute5tupleIJNS5_1CILi1EEES8_S8_EEENS6_IJNS7_ILi128EEESA_NS7_ILi192EEEEEELi192ENS_12float_e4m3_tEfNS_4arch4Sm90ELb0ELb1ELb0ELb1ELb1ELb1ELb0ELb1ELb1ELb1ELb1ELb0EEENS1_21CollectiveEpilogueFwdINS6_IJSA_SB_SA_EEES9_NS_10bfloat16_tESF_Li256ELb1ELb1ELb1ELb1EEENS1_36VarlenDynamicPersistentTileSchedulerILi128ELi128ELi256ELi128ELb1ELb1ELb1ELb1ELb0ELb1EEEEEEEEEvNT_6ParamsE)
	.align		4
        /*0034*/ 	.word	index@(__assertfail)
	.align		4
        /*0038*/ 	.word	index@(_ZN7cutlass13device_kernelIN5flash11enable_sm90INS1_16FlashAttnFwdSm90INS1_25CollectiveMainloopFwdSm90ILi2EN4cute5tupleIJNS5_1CILi1EEES8_S8_EEENS6_IJNS7_ILi128EEENS7_ILi160EEENS7_ILi192EEEEEELi192ENS_12float_e4m3_tEfNS_4arch4Sm90ELb1ELb0ELb0ELb0ELb1ELb0ELb0ELb1ELb1ELb1ELb1ELb0EEENS1_21CollectiveEpilogueFwdINS6_IJSA_SC_SB_EEES9_NS_10bfloat16_tESG_Li256ELb0ELb1ELb1ELb1EEENS1_19SingleTileSchedulerILb0ELb1ELb1ELi128EEEEEEEEEvNT_6ParamsE)
	.align		4
        /*003c*/ 	.word	index@(__assertfail)
	.align		4
        /*0040*/ 	.word	index@(_ZN7cutlass13device_kernelIN5flash11enable_sm90INS1_16FlashAttnFwdSm90INS1_25CollectiveMainloopFwdSm90ILi2EN4cute5tupleIJNS5_1CILi1EEES8_S8_EEENS6_IJNS7_ILi128EEENS7_ILi160EEENS7_ILi192EEEEEELi192ENS_12float_e4m3_tEfNS_4arch4Sm90ELb1ELb0ELb0ELb1ELb1ELb0ELb0ELb1ELb1ELb1ELb1ELb0EEENS1_21CollectiveEpilogueFwdINS6_IJSA_SC_SB_EEES9_NS_10bfloat16_tESG_Li256ELb1ELb1ELb1ELb1EEENS1_36VarlenDynamicPersistentTileSchedulerILi128ELi160ELi256ELi128ELb1ELb1ELb1ELb1ELb1ELb1EEEEEEEEEvNT_6ParamsE)
	.align		4
        /*0044*/ 	.word	index@(__assertfail)
	.align		4
        /*0048*/ 	.word	index@(_ZN7cutlass13device_kernelIN5flash11enable_sm90INS1_16FlashAttnFwdSm90INS1_25CollectiveMainloopFwdSm90ILi2EN4cute5tupleIJNS5_1CILi1EEES8_S8_EEENS6_IJNS7_ILi128EEENS7_ILi160EEENS7_ILi192EEEEEELi192ENS_12float_e4m3_tEfNS_4arch4Sm90ELb1ELb0ELb0ELb1ELb1ELb1ELb0ELb1ELb1ELb1ELb1ELb0EEENS1_21CollectiveEpilogueFwdINS6_IJSA_SC_SB_EEES9_NS_10bfloat16_tESG_Li256ELb1ELb1ELb1ELb1EEENS1_36VarlenDynamicPersistentTileSchedulerILi128ELi160ELi256ELi128ELb1ELb1ELb1ELb1ELb1ELb1EEEEEEEEEvNT_6ParamsE)
	.align		4
        /*004c*/ 	.word	index@(__assertfail)
	.align		4
        /*0050*/ 	.word	0x00000000
	.align		4
        /*0054*/ 	.word	0xfffffffe
	.align		4
        /*0058*/ 	.word	0x00000000
	.align		4
        /*005c*/ 	.word	0xfffffffd
	.align		4
        /*0060*/ 	.word	0x00000000
	.align		4
        /*0064*/ 	.word	0xfffffffc


//--------------------- .nv.constant4             --------------------------
	.section	.nv.constant4,"a",@progbits
	.align	8
	.align		8
.nv.constant4:
        /*0000*/ 	.dword	__assertfail
	.align		8
        /*0008*/ 	.dword	__unnamed_1
	.align		8
        /*0010*/ 	.dword	__unnamed_2
	.align		8
        /*0018*/ 	.dword	__unnamed_3
	.align		8
        /*0020*/ 	.dword	__unnamed_4
	.align		8
        /*0028*/ 	.dword	__unnamed_5
	.align		8
        /*0030*/ 	.dword	__unnamed_6
	.align		8
        /*0038*/ 	.dword	_ZZN5flash28permute_output_fp8_VcolmajorIN4cute6TensorINS1_11ArrayEngineIfLm96EEENS1_6LayoutINS1_5tupleIJNS6_IJNS1_1CILi2EEES8_NS7_ILi24EEEEEENS7_ILi1EEESB_EEENS6_IJNS6_IJSB_S8_NS7_ILi4EEEEEENS7_ILi0EEESF_EEEEEEEEEvRT_E9upper_map
	.align		8
        /*0040*/ 	.dword	__unnamed_7
	.align		8
        /*0048*/ 	.dword	__unnamed_8
	.align		8
        /*0050*/ 	.dword	__unnamed_9
	.align		8
        /*0058*/ 	.dword	__unnamed_10
	.align		8
        /*0060*/ 	.dword	__unnamed_11
	.align		8
        /*0068*/ 	.dword	_ZN78_INTERNAL_9e27dd1d_42_flash_fwd_hdim192_e4m3_paged_split_sm90_cu_cf07d2ef_37094cuda3std3__45__cpo5beginE
	.align		8
        /*0070*/ 	.dword	_ZN78_INTERNAL_9e27dd1d_42_flash_fwd_hdim192_e4m3_paged_split_sm90_cu_cf07d2ef_37094cuda3std3__45__cpo3endE
	.align		8
        /*0078*/ 	.dword	_ZN78_INTERNAL_9e27dd1d_42_flash_fwd_hdim192_e4m3_paged_split_sm90_cu_cf07d2ef_37094cuda3std3__45__cpo6cbeginE
	.align		8
        /*0080*/ 	.dword	_ZN78_INTERNAL_9e27dd1d_42_flash_fwd_hdim192_e4m3_paged_split_sm90_cu_cf07d2ef_37094cuda3std3__45__cpo4cendE
	.align		8
        /*0088*/ 	.dword	_ZN78_INTERNAL_9e27dd1d_42_flash_fwd_hdim192_e4m3_paged_split_sm90_cu_cf07d2ef_37094cuda3std3__480_GLOBAL__N__9e27dd1d_42_flash_fwd_hdim192_e4m3_paged_split_sm90_cu_cf07d2ef_37096ignoreE
	.align		8
        /*0090*/ 	.dword	_ZN78_INTERNAL_9e27dd1d_42_flash_fwd_hdim192_e4m3_paged_split_sm90_cu_cf07d2ef_37094cuda3std3__419piecewise_constructE
	.align		8
        /*0098*/ 	.dword	_ZN78_INTERNAL_9e27dd1d_42_flash_fwd_hdim192_e4m3_paged_split_sm90_cu_cf07d2ef_37094cuda3std3__48in_placeE
	.align		8
        /*00a0*/ 	.dword	_ZN78_INTERNAL_9e27dd1d_42_flash_fwd_hdim192_e4m3_paged_split_sm90_cu_cf07d2ef_37094cuda3std6ranges3__45__cpo4swapE
	.align		8
        /*00a8*/ 	.dword	_ZN78_INTERNAL_9e27dd1d_42_flash_fwd_hdim192_e4m3_paged_split_sm90_cu_cf07d2ef_37094cuda3std6ranges3__45__cpo9iter_moveE
	.align		8
        /*00b0*/ 	.dword	_ZN78_INTERNAL_9e27dd1d_42_flash_fwd_hdim192_e4m3_paged_split_sm90_cu_cf07d2ef_37094cute7productE
	.align		8
        /*00b8*/ 	.dword	_ZN78_INTERNAL_9e27dd1d_42_flash_fwd_hdim192_e4m3_paged_split_sm90_cu_cf07d2ef_37094cute1_E
	.align		8
        /*00c0*/ 	.dword	$str$23
	.align		8
        /*00c8*/ 	.dword	$str$24


//--------------------- .text._ZN7cutlass13device_kernelIN5flash11enable_sm90INS1_16FlashAttnFwdSm90INS1_25CollectiveMainloopFwdSm90ILi2EN4cute5tupleIJNS5_1CILi1EEES8_S8_EEENS6_IJNS7_ILi128EEENS7_ILi160EEENS7_ILi192EEEEEELi192ENS_12float_e4m3_tEfNS_4arch4Sm90ELb0ELb0ELb0ELb0ELb1ELb0ELb0ELb1ELb1ELb1ELb1ELb0EEENS1_21CollectiveEpilogueFwdINS6_IJSA_SC_SB_EEES9_NS_10bfloat16_tESG_Li256ELb0ELb1ELb1ELb1EEENS1_19SingleTileSchedulerILb0ELb1ELb1ELi128EEEEEEEEEvNT_6ParamsE --------------------------
	.section	.text._ZN7cutlass13device_kernelIN5flash11enable_sm90INS1_16FlashAttnFwdSm90INS1_25CollectiveMainloopFwdSm90ILi2EN4cute5tupleIJNS5_1CILi1EEES8_S8_EEENS6_IJNS7_ILi128EEENS7_ILi160EEENS7_ILi192EEEEEELi192ENS_12float_e4m3_tEfNS_4arch4Sm90ELb0ELb0ELb0ELb0ELb1ELb0ELb0ELb1ELb1ELb1ELb1ELb0EEENS1_21CollectiveEpilogueFwdINS6_IJSA_SC_SB_EEES9_NS_10bfloat16_tESG_Li256ELb0ELb1ELb1ELb1EEENS1_19SingleTileSchedulerILb0ELb1ELb1ELi128EEEEEEEEEvNT_6ParamsE,"ax",@progbits
	.align	128
.text._ZN7cutlass13device_kernelIN5flash11enable_sm90INS1_16FlashAttnFwdSm90INS1_25CollectiveMainloopFwdSm90ILi2EN4cute5tupleIJNS5_1CILi1EEES8_S8_EEENS6_IJNS7_ILi128EEENS7_ILi160EEENS7_ILi192EEEEEELi192ENS_12float_e4m3_tEfNS_4arch4Sm90ELb0ELb0ELb0ELb0ELb1ELb0ELb0ELb1ELb1ELb1ELb1ELb0EEENS1_21CollectiveEpilogueFwdINS6_IJSA_SC_SB_EEES9_NS_10bfloat16_tESG_Li256ELb0ELb1ELb1ELb1EEENS1_19SingleTileSchedulerILb0ELb1ELb1ELi128EEEEEEEEEvNT_6ParamsE:
        .type           _ZN7cutlass13device_kernelIN5flash11enable_sm90INS1_16FlashAttnFwdSm90INS1_25CollectiveMainloopFwdSm90ILi2EN4cute5tupleIJNS5_1CILi1EEES8_S8_EEENS6_IJNS7_ILi128EEENS7_ILi160EEENS7_ILi192EEEEEELi192ENS_12float_e4m3_tEfNS_4arch4Sm90ELb0ELb0ELb0ELb0ELb1ELb0ELb0ELb1ELb1ELb1ELb1ELb0EEENS1_21CollectiveEpilogueFwdINS6_IJSA_SC_SB_EEES9_NS_10bfloat16_tESG_Li256ELb0ELb1ELb1ELb1EEENS1_19SingleTileSchedulerILb0ELb1ELb1ELi128EEEEEEEEEvNT_6ParamsE,@function
        .size           _ZN7cutlass13device_kernelIN5flash11enable_sm90INS1_16FlashAttnFwdSm90INS1_25CollectiveMainloopFwdSm90ILi2EN4cute5tupleIJNS5_1CILi1EEES8_S8_EEENS6_IJNS7_ILi128EEENS7_ILi160EEENS7_ILi192EEEEEELi192ENS_12float_e4m3_tEfNS_4arch4Sm90ELb0ELb0ELb0ELb0ELb1ELb0ELb0ELb1ELb1ELb1ELb1ELb0EEENS1_21CollectiveEpilogueFwdINS6_IJSA_SC_SB_EEES9_NS_10bfloat16_tESG_Li256ELb0ELb1ELb1ELb1EEENS1_19SingleTileSchedulerILb0ELb1ELb1ELi128EEEEEEEEEvNT_6ParamsE,(.L_x_3418 - _ZN7cutlass13device_kernelIN5flash11enable_sm90INS1_16FlashAttnFwdSm90INS1_25CollectiveMainloopFwdSm90ILi2EN4cute5tupleIJNS5_1CILi1EEES8_S8_EEENS6_IJNS7_ILi128EEENS7_ILi160EEENS7_ILi192EEEEEELi192ENS_12float_e4m3_tEfNS_4arch4Sm90ELb0ELb0ELb0ELb0ELb1ELb0ELb0ELb1ELb1ELb1ELb1ELb0EEENS1_21CollectiveEpilogueFwdINS6_IJSA_SC_SB_EEES9_NS_10bfloat16_tESG_Li256ELb0ELb1ELb1ELb1EEENS1_19SingleTileSchedulerILb0ELb1ELb1ELi128EEEEEEEEEvNT_6ParamsE)
        .other          _ZN7cutlass13device_kernelIN5flash11enable_sm90INS1_16FlashAttnFwdSm90INS1_25CollectiveMainloopFwdSm90ILi2EN4cute5tupleIJNS5_1CILi1EEES8_S8_EEENS6_IJNS7_ILi128EEENS7_ILi160EEENS7_ILi192EEEEEELi192ENS_12float_e4m3_tEfNS_4arch4Sm90ELb0ELb0ELb0ELb0ELb1ELb0ELb0ELb1ELb1ELb1ELb1ELb0EEENS1_21CollectiveEpilogueFwdINS6_IJSA_SC_SB_EEES9_NS_10bfloat16_tESG_Li256ELb0ELb1ELb1ELb1EEENS1_19SingleTileSchedulerILb0ELb1ELb1ELi128EEEEEEEEEvNT_6ParamsE,@"STO_CUDA_ENTRY STV_DEFAULT"
_ZN7cutlass13device_kernelIN5flash11enable_sm90INS1_16FlashAttnFwdSm90INS1_25CollectiveMainloopFwdSm90ILi2EN4cute5tupleIJNS5_1CILi1EEES8_S8_EEENS6_IJNS7_ILi128EEENS7_ILi160EEENS7_ILi192EEEEEELi192ENS_12float_e4m3_tEfNS_4arch4Sm90ELb0ELb0ELb0ELb0ELb1ELb0ELb0ELb1ELb1ELb1ELb1ELb0EEENS1_21CollectiveEpilogueFwdINS6_IJSA_SC_SB_EEES9_NS_10bfloat16_tESG_Li256ELb0ELb1ELb1ELb1EEENS1_19SingleTileSchedulerILb0ELb1ELb1ELi128EEEEEEEEEvNT_6ParamsE:
[----:B------:R-:W0:Y:S02]  /*0000*/  LDC R1, c[0x0][0x28] ;  /* 0x00000a00ff017b82 */ /* 0x000e240000000800 */
[----:B0-----:R-:W-:Y:S01]  /*0010*/  VIADD R1, R1, 0xfffffff0 ;  /* 0xfffffff001017836 */ /* 0x001fe20000000000 */
[----:B------:R-:W0:Y:S01]  /*0020*/  S2R R18, SR_TID.X ;  /* 0x0000000000127919 */ /* 0x000e220000002100 */
[----:B------:R-:W-:Y:S01]  /*0030*/  ELECT P0, URZ, PT ;  /* 0x00000000003f782f */ /* 0x000fe20003800000 */
[----:B------:R-:W-:Y:S01]  /*0040*/  UMOV UR4, 0x80 ;  /* 0x0000008000047882 */ /* 0x000fe20000000000 */
[----:B------:R-:W-:Y:S01]  /*0050*/  UMOV UR7, 0x100 ;  /* 0x0000010000077882 */ /* 0x000fe20000000000 */
[--C-:B0-----:R-:W-:Y:S02]  /*0060*/  SHF.R.U32.HI R0, RZ, 0x5, R18.reuse ;  /* 0x00000005ff007819 */ /* 0x101fe40000011612 */
[----:B------:R-:W-:-:S03]  /*0070*/  SHF.R.U32.HI R16, RZ, 0x7, R18 ;  /* 0x00000007ff107819 */ /* 0x000fc60000011612 */
[----:B------:R-:W0:Y:S04]  /*0080*/  SHFL.IDX PT, R2, R0, RZ, 0x1f ;  /* 0x00001fff00027589 */ /* 0x000e2800000e0000 */
[----:B------:R1:W2:Y:S01]  /*0090*/  SHFL.IDX PT, R3, R16, RZ, 0x1f ;  /* 0x00001fff10037589 */ /* 0x0002a200000e0000 */
[C---:B0-----:R-:W-:Y:S02]  /*00a0*/  ISETP.NE.OR P0, PT, R2.reuse, RZ, !P0 ;  /* 0x000000ff0200720c */ /* 0x041fe40004705670 */
[----:B------:R-:W-:-:S11]  /*00b0*/  ISETP.NE.AND P1, PT, R2, RZ, PT ;  /* 0x000000ff0200720c */ /* 0x000fd60003f25270 */
[----:B------:R-:W-:Y:S01]  /*00c0*/  VOTEU.ALL UP0, P0 ;  /* 0x00000000003f7886 */ /* 0x000fe20000000000 */
[----:B------:R-:W-:-:S04]  /*00d0*/  VOTEU.ALL UP1, P0 ;  /* 0x00000000003f7886 */ /* 0x000fc80000020000 */
[----:B------:R-:W0:Y:S01]  /*00e0*/  @!UP0 S2UR UR8, SR_CgaCtaId ;  /* 0x00000000000889c3 */ /* 0x000e220000008800 */
[----:B------:R-:W-:Y:S01]  /*00f0*/  @!UP0 UMOV UR6, 0x400 ;  /* 0x0000040000068882 */ /* 0x000fe20000000000 */
[----:B------:R-:W-:-:S04]  /*0100*/  @!UP0 UIADD3 UR4, -UR4, 0x100000, URZ ;  /* 0x0010000004048890 */ /* 0x000fc8000fffe13f */
[----:B------:R-:W-:Y:S02]  /*0110*/  @!UP0 USHF.L.U32 UR5, UR4, 0xb, URZ ;  /* 0x0000000b04058899 */ /* 0x000fe4000800063f */
[----:B------:R-:W-:Y:S02]  /*0120*/  @!UP0 USHF.L.U32 UR4, UR4, 0x1, URZ ;  /* 0x0000000104048899 */ /* 0x000fe4000800063f */
[----:B0-----:R-:W-:Y:S02]  /*0130*/  @!UP0 ULEA UR8, UR8, UR6, 0x18 ;  /* 0x0000000608088291 */ /* 0x001fe4000f8ec03f */
[----:B------:R-:W-:-:S04]  /*0140*/  @!UP0 UIADD3 UR6, -UR7, 0x100000, URZ ;  /* 0x0010000007068890 */ /* 0x000fc8000fffe13f */
[----:B------:R-:W-:Y:S02]  /*0150*/  @!UP0 USHF.L.U32 UR7, UR6, 0xb, URZ ;  /* 0x0000000b06078899 */ /* 0x000fe4000800063f */
[----:B------:R-:W-:Y:S01]  /*0160*/  @!UP0 USHF.L.U32 UR6, UR6, 0x1, URZ ;  /* 0x0000000106068899 */ /* 0x000fe2000800063f */
[----:B------:R-:W-:-:S05]  /*0170*/  VOTEU.ALL UP0, P0 ;  /* 0x00000000003f7886 */ /* 0x000fca0000000000 */
[----:B------:R1:W0:Y:S06]  /*0180*/  @!UP0 SYNCS.EXCH.64 URZ, [UR8+0x33400], UR4 ;  /* 0x03340004083f85b2 */ /* 0x00022c0008000100 */
[----:B------:R1:W3:Y:S02]  /*0190*/  @!UP1 SYNCS.EXCH.64 URZ, [UR8+0x33420], UR6 ;  /* 0x03342006083f95b2 */ /* 0x0002e40008000100 */
[----:B-12---:R-:W-:Y:S05]  /*01a0*/  @P1 BRA `(.L_x_0) ;  /* 0x0000000000481947 */ /* 0x006fea0003800000 */
[----:B------:R-:W1:Y:S01]  /*01b0*/  S2UR UR5, SR_CgaCtaId ;  /* 0x00000000000579c3 */ /* 0x000e620000008800 */
[----:B------:R-:W-:Y:S01]  /*01c0*/  UMOV UR4, 0x400 ;  /* 0x0000040000047882 */ /* 0x000fe20000000000 */
[----:B------:R-:W-:Y:S01]  /*01d0*/  UMOV UR6, 0x80 ;  /* 0x0000008000067882 */ /* 0x000fe20000000000 */
[----:B------:R-:W-:Y:S01]  /*01e0*/  UMOV UR7, 0x100 ;  /* 0x0000010000077882 */ /* 0x000fe20000000000 */
[----:B------:R-:W-:Y:S01]  /*01f0*/  ELECT P0, URZ, PT ;  /* 0x00000000003f782f */ /* 0x000fe20003800000 */
[----:B-1----:R-:W-:Y:S02]  /*0200*/  ULEA UR8, UR5, UR4, 0x18 ;  /* 0x0000000405087291 */ /* 0x002fe4000f8ec03f */
[----:B------:R-:W-:-:S04]  /*0210*/  UIADD3 UR4, -UR6, 0x100000, URZ ;  /* 0x0010000006047890 */ /* 0x000fc8000fffe13f */
[----:B------:R-:W-:Y:S02]  /*0220*/  USHF.L.U32 UR5, UR4, 0xb, URZ ;  /* 0x0000000b04057899 */ /* 0x000fe4000800063f */
[----:B------:R-:W-:Y:S02]  /*0230*/  USHF.L.U32 UR4, UR4, 0x1, URZ ;  /* 0x0000000104047899 */ /* 0x000fe4000800063f */
[----:B------:R-:W-:-:S04]  /*0240*/  UIADD3 UR6, -UR7, 0x100000, URZ ;  /* 0x0010000007067890 */ /* 0x000fc8000fffe13f */
[----:B------:R-:W-:Y:S02]  /*0250*/  USHF.L.U32 UR7, UR6, 0xb, URZ ;  /* 0x0000000b06077899 */ /* 0x000fe4000800063f */
[----:B------:R-:W-:Y:S01]  /*0260*/  USHF.L.U32 UR6, UR6, 0x1, URZ ;  /* 0x0000000106067899 */ /* 0x000fe2000800063f */
[----:B------:R-:W1:Y:S03]  /*0270*/  FENCE.VIEW.ASYNC.S ;  /* 0x00000000000073c6 */ /* 0x000e660000000000 */
[----:B-1----:R1:W2:Y:S08]  /*0280*/  SYNCS.EXCH.64 URZ, [UR8+0x33430], UR4 ;  /* 0x03343004083f75b2 */ /* 0x0022b00008000100 */
[----:B------:R1:W4:Y:S01]  /*0290*/  SYNCS.EXCH.64 URZ, [UR8+0x33440], UR6 ;  /* 0x03344006083f75b2 */ /* 0x0003220008000100 */
[----:B------:R1:W0:Y:S01]  /*02a0*/  SYNCS.EXCH.64 URZ, [UR8+0x33438], UR4 ;  /* 0x03343804083f75b2 */ /* 0x0002220008000100 */
[----:B------:R1:W0:Y:S01]  /*02b0*/  SYNCS.EXCH.64 URZ, [UR8+0x33448], UR6 ;  /* 0x03344806083f75b2 */ /* 0x0002220008000100 */
[----:B------:R-:W-:Y:S01]  /*02c0*/  NOP ;  /* 0x0000000000007918 */ /* 0x000fe20000000000 */
.L_x_0:
[----:B------:R-:W5:Y:S01]  /*02d0*/  SHFL.IDX PT, R2, R0, RZ, 0x1f ;  /* 0x00001fff00027589 */ /* 0x000f6200000e0000 */
[----:B------:R-:W-:Y:S01]  /*02e0*/  NOP ;  /* 0x0000000000007918 */ /* 0x000fe20000000000 */
[----:B-----5:R-:W-:-:S13]  /*02f0*/  ISETP.NE.AND P0, PT, R2, RZ, PT ;  /* 0x000000ff0200720c */ /* 0x020fda0003f05270 */
[----:B------:R-:W-:Y:S05]  /*0300*/  @P0 BRA `(.L_x_1) ;  /* 0x0000000000480947 */ /* 0x000fea0003800000 */
[----:B-1----:R-:W1:Y:S01]  /*0310*/  S2UR UR5, SR_CgaCtaId ;  /* 0x00000000000579c3 */ /* 0x002e620000008800 */
        /* <DEDUP_REMOVED lines=12> */
[----:B-1----:R1:W0:Y:S08]  /*03e0*/  SYNCS.EXCH.64 URZ, [UR8+0x33450], UR4 ;  /* 0x03345004083f75b2 */ /* 0x0022300008000100 */
[----:B------:R1:W0:Y:S01]  /*03f0*/  SYNCS.EXCH.64 URZ, [UR8+0x33460], UR6 ;  /* 0x03346006083f75b2 */ /* 0x0002220008000100 */
[----:B------:R1:W0:Y:S01]  /*0400*/  SYNCS.EXCH.64 URZ, [UR8+0x33458], UR4 ;  /* 0x03345804083f75b2 */ /* 0x0002220008000100 */
[----:B------:R1:W0:Y:S01]  /*0410*/  SYNCS.EXCH.64 URZ, [UR8+0x33468], UR6 ;  /* 0x03346806083f75b2 */ /* 0x0002220008000100 */
[----:B------:R-:W-:Y:S01]  /*0420*/  NOP ;  /* 0x0000000000007918 */ /* 0x000fe20000000000 */
.L_x_1:
[----:B------:R-:W5:Y:S01]  /*0430*/  SHFL.IDX PT, R2, R0, RZ, 0x1f ;  /* 0x00001fff00027589 */ /* 0x000f6200000e0000 */
[----:B------:R-:W-:Y:S01]  /*0440*/  NOP ;  /* 0x0000000000007918 */ /* 0x000fe20000000000 */
[----:B-----5:R-:W-:-:S13]  /*0450*/  ISETP.NE.AND P0, PT, R2, RZ, PT ;  /* 0x000000ff0200720c */ /* 0x020fda0003f05270 */
[----:B------:R-:W-:Y:S05]  /*0460*/  @P0 BRA `(.L_x_2) ;  /* 0x0000000000380947 */ /* 0x000fea0003800000 */
[----:B-1----:R-:W1:Y:S01]  /*0470*/  S2UR UR5, SR_CgaCtaId ;  /* 0x00000000000579c3 */ /* 0x002e620000008800 */
[----:B------:R-:W-:Y:S01]  /*0480*/  UMOV UR4, 0x400 ;  /* 0x0000040000047882 */ /* 0x000fe20000000000 */
[----:B------:R-:W-:Y:S01]  /*0490*/  UMOV UR7, 0x80 ;  /* 0x0000008000077882 */ /* 0x000fe20000000000 */
[----:B------:R-:W-:Y:S01]  /*04a0*/  ELECT P0, URZ, PT ;  /* 0x00000000003f782f */ /* 0x000fe20003800000 */
[----:B-1----:R-:W-:Y:S02]  /*04b0*/  ULEA UR6, UR5, UR4, 0x18 ;  /* 0x0000000405067291 */ /* 0x002fe4000f8ec03f */
[----:B------:R-:W-:-:S04]  /*04c0*/  UIADD3 UR4, -UR7, 0x100000, URZ ;  /* 0x0010000007047890 */ /* 0x000fc8000fffe13f */
[----:B------:R-:W-:Y:S02]  /*04d0*/  USHF.L.U32 UR5, UR4, 0xb, URZ ;  /* 0x0000000b04057899 */ /* 0x000fe4000800063f */
[----:B------:R-:W-:Y:S01]  /*04e0*/  USHF.L.U32 UR4, UR4, 0x1, URZ ;  /* 0x0000000104047899 */ /* 0x000fe2000800063f */
[----:B------:R-:W1:Y:S11]  /*04f0*/  FENCE.VIEW.ASYNC.S ;  /* 0x00000000000073c6 */ /* 0x000e760000000000 */
[----:B-1----:R1:W0:Y:S01]  /*0500*/  SYNCS.EXCH.64 URZ, [UR6+0x33470], UR4 ;  /* 0x03347004063f75b2 */ /* 0x0022220008000100 */
[----:B------:R1:W0:Y:S01]  /*0510*/  SYNCS.EXCH.64 URZ, [UR6+0x33480], UR4 ;  /* 0x03348004063f75b2 */ /* 0x0002220008000100 */
[----:B------:R1:W0:Y:S01]  /*0520*/  SYNCS.EXCH.64 URZ, [UR6+0x33478], UR4 ;  /* 0x03347804063f75b2 */ /* 0x0002220008000100 */
[----:B------:R1:W0:Y:S01]  /*0530*/  SYNCS.EXCH.64 URZ, [UR6+0x33488], UR4 ;  /* 0x03348804063f75b2 */ /* 0x0002220008000100 */
[----:B------:R-:W-:Y:S01]  /*0540*/  NOP ;  /* 0x0000000000007918 */ /* 0x000fe20000000000 */
.L_x_2:
        /* <DEDUP_REMOVED lines=22> */
.L_x_3:
[----:B------:R-:W5:Y:S01]  /*06b0*/  SHFL.IDX PT, R2, R0, RZ, 0x1f ;  /* 0x00001fff00027589 */ /* 0x000f6200000e0000 */
[----:B------:R-:W-:Y:S01]  /*06c0*/  R2UR UR9, R3 ;  /* 0x00000000030972ca */ /* 0x000fe200000e0000 */
        /* <DEDUP_REMOVED lines=21> */
.L_x_4:
[----:B------:R-:W-:Y:S01]  /*0820*/  UISETP.NE.AND UP0, UPT, UR9, URZ, UPT ;  /* 0x0000003f0900728c */ /* 0x000fe2000bf05270 */
[----:B------:R-:W-:Y:S01]  /*0830*/  NOP ;  /* 0x0000000000007918 */ /* 0x000fe20000000000 */
[----:B------:R-:W-:Y:S01]  /*0840*/  UMOV UR48, 0x1 ;  /* 0x0000000100307882 */ /* 0x000fe20000000000 */
[----:B------:R-:W-:Y:S01]  /*0850*/  ULDC.64 UR56, c[0x0][0x208] ;  /* 0x0000820000387ab9 */ /* 0x000fe20000000a00 */
[----:B------:R-:W-:Y:S01]  /*0860*/  USEL UR48, UR48, 0x2, !UP0 ;  /* 0x0000000230307887 */ /* 0x000fe2000c000000 */
[----:B------:R-:W-:Y:S01]  /*0870*/  BSSY B6, `(.L_x_5) ;  /* 0x0001011000067945 */ /* 0x000fe20003800000 */
[----:B0-234-:R-:W-:Y:S01]  /*0880*/  BAR.SYNC.DEFER_BLOCKING 0x0 ;  /* 0x0000000000007b1d */ /* 0x01dfe20000010000 */
[----:B------:R-:W-:-:S13]  /*0890*/  PLOP3.LUT P0, PT, PT, PT, UP0, 0x80, 0x0 ;  /* 0x000000000000781c */ /* 0x000fda0003f0f008 */
[----:B------:R-:W-:Y:S05]  /*08a0*/  @!P0 BRA `(.L_x_6) ;  /* 0x000000b000c48947 */ /* 0x000fea0003800000 */
.L_x_7:
[----:B------:R-:W-:-:S08]  /*08b0*/  NOP ;  /* 0x0000000000007918 */ /* 0x000fd00000000000 */
[----:B------:R-:W0:Y:S02]  /*08c0*/  USETMAXREG.TRY_ALLOC.CTAPOOL UP0, 0xe8 ;  /* 0x000000e8000079c8 */ /* 0x000e240008000600 */
[----:B0-----:R-:W-:-:S13]  /*08d0*/  PLOP3.LUT P0, PT, PT, PT, UP0, 0x80, 0x0 ;  /* 0x000000000000781c */ /* 0x001fda0003f0f008 */
[----:B------:R-:W-:Y:S05]  /*08e0*/  @!P0 BRA `(.L_x_7) ;  /* 0xfffffffc00f08947 */ /* 0x000fea000383ffff */
[----:B-1----:R-:W0:Y:S01]  /*08f0*/  S2UR UR6, SR_CTAID.Y ;  /* 0x00000000000679c3 */ /* 0x002e220000002600 */
[----:B------:R-:W-:Y:S01]  /*0900*/  LOP3.LUT R0, R18, 0xffffff80, RZ, 0xc0, !PT ;  /* 0xffffff8012007812 */ /* 0x000fe200078ec0ff */
[----:B------:R-:W-:Y:S02]  /*0910*/  ULDC UR8, c[0x0][0xc50] ;  /* 0x0003140000087ab9 */ /* 0x000fe40000000800 */
[----:B------:R-:W-:-:S04]  /*0920*/  UISETP.NE.AND UP0, UPT, UR8, 0x1, UPT ;  /* 0x000000010800788c */ /* 0x000fc8000bf05270 */
[----:B------:R-:W-:Y:S08]  /*0930*/  BAR.ARV 0x8, 0x180 ;  /* 0x0206000000007b1d */ /* 0x000ff00000002000 */
[----:B------:R-:W1:Y:S01]  /*0940*/  S2UR UR49, SR_CTAID.Z ;  /* 0x00000000003179c3 */ /* 0x000e620000002700 */
[----:B------:R-:W-:Y:S01]  /*0950*/  ISETP.NE.AND P0, PT, R0, 0x80, PT ;  /* 0x000000800000780c */ /* 0x000fe20003f05270 */
[----:B------:R-:W-:Y:S01]  /*0960*/  @UP0 ULDC UR4, c[0x0][0xc54] ;  /* 0x0003150000040ab9 */ /* 0x000fe20000000800 */
[----:B------:R-:W-:Y:S01]  /*0970*/  @UP0 ULDC UR7, c[0x0][0xc58] ;  /* 0x0003160000070ab9 */ /* 0x000fe20000000800 */
[----:B0-----:R-:W-:-:S10]  /*0980*/  UIMAD.WIDE.U32 UR4, UR6, UR4, URZ ;  /* 0x00000004060472a5 */ /* 0x001fd4000f8e003f */
[----:B------:R-:W-:Y:S06]  /*0990*/  @!P0 BAR.ARV 0x9, 0x100 ;  /* 0x0244000000008b1d */ /* 0x000fec0000002000 */
[----:B------:R-:W-:Y:S01]  /*09a0*/  UMOV UR51, UR6 ;  /* 0x0000000600337c82 */ /* 0x000fe20008000000 */
[----:B------:R-:W-:Y:S01]  /*09b0*/  @UP0 USHF.R.U32.HI UR51, URZ, UR7, UR5 ;  /* 0x000000073f330299 */ /* 0x000fe20008011605 */
[----:B-1----:R-:W-:-:S03]  /*09c0*/  ISETP.LE.AND P0, PT, RZ, UR49, PT ;  /* 0x00000031ff007c0c */ /* 0x002fc6000bf03270 */
[----:B------:R-:W-:-:S04]  /*09d0*/  UIADD3 UR4, -UR51, URZ, URZ ;  /* 0x0000003f33047290 */ /* 0x000fc8000fffe13f */
[----:B------:R-:W-:-:S06]  /*09e0*/  UIMAD UR8, UR8, UR4, UR6 ;  /* 0x00000004080872a4 */ /* 0x000fcc000f8e0206 */
[----:B------:R-:W-:Y:S06]  /*09f0*/  @!P0 BRA `(.L_x_8) ;  /* 0x000000fc00e08947 */ /* 0x000fec0003800000 */
[----:B------:R-:W-:Y:S01]  /*0a00*/  ULDC.64 UR4, c[0x0][0x990] ;  /* 0x0002640000047ab9 */ /* 0x000fe20000000a00 */
[----:B------:R-:W-:Y:S01]  /*0a10*/  ULDC.64 UR6, c[0x0][0x998] ;  /* 0x0002660000067ab9 */ /* 0x000fe20000000a00 */
[----:B------:R-:W-:Y:S01]  /*0a20*/  UISETP.NE.U32.AND UP0, UPT, UR4, URZ, UPT ;  /* 0x0000003f0400728c */ /* 0x000fe2000bf05070 */
[----:B------:R-:W-:Y:S01]  /*0a30*/  IMAD.MOV.U32 R0, RZ, RZ, 0x3f800000 ;  /* 0x3f800000ff007424 */ /* 0x000fe200078e00ff */
[----:B------:R-:W-:Y:S01]  /*0a40*/  UISETP.NE.U32.AND UP1, UPT, UR6, URZ, UPT ;  /* 0x0000003f0600728c */ /* 0x000fe2000bf25070 */
[----:B------:R-:W-:Y:S01]  /*0a50*/  IMAD.MOV.U32 R5, RZ, RZ, 0x3f800000 ;  /* 0x3f800000ff057424 */ /* 0x000fe200078e00ff */
[----:B------:R-:W-:Y:S02]  /*0a60*/  UISETP.NE.AND.EX UP0, UPT, UR5, URZ, UPT, UP0 ;  /* 0x0000003f0500728c */ /* 0x000fe4000bf05300 */
[----:B------:R-:W-:Y:S02]  /*0a70*/  UISETP.NE.AND.EX UP1, UPT, UR7, URZ, UPT, UP1 ;  /* 0x0000003f0700728c */ /* 0x000fe4000bf25310 */
[----:B------:R-:W-:-:S02]  /*0a80*/  USHF.R.S32.HI UR39, URZ, 0x1f, UR49 ;  /* 0x0000001f3f277899 */ /* 0x000fc40008011431 */
[----:B------:R-:W-:Y:S01]  /*0a90*/  PLOP3.LUT P0, PT, PT, PT, UP0, 0x80, 0x0 ;  /* 0x000000000000781c */ /* 0x000fe20003f0f008 */
[----:B------:R-:W-:Y:S01]  /*0aa0*/  ULDC UR55, c[0x0][0x424] ;  /* 0x0001090000377ab9 */ /* 0x000fe20000000800 */
[----:B------:R-:W-:-:S03]  /*0ab0*/  PLOP3.LUT P1, PT, PT, PT, UP1, 0x80, 0x0 ;  /* 0x000000000000781c */ /* 0x000fc60003f2f018 */
[----:B------:R-:W-:Y:S02]  /*0ac0*/  @UP0 ULDC.64 UR12, c[0x0][0x9a8] ;  /* 0x00026a00000c0ab9 */ /* 0x000fe40000000a00 */
[----:B------:R-:W-:Y:S01]  /*0ad0*/  @UP1 ULDC.64 UR16, c[0x0][0x9b8] ;  /* 0x00026e0000101ab9 */ /* 0x000fe20000000a00 */
[----:B------:R-:W-:Y:S02]  /*0ae0*/  @UP0 UIMAD UR9, UR39, UR12, URZ ;  /* 0x0000000c270902a4 */ /* 0x000fe4000f8e023f */
[----:B------:R-:W-:Y:S02]  /*0af0*/  @UP1 UIMAD UR15, UR39, UR16, URZ ;  /* 0x00000010270f12a4 */ /* 0x000fe4000f8e023f */
[----:B------:R-:W-:Y:S02]  /*0b00*/  @UP0 UIMAD UR14, UR49, UR13, UR9 ;  /* 0x0000000d310e02a4 */ /* 0x000fe4000f8e0209 */
[----:B------:R-:W-:Y:S02]  /*0b10*/  @UP0 UIMAD.WIDE.U32 UR10, UR49, UR12, URZ ;  /* 0x0000000c310a02a5 */ /* 0x000fe4000f8e003f */
[----:B------:R-:W-:-:S02]  /*0b20*/  @UP0 USHF.R.S32.HI UR9, URZ, 0x1f, UR51 ;  /* 0x0000001f3f090899 */ /* 0x000fc40008011433 */
[----:B------:R-:W-:Y:S02]  /*0b30*/  @UP1 UIMAD.WIDE.U32 UR12, UR49, UR16, URZ ;  /* 0x00000010310c12a5 */ /* 0x000fe4000f8e003f */
[----:B------:R-:W-:Y:S02]  /*0b40*/  @UP1 UIMAD UR15, UR49, UR17, UR15 ;  /* 0x00000011310f12a4 */ /* 0x000fe4000f8e020f */
[----:B------:R-:W-:Y:S01]  /*0b50*/  @UP1 USHF.R.S32.HI UR20, URZ, 0x1f, UR51 ;  /* 0x0000001f3f141899 */ /* 0x000fe20008011433 */
[----:B------:R-:W-:Y:S01]  /*0b60*/  @UP0 ULDC.64 UR16, c[0x0][0x9b0] ;  /* 0x00026c0000100ab9 */ /* 0x000fe20000000a00 */
[----:B------:R-:W-:Y:S01]  /*0b70*/  @UP1 ULDC.64 UR18, c[0x0][0x9c0] ;  /* 0x0002700000121ab9 */ /* 0x000fe20000000a00 */
[----:B------:R-:W-:Y:S02]  /*0b80*/  @UP0 UIMAD UR9, UR9, UR16, URZ ;  /* 0x00000010090902a4 */ /* 0x000fe4000f8e023f */
[----:B------:R-:W-:Y:S02]  /*0b90*/  @UP0 UIADD3 UR11, UR11, UR14, URZ ;  /* 0x0000000e0b0b0290 */ /* 0x000fe4000fffe03f */
[----:B------:R-:W-:-:S02]  /*0ba0*/  @UP1 UIMAD UR14, UR20, UR18, URZ ;  /* 0x00000012140e12a4 */ /* 0x000fc4000f8e023f */
[----:B------:R-:W-:Y:S02]  /*0bb0*/  @UP1 UIADD3 UR13, UR13, UR15, URZ ;  /* 0x0000000f0d0d1290 */ /* 0x000fe4000fffe03f */
[----:B------:R-:W-:Y:S02]  /*0bc0*/  @UP0 UIMAD UR9, UR51, UR17, UR9 ;  /* 0x00000011330902a4 */ /* 0x000fe4000f8e0209 */
[----:B------:R-:W-:Y:S02]  /*0bd0*/  @UP0 UIMAD.WIDE.U32 UR10, UR51, UR16, UR10 ;  /* 0x00000010330a02a5 */ /* 0x000fe4000f8e000a */
[----:B------:R-:W-:Y:S02]  /*0be0*/  @UP1 UIMAD UR14, UR51, UR19, UR14 ;  /* 0x00000013330e12a4 */ /* 0x000fe4000f8e020e */
[----:B------:R-:W-:Y:S02]  /*0bf0*/  @UP1 UIMAD.WIDE.U32 UR12, UR51, UR18, UR12 ;  /* 0x00000012330c12a5 */ /* 0x000fe4000f8e000c */
[----:B------:R-:W-:-:S02]  /*0c00*/  @UP0 UIADD3 UR11, UR11, UR9, URZ ;  /* 0x000000090b0b0290 */ /* 0x000fc4000fffe03f */
[----:B------:R-:W-:Y:S02]  /*0c10*/  @UP1 UIADD3 UR9, UR13, UR14, URZ ;  /* 0x0000000e0d091290 */ /* 0x000fe4000fffe03f */
[----:B------:R-:W-:Y:S02]  /*0c20*/  @UP1 ULEA UR6, UP3, UR12, UR6, 0x2 ;  /* 0x000000060c061291 */ /* 0x000fe4000f86103f */
[----:B------:R-:W-:Y:S02]  /*0c30*/  @UP0 ULEA UR4, UP2, UR10, UR4, 0x2 ;  /* 0x000000040a040291 */ /* 0x000fe4000f84103f */
[----:B------:R-:W-:Y:S02]  /*0c40*/  @UP1 ULEA.HI.X UR7, UR12, UR7, UR9, 0x2, UP3 ;  /* 0x000000070c071291 */ /* 0x000fe400098f1409 */
[----:B------:R-:W-:Y:S01]  /*0c50*/  IMAD.U32 R6, RZ, RZ, UR6 ;  /* 0x00000006ff067e24 */ /* 0x000fe2000f8e00ff */
[----:B------:R-:W-:Y:S01]  /*0c60*/  @UP0 ULEA.HI.X UR5, UR10, UR5, UR11, 0x2, UP2 ;  /* 0x000000050a050291 */ /* 0x000fe200090f140b */
[----:B------:R-:W-:-:S02]  /*0c70*/  IMAD.U32 R2, RZ, RZ, UR4 ;  /* 0x00000004ff027e24 */ /* 0x000fc4000f8e00ff */
[----:B------:R-:W-:-:S03]  /*0c80*/  IMAD.U32 R7, RZ, RZ, UR7 ;  /* 0x00000007ff077e24 */ /* 0x000fc6000f8e00ff */
[----:B------:R-:W-:Y:S01]  /*0c90*/  IMAD.U32 R3, RZ, RZ, UR5 ;  /* 0x00000005ff037e24 */ /* 0x000fe2000f8e00ff */
[----:B------:R-:W-:Y:S01]  /*0ca0*/  ULDC.64 UR4, c[0x0][0x418] ;  /* 0x0001060000047ab9 */ /* 0x000fe20000000a00 */
[----:B------:R0:W5:Y:S01]  /*0cb0*/  @P1 LDG.E R0, desc[UR56][R6.64] ;  /* 0x0000003806001981 */ /* 0x000162000c1e1900 */
[----:B------:R-:W-:-:S03]  /*0cc0*/  UISETP.NE.U32.AND UP0, UPT, UR4, URZ, UPT ;  /* 0x0000003f0400728c */ /* 0x000fc6000bf05070 */
[----:B------:R-:W-:Y:S01]  /*0cd0*/  ULDC UR4, c[0x0][0x2f0] ;  /* 0x0000bc0000047ab9 */ /* 0x000fe20000000800 */
[----:B------:R-:W-:Y:S01]  /*0ce0*/  UISETP.NE.AND.EX UP0, UPT, UR5, URZ, UPT, UP0 ;  /* 0x0000003f0500728c */ /* 0x000fe2000bf05300 */
[----:B------:R0:W5:Y:S03]  /*0cf0*/  @P0 LDG.E R5, desc[UR56][R2.64] ;  /* 0x0000003802050981 */ /* 0x000166000c1e1900 */
[----:B------:R-:W-:-:S04]  /*0d00*/  USEL UR55, UR55, 0x1, UP0 ;  /* 0x0000000137377887 */ /* 0x000fc80008000000 */
[----:B------:R-:W-:-:S04]  /*0d10*/  UIMAD UR55, UR55, UR4, URZ ;  /* 0x00000004373772a4 */ /* 0x000fc8000f8e023f */
[----:B------:R-:W-:Y:S02]  /*0d20*/  UISETP.GE.AND UP0, UPT, UR55, 0x1, UPT ;  /* 0x000000013700788c */ /* 0x000fe4000bf06270 */
[----:B------:R-:W-:-:S04]  /*0d30*/  UIADD3 UR4, UR55, 0x9f, URZ ;  /* 0x0000009f37047890 */ /* 0x000fc8000fffe03f */
[----:B------:R-:W-:Y:S01]  /*0d40*/  PLOP3.LUT P0, PT, PT, PT, UP0, 0x80, 0x0 ;  /* 0x000000000000781c */ /* 0x000fe20003f0f008 */
[----:B------:R-:W-:-:S04]  /*0d50*/  UIMAD.WIDE UR4, UR4, 0x66666667, URZ ;  /* 0x66666667040478a5 */ /* 0x000fc8000f8e023f */
[----:B------:R-:W-:Y:S02]  /*0d60*/  USHF.R.U32.HI UR6, URZ, 0x1f, UR5 ;  /* 0x0000001f3f067899 */ /* 0x000fe40008011605 */
[----:B------:R-:W-:Y:S01]  /*0d70*/  ULOP3.LUT UR38, UR8, 0xffff, URZ, 0xc0, !UPT ;  /* 0x0000ffff08267892 */ /* 0x000fe2000f8ec03f */
[----:B------:R-:W-:Y:S01]  /*0d80*/  UMOV UR4, URZ ;  /* 0x0000003f00047c82 */ /* 0x000fe20008000000 */
[----:B------:R-:W-:-:S04]  /*0d90*/  ULEA.HI.SX32 UR6, UR5, UR6, 0x1a ;  /* 0x0000000605067291 */ /* 0x000fc8000f8fd23f */
[----:B0-----:R-:W-:Y:S08]  /*0da0*/  @!P0 BRA `(.L_x_9) ;  /* 0x0000000000908947 */ /* 0x001ff00003800000 */
[----:B------:R-:W-:Y:S01]  /*0db0*/  USHF.R.U32.HI UR8, URZ, 0x10, UR8 ;  /* 0x000000103f087899 */ /* 0x000fe20008011608 */
[----:B------:R-:W-:-:S03]  /*0dc0*/  UMOV UR4, URZ ;  /* 0x0000003f00047c82 */ /* 0x000fc60008000000 */
[----:B------:R-:W-:-:S11]  /*0dd0*/  UISETP.NE.AND UP0, UPT, UR8, URZ, UPT ;  /* 0x0000003f0800728c */ /* 0x000fd6000bf05270 */
[----:B------:R-:W-:Y:S02]  /*0de0*/  @!UP0 ULDC UR8, c[0x0][0x9f0] ;  /* 0x00027c0000088ab9 */ /* 0x000fe40000000800 */
[----:B------:R-:W-:Y:S01]  /*0df0*/  IMAD.U32 R4, RZ, RZ, UR8 ;  /* 0x00000008ff047e24 */ /* 0x000fe2000f8e00ff */
[----:B------:R-:W-:-:S04]  /*0e00*/  UIADD3 UR7, UR6, -0x1, UR8 ;  /* 0xffffffff06077890 */ /* 0x000fc8000fffe008 */
[-C--:B------:R-:W-:Y:S02]  /*0e10*/  IABS R2, R4.reuse ;  /* 0x0000000400027213 */ /* 0x080fe40000000000 */
[----:B------:R-:W-:Y:S01]  /*0e20*/  IMAD.U32 R6, RZ, RZ, UR7 ;  /* 0x00000007ff067e24 */ /* 0x000fe2000f8e00ff */
[----:B------:R-:W-:Y:S01]  /*0e30*/  IABS R7, R4 ;  /* 0x0000000400077213 */ /* 0x000fe20000000000 */
[----:B------:R-:W-:Y:S01]  /*0e40*/  ULOP3.LUT UR7, UR7, UR8, URZ, 0x3c, !UPT ;  /* 0x0000000807077292 */ /* 0x000fe2000f8e3c3f */
[----:B------:R-:W-:Y:S02]  /*0e50*/  R2UR UR11, R2 ;  /* 0x00000000020b72ca */ /* 0x000fe400000e0000 */
[----:B------:R-:W-:-:S05]  /*0e60*/  IABS R6, R6 ;  /* 0x0000000600067213 */ /* 0x000fca0000000000 */
[----:B------:R-:W-:-:S05]  /*0e70*/  IMAD.MOV.U32 R4, RZ, RZ, R6 ;  /* 0x000000ffff047224 */ /* 0x000fca00078e0006 */
[----:B------:R-:W-:Y:S01]  /*0e80*/  R2UR UR10, R4 ;  /* 0x00000000040a72ca */ /* 0x000fe200000e0000 */
[----:B------:R-:W0:Y:S08]  /*0e90*/  I2F.RP R2, UR11 ;  /* 0x0000000b00027d06 */ /* 0x000e300008209400 */
[----:B0-----:R-:W0:Y:S02]  /*0ea0*/  MUFU.RCP R2, R2 ;  /* 0x0000000200027308 */ /* 0x001e240000001000 */
[----:B0-----:R-:W-:-:S02]  /*0eb0*/  VIADD R3, R2, 0xffffffe ;  /* 0x0ffffffe02037836 */ /* 0x001fc40000000000 */
[----:B------:R-:W-:-:S04]  /*0ec0*/  IMAD.MOV R2, RZ, RZ, -R7 ;  /* 0x000000ffff027224 */ /* 0x000fc800078e0a07 */
[----:B------:R-:W0:Y:S02]  /*0ed0*/  F2I.FTZ.U32.TRUNC.NTZ R3, R3 ;  /* 0x0000000300037305 */ /* 0x000e24000021f000 */
[----:B0-----:R-:W-:-:S13]  /*0ee0*/  R2UR UR5, R3 ;  /* 0x00000000030572ca */ /* 0x001fda00000e0000 */
[----:B------:R-:W-:-:S04]  /*0ef0*/  UIADD3 UR9, URZ, -UR5, URZ ;  /* 0x800000053f097290 */ /* 0x000fc8000fffe03f */
[----:B------:R-:W-:-:S04]  /*0f00*/  UIMAD UR9, UR9, UR11, URZ ;  /* 0x0000000b090972a4 */ /* 0x000fc8000f8e023f */
[----:B------:R-:W-:-:S03]  /*0f10*/  UIMAD.WIDE.U32 UR4, UR5, UR9, UR4 ;  /* 0x00000009050472a5 */ /* 0x000fc6000f8e0004 */
[----:B------:R-:W-:Y:S01]  /*0f20*/  R2UR UR9, R2 ;  /* 0x00000000020972ca */ /* 0x000fe200000e0000 */
[----:B------:R-:W-:-:S12]  /*0f30*/  UIMAD.WIDE.U32 UR4, UR5, UR10, URZ ;  /* 0x0000000a050472a5 */ /* 0x000fd8000f8e003f */
[----:B------:R-:W-:-:S04]  /*0f40*/  UIMAD UR4, UR5, UR9, UR10 ;  /* 0x00000009050472a4 */ /* 0x000fc8000f8e020a */
[----:B------:R-:W-:-:S11]  /*0f50*/  UISETP.GT.U32.AND UP1, UPT, UR11, UR4, UPT ;  /* 0x000000040b00728c */ /* 0x000fd6000bf24070 */
[----:B------:R-:W-:Y:S02]  /*0f60*/  @!UP1 UIADD3 UR4, UR4, -UR11, URZ ;  /* 0x8000000b04049290 */ /* 0x000fe4000fffe03f */
[----:B------:R-:W-:Y:S02]  /*0f70*/  @!UP1 UIADD3 UR5, UR5, 0x1, URZ ;  /* 0x0000000105059890 */ /* 0x000fe4000fffe03f */
[----:B------:R-:W-:Y:S02]  /*0f80*/  UISETP.GE.U32.AND UP0, UPT, UR4, UR11, UPT ;  /* 0x0000000b0400728c */ /* 0x000fe4000bf06070 */
[----:B------:R-:W-:-:S09]  /*0f90*/  UISETP.GE.AND UP1, UPT, UR7, URZ, UPT ;  /* 0x0000003f0700728c */ /* 0x000fd2000bf26270 */
[----:B------:R-:W-:Y:S02]  /*0fa0*/  @UP0 UIADD3 UR5, UR5, 0x1, URZ ;  /* 0x0000000105050890 */ /* 0x000fe4000fffe03f */
[----:B------:R-:W-:-:S05]  /*0fb0*/  UISETP.NE.AND UP0, UPT, UR8, URZ, UPT ;  /* 0x0000003f0800728c */ /* 0x000fca000bf05270 */
[----:B------:R-:W-:Y:S02]  /*0fc0*/  UMOV UR4, UR5 ;  /* 0x0000000500047c82 */ /* 0x000fe40008000000 */
[----:B------:R-:W-:-:S04]  /*0fd0*/  @!UP1 UIADD3 UR4, -UR4, URZ, URZ ;  /* 0x0000003f04049290 */ /* 0x000fc8000fffe13f */
[----:B------:R-:W-:-:S12]  /*0fe0*/  @!UP0 ULOP3.LUT UR4, URZ, UR8, URZ, 0x33, !UPT ;  /* 0x000000083f048292 */ /* 0x000fd8000f8e333f */
.L_x_9:
[----:B------:R-:W-:Y:S01]  /*0ff0*/  UIMAD UR38, UR38, UR4, URZ ;  /* 0x00000004262672a4 */ /* 0x000fe2000f8e023f */
[----:B------:R-:W-:Y:S02]  /*1000*/  IMAD.U32 R2, RZ, RZ, UR6 ;  /* 0x00000006ff027e24 */ /* 0x000fe4000f8e00ff */
[----:B-----5:R-:W-:Y:S01]  /*1010*/  FMUL.FTZ R0, R5, R0 ;  /* 0x0000000005007220 */ /* 0x020fe20000410000 */
[----:B------:R-:W-:Y:S01]  /*1020*/  IMAD.U32 R3, RZ, RZ, UR4 ;  /* 0x00000004ff037e24 */ /* 0x000fe2000f8e00ff */
[----:B------:R-:W-:Y:S01]  /*1030*/  ULDC UR4, c[0x0][0x988] ;  /* 0x0002620000047ab9 */ /* 0x000fe20000000800 */
[----:B------:R-:W-:Y:S02]  /*1040*/  VIADD R18, R18, 0xffffff80 ;  /* 0xffffff8012127836 */ /* 0x000fe40000000000 */
[----:B------:R-:W-:Y:S01]  /*1050*/  FMUL.FTZ R0, R0, UR4 ;  /* 0x0000000400007c20 */ /* 0x000fe20008410000 */
[----:B------:R-:W-:Y:S02]  /*1060*/  PLOP3.LUT P0, PT, PT, PT, PT, 0x80, 0x0 ;  /* 0x000000000000781c */ /* 0x000fe40003f0f070 */
[----:B------:R-:W-:-:S02]  /*1070*/  CS2R R12, SRZ ;  /* 0x00000000000c7805 */ /* 0x000fc4000001ff00 */
[----:B------:R-:W-:Y:S01]  /*1080*/  VIADDMNMX R2, R3, UR38, R2, PT ;  /* 0x0000002603027c46 */ /* 0x000fe2000b800102 */
[----:B------:R-:W-:Y:S01]  /*1090*/  IMAD.MOV.U32 R9, RZ, RZ, RZ ;  /* 0x000000ffff097224 */ /* 0x000fe200078e00ff */
[----:B------:R-:W-:Y:S01]  /*10a0*/  R2UR UR37, R0 ;  /* 0x00000000002572ca */ /* 0x000fe200000e0000 */
[----:B------:R-:W-:Y:S01]  /*10b0*/  IMAD.MOV.U32 R0, RZ, RZ, RZ ;  /* 0x000000ffff007224 */ /* 0x000fe200078e00ff */
[----:B------:R-:W-:Y:S01]  /*10c0*/  R2UR UR54, R2 ;  /* 0x00000000023672ca */ /* 0x000fe200000e0000 */
[----:B------:R-:W-:Y:S01]  /*10d0*/  IMAD.MOV.U32 R2, RZ, RZ, RZ ;  /* 0x000000ffff027224 */ /* 0x000fe200078e00ff */
[----:B------:R-:W-:Y:S02]  /*10e0*/  CS2R R52, SRZ ;  /* 0x0000000000347805 */ /* 0x000fe4000001ff00 */
[----:B------:R-:W-:Y:S02]  /*10f0*/  CS2R R44, SRZ ;  /* 0x00000000002c7805 */ /* 0x000fe4000001ff00 */
[----:B------:R-:W-:-:S02]  /*1100*/  CS2R R6, SRZ ;  /* 0x0000000000067805 */ /* 0x000fc4000001ff00 */
[----:B------:R-:W-:Y:S02]  /*1110*/  CS2R R10, SRZ ;  /* 0x00000000000a7805 */ /* 0x000fe4000001ff00 */
[----:B------:R-:W-:Y:S02]  /*1120*/  CS2R R48, SRZ ;  /* 0x0000000000307805 */ /* 0x000fe4000001ff00 */
[----:B------:R-:W-:Y:S01]  /*1130*/  CS2R R50, SRZ ;  /* 0x0000000000327805 */ /* 0x000fe2000001ff00 */
[----:B------:R-:W-:Y:S01]  /*1140*/  IMAD.MOV.U32 R17, RZ, RZ, RZ ;  /* 0x000000ffff117224 */ /* 0x000fe200078e00ff */
[----:B------:R-:W-:Y:S01]  /*1150*/  CS2R R56, SRZ ;  /* 0x0000000000387805 */ /* 0x000fe2000001ff00 */
[----:B------:R-:W-:Y:S01]  /*1160*/  IMAD.MOV.U32 R58, RZ, RZ, RZ ;  /* 0x000000ffff3a7224 */ /* 0x000fe200078e00ff */
[----:B------:R-:W-:Y:S02]  /*1170*/  CS2R R20, SRZ ;  /* 0x0000000000147805 */ /* 0x000fe4000001ff00 */
[----:B------:R-:W-:Y:S01]  /*1180*/  CS2R R32, SRZ ;  /* 0x0000000000207805 */ /* 0x000fe2000001ff00 */
[----:B------:R-:W-:Y:S01]  /*1190*/  UISETP.GT.AND UP0, UPT, UR54, UR38, UPT ;  /* 0x000000263600728c */ /* 0x000fe2000bf04270 */
[----:B------:R-:W-:Y:S01]  /*11a0*/  IMAD.MOV.U32 R39, RZ, RZ, RZ ;  /* 0x000000ffff277224 */ /* 0x000fe200078e00ff */
[----:B------:R-:W-:Y:S01]  /*11b0*/  CS2R R46, SRZ ;  /* 0x00000000002e7805 */ /* 0x000fe2000001ff00 */
[----:B------:R-:W-:Y:S01]  /*11c0*/  IMAD.MOV.U32 R19, RZ, RZ, RZ ;  /* 0x000000ffff137224 */ /* 0x000fe200078e00ff */
[----:B------:R-:W-:-:S02]  /*11d0*/  CS2R R22, SRZ ;  /* 0x0000000000167805 */ /* 0x000fc4000001ff00 */
[----:B------:R-:W-:Y:S02]  /*11e0*/  CS2R R24, SRZ ;  /* 0x0000000000187805 */ /* 0x000fe4000001ff00 */
[----:B------:R-:W-:Y:S01]  /*11f0*/  PLOP3.LUT P1, PT, PT, PT, UP0, 0x80, 0x0 ;  /* 0x000000000000781c */ /* 0x000fe20003f2f008 */
[----:B------:R-:W-:Y:S01]  /*1200*/  IMAD.MOV.U32 R15, RZ, RZ, RZ ;  /* 0x000000ffff0f7224 */ /* 0x000fe200078e00ff */
[----:B------:R-:W-:Y:S01]  /*1210*/  CS2R R54, SRZ ;  /* 0x0000000000367805 */ /* 0x000fe2000001ff00 */
[----:B------:R-:W-:Y:S01]  /*1220*/  IMAD.MOV.U32 R29, RZ, RZ, RZ ;  /* 0x000000ffff1d7224 */ /* 0x000fe200078e00ff */
[----:B------:R-:W-:Y:S02]  /*1230*/  CS2R R40, SRZ ;  /* 0x0000000000287805 */ /* 0x000fe4000001ff00 */
[----:B------:R-:W-:Y:S01]  /*1240*/  CS2R R64, SRZ ;  /* 0x0000000000407805 */ /* 0x000fe2000001ff00 */
[----:B------:R-:W-:Y:S01]  /*1250*/  IMAD.MOV.U32 R37, RZ, RZ, RZ ;  /* 0x000000ffff257224 */ /* 0x000fe200078e00ff */
[----:B------:R-:W-:-:S02]  /*1260*/  CS2R R62, SRZ ;  /* 0x00000000003e7805 */ /* 0x000fc4000001ff00 */
[----:B------:R-:W-:Y:S02]  /*1270*/  CS2R R60, SRZ ;  /* 0x00000000003c7805 */ /* 0x000fe4000001ff00 */
[----:B------:R-:W-:Y:S01]  /*1280*/  CS2R R120, SRZ ;  /* 0x0000000000787805 */ /* 0x000fe2000001ff00 */
[----:B------:R-:W-:Y:S01]  /*1290*/  IMAD.MOV.U32 R66, RZ, RZ, RZ ;  /* 0x000000ffff427224 */ /* 0x000fe200078e00ff */
[----:B------:R-:W-:Y:S01]  /*12a0*/  CS2R R70, SRZ ;  /* 0x0000000000467805 */ /* 0x000fe2000001ff00 */
[----:B------:R-:W-:Y:S01]  /*12b0*/  IMAD.MOV.U32 R31, RZ, RZ, RZ ;  /* 0x000000ffff1f7224 */ /* 0x000fe200078e00ff */
[----:B------:R-:W-:Y:S02]  /*12c0*/  CS2R R122, SRZ ;  /* 0x00000000007a7805 */ /* 0x000fe4000001ff00 */
[----:B------:R-:W-:Y:S02]  /*12d0*/  CS2R R68, SRZ ;  /* 0x0000000000447805 */ /* 0x000fe4000001ff00 */
[----:B------:R-:W-:-:S02]  /*12e0*/  CS2R R76, SRZ ;  /* 0x00000000004c7805 */ /* 0x000fc4000001ff00 */
[----:B------:R-:W-:Y:S02]  /*12f0*/  CS2R R78, SRZ ;  /* 0x00000000004e7805 */ /* 0x000fe4000001ff00 */
[----:B------:R-:W-:Y:S01]  /*1300*/  CS2R R74, SRZ ;  /* 0x00000000004a7805 */ /* 0x000fe2000001ff00 */
[----:B------:R-:W-:Y:S01]  /*1310*/  IMAD.MOV.U32 R72, RZ, RZ, RZ ;  /* 0x000000ffff487224 */ /* 0x000fe200078e00ff */
[----:B------:R-:W-:Y:S02]  /*1320*/  CS2R R84, SRZ ;  /* 0x0000000000547805 */ /* 0x000fe4000001ff00 */
        /* <DEDUP_REMOVED lines=11> */
[----:B------:R-:W-:Y:S01]  /*13e0*/  IMAD.MOV.U32 R104, RZ, RZ, RZ ;  /* 0x000000ffff687224 */ /* 0x000fe200078e00ff */
[----:B------:R-:W-:-:S02]  /*13f0*/  CS2R R108, SRZ ;  /* 0x00000000006c7805 */ /* 0x000fc4000001ff00 */
[----:B------:R-:W-:Y:S01]  /*1400*/  CS2R R110, SRZ ;  /* 0x00000000006e7805 */ /* 0x000fe2000001ff00 */
[----:B------:R-:W-:Y:S01]  /*1410*/  IMAD.MOV.U32 R112, RZ, RZ, RZ ;  /* 0x000000ffff707224 */ /* 0x000fe200078e00ff */
[----:B------:R-:W-:Y:S01]  /*1420*/  CS2R R118, SRZ ;  /* 0x0000000000767805 */ /* 0x000fe2000001ff00 */
[----:B------:R-:W-:Y:S01]  /*1430*/  IMAD.MOV.U32 R116, RZ, RZ, RZ ;  /* 0x000000ffff747224 */ /* 0x000fe200078e00ff */
[----:B------:R-:W-:Y:S01]  /*1440*/  CS2R R114, SRZ ;  /* 0x0000000000727805 */ /* 0x000fe2000001ff00 */
[----:B------:R-:W-:Y:S02]  /*1450*/  IMAD.MOV.U32 R124, RZ, RZ, RZ ;  /* 0x000000ffff7c7224 */ /* 0x000fe400078e00ff */
[----:B------:R-:W-:Y:S01]  /*1460*/  IMAD.MOV.U32 R126, RZ, RZ, RZ ;  /* 0x000000ffff7e7224 */ /* 0x000fe200078e00ff */
[----:B------:R-:W-:Y:S06]  /*1470*/  @!P1 BRA `(.L_x_10) ;  /* 0x0000007400789947 */ /* 0x000fec0003800000 */
[----:B------:R-:W-:Y:S01]  /*1480*/  SHF.R.S32.HI R3, RZ, 0x1f, R18 ;  /* 0x0000001fff037819 */ /* 0x000fe20000011412 */
[----:B------:R-:W0:Y:S01]  /*1490*/  S2UR UR53, SR_CgaCtaId ;  /* 0x00000000003579c3 */ /* 0x000e220000008800 */
[----:B------:R-:W-:Y:S02]  /*14a0*/  UMOV UR36, 0x400 ;  /* 0x0000040000247882 */ /* 0x000fe40000000000 */
[----:B------:R-:W-:-:S04]  /*14b0*/  LEA.HI R17, R3, R18, RZ, 0x7 ;  /* 0x0000001203117211 */ /* 0x000fc800078f38ff */
[----:B------:R-:W-:-:S06]  /*14c0*/  SHF.R.S32.HI R0, RZ, 0x7, R17 ;  /* 0x00000007ff007819 */ /* 0x000fcc0000011411 */
[----:B------:R-:W1:Y:S01]  /*14d0*/  SHFL.IDX PT, R0, R0, RZ, 0x1f ;  /* 0x00001fff00007589 */ /* 0x000e6200000e0000 */
[----:B0-----:R-:W-:-:S04]  /*14e0*/  ULEA UR36, UR53, UR36, 0x18 ;  /* 0x0000002435247291 */ /* 0x001fc8000f8ec03f */
[----:B------:R-:W-:-:S04]  /*14f0*/  UIADD3 UR5, UR36, 0x1e200, URZ ;  /* 0x0001e20024057890 */ /* 0x000fc8000fffe03f */
[----:B------:R-:W-:Y:S01]  /*1500*/  ULOP3.LUT UP0, URZ, UR5, 0x9f, URZ, 0xc0, !UPT ;  /* 0x0000009f053f7892 */ /* 0x000fe2000f80c03f */
[----:B-1----:R-:W-:-:S05]  /*1510*/  R2UR UR50, R0 ;  /* 0x00000000003272ca */ /* 0x002fca00000e0000 */
[----:B------:R-:W-:-:S08]  /*1520*/  PLOP3.LUT P0, PT, PT, PT, UP0, 0x80, 0x0 ;  /* 0x000000000000781c */ /* 0x000fd00003f0f008 */
[----:B------:R-:W-:-:S04]  /*1530*/  ULEA.HI UR4, UR50, UR50, URZ, 0x1 ;  /* 0x0000003232047291 */ /* 0x000fc8000f8f083f */
[----:B------:R-:W-:-:S04]  /*1540*/  ULOP3.LUT UR4, UR4, 0x3e, URZ, 0xc0, !UPT ;  /* 0x0000003e04047892 */ /* 0x000fc8000f8ec03f */
[----:B------:R-:W-:-:S04]  /*1550*/  UIADD3 UR4, UR50, -UR4, URZ ;  /* 0x8000000432047290 */ /* 0x000fc8000fffe03f */
[----:B------:R-:W-:-:S04]  /*1560*/  ULEA UR4, UR4, UR5, 0xc ;  /* 0x0000000504047291 */ /* 0x000fc8000f8e603f */
[----:B------:R-:W-:-:S04]  /*1570*/  USHF.R.U32.HI UR4, URZ, 0x4, UR4 ;  /* 0x000000043f047899 */ /* 0x000fc80008011604 */
[----:B------:R-:W-:Y:S01]  /*1580*/  ULOP3.LUT UR40, UR4, 0x3fff, URZ, 0xc0, !UPT ;  /* 0x00003fff04287892 */ /* 0x000fe2000f8ec03f */
[----:B------:R-:W-:Y:S11]  /*1590*/  @!P0 BRA `(.L_x_11) ;  /* 0x0000000000408947 */ /* 0x000ff60003800000 */
[----:B------:R-:W-:Y:S01]  /*15a0*/  MOV R0, 0x0 ;  /* 0x0000000000007802 */ /* 0x000fe20000000f00 */
[----:B------:R-:W-:Y:S01]  /*15b0*/  ULDC.64 UR4, c[0x4][0xc0] ;  /* 0x0100300000047ab9 */ /* 0x000fe20000000a00 */
[----:B------:R-:W-:Y:S01]  /*15c0*/  ULDC.64 UR6, c[0x4][0x30] ;  /* 0x01000c0000067ab9 */ /* 0x000fe20000000a00 */
[----:B------:R-:W-:Y:S01]  /*15d0*/  IMAD.U32 R4, RZ, RZ, UR4 ;  /* 0x00000004ff047e24 */ /* 0x000fe2000f8e00ff */
[----:B------:R0:W1:Y:S01]  /*15e0*/  LDC.64 R2, c[0x4][R0] ;  /* 0x0100000000027b82 */ /* 0x0000620000000a00 */
[----:B------:R-:W-:Y:S01]  /*15f0*/  IMAD.U32 R5, RZ, RZ, UR5 ;  /* 0x00000005ff057e24 */ /* 0x000fe2000f8e00ff */
[----:B------:R-:W-:Y:S01]  /*1600*/  ULDC.64 UR4, c[0x4][0xc8] ;  /* 0x0100320000047ab9 */ /* 0x000fe20000000a00 */
[----:B------:R-:W-:Y:S02]  /*1610*/  IMAD.U32 R10, RZ, RZ, UR6 ;  /* 0x00000006ff0a7e24 */ /* 0x000fe4000f8e00ff */
[----:B------:R-:W-:Y:S02]  /*1620*/  IMAD.U32 R6, RZ, RZ, UR4 ;  /* 0x00000004ff067e24 */ /* 0x000fe4000f8e00ff */
[----:B------:R-:W-:-:S02]  /*1630*/  IMAD.U32 R7, RZ, RZ, UR5 ;  /* 0x00000005ff077e24 */ /* 0x000fc4000f8e00ff */
[----:B------:R-:W-:Y:S02]  /*1640*/  IMAD.U32 R11, RZ, RZ, UR7 ;  /* 0x00000007ff0b7e24 */ /* 0x000fe4000f8e00ff */
[----:B------:R-:W-:Y:S02]  /*1650*/  IMAD.MOV.U32 R8, RZ, RZ, 0x70 ;  /* 0x00000070ff087424 */ /* 0x000fe400078e00ff */
[----:B------:R-:W-:Y:S02]  /*1660*/  IMAD.MOV.U32 R12, RZ, RZ, 0x1 ;  /* 0x00000001ff0c7424 */ /* 0x000fe400078e00ff */
[----:B0-----:R-:W-:-:S07]  /*1670*/  IMAD.MOV.U32 R13, RZ, RZ, RZ ;  /* 0x000000ffff0d7224 */ /* 0x001fce00078e00ff */
[----:B------:R-:W-:-:S07]  /*1680*/  LEPC R20, `(.L_x_11) ;  /* 0x000000001014794e */ /* 0x000fce0000000000 */
[----:B-1----:R-:W-:Y:S05]  /*1690*/  CALL.ABS.NOINC R2 ;  /* 0x0000000002007343 */ /* 0x002fea0003c00000 */
.L_x_11:
[----:B------:R-:W-:-:S04]  /*16a0*/  SHF.L.U32 R2, RZ, 0x1f, RZ ;  /* 0x0000001fff027819 */ /* 0x000fc800000006ff */
[----:B------:R-:W0:Y:S02]  /*16b0*/  SYNCS.PHASECHK.TRANS64.TRYWAIT P0, [UR36+0x33400], R2 ;  /* 0x03340002ff0075a7 */ /* 0x000e240008000164 */
[----:B0-----:R-:W-:Y:S05]  /*16c0*/  @!P0 BRA `(.L_x_12) ;  /* 0x000000f000b48947 */ /* 0x001fea0003800000 */
.L_x_98:
[----:B------:R-:W-:-:S06]  /*16d0*/  ULOP3.LUT UR4, UR48, 0x1, URZ, 0xfc, !UPT ;  /* 0x0000000130047892 */ /* 0x000fcc000f8efc3f */
[----:B------:R-:W-:-:S05]  /*16e0*/  IMAD.U32 R0, RZ, RZ, UR4 ;  /* 0x00000004ff007e24 */ /* 0x000fca000f8e00ff */
[----:B------:R-:W-:-:S13]  /*16f0*/  ISETP.NE.AND P0, PT, R0, 0x3, PT ;  /* 0x000000030000780c */ /* 0x000fda0003f05270 */
[----:B------:R-:W-:Y:S05]  /*1700*/  @!P0 BRA `(.L_x_13) ;  /* 0x0000000000048947 */ /* 0x000fea0003800000 */
[----:B------:R-:W-:Y:S01]  /*1710*/  BPT.TRAP 0x1 ;  /* 0x000000040000795c */ /* 0x000fe20000300000 */
.L_x_13:
[----:B------:R1:W2:Y:S01]  /*1720*/  SYNCS.PHASECHK.TRANS64.TRYWAIT P1, [UR36+0x33430], R2 ;  /* 0x03343002ff0075a7 */ /* 0x0002a20008020164 */
[----:B------:R-:W-:Y:S05]  /*1730*/  @!P0 BRA `(.L_x_14) ;  /* 0x0000000000048947 */ /* 0x000fea0003800000 */
[----:B------:R-:W-:Y:S01]  /*1740*/  BPT.TRAP 0x1 ;  /* 0x000000040000795c */ /* 0x000fe20000300000 */
.L_x_14:
[----:B------:R-:W-:Y:S02]  /*1750*/  IMAD.U32 R4, RZ, RZ, UR40 ;  /* 0x00000028ff047e24 */ /* 0x000fe4000f8e00ff */
[----:B------:R-:W-:Y:S01]  /*1760*/  IMAD.MOV.U32 R0, RZ, RZ, RZ ;  /* 0x000000ffff007224 */ /* 0x000fe200078e00ff */
[----:B--2---:R-:W-:Y:S06]  /*1770*/  @P1 BRA `(.L_x_15) ;  /* 0x0000000000081947 */ /* 0x004fec0003800000 */
[----:B------:R-:W2:Y:S02]  /*1780*/  SYNCS.PHASECHK.TRANS64.TRYWAIT P1, [UR36+0x33430], R2 ;  /* 0x03343002ff0075a7 */ /* 0x000ea40008020164 */
[----:B--2---:R-:W-:Y:S05]  /*1790*/  @!P1 BRA `(.L_x_16) ;  /* 0x000000f000989947 */ /* 0x004fea0003800000 */
.L_x_15:
[----:B------:R-:W-:Y:S05]  /*17a0*/  WARPSYNC.ALL ;  /* 0x0000000000007948 */ /* 0x000fea0003800000 */
[----:B------:R-:W-:Y:S01]  /*17b0*/  IMAD.MOV.U32 R25, RZ, RZ, RZ ;  /* 0x000000ffff197224 */ /* 0x000fe200078e00ff */
[----:B01----:R-:W-:Y:S01]  /*17c0*/  LOP3.LUT R2, R4, 0x10000, RZ, 0xfc, !PT ;  /* 0x0001000004027812 */ /* 0x003fe200078efcff */
[----:B------:R-:W-:Y:S01]  /*17d0*/  IMAD.MOV.U32 R3, RZ, RZ, -0x7fffffe0 ;  /* 0x80000020ff037424 */ /* 0x000fe200078e00ff */
[----:B------:R-:W-:-:S04]  /*17e0*/  UIADD3 UR4, UR36, 0x24200, URZ ;  /* 0x0002420024047890 */ /* 0x000fc8000fffe03f */
[C---:B------:R-:W-:Y:S01]  /*17f0*/  R2UR UR5, R3.reuse ;  /* 0x00000000030572ca */ /* 0x040fe200000e0000 */
[----:B------:R-:W-:Y:S01]  /*1800*/  WARPGROUP.ARRIVE ;  /* 0x00000000000079c5 */ /* 0x000fe20000000000 */
[----:B------:R-:W-:Y:S01]  /*1810*/  UMOV UR7, 0x80000020 ;  /* 0x8000002000077882 */ /* 0x000fe20000000000 */
[----:B------:R-:W-:Y:S01]  /*1820*/  USHF.R.U32.HI UR6, URZ, 0x4, UR4 ;  /* 0x000000043f067899 */ /* 0x000fe20008011604 */
[C---:B------:R-:W-:Y:S01]  /*1830*/  R2UR UR8, R2.reuse ;  /* 0x00000000020872ca */ /* 0x040fe200000e0000 */
[----:B------:R-:W-:Y:S01]  /*1840*/  UMOV UR11, 0x80000020 ;  /* 0x80000020000b7882 */ /* 0x000fe20000000000 */
[C---:B------:R-:W-:Y:S01]  /*1850*/  R2UR UR4, R2.reuse ;  /* 0x00000000020472ca */ /* 0x040fe200000e0000 */
[----:B------:R-:W-:Y:S01]  /*1860*/  ULOP3.LUT UR6, UR6, 0x3fff, URZ, 0xc0, !UPT ;  /* 0x00003fff06067892 */ /* 0x000fe2000f8ec03f */
[C---:B------:R-:W-:Y:S01]  /*1870*/  R2UR UR9, R3.reuse ;  /* 0x00000000030972ca */ /* 0x040fe200000e0000 */
[----:B------:R-:W-:Y:S01]  /*1880*/  UMOV UR15, 0x80000020 ;  /* 0x80000020000f7882 */ /* 0x000fe20000000000 */
[C---:B------:R-:W-:Y:S01]  /*1890*/  R2UR UR12, R2.reuse ;  /* 0x00000000020c72ca */ /* 0x040fe200000e0000 */
[----:B------:R-:W-:Y:S01]  /*18a0*/  ULOP3.LUT UR52, UR6, 0x10000, URZ, 0xfc, !UPT ;  /* 0x0001000006347892 */ /* 0x000fe2000f8efc3f */
[C---:B------:R-:W-:Y:S01]  /*18b0*/  R2UR UR13, R3.reuse ;  /* 0x00000000030d72ca */ /* 0x040fe200000e0000 */
[----:B------:R-:W-:Y:S01]  /*18c0*/  UMOV UR19, 0x80000020 ;  /* 0x8000002000137882 */ /* 0x000fe20000000000 */
[C---:B------:R-:W-:Y:S01]  /*18d0*/  R2UR UR16, R2.reuse ;  /* 0x00000000021072ca */ /* 0x040fe200000e0000 */
[----:B------:R-:W-:Y:S01]  /*18e0*/  UIADD3 UR10, UR52, 0x80, URZ ;  /* 0x00000080340a7890 */ /* 0x000fe2000fffe03f */
[C---:B------:R-:W-:Y:S01]  /*18f0*/  R2UR UR17, R3.reuse ;  /* 0x00000000031172ca */ /* 0x040fe200000e0000 */
[----:B------:R-:W-:Y:S01]  /*1900*/  UIADD3 UR14, UR52, 0x100, URZ ;  /* 0x00000100340e7890 */ /* 0x000fe2000fffe03f */
[----:B------:R-:W-:Y:S01]  /*1910*/  R2UR UR20, R2 ;  /* 0x00000000021472ca */ /* 0x000fe200000e0000 */
[----:B------:R-:W-:Y:S01]  /*1920*/  UMOV UR6, UR52 ;  /* 0x0000003400067c82 */ /* 0x000fe20008000000 */
[----:B------:R-:W-:Y:S01]  /*1930*/  UIADD3 UR18, UR52, 0x180, URZ ;  /* 0x0000018034127890 */ /* 0x000fe2000fffe03f */
[----:B------:R-:W-:Y:S01]  /*1940*/  QGMMA.64x32x32.F32.E4M3.E4M3 R92, gdesc[UR4], RZ, !UPT, gsb0 ;  /* 0x00600000045c79f3 */ /* 0x000fe2000c0008ff */
[----:B------:R-:W-:Y:S01]  /*1950*/  R2UR UR21, R3 ;  /* 0x00000000031572ca */ /* 0x000fe200000e0000 */
[----:B------:R-:W-:Y:S01]  /*1960*/  UIADD3 UR22, UR52, 0x200, URZ ;  /* 0x0000020034167890 */ /* 0x000fe2000fffe03f */
[----:B------:R-:W-:Y:S01]  /*1970*/  UMOV UR23, 0x80000020 ;  /* 0x8000002000177882 */ /* 0x000fe20000000000 */
[----:B------:R-:W-:Y:S01]  /*1980*/  UIADD3 UR26, UR52, 0x2, URZ ;  /* 0x00000002341a7890 */ /* 0x000fe2000fffe03f */
[----:B------:R-:W-:Y:S01]  /*1990*/  UMOV UR25, 0x80000020 ;  /* 0x8000002000197882 */ /* 0x000fe20000000000 */
[----:B------:R-:W-:Y:S01]  /*19a0*/  UMOV UR27, 0x80000020 ;  /* 0x80000020001b7882 */ /* 0x000fe20000000000 */
[----:B------:R-:W-:Y:S01]  /*19b0*/  UIADD3 UR6, UR52, 0x82, URZ ;  /* 0x0000008234067890 */ /* 0x000fe2000fffe03f */
[----:B------:R-:W-:Y:S01]  /*19c0*/  UMOV UR5, UR25 ;  /* 0x0000001900057c82 */ /* 0x000fe20008000000 */
[----:B------:R-:W-:Y:S01]  /*19d0*/  UMOV UR7, 0x80000020 ;  /* 0x8000002000077882 */ /* 0x000fe20000000000 */
[----:B------:R-:W-:Y:S01]  /*19e0*/  UIADD3 UR30, UR52, 0x280, URZ ;  /* 0x00000280341e7890 */ /* 0x000fe2000fffe03f */
[----:B------:R-:W-:Y:S01]  /*19f0*/  UMOV UR29, 0x80000020 ;  /* 0x80000020001d7882 */ /* 0x000fe20000000000 */
        /* <DEDUP_REMOVED lines=10> */
[----:B------:R-:W-:-:S02]  /*1aa0*/  WARPGROUP.DEPBAR.LE gsb0, 0x0 ;  /* 0x00008000000079c5 */ /* 0x000fc40000010000 */
[----:B------:R-:W-:-:S06]  /*1ab0*/  WARPGROUP.ARRIVE ;  /* 0x00000000000079c5 */ /* 0x000fcc0000000000 */
[----:B------:R-:W-:Y:S01]  /*1ac0*/  QGMMA.64x32x32.F32.E4M3.E4M3 R76, gdesc[UR8], RZ, !UPT, gsb0 ;  /* 0x00600000084c79f3 */ /* 0x000fe2000c0008ff */
[----:B------:R-:W-:Y:S01]  /*1ad0*/  UIADD3 UR10, UR52, 0x102, URZ ;  /* 0x00000102340a7890 */ /* 0x000fe2000fffe03f */
[----:B------:R-:W-:Y:S01]  /*1ae0*/  UMOV UR9, UR25 ;  /* 0x0000001900097c82 */ /* 0x000fe20008000000 */
[----:B------:R-:W-:Y:S01]  /*1af0*/  UMOV UR11, 0x80000020 ;  /* 0x80000020000b7882 */ /* 0x000fe20000000000 */
[----:B------:R-:W-:Y:S02]  /*1b00*/  WARPGROUP.DEPBAR.LE gsb0, 0x0 ;  /* 0x00008000000079c5 */ /* 0x000fe40000010000 */
[----:B------:R-:W-:-:S06]  /*1b10*/  WARPGROUP.ARRIVE ;  /* 0x00000000000079c5 */ /* 0x000fcc0000000000 */
[----:B------:R-:W-:Y:S01]  /*1b20*/  QGMMA.64x32x32.F32.E4M3.E4M3 R60, gdesc[UR12], RZ, !UPT, gsb0 ;  /* 0x006000000c3c79f3 */ /* 0x000fe2000c0008ff */
[----:B------:R-:W-:-:S13]  /*1b30*/  R2UR UR12, R2 ;  /* 0x00000000020c72ca */ /* 0x000fda00000e0000 */
[----:B------:R-:W-:Y:S02]  /*1b40*/  UIADD3 UR24, UR12, 0x2, URZ ;  /* 0x000000020c187890 */ /* 0x000fe4000fffe03f */
[----:B------:R-:W-:Y:S02]  /*1b50*/  UIADD3 UR28, UR12, 0x200, URZ ;  /* 0x000002000c1c7890 */ /* 0x000fe4000fffe03f */
[----:B------:R-:W-:Y:S02]  /*1b60*/  UIADD3 UR32, UR12, 0x202, URZ ;  /* 0x000002020c207890 */ /* 0x000fe4000fffe03f */
[----:B------:R-:W-:Y:S01]  /*1b70*/  UIADD3 UR40, UR12, 0x400, URZ ;  /* 0x000004000c287890 */ /* 0x000fe2000fffe03f */
[----:B------:R-:W-:Y:S01]  /*1b80*/  UMOV UR4, UR24 ;  /* 0x0000001800047c82 */ /* 0x000fe20008000000 */
[----:B------:R-:W-:Y:S01]  /*1b90*/  UMOV UR8, UR24 ;  /* 0x0000001800087c82 */ /* 0x000fe20008000000 */
[----:B------:R-:W-:Y:S01]  /*1ba0*/  UIADD3 UR44, UR12, 0x402, URZ ;  /* 0x000004020c2c7890 */ /* 0x000fe2000fffe03f */
[----:B------:R-:W-:-:S02]  /*1bb0*/  WARPGROUP.DEPBAR.LE gsb0, 0x0 ;  /* 0x00008000000079c5 */ /* 0x000fc40000010000 */
[----:B------:R-:W-:-:S06]  /*1bc0*/  WARPGROUP.ARRIVE ;  /* 0x00000000000079c5 */ /* 0x000fcc0000000000 */
[----:B------:R-:W-:Y:S03]  /*1bd0*/  QGMMA.64x32x32.F32.E4M3.E4M3 R44, gdesc[UR16], RZ, !UPT, gsb0 ;  /* 0x00600000102c79f3 */ /* 0x000fe6000c0008ff */
[----:B------:R-:W-:Y:S02]  /*1be0*/  WARPGROUP.DEPBAR.LE gsb0, 0x0 ;  /* 0x00008000000079c5 */ /* 0x000fe40000010000 */
[----:B------:R-:W-:-:S06]  /*1bf0*/  WARPGROUP.ARRIVE ;  /* 0x00000000000079c5 */ /* 0x000fcc0000000000 */
[----:B------:R-:W-:Y:S03]  /*1c00*/  QGMMA.64x32x32.F32.E4M3.E4M3 R28, gdesc[UR20], RZ, !UPT, gsb0 ;  /* 0x00600000141c79f3 */ /* 0x000fe6000c0008ff */
[----:B------:R-:W-:Y:S02]  /*1c10*/  WARPGROUP.DEPBAR.LE gsb0, 0x0 ;  /* 0x00008000000079c5 */ /* 0x000fe40000010000 */
[----:B------:R-:W-:-:S06]  /*1c20*/  WARPGROUP.ARRIVE ;  /* 0x00000000000079c5 */ /* 0x000fcc0000000000 */
[----:B------:R-:W-:Y:S01]  /*1c30*/  QGMMA.64x32x32.F32.E4M3.E4M3 R92, gdesc[UR24], R92, gsb0 ;  /* 0x00600000185c79f3 */ /* 0x000fe2000800085c */
[----:B------:R-:W-:Y:S01]  /*1c40*/  UIADD3 UR26, UR52, 0x182, URZ ;  /* 0x00000182341a7890 */ /* 0x000fe2000fffe03f */
[----:B------:R-:W-:Y:S01]  /*1c50*/  UMOV UR27, 0x80000020 ;  /* 0x80000020001b7882 */ /* 0x000fe20000000000 */
[----:B------:R-:W-:Y:S02]  /*1c60*/  WARPGROUP.DEPBAR.LE gsb0, 0x0 ;  /* 0x00008000000079c5 */ /* 0x000fe40000010000 */
[----:B------:R-:W-:-:S06]  /*1c70*/  WARPGROUP.ARRIVE ;  /* 0x00000000000079c5 */ /* 0x000fcc0000000000 */
[----:B------:R-:W-:Y:S01]  /*1c80*/  QGMMA.64x32x32.F32.E4M3.E4M3 R76, gdesc[UR4], R76, gsb0 ;  /* 0x00600000044c79f3 */ /* 0x000fe2000800084c */
[----:B------:R-:W-:Y:S02]  /*1c90*/  UIADD3 UR4, UR52, 0x202, URZ ;  /* 0x0000020234047890 */ /* 0x000fe4000fffe03f */
[----:B------:R-:W-:Y:S01]  /*1ca0*/  UIADD3 UR6, UR52, 0x300, URZ ;  /* 0x0000030034067890 */ /* 0x000fe2000fffe03f */
[----:B------:R-:W-:Y:S01]  /*1cb0*/  UMOV UR5, UR29 ;  /* 0x0000001d00057c82 */ /* 0x000fe20008000000 */
[----:B------:R-:W-:Y:S01]  /*1cc0*/  UMOV UR7, 0x80000020 ;  /* 0x8000002000077882 */ /* 0x000fe20000000000 */
[----:B------:R-:W-:Y:S02]  /*1cd0*/  WARPGROUP.DEPBAR.LE gsb0, 0x0 ;  /* 0x00008000000079c5 */ /* 0x000fe40000010000 */
[----:B------:R-:W-:-:S06]  /*1ce0*/  WARPGROUP.ARRIVE ;  /* 0x00000000000079c5 */ /* 0x000fcc0000000000 */
[----:B------:R-:W-:Y:S01]  /*1cf0*/  QGMMA.64x32x32.F32.E4M3.E4M3 R60, gdesc[UR8], R60, gsb0 ;  /* 0x00600000083c79f3 */ /* 0x000fe2000800083c */
[----:B------:R-:W-:Y:S01]  /*1d00*/  UIADD3 UR10, UR52, 0x380, URZ ;  /* 0x00000380340a7890 */ /* 0x000fe2000fffe03f */
[----:B------:R-:W-:Y:S01]  /*1d10*/  UMOV UR8, UR28 ;  /* 0x0000001c00087c82 */ /* 0x000fe20008000000 */
[----:B------:R-:W-:Y:S01]  /*1d20*/  UMOV UR9, UR29 ;  /* 0x0000001d00097c82 */ /* 0x000fe20008000000 */
[----:B------:R-:W-:Y:S01]  /*1d30*/  UMOV UR11, 0x80000020 ;  /* 0x80000020000b7882 */ /* 0x000fe20000000000 */
[----:B------:R-:W-:Y:S02]  /*1d40*/  WARPGROUP.DEPBAR.LE gsb0, 0x0 ;  /* 0x00008000000079c5 */ /* 0x000fe40000010000 */
[----:B------:R-:W-:-:S06]  /*1d50*/  WARPGROUP.ARRIVE ;  /* 0x00000000000079c5 */ /* 0x000fcc0000000000 */
[----:B------:R-:W-:Y:S01]  /*1d60*/  QGMMA.64x32x32.F32.E4M3.E4M3 R44, gdesc[UR24], R44, gsb0 ;  /* 0x00600000182c79f3 */ /* 0x000fe2000800082c */
[----:B------:R-:W-:Y:S01]  /*1d70*/  UMOV UR26, UR4 ;  /* 0x00000004001a7c82 */ /* 0x000fe20008000000 */
[----:B------:R-:W-:Y:S01]  /*1d80*/  UMOV UR27, 0x80000020 ;  /* 0x80000020001b7882 */ /* 0x000fe20000000000 */
[----:B------:R-:W-:Y:S01]  /*1d90*/  UMOV UR4, UR28 ;  /* 0x0000001c00047c82 */ /* 0x000fe20008000000 */
[----:B------:R-:W-:Y:S02]  /*1da0*/  WARPGROUP.DEPBAR.LE gsb0, 0x0 ;  /* 0x00008000000079c5 */ /* 0x000fe40000010000 */
[----:B------:R-:W-:-:S06]  /*1db0*/  WARPGROUP.ARRIVE ;  /* 0x00000000000079c5 */ /* 0x000fcc0000000000 */
[----:B------:R-:W-:Y:S03]  /*1dc0*/  QGMMA.64x32x32.F32.E4M3.E4M3 R28, gdesc[UR24], R28, gsb0 ;  /* 0x00600000181c79f3 */ /* 0x000fe6000800081c */
        /* <DEDUP_REMOVED lines=93> */
[----:B------:R-:W-:Y:S02]  /*23a0*/  WARPGROUP.DEPBAR.LE gsb0, 0x0 ;  /* 0x00008000000079c5 */ /* 0x000fe40000010000 */
[----:B------:R-:W-:-:S06]  /*23b0*/  WARPGROUP.ARRIVE ;  /* 0x00000000000079c5 */ /* 0x000fcc0000000000 */
[----:B------:R-:W-:Y:S03]  /*23c0*/  QGMMA.64x32x32.F32.E4M3.E4M3 R60, gdesc[UR8], R60, gsb0 ;  /* 0x00600000083c79f3 */ /* 0x000fe6000800083c */
[----:B------:R-:W-:Y:S02]  /*23d0*/  WARPGROUP.DEPBAR.LE gsb0, 0x0 ;  /* 0x00008000000079c5 */ /* 0x000fe40000010000 */
[----:B------:R-:W-:-:S06]  /*23e0*/  WARPGROUP.ARRIVE ;  /* 0x00000000000079c5 */ /* 0x000fcc0000000000 */
[----:B------:R-:W-:Y:S01]  /*23f0*/  QGMMA.64x32x32.F32.E4M3.E4M3 R44, gdesc[UR44], R44, gsb0 ;  /* 0x006000002c2c79f3 */ /* 0x000fe2000800082c */
[----:B------:R-:W-:Y:S01]  /*2400*/  UMOV UR46, UR4 ;  /* 0x00000004002e7c82 */ /* 0x000fe20008000000 */
[----:B------:R-:W-:Y:S01]  /*2410*/  UMOV UR47, 0x80000020 ;  /* 0x80000020002f7882 */ /* 0x000fe20000000000 */
[----:B------:R-:W-:Y:S02]  /*2420*/  WARPGROUP.DEPBAR.LE gsb0, 0x0 ;  /* 0x00008000000079c5 */ /* 0x000fe40000010000 */
[----:B------:R-:W-:-:S06]  /*2430*/  WARPGROUP.ARRIVE ;  /* 0x00000000000079c5 */ /* 0x000fcc0000000000 */
[----:B------:R-:W-:Y:S03]  /*2440*/  QGMMA.64x32x32.F32.E4M3.E4M3 R28, gdesc[UR44], R28, gsb0 ;  /* 0x006000002c1c79f3 */ /* 0x000fe6000800081c */
[----:B------:R-:W-:Y:S02]  /*2450*/  WARPGROUP.DEPBAR.LE gsb0, 0x0 ;  /* 0x00008000000079c5 */ /* 0x000fe40000010000 */
[----:B------:R-:W-:Y:S05]  /*2460*/  @!P0 BRA `(.L_x_17) ;  /* 0x0000000000048947 */ /* 0x000fea0003800000 */
[----:B------:R-:W-:Y:S01]  /*2470*/  BPT.TRAP 0x1 ;  /* 0x000000040000795c */ /* 0x000fe20000300000 */
.L_x_17:
[----:B------:R-:W-:Y:S01]  /*2480*/  LOP3.LUT R17, R17, 0xffffff80, RZ, 0xc0, !PT ;  /* 0xffffff8011117812 */ /* 0x000fe200078ec0ff */
[----:B------:R-:W-:Y:S01]  /*2490*/  IMAD.MOV.U32 R5, RZ, RZ, -0x2 ;  /* 0xfffffffeff057424 */ /* 0x000fe200078e00ff */
[----:B------:R-:W-:Y:S01]  /*24a0*/  P2R R15, PR, RZ, 0x1 ;  /* 0x00000001ff0f7803 */ /* 0x000fe20000000000 */
[----:B------:R-:W-:Y:S01]  /*24b0*/  UIADD3 UR58, UR54, -0x2, URZ ;  /* 0xfffffffe363a7890 */ /* 0x000fe2000fffe03f */
[----:B------:R-:W-:Y:S01]  /*24c0*/  IMAD.MOV.U32 R113, RZ, RZ, R25 ;  /* 0x000000ffff717224 */ /* 0x000fe200078e0019 */
[----:B------:R-:W-:Y:S01]  /*24d0*/  UIADD3 UR4, UR36, 0x33440, URZ ;  /* 0x0003344024047890 */ /* 0x000fe2000fffe03f */
[----:B------:R-:W-:Y:S01]  /*24e0*/  IMAD.IADD R17, R18, 0x1, -R17 ;  /* 0x0000000112117824 */ /* 0x000fe200078e0a11 */
[----:B------:R-:W-:Y:S01]  /*24f0*/  UISETP.GE.AND UP0, UPT, UR58, UR38, UPT ;  /* 0x000000263a00728c */ /* 0x000fe2000bf06270 */
[--C-:B------:R-:W-:Y:S01]  /*2500*/  IMAD.MOV.U32 R112, RZ, RZ, R25.reuse ;  /* 0x000000ffff707224 */ /* 0x100fe200078e0019 */
[----:B------:R-:W-:Y:S01]  /*2510*/  UPRMT UR4, UR53, 0x654, UR4 ;  /* 0x0000065435047896 */ /* 0x000fe20008000004 */
[----:B------:R-:W-:Y:S01]  /*2520*/  IMAD.MOV.U32 R115, RZ, RZ, R25 ;  /* 0x000000ffff737224 */ /* 0x000fe200078e0019 */
[----:B------:R-:W-:Y:S01]  /*2530*/  SHF.R.S32.HI R4, RZ, 0x1f, R17 ;  /* 0x0000001fff047819 */ /* 0x000fe20000011411 */
[----:B------:R-:W-:-:S02]  /*2540*/  IMAD.MOV.U32 R114, RZ, RZ, R25 ;  /* 0x000000ffff727224 */ /* 0x000fc400078e0019 */
[--C-:B------:R-:W-:Y:S01]  /*2550*/  IMAD.MOV.U32 R117, RZ, RZ, R25.reuse ;  /* 0x000000ffff757224 */ /* 0x100fe200078e0019 */
[----:B------:R-:W-:Y:S01]  /*2560*/  LEA.HI R4, R4, R17, RZ, 0x2 ;  /* 0x0000001104047211 */ /* 0x000fe200078f10ff */
[--C-:B------:R-:W-:Y:S02]  /*2570*/  IMAD.MOV.U32 R116, RZ, RZ, R25.reuse ;  /* 0x000000ffff747224 */ /* 0x100fe400078e0019 */
[----:B------:R-:W-:Y:S01]  /*2580*/  SYNCS.ARRIVE.TRANS64.RED.A1T0 RZ, [UR4], RZ ;  /* 0x000000ffffff79a7 */ /* 0x000fe20008100404 */
[----:B------:R-:W-:Y:S01]  /*2590*/  LOP3.LUT R4, R4, 0x7ffffffc, RZ, 0xc0, !PT ;  /* 0x7ffffffc04047812 */ /* 0x000fe200078ec0ff */
[--C-:B------:R-:W-:Y:S02]  /*25a0*/  IMAD.MOV.U32 R119, RZ, RZ, R25.reuse ;  /* 0x000000ffff777224 */ /* 0x100fe400078e0019 */
[----:B------:R-:W-:Y:S02]  /*25b0*/  IMAD.MOV.U32 R118, RZ, RZ, R25 ;  /* 0x000000ffff767224 */ /* 0x000fe400078e0019 */
[----:B------:R-:W-:-:S04]  /*25c0*/  IMAD.IADD R4, R17, 0x1, -R4 ;  /* 0x0000000111047824 */ /* 0x000fc800078e0a04 */
[----:B------:R-:W-:Y:S02]  /*25d0*/  IMAD R4, R4, R5, 0xa0 ;  /* 0x000000a004047424 */ /* 0x000fe400078e0205 */
[----:B------:R-:W-:Y:S01]  /*25e0*/  IMAD.U32 R5, RZ, RZ, UR54 ;  /* 0x00000036ff057e24 */ /* 0x000fe2000f8e00ff */
[----:B------:R-:W0:Y:S01]  /*25f0*/  S2UR UR54, SR_CgaCtaId ;  /* 0x00000000003679c3 */ /* 0x000e220000008800 */
[----:B------:R-:W-:Y:S01]  /*2600*/  VIADD R4, R4, UR55 ;  /* 0x0000003704047c36 */ /* 0x000fe20008000000 */
[----:B------:R-:W-:-:S03]  /*2610*/  UMOV UR55, URZ ;  /* 0x0000003f00377c82 */ /* 0x000fc60008000000 */
[----:B------:R-:W-:-:S05]  /*2620*/  IMAD R5, R5, -0xa0, R4 ;  /* 0xffffff6005057824 */ /* 0x000fca00078e0204 */
[C---:B------:R-:W-:Y:S02]  /*2630*/  ISETP.GT.AND P6, PT, R5.reuse, RZ, PT ;  /* 0x000000ff0500720c */ /* 0x040fe40003fc4270 */
[C---:B------:R-:W-:Y:S02]  /*2640*/  ISETP.GT.AND P5, PT, R5.reuse, 0x1, PT ;  /* 0x000000010500780c */ /* 0x040fe40003fa4270 */
[----:B------:R-:W-:Y:S02]  /*2650*/  ISETP.GT.AND P4, PT, R5, 0x8, PT ;  /* 0x000000080500780c */ /* 0x000fe40003f84270 */
[----:B------:R-:W-:Y:S02]  /*2660*/  FSEL R94, R94, -INF , P6 ;  /* 0xff8000005e5e7808 */ /* 0x000fe40003000000 */
[----:B------:R-:W-:Y:S02]  /*2670*/  FSEL R95, R95, -INF , P5 ;  /* 0xff8000005f5f7808 */ /* 0x000fe40002800000 */
[----:B------:R-:W-:-:S02]  /*2680*/  ISETP.GT.AND P3, PT, R5, 0x9, PT ;  /* 0x000000090500780c */ /* 0x000fc40003f64270 */
[----:B------:R-:W-:Y:S02]  /*2690*/  FSEL R98, R98, -INF , P4 ;  /* 0xff80000062627808 */ /* 0x000fe40002000000 */
[----:B------:R-:W-:Y:S02]  /*26a0*/  FMNMX.FTZ R7, R94, R95, !PT ;  /* 0x0000005f5e077209 */ /* 0x000fe40007810000 */
[----:B------:R-:W-:Y:S02]  /*26b0*/  ISETP.GT.AND P1, PT, R5, 0x10, PT ;  /* 0x000000100500780c */ /* 0x000fe40003f24270 */
[----:B------:R-:W-:Y:S02]  /*26c0*/  FSEL R99, R99, -INF , P3 ;  /* 0xff80000063637808 */ /* 0x000fe40001800000 */
[----:B------:R-:W-:Y:S02]  /*26d0*/  FMNMX.FTZ R4, R98, R7, !PT ;  /* 0x0000000762047209 */ /* 0x000fe40007810000 */
[----:B------:R-:W-:-:S02]  /*26e0*/  ISETP.GT.AND P2, PT, R5, 0x11, PT ;  /* 0x000000110500780c */ /* 0x000fc40003f44270 */
[----:B------:R-:W-:Y:S02]  /*26f0*/  FSEL R102, R102, -INF , P1 ;  /* 0xff80000066667808 */ /* 0x000fe40000800000 */
[----:B------:R-:W-:Y:S02]  /*2700*/  FMNMX.FTZ R7, R99, R4, !PT ;  /* 0x0000000463077209 */ /* 0x000fe40007810000 */
[----:B------:R-:W-:Y:S02]  /*2710*/  FSEL R92, R92, -INF , P6 ;  /* 0xff8000005c5c7808 */ /* 0x000fe40003000000 */
[----:B------:R-:W-:Y:S02]  /*2720*/  ISETP.GT.AND P6, PT, R5, 0x18, PT ;  /* 0x000000180500780c */ /* 0x000fe40003fc4270 */
[----:B------:R-:W-:Y:S02]  /*2730*/  FSEL R103, R103, -INF , P2 ;  /* 0xff80000067677808 */ /* 0x000fe40001000000 */
[----:B------:R-:W-:-:S02]  /*2740*/  FMNMX.FTZ R4, R102, R7, !PT ;  /* 0x0000000766047209 */ /* 0x000fc40007810000 */
[----:B------:R-:W-:Y:S02]  /*2750*/  FSEL R93, R93, -INF , P5 ;  /* 0xff8000005d5d7808 */ /* 0x000fe40002800000 */
[----:B------:R-:W-:Y:S02]  /*2760*/  ISETP.GT.AND P5, PT, R5, 0x19, PT ;  /* 0x000000190500780c */ /* 0x000fe40003fa4270 */
[----:B------:R-:W-:Y:S02]  /*2770*/  FSEL R106, R106, -INF , P6 ;  /* 0xff8000006a6a7808 */ /* 0x000fe40003000000 */
[----:B------:R-:W-:Y:S02]  /*2780*/  FMNMX.FTZ R7, R103, R4, !PT ;  /* 0x0000000467077209 */ /* 0x000fe40007810000 */
[----:B------:R-:W-:Y:S02]  /*2790*/  FSEL R96, R96, -INF , P4 ;  /* 0xff80000060607808 */ /* 0x000fe40002000000 */
        /* <DEDUP_REMOVED lines=91> */
[C---:B------:R-:W-:Y:S02]  /*2d50*/  ISETP.GT.AND P0, PT, R5.reuse, 0x79, PT ;  /* 0x000000790500780c */ /* 0x040fe40003f04270 */
[----:B------:R-:W-:Y:S02]  /*2d60*/  FSEL R52, R52, -INF , P1 ;  /* 0xff80000034347808 */ /* 0x000fe40000800000 */
[----:B------:R-:W-:Y:S02]  /*2d70*/  ISETP.GT.AND P1, PT, R5, 0x88, PT ;  /* 0x000000880500780c */ /* 0x000fe40003f24270 */
[----:B------:R-:W-:Y:S02]  /*2d80*/  FSEL R7, R58, -INF , P6 ;  /* 0xff8000003a077808 */ /* 0x000fe40003000000 */
[----:B------:R-:W-:Y:S02]  /*2d90*/  FMNMX.FTZ R4, R55, R4, !PT ;  /* 0x0000000437047209 */ /* 0x000fe40007810000 */
[----:B------:R-:W-:-:S02]  /*2da0*/  FSEL R46, R59, -INF , P0 ;  /* 0xff8000003b2e7808 */ /* 0x000fc40000000000 */
[----:B------:R-:W-:Y:S02]  /*2db0*/  ISETP.GT.AND P0, PT, R5, 0x81, PT ;  /* 0x000000810500780c */ /* 0x000fe40003f04270 */
[----:B------:R-:W-:Y:S02]  /*2dc0*/  FSEL R45, R45, -INF , P5 ;  /* 0xff8000002d2d7808 */ /* 0x000fe40002800000 */
[----:B------:R-:W-:Y:S02]  /*2dd0*/  FSEL R70, R34, -INF , P1 ;  /* 0xff80000022467808 */ /* 0x000fe40000800000 */
[----:B------:R-:W-:Y:S02]  /*2de0*/  P2R R13, PR, RZ, 0x2 ;  /* 0x00000002ff0d7803 */ /* 0x000fe40000000000 */
[----:B------:R-:W-:Y:S02]  /*2df0*/  ISETP.GT.AND P5, PT, R5, 0x80, PT ;  /* 0x000000800500780c */ /* 0x000fe40003fa4270 */
[----:B------:R-:W-:-:S02]  /*2e00*/  FMNMX.FTZ R9, R7, R4, !PT ;  /* 0x0000000407097209 */ /* 0x000fc40007810000 */
[----:B------:R-:W-:Y:S02]  /*2e10*/  ISETP.GT.AND P1, PT, R5, 0x79, PT ;  /* 0x000000790500780c */ /* 0x000fe40003f24270 */
[----:B------:R-:W-:Y:S02]  /*2e20*/  FSEL R63, R31, -INF , P0 ;  /* 0xff8000001f3f7808 */ /* 0x000fe40000000000 */
[----:B------:R-:W-:Y:S02]  /*2e30*/  P2R R14, PR, RZ, 0x1 ;  /* 0x00000001ff0e7803 */ /* 0x000fe40000000000 */
[----:B------:R-:W-:Y:S02]  /*2e40*/  ISETP.GT.AND P0, PT, R5, 0x80, PT ;  /* 0x000000800500780c */ /* 0x000fe40003f04270 */
[----:B------:R-:W-:Y:S02]  /*2e50*/  FSEL R66, R30, -INF , P5 ;  /* 0xff8000001e427808 */ /* 0x000fe40002800000 */
[----:B------:R-:W-:-:S02]  /*2e60*/  FMNMX.FTZ R9, R46, R9, !PT ;  /* 0x000000092e097209 */ /* 0x000fc40007810000 */
[----:B------:R-:W-:Y:S02]  /*2e70*/  FSEL R57, R57, -INF , P1 ;  /* 0xff80000039397808 */ /* 0x000fe40000800000 */
[----:B------:R-:W-:Y:S02]  /*2e80*/  ISETP.NE.AND P1, PT, R13, RZ, PT ;  /* 0x000000ff0d00720c */ /* 0x000fe40003f25270 */
[----:B------:R-:W-:Y:S02]  /*2e90*/  FMNMX.FTZ R13, R92, R93, !PT ;  /* 0x0000005d5c0d7209 */ /* 0x000fe40007810000 */
[----:B------:R-:W-:Y:S02]  /*2ea0*/  FSEL R28, R28, -INF , P0 ;  /* 0xff8000001c1c7808 */ /* 0x000fe40000000000 */
[----:B------:R-:W-:Y:S02]  /*2eb0*/  FMNMX.FTZ R4, R66, R9, !PT ;  /* 0x0000000942047209 */ /* 0x000fe40007810000 */
[----:B------:R-:W-:-:S02]  /*2ec0*/  ISETP.NE.AND P0, PT, R14, RZ, PT ;  /* 0x000000ff0e00720c */ /* 0x000fc40003f05270 */
[----:B------:R-:W-:Y:S02]  /*2ed0*/  FMNMX.FTZ R14, R96, R13, !PT ;  /* 0x0000000d600e7209 */ /* 0x000fe40007810000 */
[----:B------:R-:W-:Y:S02]  /*2ee0*/  FSEL R53, R53, -INF , P2 ;  /* 0xff80000035357808 */ /* 0x000fe40001000000 */
[----:B------:R-:W-:Y:S02]  /*2ef0*/  ISETP.GT.AND P2, PT, R5, 0x89, PT ;  /* 0x000000890500780c */ /* 0x000fe40003f44270 */
[----:B------:R-:W-:Y:S02]  /*2f00*/  FMNMX.FTZ R9, R63, R4, !PT ;  /* 0x000000043f097209 */ /* 0x000fe40007810000 */
[----:B------:R-:W-:Y:S02]  /*2f10*/  FSEL R29, R29, -INF , P0 ;  /* 0xff8000001d1d7808 */ /* 0x000fe40000000000 */
[----:B------:R-:W-:-:S02]  /*2f20*/  ISETP.NE.AND P0, PT, R15, RZ, PT ;  /* 0x000000ff0f00720c */ /* 0x000fc40003f05270 */
[----:B------:R-:W-:Y:S02]  /*2f30*/  FMNMX.FTZ R15, R97, R14, !PT ;  /* 0x0000000e610f7209 */ /* 0x000fe40007810000 */
[----:B------:R-:W-:Y:S02]  /*2f40*/  FSEL R49, R49, -INF , P3 ;  /* 0xff80000031317808 */ /* 0x000fe40001800000 */
[----:B------:R-:W-:Y:S02]  /*2f50*/  FSEL R71, R35, -INF , P2 ;  /* 0xff80000023477808 */ /* 0x000fe40001000000 */
[----:B------:R-:W-:Y:S02]  /*2f60*/  FMNMX.FTZ R4, R70, R9, !PT ;  /* 0x0000000946047209 */ /* 0x000fe40007810000 */
[----:B------:R-:W-:Y:S02]  /*2f70*/  ISETP.GT.AND P3, PT, R5, 0x90, PT ;  /* 0x000000900500780c */ /* 0x000fe40003f64270 */
[----:B------:R-:W-:-:S02]  /*2f80*/  FMNMX.FTZ R18, R100, R15, !PT ;  /* 0x0000000f64127209 */ /* 0x000fc40007810000 */
[----:B------:R-:W-:Y:S02]  /*2f90*/  FSEL R48, R48, -INF , P4 ;  /* 0xff80000030307808 */ /* 0x000fe40002000000 */
[----:B------:R-:W-:Y:S02]  /*2fa0*/  FSEL R74, R38, -INF , P3 ;  /* 0xff800000264a7808 */ /* 0x000fe40001800000 */
[----:B------:R-:W-:Y:S02]  /*2fb0*/  FMNMX.FTZ R9, R71, R4, !PT ;  /* 0x0000000447097209 */ /* 0x000fe40007810000 */
[----:B------:R-:W-:Y:S02]  /*2fc0*/  ISETP.GT.AND P4, PT, R5, 0x91, PT ;  /* 0x000000910500780c */ /* 0x000fe40003f84270 */
[----:B------:R-:W-:Y:S02]  /*2fd0*/  FMNMX.FTZ R15, R101, R18, !PT ;  /* 0x00000012650f7209 */ /* 0x000fe40007810000 */
[----:B------:R-:W-:-:S02]  /*2fe0*/  FSEL R67, R39, -INF , P4 ;  /* 0xff80000027437808 */ /* 0x000fc40002000000 */
[----:B------:R-:W-:Y:S02]  /*2ff0*/  FMNMX.FTZ R4, R74, R9, !PT ;  /* 0x000000094a047209 */ /* 0x000fe40007810000 */
[----:B------:R-:W-:Y:S02]  /*3000*/  ISETP.GT.AND P5, PT, R5, 0x98, PT ;  /* 0x000000980500780c */ /* 0x000fe40003fa4270 */
[----:B------:R-:W-:Y:S02]  /*3010*/  FMNMX.FTZ R18, R104, R15, !PT ;  /* 0x0000000f68127209 */ /* 0x000fe40007810000 */
[----:B------:R-:W-:Y:S02]  /*3020*/  FSEL R59, R42, -INF , P5 ;  /* 0xff8000002a3b7808 */ /* 0x000fe40002800000 */
[----:B------:R-:W-:Y:S02]  /*3030*/  FMNMX.FTZ R4, R67, R4, !PT ;  /* 0x0000000443047209 */ /* 0x000fe40007810000 */
[----:B------:R-:W-:-:S02]  /*3040*/  ISETP.GT.AND P6, PT, R5, 0x99, PT ;  /* 0x000000990500780c */ /* 0x000fc40003fc4270 */
[----:B------:R-:W-:Y:S02]  /*3050*/  FMNMX.FTZ R17, R105, R18, !PT ;  /* 0x0000001269117209 */ /* 0x000fe40007810000 */
[----:B------:R-:W-:Y:S02]  /*3060*/  FSEL R58, R43, -INF , P6 ;  /* 0xff8000002b3a7808 */ /* 0x000fe40003000000 */
[----:B------:R-:W-:Y:S02]  /*3070*/  FMNMX.FTZ R9, R59, R4, !PT ;  /* 0x000000043b097209 */ /* 0x000fe40007810000 */
[----:B------:R-:W-:Y:S02]  /*3080*/  FMNMX.FTZ R18, R76, R17, !PT ;  /* 0x000000114c127209 */ /* 0x000fe40007810000 */
[----:B------:R-:W-:Y:S02]  /*3090*/  FMNMX.FTZ R9, R58, R9, !PT ;  /* 0x000000093a097209 */ /* 0x000fe40007810000 */
[----:B------:R-:W-:-:S02]  /*30a0*/  FMNMX.FTZ R19, R77, R18, !PT ;  /* 0x000000124d137209 */ /* 0x000fc40007810000 */
[----:B------:R-:W-:Y:S01]  /*30b0*/  P2R R10, PR, RZ, 0x8 ;  /* 0x00000008ff0a7803 */ /* 0x000fe20000000000 */
[----:B------:R-:W1:Y:S01]  /*30c0*/  SHFL.BFLY PT, R4, R9, 0x2, 0x1f ;  /* 0x0c401f0009047f89 */ /* 0x000e6200000e0000 */
[----:B------:R-:W-:Y:S02]  /*30d0*/  FMNMX.FTZ R18, R80, R19, !PT ;  /* 0x0000001350127209 */ /* 0x000fe40007810000 */
[----:B------:R-:W-:Y:S02]  /*30e0*/  P2R R12, PR, RZ, 0x4 ;  /* 0x00000004ff0c7803 */ /* 0x000fe40000000000 */
[----:B------:R-:W-:Y:S02]  /*30f0*/  FMNMX.FTZ R19, R81, R18, !PT ;  /* 0x0000001251137209 */ /* 0x000fe40007810000 */
[----:B------:R-:W-:Y:S02]  /*3100*/  ISETP.GT.AND P2, PT, R5, 0x78, PT ;  /* 0x000000780500780c */ /* 0x000fe40003f44270 */
[----:B------:R-:W-:-:S02]  /*3110*/  FMNMX.FTZ R24, R84, R19, !PT ;  /* 0x0000001354187209 */ /* 0x000fc40007810000 */
[----:B------:R-:W-:Y:S02]  /*3120*/  FSEL R56, R56, -INF , P2 ;  /* 0xff80000038387808 */ /* 0x000fe40001000000 */
[----:B------:R-:W-:Y:S02]  /*3130*/  FMNMX.FTZ R19, R85, R24, !PT ;  /* 0x0000001855137209 */ /* 0x000fe40007810000 */
[----:B------:R-:W-:Y:S02]  /*3140*/  ISETP.NE.AND P2, PT, R12, RZ, PT ;  /* 0x000000ff0c00720c */ /* 0x000fe40003f45270 */
[----:B------:R-:W-:-:S04]  /*3150*/  FMNMX.FTZ R24, R88, R19, !PT ;  /* 0x0000001358187209 */ /* 0x000fc80007810000 */
[----:B------:R-:W-:Y:S02]  /*3160*/  FMNMX.FTZ R21, R89, R24, !PT ;  /* 0x0000001859157209 */ /* 0x000fe40007810000 */
[----:B-1----:R-:W-:Y:S02]  /*3170*/  FMNMX.FTZ R6, R9, R4, !PT ;  /* 0x0000000409067209 */ /* 0x002fe40007810000 */
[----:B------:R-:W-:-:S03]  /*3180*/  FMNMX.FTZ R24, R60, R21, !PT ;  /* 0x000000153c187209 */ /* 0x000fc60007810000 */
[----:B------:R-:W1:Y:S01]  /*3190*/  SHFL.BFLY PT, R11, R6, 0x1, 0x1f ;  /* 0x0c201f00060b7f89 */ /* 0x000e6200000e0000 */
[----:B------:R-:W-:-:S04]  /*31a0*/  FMNMX.FTZ R31, R61, R24, !PT ;  /* 0x000000183d1f7209 */ /* 0x000fc80007810000 */
[----:B------:R-:W-:-:S04]  /*31b0*/  FMNMX.FTZ R30, R64, R31, !PT ;  /* 0x0000001f401e7209 */ /* 0x000fc80007810000 */
[----:B------:R-:W-:-:S04]  /*31c0*/  FMNMX.FTZ R31, R65, R30, !PT ;  /* 0x0000001e411f7209 */ /* 0x000fc80007810000 */
[----:B------:R-:W-:-:S04]  /*31d0*/  FMNMX.FTZ R30, R68, R31, !PT ;  /* 0x0000001f441e7209 */ /* 0x000fc80007810000 */
[----:B------:R-:W-:-:S04]  /*31e0*/  FMNMX.FTZ R31, R69, R30, !PT ;  /* 0x0000001e451f7209 */ /* 0x000fc80007810000 */
[----:B------:R-:W-:Y:S02]  /*31f0*/  FMNMX.FTZ R30, R72, R31, !PT ;  /* 0x0000001f481e7209 */ /* 0x000fe40007810000 */
[----:B-1----:R-:W-:Y:S01]  /*3200*/  FMNMX.FTZ R4, R6, R11, !PT ;  /* 0x0000000b06047209 */ /* 0x002fe20007810000 */
[----:B------:R-:W-:Y:S01]  /*3210*/  IMAD.U32 R11, RZ, RZ, UR37 ;  /* 0x00000025ff0b7e24 */ /* 0x000fe2000f8e00ff */
[----:B------:R-:W-:Y:S02]  /*3220*/  FMNMX.FTZ R31, R73, R30, !PT ;  /* 0x0000001e491f7209 */ /* 0x000fe40007810000 */
[C---:B------:R-:W-:Y:S01]  /*3230*/  FSETP.NEU.FTZ.AND P3, PT, R4.reuse, -INF , PT ;  /* 0xff8000000400780b */ /* 0x040fe20003f7d000 */
[----:B------:R-:W-:Y:S01]  /*3240*/  FFMA.FTZ R8, R4, R11, -8 ;  /* 0xc100000004087423 */ /* 0x000fe2000001000b */
[----:B------:R-:W-:-:S04]  /*3250*/  FMNMX.FTZ R30, R44, R31, !PT ;  /* 0x0000001f2c1e7209 */ /* 0x000fc80007810000 */
[----:B------:R-:W-:Y:S02]  /*3260*/  FMNMX.FTZ R31, R45, R30, !PT ;  /* 0x0000001e2d1f7209 */ /* 0x000fe40007810000 */
[----:B------:R-:W-:Y:S02]  /*3270*/  FSEL R111, R8, RZ, P3 ;  /* 0x000000ff086f7208 */ /* 0x000fe40001800000 */
[----:B------:R-:W-:Y:S02]  /*3280*/  FMNMX.FTZ R30, R48, R31, !PT ;  /* 0x0000001f301e7209 */ /* 0x000fe40007810000 */
[----:B------:R-:W-:Y:S01]  /*3290*/  ISETP.NE.AND P3, PT, R10, RZ, PT ;  /* 0x000000ff0a00720c */ /* 0x000fe20003f65270 */
[--C-:B------:R-:W-:Y:S01]  /*32a0*/  FFMA.FTZ R38, R27, UR37, -R111.reuse ;  /* 0x000000251b267c23 */ /* 0x100fe2000801086f */
[----:B------:R-:W-:Y:S01]  /*32b0*/  FMNMX.FTZ R27, R49, R30, !PT ;  /* 0x0000001e311b7209 */ /* 0x000fe20007810000 */
[--C-:B------:R-:W-:Y:S01]  /*32c0*/  FFMA.FTZ R14, R78, UR37, -R111.reuse ;  /* 0x000000254e0e7c23 */ /* 0x100fe2000801086f */
[--C-:B------:R-:W-:Y:S01]  /*32d0*/  FFMA.FTZ R79, R79, UR37, -R111.reuse ;  /* 0x000000254f4f7c23 */ /* 0x100fe2000801086f */
[----:B------:R-:W-:Y:S01]  /*32e0*/  FSEL R78, R32, -INF , P1 ;  /* 0xff800000204e7808 */ /* 0x000fe20000800000 */
[--C-:B------:R-:W-:Y:S01]  /*32f0*/  FFMA.FTZ R82, R82, UR37, -R111.reuse ;  /* 0x0000002552527c23 */ /* 0x100fe2000801086f */
[----:B------:R-:W-:Y:S01]  /*3300*/  FMNMX.FTZ R30, R52, R27, !PT ;  /* 0x0000001b341e7209 */ /* 0x000fe20007810000 */
[----:B------:R1:W-:Y:S01]  /*3310*/  MUFU.EX2 R15, R79 ;  /* 0x0000004f000f7308 */ /* 0x0003e20000000800 */
[--C-:B------:R-:W-:Y:S01]  /*3320*/  FFMA.FTZ R20, R83, UR37, -R111.reuse ;  /* 0x0000002553147c23 */ /* 0x100fe2000801086f */
[----:B------:R-:W-:Y:S01]  /*3330*/  FSEL R83, R40, -INF , P5 ;  /* 0xff80000028537808 */ /* 0x000fe20002800000 */
[--C-:B------:R-:W-:Y:S01]  /*3340*/  FFMA.FTZ R18, R86, UR37, -R111.reuse ;  /* 0x0000002556127c23 */ /* 0x100fe2000801086f */
[----:B------:R-:W-:Y:S01]  /*3350*/  FMNMX.FTZ R35, R53, R30, !PT ;  /* 0x0000001e35237209 */ /* 0x000fe20007810000 */
[--C-:B------:R-:W-:Y:S01]  /*3360*/  FFMA.FTZ R39, R51, UR37, -R111.reuse ;  /* 0x0000002533277c23 */ /* 0x100fe2000801086f */
[----:B------:R-:W-:Y:S01]  /*3370*/  FSEL R86, R41, -INF , P6 ;  /* 0xff80000029567808 */ /* 0x000fe20003000000 */
[--C-:B------:R-:W-:Y:S01]  /*3380*/  FFMA.FTZ R40, R7, UR37, -R111.reuse ;  /* 0x0000002507287c23 */ /* 0x100fe2000801086f */
[----:B------:R-:W-:Y:S01]  /*3390*/  FMNMX.FTZ R34, R56, R35, !PT ;  /* 0x0000002338227209 */ /* 0x000fe20007810000 */
[----:B------:R2:W-:Y:S01]  /*33a0*/  MUFU.EX2 R17, R82 ;  /* 0x0000005200117308 */ /* 0x0005e20000000800 */
[----:B-1----:R-:W-:Y:S01]  /*33b0*/  FSEL R79, R33, -INF , P2 ;  /* 0xff800000214f7808 */ /* 0x002fe20001000000 */
[--C-:B------:R-:W-:Y:S01]  /*33c0*/  FFMA.FTZ R33, R75, UR37, -R111.reuse ;  /* 0x000000254b217c23 */ /* 0x100fe2000801086f */
[----:B------:R-:W-:Y:S01]  /*33d0*/  FMNMX.FTZ R35, R57, R34, !PT ;  /* 0x0000002239237209 */ /* 0x000fe20007810000 */
[--C-:B------:R-:W-:Y:S01]  /*33e0*/  FFMA.FTZ R7, R46, UR37, -R111.reuse ;  /* 0x000000252e077c23 */ /* 0x100fe2000801086f */
[----:B------:R-:W-:Y:S01]  /*33f0*/  FSEL R75, R36, -INF , P3 ;  /* 0xff800000244b7808 */ /* 0x000fe20001800000 */
[--C-:B------:R-:W-:Y:S01]  /*3400*/  FFMA.FTZ R62, R62, UR37, -R111.reuse ;  /* 0x000000253e3e7c23 */ /* 0x100fe2000801086f */
[----:B------:R-:W-:Y:S01]  /*3410*/  FMNMX.FTZ R34, R28, R35, !PT ;  /* 0x000000231c227209 */ /* 0x000fe20007810000 */
[----:B------:R1:W-:Y:S01]  /*3420*/  MUFU.EX2 R31, R38 ;  /* 0x00000026001f7308 */ /* 0x0003e20000000800 */
[----:B--2---:R-:W-:Y:S01]  /*3430*/  FSEL R82, R37, -INF , P4 ;  /* 0xff80000025527808 */ /* 0x004fe20002000000 */
[--C-:B------:R-:W-:Y:S01]  /*3440*/  FFMA.FTZ R5, R94, UR37, -R111.reuse ;  /* 0x000000255e057c23 */ /* 0x100fe2000801086f */
[----:B------:R-:W-:Y:S01]  /*3450*/  FMNMX.FTZ R35, R29, R34, !PT ;  /* 0x000000221d237209 */ /* 0x000fe20007810000 */
[--C-:B------:R-:W-:Y:S01]  /*3460*/  FFMA.FTZ R6, R95, UR37, -R111.reuse ;  /* 0x000000255f067c23 */ /* 0x100fe2000801086f */
[--C-:B------:R-:W-:Y:S01]  /*3470*/  FFMA.FTZ R8, R98, UR37, -R111.reuse ;  /* 0x0000002562087c23 */ /* 0x100fe2000801086f */
[--C-:B------:R-:W-:Y:S01]  /*3480*/  FFMA.FTZ R11, R99, UR37, -R111.reuse ;  /* 0x00000025630b7c23 */ /* 0x100fe2000801086f */
[----:B------:R-:W-:Y:S01]  /*3490*/  FMNMX.FTZ R34, R78, R35, !PT ;  /* 0x000000234e227209 */ /* 0x000fe20007810000 */
[--C-:B------:R-:W-:Y:S01]  /*34a0*/  FFMA.FTZ R9, R102, UR37, -R111.reuse ;  /* 0x0000002566097c23 */ /* 0x100fe2000801086f */
[--C-:B-1----:R-:W-:Y:S01]  /*34b0*/  FFMA.FTZ R38, R55, UR37, -R111.reuse ;  /* 0x0000002537267c23 */ /* 0x102fe2000801086f */
[--C-:B------:R-:W-:Y:S01]  /*34c0*/  FFMA.FTZ R10, R103, UR37, -R111.reuse ;  /* 0x00000025670a7c23 */ /* 0x100fe2000801086f */
[----:B------:R-:W-:Y:S01]  /*34d0*/  FMNMX.FTZ R34, R79, R34, !PT ;  /* 0x000000224f227209 */ /* 0x000fe20007810000 */
[--C-:B------:R-:W-:Y:S01]  /*34e0*/  FFMA.FTZ R12, R106, UR37, -R111.reuse ;  /* 0x000000256a0c7c23 */ /* 0x100fe2000801086f */
[--C-:B------:R-:W-:Y:S01]  /*34f0*/  FFMA.FTZ R107, R107, UR37, -R111.reuse ;  /* 0x000000256b6b7c23 */ /* 0x100fe2000801086f */
[--C-:B------:R-:W-:Y:S01]  /*3500*/  FFMA.FTZ R87, R87, UR37, -R111.reuse ;  /* 0x0000002557577c23 */ /* 0x100fe2000801086f */
[----:B------:R-:W-:Y:S01]  /*3510*/  FMNMX.FTZ R35, R75, R34, !PT ;  /* 0x000000224b237209 */ /* 0x000fe20007810000 */
[--C-:B------:R-:W-:Y:S01]  /*3520*/  FFMA.FTZ R90, R90, UR37, -R111.reuse ;  /* 0x000000255a5a7c23 */ /* 0x100fe2000801086f */
[----:B------:R1:W-:Y:S01]  /*3530*/  MUFU.EX2 R34, R62 ;  /* 0x0000003e00227308 */ /* 0x0003e20000000800 */
[--C-:B------:R-:W-:Y:S01]  /*3540*/  FFMA.FTZ R24, R91, UR37, -R111.reuse ;  /* 0x000000255b187c23 */ /* 0x100fe2000801086f */
[----:B------:R-:W-:Y:S01]  /*3550*/  FMNMX.FTZ R36, R82, R35, !PT ;  /* 0x0000002352247209 */ /* 0x000fe20007810000 */
[--C-:B------:R-:W-:Y:S01]  /*3560*/  FFMA.FTZ R35, R47, UR37, -R111.reuse ;  /* 0x000000252f237c23 */ /* 0x100fe2000801086f */
[--C-:B------:R-:W-:Y:S01]  /*3570*/  FFMA.FTZ R22, R22, UR37, -R111.reuse ;  /* 0x0000002516167c23 */ /* 0x100fe2000801086f */
[--C-:B------:R-:W-:Y:S01]  /*3580*/  FFMA.FTZ R23, R23, UR37, -R111.reuse ;  /* 0x0000002517177c23 */ /* 0x100fe2000801086f */
[----:B------:R-:W-:Y:S01]  /*3590*/  FMNMX.FTZ R37, R83, R36, !PT ;  /* 0x0000002453257209 */ /* 0x000fe20007810000 */
[--C-:B------:R-:W-:Y:S01]  /*35a0*/  FFMA.FTZ R36, R50, UR37, -R111.reuse ;  /* 0x0000002532247c23 */ /* 0x100fe2000801086f */
[--C-:B------:R-:W-:Y:S01]  /*35b0*/  FFMA.FTZ R50, R74, UR37, -R111.reuse ;  /* 0x000000254a327c23 */ /* 0x100fe2000801086f */
[----:B-1----:R-:W-:Y:S01]  /*35c0*/  IMAD.U32 R62, RZ, RZ, UR37 ;  /* 0x00000025ff3e7e24 */ /* 0x002fe2000f8e00ff */
[----:B------:R-:W-:Y:S01]  /*35d0*/  FMNMX.FTZ R41, R86, R37, !PT ;  /* 0x0000002556297209 */ /* 0x000fe20007810000 */
[--C-:B------:R-:W-:Y:S01]  /*35e0*/  FFMA.FTZ R37, R54, UR37, -R111.reuse ;  /* 0x0000002536257c23 */ /* 0x100fe2000801086f */
[--C-:B------:R-:W-:Y:S01]  /*35f0*/  FFMA.FTZ R26, R26, UR37, -R111.reuse ;  /* 0x000000251a1a7c23 */ /* 0x100fe2000801086f */
[--C-:B------:R-:W-:Y:S01]  /*3600*/  FFMA.FTZ R108, R108, UR37, -R111.reuse ;  /* 0x000000256c6c7c23 */ /* 0x100fe2000801086f */
[--C-:B------:R-:W-:Y:S01]  /*3610*/  FFMA.FTZ R30, R109, UR37, -R111.reuse ;  /* 0x000000256d1e7c23 */ /* 0x100fe2000801086f */
[----:B------:R-:W1:Y:S01]  /*3620*/  SHFL.BFLY PT, R42, R41, 0x2, 0x1f ;  /* 0x0c401f00292a7f89 */ /* 0x000e6200000e0000 */
[--C-:B------:R-:W-:Y:S01]  /*3630*/  FFMA.FTZ R110, R110, UR37, -R111.reuse ;  /* 0x000000256e6e7c23 */ /* 0x100fe2000801086f */
[--C-:B------:R-:W-:Y:S01]  /*3640*/  FFMA.FTZ R43, R63, UR37, -R111.reuse ;  /* 0x000000253f2b7c23 */ /* 0x100fe2000801086f */
[--C-:B------:R-:W-:Y:S01]  /*3650*/  FFMA.FTZ R46, R70, UR37, -R111.reuse ;  /* 0x00000025462e7c23 */ /* 0x100fe2000801086f */
[----:B------:R-:W-:Y:S01]  /*3660*/  FFMA.FTZ R47, R71, UR37, -R111 ;  /* 0x00000025472f7c23 */ /* 0x000fe2000801086f */
[----:B------:R-:W-:Y:S01]  /*3670*/  MUFU.EX2 R5, R5 ;  /* 0x0000000500057308 */ /* 0x000fe20000000800 */
[----:B------:R-:W-:-:S02]  /*3680*/  IMAD.MOV.U32 R91, RZ, RZ, R25 ;  /* 0x000000ffff5b7224 */ /* 0x000fc400078e0019 */
[--C-:B------:R-:W-:Y:S02]  /*3690*/  IMAD.MOV.U32 R95, RZ, RZ, R25.reuse ;  /* 0x000000ffff5f7224 */ /* 0x100fe400078e0019 */
[--C-:B------:R-:W-:Y:S02]  /*36a0*/  IMAD.MOV.U32 R94, RZ, RZ, R25.reuse ;  /* 0x000000ffff5e7224 */ /* 0x100fe400078e0019 */
[--C-:B------:R-:W-:Y:S01]  /*36b0*/  IMAD.MOV.U32 R99, RZ, RZ, R25.reuse ;  /* 0x000000ffff637224 */ /* 0x100fe200078e0019 */
[----:B------:R-:W-:Y:S01]  /*36c0*/  MUFU.EX2 R6, R6 ;  /* 0x0000000600067308 */ /* 0x000fe20000000800 */
[--C-:B------:R-:W-:Y:S02]  /*36d0*/  IMAD.MOV.U32 R98, RZ, RZ, R25.reuse ;  /* 0x000000ffff627224 */ /* 0x100fe400078e0019 */
[--C-:B------:R-:W-:Y:S02]  /*36e0*/  IMAD.MOV.U32 R103, RZ, RZ, R25.reuse ;  /* 0x000000ffff677224 */ /* 0x100fe400078e0019 */
[----:B------:R-:W-:-:S02]  /*36f0*/  IMAD.MOV.U32 R102, RZ, RZ, R25 ;  /* 0x000000ffff667224 */ /* 0x000fc400078e0019 */
[--C-:B------:R-:W-:Y:S01]  /*3700*/  IMAD.MOV.U32 R106, RZ, RZ, R25.reuse ;  /* 0x000000ffff6a7224 */ /* 0x100fe200078e0019 */
[----:B------:R-:W-:Y:S01]  /*3710*/  MUFU.EX2 R8, R8 ;  /* 0x0000000800087308 */ /* 0x000fe20000000800 */
[----:B------:R-:W-:Y:S01]  /*3720*/  IMAD.MOV.U32 R109, RZ, RZ, R25 ;  /* 0x000000ffff6d7224 */ /* 0x000fe200078e0019 */
[----:B-1----:R-:W-:Y:S01]  /*3730*/  FMNMX.FTZ R51, R41, R42, !PT ;  /* 0x0000002a29337209 */ /* 0x002fe20007810000 */
[----:B------:R-:W-:-:S04]  /*3740*/  FFMA.FTZ R42, R66, UR37, -R111 ;  /* 0x00000025422a7c23 */ /* 0x000fc8000801086f */
[----:B------:R-:W1:Y:S01]  /*3750*/  SHFL.BFLY PT, R54, R51, 0x1, 0x1f ;  /* 0x0c201f0033367f89 */ /* 0x000e6200000e0000 */
[----:B------:R1:W-:Y:S08]  /*3760*/  MUFU.EX2 R41, R7 ;  /* 0x0000000700297308 */ /* 0x0003f00000000800 */
[----:B------:R-:W2:Y:S08]  /*3770*/  MUFU.EX2 R11, R11 ;  /* 0x0000000b000b7308 */ /* 0x000eb00000000800 */
[----:B------:R-:W3:Y:S01]  /*3780*/  MUFU.EX2 R9, R9 ;  /* 0x0000000900097308 */ /* 0x000ee20000000800 */
[----:B-1----:R-:W-:Y:S01]  /*3790*/  FMNMX.FTZ R7, R51, R54, !PT ;  /* 0x0000003633077209 */ /* 0x002fe20007810000 */
[--C-:B------:R-:W-:Y:S01]  /*37a0*/  FFMA.FTZ R51, R67, UR37, -R111.reuse ;  /* 0x0000002543337c23 */ /* 0x100fe2000801086f */
[--C-:B------:R-:W-:Y:S01]  /*37b0*/  FFMA.FTZ R54, R59, UR37, -R111.reuse ;  /* 0x000000253b367c23 */ /* 0x100fe2000801086f */
[----:B------:R-:W-:Y:S01]  /*37c0*/  FFMA.FTZ R111, R58, UR37, -R111 ;  /* 0x000000253a6f7c23 */ /* 0x000fe2000801086f */
[C---:B------:R-:W-:Y:S01]  /*37d0*/  FSETP.NEU.FTZ.AND P1, PT, R7.reuse, -INF , PT ;  /* 0xff8000000700780b */ /* 0x040fe20003f3d000 */
[----:B------:R-:W-:-:S02]  /*37e0*/  FFMA.FTZ R55, R7, R62, -8 ;  /* 0xc100000007377423 */ /* 0x000fc4000001003e */
[----:B------:R-:W1:Y:S01]  /*37f0*/  MUFU.EX2 R10, R10 ;  /* 0x0000000a000a7308 */ /* 0x000e620000000800 */
[----:B--2---:R-:W-:Y:S02]  /*3800*/  F2FP.SATFINITE.E4M3.F32.PACK_AB_MERGE_C R201, R11, R8, RZ ;  /* 0x000000080bc9723e */ /* 0x004fe400048070ff */
[----:B------:R-:W-:Y:S02]  /*3810*/  FSEL R74, R55, RZ, P1 ;  /* 0x000000ff374a7208 */ /* 0x000fe40000800000 */
[----:B------:R-:W-:-:S03]  /*3820*/  F2FP.SATFINITE.E4M3.F32.PACK_AB_MERGE_C R201, R6, R5, R201 ;  /* 0x0000000506c9723e */ /* 0x000fc600048070c9 */
[----:B------:R-:W2:Y:S01]  /*3830*/  MUFU.EX2 R12, R12 ;  /* 0x0000000c000c7308 */ /* 0x000ea20000000800 */
[--C-:B------:R-:W-:Y:S01]  /*3840*/  FFMA.FTZ R58, R92, UR37, -R74.reuse ;  /* 0x000000255c3a7c23 */ /* 0x100fe2000801084a */
[--C-:B------:R-:W-:Y:S01]  /*3850*/  FFMA.FTZ R59, R93, UR37, -R74.reuse ;  /* 0x000000255d3b7c23 */ /* 0x100fe2000801084a */
[--C-:B------:R-:W-:Y:S01]  /*3860*/  FFMA.FTZ R96, R96, UR37, -R74.reuse ;  /* 0x0000002560607c23 */ /* 0x100fe2000801084a */
[--C-:B------:R-:W-:Y:S01]  /*3870*/  FFMA.FTZ R97, R97, UR37, -R74.reuse ;  /* 0x0000002561617c23 */ /* 0x100fe2000801084a */
[--C-:B------:R-:W-:Y:S01]  /*3880*/  FFMA.FTZ R62, R100, UR37, -R74.reuse ;  /* 0x00000025643e7c23 */ /* 0x100fe2000801084a */
[--C-:B------:R-:W-:Y:S01]  /*3890*/  FFMA.FTZ R63, R101, UR37, -R74.reuse ;  /* 0x00000025653f7c23 */ /* 0x100fe2000801084a */
[--C-:B------:R-:W-:Y:S01]  /*38a0*/  FFMA.FTZ R104, R104, UR37, -R74.reuse ;  /* 0x0000002568687c23 */ /* 0x100fe2000801084a */
[----:B------:R-:W-:Y:S01]  /*38b0*/  MUFU.EX2 R58, R58 ;  /* 0x0000003a003a7308 */ /* 0x000fe20000000800 */
[--C-:B------:R-:W-:Y:S01]  /*38c0*/  FFMA.FTZ R71, R85, UR37, -R74.reuse ;  /* 0x0000002555477c23 */ /* 0x100fe2000801084a */
[----:B------:R-:W-:Y:S01]  /*38d0*/  FFMA.FTZ R67, R77, UR37, -R74 ;  /* 0x000000254d437c23 */ /* 0x000fe2000801084a */
[----:B------:R-:W-:Y:S01]  /*38e0*/  FADD.FTZ R85, R5, R6 ;  /* 0x0000000605557221 */ /* 0x000fe20000010000 */
[--C-:B------:R-:W-:Y:S01]  /*38f0*/  FFMA.FTZ R105, R105, UR37, -R74.reuse ;  /* 0x0000002569697c23 */ /* 0x100fe2000801084a */
[--C-:B------:R-:W-:Y:S01]  /*3900*/  FFMA.FTZ R70, R84, UR37, -R74.reuse ;  /* 0x0000002554467c23 */ /* 0x100fe2000801084a */
[--C-:B------:R-:W-:Y:S01]  /*3910*/  FFMA.FTZ R66, R76, UR37, -R74.reuse ;  /* 0x000000254c427c23 */ /* 0x100fe2000801084a */
[----:B------:R-:W-:Y:S01]  /*3920*/  FADD.FTZ R84, R8, R85 ;  /* 0x0000005508547221 */ /* 0x000fe20000010000 */
[----:B------:R-:W4:Y:S01]  /*3930*/  MUFU.EX2 R59, R59 ;  /* 0x0000003b003b7308 */ /* 0x000f220000000800 */
[--C-:B------:R-:W-:Y:S01]  /*3940*/  FFMA.FTZ R80, R80, UR37, -R74.reuse ;  /* 0x0000002550507c23 */ /* 0x100fe2000801084a */
[----:B------:R-:W-:Y:S01]  /*3950*/  FFMA.FTZ R81, R81, UR37, -R74 ;  /* 0x0000002551517c23 */ /* 0x000fe2000801084a */
[----:B------:R-:W-:Y:S01]  /*3960*/  FADD.FTZ R84, R11, R84 ;  /* 0x000000540b547221 */ /* 0x000fe20000010000 */
[--C-:B------:R-:W-:Y:S01]  /*3970*/  FFMA.FTZ R88, R88, UR37, -R74.reuse ;  /* 0x0000002558587c23 */ /* 0x100fe2000801084a */
[--C-:B------:R-:W-:Y:S01]  /*3980*/  FFMA.FTZ R89, R89, UR37, -R74.reuse ;  /* 0x0000002559597c23 */ /* 0x100fe2000801084a */
[----:B------:R-:W-:Y:S01]  /*3990*/  FFMA.FTZ R60, R60, UR37, -R74 ;  /* 0x000000253c3c7c23 */ /* 0x000fe2000801084a */
[----:B---3--:R-:W-:Y:S01]  /*39a0*/  FADD.FTZ R85, R9, R84 ;  /* 0x0000005409557221 */ /* 0x008fe20000010000 */
[----:B------:R-:W3:Y:S01]  /*39b0*/  MUFU.EX2 R96, R96 ;  /* 0x0000006000607308 */ /* 0x000ee20000000800 */
[--C-:B------:R-:W-:Y:S01]  /*39c0*/  FFMA.FTZ R61, R61, UR37, -R74.reuse ;  /* 0x000000253d3d7c23 */ /* 0x100fe2000801084a */
[--C-:B------:R-:W-:Y:S01]  /*39d0*/  FFMA.FTZ R64, R64, UR37, -R74.reuse ;  /* 0x0000002540407c23 */ /* 0x100fe2000801084a */
[----:B-1----:R-:W-:Y:S01]  /*39e0*/  FADD.FTZ R85, R10, R85 ;  /* 0x000000550a557221 */ /* 0x002fe20000010000 */
[--C-:B------:R-:W-:Y:S01]  /*39f0*/  FFMA.FTZ R65, R65, UR37, -R74.reuse ;  /* 0x0000002541417c23 */ /* 0x100fe2000801084a */
[--C-:B------:R-:W-:Y:S01]  /*3a00*/  FFMA.FTZ R68, R68, UR37, -R74.reuse ;  /* 0x0000002544447c23 */ /* 0x100fe2000801084a */
[--C-:B------:R-:W-:Y:S01]  /*3a10*/  FFMA.FTZ R69, R69, UR37, -R74.reuse ;  /* 0x0000002545457c23 */ /* 0x100fe2000801084a */
[----:B--2---:R-:W-:Y:S01]  /*3a20*/  FADD.FTZ R84, R12, R85 ;  /* 0x000000550c547221 */ /* 0x004fe20000010000 */
[----:B------:R-:W1:Y:S01]  /*3a30*/  MUFU.EX2 R97, R97 ;  /* 0x0000006100617308 */ /* 0x000e620000000800 */
[----:B----4-:R-:W-:Y:S01]  /*3a40*/  FADD.FTZ R77, R58, R59 ;  /* 0x0000003b3a4d7221 */ /* 0x010fe20000010000 */
[--C-:B------:R-:W-:Y:S01]  /*3a50*/  FFMA.FTZ R72, R72, UR37, -R74.reuse ;  /* 0x0000002548487c23 */ /* 0x100fe2000801084a */
[--C-:B------:R-:W-:Y:S01]  /*3a60*/  FFMA.FTZ R73, R73, UR37, -R74.reuse ;  /* 0x0000002549497c23 */ /* 0x100fe2000801084a */
[--C-:B------:R-:W-:Y:S01]  /*3a70*/  FFMA.FTZ R44, R44, UR37, -R74.reuse ;  /* 0x000000252c2c7c23 */ /* 0x100fe2000801084a */
[--C-:B------:R-:W-:Y:S01]  /*3a80*/  FFMA.FTZ R45, R45, UR37, -R74.reuse ;  /* 0x000000252d2d7c23 */ /* 0x100fe2000801084a */
[--C-:B------:R-:W-:Y:S01]  /*3a90*/  FFMA.FTZ R48, R48, UR37, -R74.reuse ;  /* 0x0000002530307c23 */ /* 0x100fe2000801084a */
[--C-:B------:R-:W-:Y:S01]  /*3aa0*/  FFMA.FTZ R49, R49, UR37, -R74.reuse ;  /* 0x0000002531317c23 */ /* 0x100fe2000801084a */
[----:B------:R-:W2:Y:S01]  /*3ab0*/  MUFU.EX2 R62, R62 ;  /* 0x0000003e003e7308 */ /* 0x000ea20000000800 */
[----:B---3--:R-:W-:Y:S01]  /*3ac0*/  FADD.FTZ R76, R96, R77 ;  /* 0x0000004d604c7221 */ /* 0x008fe20000010000 */
[--C-:B------:R-:W-:Y:S01]  /*3ad0*/  FFMA.FTZ R52, R52, UR37, -R74.reuse ;  /* 0x0000002534347c23 */ /* 0x100fe2000801084a */
[--C-:B------:R-:W-:Y:S01]  /*3ae0*/  FFMA.FTZ R53, R53, UR37, -R74.reuse ;  /* 0x0000002535357c23 */ /* 0x100fe2000801084a */
[--C-:B------:R-:W-:Y:S01]  /*3af0*/  FFMA.FTZ R56, R56, UR37, -R74.reuse ;  /* 0x0000002538387c23 */ /* 0x100fe2000801084a */
[--C-:B------:R-:W-:Y:S01]  /*3b00*/  FFMA.FTZ R57, R57, UR37, -R74.reuse ;  /* 0x0000002539397c23 */ /* 0x100fe2000801084a */
[--C-:B------:R-:W-:Y:S01]  /*3b10*/  FFMA.FTZ R28, R28, UR37, -R74.reuse ;  /* 0x000000251c1c7c23 */ /* 0x100fe2000801084a */
[----:B------:R-:W-:Y:S01]  /*3b20*/  FFMA.FTZ R29, R29, UR37, -R74 ;  /* 0x000000251d1d7c23 */ /* 0x000fe2000801084a */
[----:B------:R-:W3:Y:S01]  /*3b30*/  MUFU.EX2 R63, R63 ;  /* 0x0000003f003f7308 */ /* 0x000ee20000000800 */
[----:B-1----:R-:W-:Y:S01]  /*3b40*/  FADD.FTZ R77, R97, R76 ;  /* 0x0000004c614d7221 */ /* 0x002fe20000010000 */
[--C-:B------:R-:W-:Y:S01]  /*3b50*/  FFMA.FTZ R78, R78, UR37, -R74.reuse ;  /* 0x000000254e4e7c23 */ /* 0x100fe2000801084a */
[--C-:B------:R-:W-:Y:S01]  /*3b60*/  FFMA.FTZ R79, R79, UR37, -R74.reuse ;  /* 0x000000254f4f7c23 */ /* 0x100fe2000801084a */
[--C-:B------:R-:W-:Y:S01]  /*3b70*/  FFMA.FTZ R75, R75, UR37, -R74.reuse ;  /* 0x000000254b4b7c23 */ /* 0x100fe2000801084a */
[--C-:B------:R-:W-:Y:S01]  /*3b80*/  FFMA.FTZ R82, R82, UR37, -R74.reuse ;  /* 0x0000002552527c23 */ /* 0x100fe2000801084a */
[--C-:B------:R-:W-:Y:S01]  /*3b90*/  FFMA.FTZ R83, R83, UR37, -R74.reuse ;  /* 0x0000002553537c23 */ /* 0x100fe2000801084a */
[----:B------:R-:W-:Y:S01]  /*3ba0*/  FFMA.FTZ R74, R86, UR37, -R74 ;  /* 0x00000025564a7c23 */ /* 0x000fe2000801084a */
[----:B------:R-:W1:Y:S01]  /*3bb0*/  MUFU.EX2 R104, R104 ;  /* 0x0000006800687308 */ /* 0x000e620000000800 */
[----:B--2---:R-:W-:Y:S01]  /*3bc0*/  FADD.FTZ R76, R62, R77 ;  /* 0x0000004d3e4c7221 */ /* 0x004fe20000010000 */
[----:B------:R-:W-:Y:S01]  /*3bd0*/  PLOP3.LUT P1, PT, PT, PT, UP0, 0x80, 0x0 ;  /* 0x000000000000781c */ /* 0x000fe20003f2f008 */
[--C-:B------:R-:W-:Y:S01]  /*3be0*/  IMAD.MOV.U32 R86, RZ, RZ, R25.reuse ;  /* 0x000000ffff567224 */ /* 0x100fe200078e0019 */
[----:B------:R-:W-:Y:S01]  /*3bf0*/  F2FP.SATFINITE.E4M3.F32.PACK_AB_MERGE_C R96, R97, R96, RZ ;  /* 0x000000606160723e */ /* 0x000fe200048070ff */
[----:B------:R-:W-:-:S02]  /*3c00*/  IMAD.MOV.U32 R93, RZ, RZ, R25 ;  /* 0x000000ffff5d7224 */ /* 0x000fc400078e0019 */
[--C-:B------:R-:W-:Y:S01]  /*3c10*/  IMAD.MOV.U32 R92, RZ, RZ, R25.reuse ;  /* 0x000000ffff5c7224 */ /* 0x100fe200078e0019 */
[----:B------:R-:W2:Y:S01]  /*3c20*/  MUFU.EX2 R13, R107 ;  /* 0x0000006b000d7308 */ /* 0x000ea20000000800 */
[----:B---3--:R-:W-:Y:S01]  /*3c30*/  FADD.FTZ R77, R63, R76 ;  /* 0x0000004c3f4d7221 */ /* 0x008fe20000010000 */
[----:B------:R-:W-:Y:S01]  /*3c40*/  F2FP.SATFINITE.E4M3.F32.PACK_AB_MERGE_C R200, R59, R58, R96 ;  /* 0x0000003a3bc8723e */ /* 0x000fe20004807060 */
[--C-:B------:R-:W-:Y:S02]  /*3c50*/  IMAD.MOV.U32 R59, RZ, RZ, R25.reuse ;  /* 0x000000ffff3b7224 */ /* 0x100fe400078e0019 */
[--C-:B------:R-:W-:Y:S02]  /*3c60*/  IMAD.MOV.U32 R58, RZ, RZ, R25.reuse ;  /* 0x000000ffff3a7224 */ /* 0x100fe400078e0019 */
[----:B------:R-:W-:Y:S01]  /*3c70*/  IMAD.MOV.U32 R97, RZ, RZ, R25 ;  /* 0x000000ffff617224 */ /* 0x000fe200078e0019 */
[----:B------:R-:W3:Y:S01]  /*3c80*/  MUFU.EX2 R105, R105 ;  /* 0x0000006900697308 */ /* 0x000ee20000000800 */
[----:B-1----:R-:W-:Y:S01]  /*3c90*/  FADD.FTZ R76, R104, R77 ;  /* 0x0000004d684c7221 */ /* 0x002fe20000010000 */
[----:B------:R-:W-:-:S02]  /*3ca0*/  IMAD.MOV.U32 R96, RZ, RZ, R25 ;  /* 0x000000ffff607224 */ /* 0x000fc400078e0019 */
[--C-:B------:R-:W-:Y:S02]  /*3cb0*/  IMAD.MOV.U32 R101, RZ, RZ, R25.reuse ;  /* 0x000000ffff657224 */ /* 0x100fe400078e0019 */
[--C-:B------:R-:W-:Y:S02]  /*3cc0*/  IMAD.MOV.U32 R100, RZ, RZ, R25.reuse ;  /* 0x000000ffff647224 */ /* 0x100fe400078e0019 */
[----:B------:R-:W1:Y:S01]  /*3cd0*/  MUFU.EX2 R14, R14 ;  /* 0x0000000e000e7308 */ /* 0x000e620000000800 */
[C---:B--2---:R-:W-:Y:S01]  /*3ce0*/  FADD.FTZ R85, R13.reuse, R84 ;  /* 0x000000540d557221 */ /* 0x044fe20000010000 */
[----:B------:R-:W-:Y:S01]  /*3cf0*/  F2FP.SATFINITE.E4M3.F32.PACK_AB_MERGE_C R203, R13, R12, RZ ;  /* 0x0000000c0dcb723e */ /* 0x000fe200048070ff */
[----:B------:R-:W-:-:S03]  /*3d00*/  IMAD.MOV.U32 R107, RZ, RZ, R25 ;  /* 0x000000ffff6b7224 */ /* 0x000fc600078e0019 */
[----:B------:R-:W-:Y:S02]  /*3d10*/  F2FP.SATFINITE.E4M3.F32.PACK_AB_MERGE_C R203, R10, R9, R203 ;  /* 0x000000090acb723e */ /* 0x000fe400048070cb */
[----:B------:R-:W2:Y:S01]  /*3d20*/  MUFU.EX2 R66, R66 ;  /* 0x0000004200427308 */ /* 0x000ea20000000800 */
[C---:B---3--:R-:W-:Y:S01]  /*3d30*/  FADD.FTZ R77, R105.reuse, R76 ;  /* 0x0000004c694d7221 */ /* 0x048fe20000010000 */
[----:B------:R-:W-:Y:S01]  /*3d40*/  F2FP.SATFINITE.E4M3.F32.PACK_AB_MERGE_C R104, R105, R104, RZ ;  /* 0x000000686968723e */ /* 0x000fe200048070ff */
[----:B------:R-:W-:-:S03]  /*3d50*/  IMAD.MOV.U32 R105, RZ, RZ, R25 ;  /* 0x000000ffff697224 */ /* 0x000fc600078e0019 */
[----:B------:R-:W-:Y:S01]  /*3d60*/  F2FP.SATFINITE.E4M3.F32.PACK_AB_MERGE_C R202, R63, R62, R104 ;  /* 0x0000003e3fca723e */ /* 0x000fe20004807068 */
[----:B------:R-:W-:Y:S01]  /*3d70*/  IMAD.MOV.U32 R63, RZ, RZ, R25 ;  /* 0x000000ffff3f7224 */ /* 0x000fe200078e0019 */
[----:B------:R-:W3:Y:S01]  /*3d80*/  MUFU.EX2 R67, R67 ;  /* 0x0000004300437308 */ /* 0x000ee20000000800 */
[----:B-1----:R-:W-:Y:S01]  /*3d90*/  FADD.FTZ R84, R14, R85 ;  /* 0x000000550e547221 */ /* 0x002fe20000010000 */
[--C-:B------:R-:W-:Y:S02]  /*3da0*/  IMAD.MOV.U32 R62, RZ, RZ, R25.reuse ;  /* 0x000000ffff3e7224 */ /* 0x100fe400078e0019 */
[----:B------:R-:W-:Y:S02]  /*3db0*/  IMAD.MOV.U32 R104, RZ, RZ, R25 ;  /* 0x000000ffff687224 */ /* 0x000fe400078e0019 */
[----:B------:R-:W-:Y:S02]  /*3dc0*/  FADD.FTZ R84, R15, R84 ;  /* 0x000000540f547221 */ /* 0x000fe40000010000 */
[----:B------:R-:W1:Y:S01]  /*3dd0*/  MUFU.EX2 R80, R80 ;  /* 0x0000005000507308 */ /* 0x000e620000000800 */
[----:B--2---:R-:W-:Y:S01]  /*3de0*/  FADD.FTZ R76, R66, R77 ;  /* 0x0000004d424c7221 */ /* 0x004fe20000010000 */
[----:B------:R-:W-:-:S06]  /*3df0*/  FADD.FTZ R85, R17, R84 ;  /* 0x0000005411557221 */ /* 0x000fcc0000010000 */
[----:B------:R-:W2:Y:S01]  /*3e00*/  MUFU.EX2 R20, R20 ;  /* 0x0000001400147308 */ /* 0x000ea20000000800 */
[----:B---3--:R-:W-:-:S07]  /*3e10*/  FADD.FTZ R77, R67, R76 ;  /* 0x0000004c434d7221 */ /* 0x008fce0000010000 */
[----:B------:R-:W3:Y:S01]  /*3e20*/  MUFU.EX2 R81, R81 ;  /* 0x0000005100517308 */ /* 0x000ee20000000800 */
[----:B-1----:R-:W-:-:S07]  /*3e30*/  FADD.FTZ R76, R80, R77 ;  /* 0x0000004d504c7221 */ /* 0x002fce0000010000 */
[----:B------:R-:W1:Y:S01]  /*3e40*/  MUFU.EX2 R18, R18 ;  /* 0x0000001200127308 */ /* 0x000e620000000800 */
[C---:B--2---:R-:W-:Y:S01]  /*3e50*/  FADD.FTZ R85, R20.reuse, R85 ;  /* 0x0000005514557221 */ /* 0x044fe20000010000 */
[----:B------:R-:W-:-:S04]  /*3e60*/  F2FP.SATFINITE.E4M3.F32.PACK_AB_MERGE_C R17, R20, R17, RZ ;  /* 0x000000111411723e */ /* 0x000fc800048070ff */
[----:B------:R-:W-:Y:S02]  /*3e70*/  F2FP.SATFINITE.E4M3.F32.PACK_AB_MERGE_C R205, R15, R14, R17 ;  /* 0x0000000e0fcd723e */ /* 0x000fe40004807011 */
[----:B------:R-:W2:Y:S01]  /*3e80*/  MUFU.EX2 R70, R70 ;  /* 0x0000004600467308 */ /* 0x000ea20000000800 */
[C---:B---3--:R-:W-:Y:S01]  /*3e90*/  FADD.FTZ R77, R81.reuse, R76 ;  /* 0x0000004c514d7221 */ /* 0x048fe20000010000 */
[----:B------:R-:W-:Y:S01]  /*3ea0*/  F2FP.SATFINITE.E4M3.F32.PACK_AB_MERGE_C R80, R81, R80, RZ ;  /* 0x000000505150723e */ /* 0x000fe200048070ff */
[----:B------:R-:W-:-:S03]  /*3eb0*/  IMAD.MOV.U32 R81, RZ, RZ, R25 ;  /* 0x000000ffff517224 */ /* 0x000fc600078e0019 */
[----:B------:R-:W-:Y:S01]  /*3ec0*/  F2FP.SATFINITE.E4M3.F32.PACK_AB_MERGE_C R204, R67, R66, R80 ;  /* 0x0000004243cc723e */ /* 0x000fe20004807050 */
[----:B------:R-:W-:Y:S01]  /*3ed0*/  IMAD.MOV.U32 R67, RZ, RZ, R25 ;  /* 0x000000ffff437224 */ /* 0x000fe200078e0019 */
[----:B------:R3:W4:Y:S01]  /*3ee0*/  MUFU.EX2 R19, R87 ;  /* 0x0000005700137308 */ /* 0x0007220000000800 */
[----:B-1----:R-:W-:Y:S01]  /*3ef0*/  FADD.FTZ R84, R18, R85 ;  /* 0x0000005512547221 */ /* 0x002fe20000010000 */
[--C-:B------:R-:W-:Y:S02]  /*3f00*/  IMAD.MOV.U32 R66, RZ, RZ, R25.reuse ;  /* 0x000000ffff427224 */ /* 0x100fe400078e0019 */
[----:B------:R-:W-:-:S04]  /*3f10*/  IMAD.MOV.U32 R80, RZ, RZ, R25 ;  /* 0x000000ffff507224 */ /* 0x000fc800078e0019 */
[----:B------:R-:W1:Y:S01]  /*3f20*/  MUFU.EX2 R71, R71 ;  /* 0x0000004700477308 */ /* 0x000e620000000800 */
[----:B--2---:R-:W-:Y:S01]  /*3f30*/  FADD.FTZ R76, R70, R77 ;  /* 0x0000004d464c7221 */ /* 0x004fe20000010000 */
[----:B---3--:R-:W-:-:S06]  /*3f40*/  IMAD.MOV.U32 R87, RZ, RZ, R25 ;  /* 0x000000ffff577224 */ /* 0x008fcc00078e0019 */
[----:B------:R2:W3:Y:S01]  /*3f50*/  MUFU.EX2 R21, R90 ;  /* 0x0000005a00157308 */ /* 0x0004e20000000800 */
[----:B----4-:R-:W-:-:S07]  /*3f60*/  FADD.FTZ R84, R19, R84 ;  /* 0x0000005413547221 */ /* 0x010fce0000010000 */
[----:B------:R-:W4:Y:S01]  /*3f70*/  MUFU.EX2 R88, R88 ;  /* 0x0000005800587308 */ /* 0x000f220000000800 */
[----:B-1----:R-:W-:Y:S01]  /*3f80*/  FADD.FTZ R77, R71, R76 ;  /* 0x0000004c474d7221 */ /* 0x002fe20000010000 */
[----:B--2---:R-:W-:-:S06]  /*3f90*/  IMAD.MOV.U32 R90, RZ, RZ, R25 ;  /* 0x000000ffff5a7224 */ /* 0x004fcc00078e0019 */
[----:B------:R-:W1:Y:S01]  /*3fa0*/  MUFU.EX2 R24, R24 ;  /* 0x0000001800187308 */ /* 0x000e620000000800 */
[----:B---3--:R-:W-:Y:S01]  /*3fb0*/  FADD.FTZ R85, R21, R84 ;  /* 0x0000005415557221 */ /* 0x008fe20000010000 */
[----:B------:R-:W-:-:S06]  /*3fc0*/  IMAD.MOV.U32 R84, RZ, RZ, R25 ;  /* 0x000000ffff547224 */ /* 0x000fcc00078e0019 */
[----:B------:R-:W2:Y:S01]  /*3fd0*/  MUFU.EX2 R89, R89 ;  /* 0x0000005900597308 */ /* 0x000ea20000000800 */
[----:B----4-:R-:W-:Y:S01]  /*3fe0*/  FADD.FTZ R76, R88, R77 ;  /* 0x0000004d584c7221 */ /* 0x010fe20000010000 */
[----:B------:R-:W-:-:S06]  /*3ff0*/  IMAD.MOV.U32 R77, RZ, RZ, R25 ;  /* 0x000000ffff4d7224 */ /* 0x000fcc00078e0019 */
[----:B------:R-:W3:Y:S01]  /*4000*/  MUFU.EX2 R22, R22 ;  /* 0x0000001600167308 */ /* 0x000ee20000000800 */
[C---:B-1----:R-:W-:Y:S01]  /*4010*/  FADD.FTZ R85, R24.reuse, R85 ;  /* 0x0000005518557221 */ /* 0x042fe20000010000 */
[----:B------:R-:W-:Y:S01]  /*4020*/  F2FP.SATFINITE.E4M3.F32.PACK_AB_MERGE_C R21, R24, R21, RZ ;  /* 0x000000151815723e */ /* 0x000fe200048070ff */
[----:B------:R-:W-:-:S03]  /*4030*/  IMAD.MOV.U32 R24, RZ, RZ, R25 ;  /* 0x000000ffff187224 */ /* 0x000fc600078e0019 */
[----:B------:R-:W-:Y:S02]  /*4040*/  F2FP.SATFINITE.E4M3.F32.PACK_AB_MERGE_C R207, R19, R18, R21 ;  /* 0x0000001213cf723e */ /* 0x000fe40004807015 */
[----:B------:R-:W1:Y:S01]  /*4050*/  MUFU.EX2 R60, R60 ;  /* 0x0000003c003c7308 */ /* 0x000e620000000800 */
[C---:B--2---:R-:W-:Y:S01]  /*4060*/  FADD.FTZ R11, R89.reuse, R76 ;  /* 0x0000004c590b7221 */ /* 0x044fe20000010000 */
[----:B------:R-:W-:Y:S01]  /*4070*/  F2FP.SATFINITE.E4M3.F32.PACK_AB_MERGE_C R88, R89, R88, RZ ;  /* 0x000000585958723e */ /* 0x000fe200048070ff */
[----:B------:R-:W-:-:S03]  /*4080*/  IMAD.MOV.U32 R89, RZ, RZ, R25 ;  /* 0x000000ffff597224 */ /* 0x000fc600078e0019 */
[----:B------:R-:W-:Y:S01]  /*4090*/  F2FP.SATFINITE.E4M3.F32.PACK_AB_MERGE_C R206, R71, R70, R88 ;  /* 0x0000004647ce723e */ /* 0x000fe20004807058 */
[----:B------:R-:W-:Y:S01]  /*40a0*/  IMAD.MOV.U32 R71, RZ, RZ, R25 ;  /* 0x000000ffff477224 */ /* 0x000fe200078e0019 */
[----:B------:R-:W2:Y:S01]  /*40b0*/  MUFU.EX2 R23, R23 ;  /* 0x0000001700177308 */ /* 0x000ea20000000800 */
[----:B---3--:R-:W-:Y:S01]  /*40c0*/  FADD.FTZ R76, R22, R85 ;  /* 0x00000055164c7221 */ /* 0x008fe20000010000 */
[--C-:B------:R-:W-:Y:S02]  /*40d0*/  IMAD.MOV.U32 R70, RZ, RZ, R25.reuse ;  /* 0x000000ffff467224 */ /* 0x100fe400078e0019 */
[--C-:B------:R-:W-:Y:S02]  /*40e0*/  IMAD.MOV.U32 R85, RZ, RZ, R25.reuse ;  /* 0x000000ffff557224 */ /* 0x100fe400078e0019 */
[----:B------:R-:W-:Y:S02]  /*40f0*/  IMAD.MOV.U32 R88, RZ, RZ, R25 ;  /* 0x000000ffff587224 */ /* 0x000fe400078e0019 */
[----:B------:R-:W3:Y:S01]  /*4100*/  MUFU.EX2 R61, R61 ;  /* 0x0000003d003d7308 */ /* 0x000ee20000000800 */
[----:B-1----:R-:W-:-:S07]  /*4110*/  FADD.FTZ R8, R60, R11 ;  /* 0x0000000b3c087221 */ /* 0x002fce0000010000 */
[----:B------:R-:W1:Y:S01]  /*4120*/  MUFU.EX2 R26, R26 ;  /* 0x0000001a001a7308 */ /* 0x000e620000000800 */
[----:B--2---:R-:W-:Y:S01]  /*4130*/  FADD.FTZ R13, R23, R76 ;  /* 0x0000004c170d7221 */ /* 0x004fe20000010000 */
[----:B------:R-:W-:-:S06]  /*4140*/  IMAD.MOV.U32 R76, RZ, RZ, R25 ;  /* 0x000000ffff4c7224 */ /* 0x000fcc00078e0019 */
[----:B------:R-:W2:Y:S01]  /*4150*/  MUFU.EX2 R64, R64 ;  /* 0x0000004000407308 */ /* 0x000ea20000000800 */
[----:B---3--:R-:W-:-:S07]  /*4160*/  FADD.FTZ R11, R61, R8 ;  /* 0x000000083d0b7221 */ /* 0x008fce0000010000 */
[----:B------:R-:W3:Y:S01]  /*4170*/  MUFU.EX2 R65, R65 ;  /* 0x0000004100417308 */ /* 0x000ee20000000800 */
[----:B-1----:R-:W-:Y:S01]  /*4180*/  FADD.FTZ R12, R26, R13 ;  /* 0x0000000d1a0c7221 */ /* 0x002fe20000010000 */
[----:B------:R-:W-:-:S03]  /*4190*/  F2FP.SATFINITE.E4M3.F32.PACK_AB_MERGE_C R26, R31, R26, RZ ;  /* 0x0000001a1f1a723e */ /* 0x000fc600048070ff */
[----:B------:R-:W-:Y:S01]  /*41a0*/  FADD.FTZ R12, R31, R12 ;  /* 0x0000000c1f0c7221 */ /* 0x000fe20000010000 */
[----:B------:R-:W-:Y:S01]  /*41b0*/  F2FP.SATFINITE.E4M3.F32.PACK_AB_MERGE_C R209, R23, R22, R26 ;  /* 0x0000001617d1723e */ /* 0x000fe2000480701a */
[----:B------:R-:W-:Y:S01]  /*41c0*/  IMAD.MOV.U32 R26, RZ, RZ, R25 ;  /* 0x000000ffff1a7224 */ /* 0x000fe200078e0019 */
[----:B------:R1:W4:Y:S01]  /*41d0*/  MUFU.EX2 R27, R108 ;  /* 0x0000006c001b7308 */ /* 0x0003220000000800 */
[----:B--2---:R-:W-:Y:S01]  /*41e0*/  FADD.FTZ R8, R64, R11 ;  /* 0x0000000b40087221 */ /* 0x004fe20000010000 */
[----:B------:R-:W-:-:S06]  /*41f0*/  IMAD.MOV.U32 R31, RZ, RZ, R25 ;  /* 0x000000ffff1f7224 */ /* 0x000fcc00078e0019 */
[----:B------:R-:W2:Y:S01]  /*4200*/  MUFU.EX2 R68, R68 ;  /* 0x0000004400447308 */ /* 0x000ea20000000800 */
[C---:B---3--:R-:W-:Y:S01]  /*4210*/  FADD.FTZ R11, R65.reuse, R8 ;  /* 0x00000008410b7221 */ /* 0x048fe20000010000 */
[----:B------:R-:W-:Y:S01]  /*4220*/  F2FP.SATFINITE.E4M3.F32.PACK_AB_MERGE_C R64, R65, R64, RZ ;  /* 0x000000404140723e */ /* 0x000fe200048070ff */
[--C-:B------:R-:W-:Y:S02]  /*4230*/  IMAD.MOV.U32 R65, RZ, RZ, R25.reuse ;  /* 0x000000ffff417224 */ /* 0x100fe400078e0019 */
[--C-:B-1----:R-:W-:Y:S01]  /*4240*/  IMAD.MOV.U32 R108, RZ, RZ, R25.reuse ;  /* 0x000000ffff6c7224 */ /* 0x102fe200078e0019 */
[----:B------:R-:W-:Y:S01]  /*4250*/  F2FP.SATFINITE.E4M3.F32.PACK_AB_MERGE_C R208, R61, R60, R64 ;  /* 0x0000003c3dd0723e */ /* 0x000fe20004807040 */
[--C-:B------:R-:W-:Y:S01]  /*4260*/  IMAD.MOV.U32 R61, RZ, RZ, R25.reuse ;  /* 0x000000ffff3d7224 */ /* 0x100fe200078e0019 */
[----:B------:R-:W1:Y:S01]  /*4270*/  MUFU.EX2 R30, R30 ;  /* 0x0000001e001e7308 */ /* 0x000e620000000800 */
[----:B----4-:R-:W-:Y:S01]  /*4280*/  FADD.FTZ R13, R27, R12 ;  /* 0x0000000c1b0d7221 */ /* 0x010fe20000010000 */
[----:B------:R-:W-:-:S02]  /*4290*/  IMAD.MOV.U32 R60, RZ, RZ, R25 ;  /* 0x000000ffff3c7224 */ /* 0x000fc400078e0019 */
[----:B------:R-:W-:-:S04]  /*42a0*/  IMAD.MOV.U32 R64, RZ, RZ, R25 ;  /* 0x000000ffff407224 */ /* 0x000fc800078e0019 */
[----:B------:R-:W3:Y:S01]  /*42b0*/  MUFU.EX2 R69, R69 ;  /* 0x0000004500457308 */ /* 0x000ee20000000800 */
[----:B--2---:R-:W-:-:S07]  /*42c0*/  FADD.FTZ R8, R68, R11 ;  /* 0x0000000b44087221 */ /* 0x004fce0000010000 */
[----:B------:R2:W4:Y:S01]  /*42d0*/  MUFU.EX2 R32, R110 ;  /* 0x0000006e00207308 */ /* 0x0005220000000800 */
[----:B-1----:R-:W-:-:S07]  /*42e0*/  FADD.FTZ R13, R30, R13 ;  /* 0x0000000d1e0d7221 */ /* 0x002fce0000010000 */
[----:B------:R-:W1:Y:S01]  /*42f0*/  MUFU.EX2 R72, R72 ;  /* 0x0000004800487308 */ /* 0x000e620000000800 */
[----:B---3--:R-:W-:Y:S01]  /*4300*/  FADD.FTZ R11, R69, R8 ;  /* 0x00000008450b7221 */ /* 0x008fe20000010000 */
[----:B--2---:R-:W-:-:S06]  /*4310*/  IMAD.MOV.U32 R110, RZ, RZ, R25 ;  /* 0x000000ffff6e7224 */ /* 0x004fcc00078e0019 */
[----:B------:R-:W2:Y:S01]  /*4320*/  MUFU.EX2 R33, R33 ;  /* 0x0000002100217308 */ /* 0x000ea20000000800 */
[----:B----4-:R-:W-:-:S07]  /*4330*/  FADD.FTZ R8, R32, R13 ;  /* 0x0000000d20087221 */ /* 0x010fce0000010000 */
[----:B------:R-:W3:Y:S01]  /*4340*/  MUFU.EX2 R73, R73 ;  /* 0x0000004900497308 */ /* 0x000ee20000000800 */
[----:B-1----:R-:W-:-:S07]  /*4350*/  FADD.FTZ R6, R72, R11 ;  /* 0x0000000b48067221 */ /* 0x002fce0000010000 */
[----:B------:R-:W1:Y:S01]  /*4360*/  MUFU.EX2 R44, R44 ;  /* 0x0000002c002c7308 */ /* 0x000e620000000800 */
[C---:B--2---:R-:W-:Y:S01]  /*4370*/  F2FP.SATFINITE.E4M3.F32.PACK_AB_MERGE_C R32, R33.reuse, R32, RZ ;  /* 0x000000202120723e */ /* 0x044fe200048070ff */
[----:B------:R-:W-:-:S03]  /*4380*/  FADD.FTZ R33, R33, R8 ;  /* 0x0000000821217221 */ /* 0x000fc60000010000 */
[----:B------:R-:W-:Y:S01]  /*4390*/  F2FP.SATFINITE.E4M3.F32.PACK_AB_MERGE_C R211, R30, R27, R32 ;  /* 0x0000001b1ed3723e */ /* 0x000fe20004807020 */
[----:B------:R-:W-:Y:S01]  /*43a0*/  FADD.FTZ R8, R34, R33 ;  /* 0x0000002122087221 */ /* 0x000fe20000010000 */
[--C-:B------:R-:W-:Y:S01]  /*43b0*/  IMAD.MOV.U32 R27, RZ, RZ, R25.reuse ;  /* 0x000000ffff1b7224 */ /* 0x100fe200078e0019 */
[----:B------:R-:W2:Y:S01]  /*43c0*/  MUFU.EX2 R35, R35 ;  /* 0x0000002300237308 */ /* 0x000ea20000000800 */
[C---:B---3--:R-:W-:Y:S01]  /*43d0*/  F2FP.SATFINITE.E4M3.F32.PACK_AB_MERGE_C R72, R73.reuse, R72, RZ ;  /* 0x000000484948723e */ /* 0x048fe200048070ff */
[----:B------:R-:W-:Y:S01]  /*43e0*/  FADD.FTZ R73, R73, R6 ;  /* 0x0000000649497221 */ /* 0x000fe20000010000 */
[--C-:B------:R-:W-:Y:S02]  /*43f0*/  IMAD.MOV.U32 R30, RZ, RZ, R25.reuse ;  /* 0x000000ffff1e7224 */ /* 0x100fe400078e0019 */
[----:B------:R-:W-:Y:S01]  /*4400*/  F2FP.SATFINITE.E4M3.F32.PACK_AB_MERGE_C R210, R69, R68, R72 ;  /* 0x0000004445d2723e */ /* 0x000fe20004807048 */
[----:B------:R-:W-:Y:S02]  /*4410*/  IMAD.MOV.U32 R33, RZ, RZ, R25 ;  /* 0x000000ffff217224 */ /* 0x000fe400078e0019 */
[----:B------:R-:W3:Y:S01]  /*4420*/  MUFU.EX2 R45, R45 ;  /* 0x0000002d002d7308 */ /* 0x000ee20000000800 */
[----:B-1----:R-:W-:Y:S01]  /*4430*/  FADD.FTZ R6, R44, R73 ;  /* 0x000000492c067221 */ /* 0x002fe20000010000 */
[----:B------:R-:W-:-:S02]  /*4440*/  IMAD.MOV.U32 R32, RZ, RZ, R25 ;  /* 0x000000ffff207224 */ /* 0x000fc400078e0019 */
[--C-:B------:R-:W-:Y:S02]  /*4450*/  IMAD.MOV.U32 R69, RZ, RZ, R25.reuse ;  /* 0x000000ffff457224 */ /* 0x100fe400078e0019 */
[--C-:B------:R-:W-:Y:S02]  /*4460*/  IMAD.MOV.U32 R68, RZ, RZ, R25.reuse ;  /* 0x000000ffff447224 */ /* 0x100fe400078e0019 */
[----:B------:R-:W1:Y:S01]  /*4470*/  MUFU.EX2 R36, R36 ;  /* 0x0000002400247308 */ /* 0x000e620000000800 */
[----:B--2---:R-:W-:Y:S01]  /*4480*/  FADD.FTZ R9, R35, R8 ;  /* 0x0000000823097221 */ /* 0x004fe20000010000 */
[--C-:B------:R-:W-:Y:S02]  /*4490*/  IMAD.MOV.U32 R73, RZ, RZ, R25.reuse ;  /* 0x000000ffff497224 */ /* 0x100fe400078e0019 */
[----:B------:R-:W-:-:S04]  /*44a0*/  IMAD.MOV.U32 R72, RZ, RZ, R25 ;  /* 0x000000ffff487224 */ /* 0x000fc800078e0019 */
[----:B------:R-:W2:Y:S01]  /*44b0*/  MUFU.EX2 R48, R48 ;  /* 0x0000003000307308 */ /* 0x000ea20000000800 */
[----:B---3--:R-:W-:-:S07]  /*44c0*/  FADD.FTZ R5, R45, R6 ;  /* 0x000000062d057221 */ /* 0x008fce0000010000 */
[----:B------:R-:W3:Y:S01]  /*44d0*/  MUFU.EX2 R39, R39 ;  /* 0x0000002700277308 */ /* 0x000ee20000000800 */
[----:B-1----:R-:W-:-:S07]  /*44e0*/  FADD.FTZ R8, R36, R9 ;  /* 0x0000000924087221 */ /* 0x002fce0000010000 */
[----:B------:R-:W1:Y:S01]  /*44f0*/  MUFU.EX2 R49, R49 ;  /* 0x0000003100317308 */ /* 0x000e620000000800 */
[----:B--2---:R-:W-:-:S07]  /*4500*/  FADD.FTZ R6, R48, R5 ;  /* 0x0000000530067221 */ /* 0x004fce0000010000 */
[----:B------:R-:W2:Y:S01]  /*4510*/  MUFU.EX2 R37, R37 ;  /* 0x0000002500257308 */ /* 0x000ea20000000800 */
[C---:B---3--:R-:W-:Y:S01]  /*4520*/  FADD.FTZ R8, R39.reuse, R8 ;  /* 0x0000000827087221 */ /* 0x048fe20000010000 */
[----:B------:R-:W-:Y:S01]  /*4530*/  F2FP.SATFINITE.E4M3.F32.PACK_AB_MERGE_C R36, R39, R36, RZ ;  /* 0x000000242724723e */ /* 0x000fe200048070ff */
[----:B------:R-:W-:-:S03]  /*4540*/  IMAD.MOV.U32 R39, RZ, RZ, R25 ;  /* 0x000000ffff277224 */ /* 0x000fc600078e0019 */
[----:B------:R-:W-:Y:S01]  /*4550*/  F2FP.SATFINITE.E4M3.F32.PACK_AB_MERGE_C R213, R35, R34, R36 ;  /* 0x0000002223d5723e */ /* 0x000fe20004807024 */
[--C-:B------:R-:W-:Y:S01]  /*4560*/  IMAD.MOV.U32 R35, RZ, RZ, R25.reuse ;  /* 0x000000ffff237224 */ /* 0x100fe200078e0019 */
[----:B------:R-:W3:Y:S01]  /*4570*/  MUFU.EX2 R52, R52 ;  /* 0x0000003400347308 */ /* 0x000ee20000000800 */
[C---:B-1----:R-:W-:Y:S01]  /*4580*/  F2FP.SATFINITE.E4M3.F32.PACK_AB_MERGE_C R48, R49.reuse, R48, RZ ;  /* 0x000000303130723e */ /* 0x042fe200048070ff */
[----:B------:R-:W-:Y:S01]  /*4590*/  FADD.FTZ R49, R49, R6 ;  /* 0x0000000631317221 */ /* 0x000fe20000010000 */
[--C-:B------:R-:W-:Y:S02]  /*45a0*/  IMAD.MOV.U32 R34, RZ, RZ, R25.reuse ;  /* 0x000000ffff227224 */ /* 0x100fe400078e0019 */
[----:B------:R-:W-:Y:S01]  /*45b0*/  F2FP.SATFINITE.E4M3.F32.PACK_AB_MERGE_C R212, R45, R44, R48 ;  /* 0x0000002c2dd4723e */ /* 0x000fe20004807030 */
[--C-:B------:R-:W-:Y:S02]  /*45c0*/  IMAD.MOV.U32 R36, RZ, RZ, R25.reuse ;  /* 0x000000ffff247224 */ /* 0x100fe400078e0019 */
[----:B------:R-:W1:Y:S01]  /*45d0*/  MUFU.EX2 R38, R38 ;  /* 0x0000002600267308 */ /* 0x000e620000000800 */
[----:B--2---:R-:W-:Y:S01]  /*45e0*/  FADD.FTZ R5, R37, R8 ;  /* 0x0000000825057221 */ /* 0x004fe20000010000 */
[----:B------:R-:W-:-:S02]  /*45f0*/  IMAD.MOV.U32 R45, RZ, RZ, R25 ;  /* 0x000000ffff2d7224 */ /* 0x000fc400078e0019 */
[--C-:B------:R-:W-:Y:S02]  /*4600*/  IMAD.MOV.U32 R44, RZ, RZ, R25.reuse ;  /* 0x000000ffff2c7224 */ /* 0x100fe400078e0019 */
[----:B------:R-:W-:Y:S02]  /*4610*/  IMAD.MOV.U32 R48, RZ, RZ, R25 ;  /* 0x000000ffff307224 */ /* 0x000fe400078e0019 */
[----:B------:R-:W2:Y:S01]  /*4620*/  MUFU.EX2 R53, R53 ;  /* 0x0000003500357308 */ /* 0x000ea20000000800 */
[----:B---3--:R-:W-:Y:S01]  /*4630*/  FADD.FTZ R6, R52, R49 ;  /* 0x0000003134067221 */ /* 0x008fe20000010000 */
[----:B------:R-:W-:-:S06]  /*4640*/  IMAD.MOV.U32 R49, RZ, RZ, R25 ;  /* 0x000000ffff317224 */ /* 0x000fcc00078e0019 */
[----:B------:R-:W3:Y:S01]  /*4650*/  MUFU.EX2 R40, R40 ;  /* 0x0000002800287308 */ /* 0x000ee20000000800 */
[----:B-1----:R-:W-:-:S07]  /*4660*/  FADD.FTZ R9, R38, R5 ;  /* 0x0000000526097221 */ /* 0x002fce0000010000 */
[----:B------:R-:W1:Y:S01]  /*4670*/  MUFU.EX2 R56, R56 ;  /* 0x0000003800387308 */ /* 0x000e620000000800 */
[----:B--2---:R-:W-:-:S07]  /*4680*/  FADD.FTZ R5, R53, R6 ;  /* 0x0000000635057221 */ /* 0x004fce0000010000 */
[----:B------:R-:W2:Y:S01]  /*4690*/  MUFU.EX2 R57, R57 ;  /* 0x0000003900397308 */ /* 0x000ea20000000800 */
[----:B---3--:R-:W-:Y:S01]  /*46a0*/  F2FP.SATFINITE.E4M3.F32.PACK_AB_MERGE_C R8, R41, R40, RZ ;  /* 0x000000282908723e */ /* 0x008fe200048070ff */
[----:B------:R-:W-:-:S03]  /*46b0*/  FADD.FTZ R40, R40, R9 ;  /* 0x0000000928287221 */ /* 0x000fc60000010000 */
[----:B------:R-:W-:Y:S01]  /*46c0*/  F2FP.SATFINITE.E4M3.F32.PACK_AB_MERGE_C R215, R38, R37, R8 ;  /* 0x0000002526d7723e */ /* 0x000fe20004807008 */
[----:B------:R-:W-:Y:S01]  /*46d0*/  FADD.FTZ R41, R41, R40 ;  /* 0x0000002829297221 */ /* 0x000fe20000010000 */
[----:B------:R-:W-:Y:S01]  /*46e0*/  IMAD.MOV.U32 R37, RZ, RZ, R25 ;  /* 0x000000ffff257224 */ /* 0x000fe200078e0019 */
[----:B------:R-:W-:Y:S01]  /*46f0*/  MUFU.EX2 R46, R46 ;  /* 0x0000002e002e7308 */ /* 0x000fe20000000800 */
[----:B-1----:R-:W-:Y:S01]  /*4700*/  FADD.FTZ R6, R56, R5 ;  /* 0x0000000538067221 */ /* 0x002fe20000010000 */
[--C-:B------:R-:W-:Y:S02]  /*4710*/  IMAD.MOV.U32 R38, RZ, RZ, R25.reuse ;  /* 0x000000ffff267224 */ /* 0x100fe400078e0019 */
[----:B------:R-:W-:-:S04]  /*4720*/  IMAD.MOV.U32 R40, RZ, RZ, R25 ;  /* 0x000000ffff287224 */ /* 0x000fc800078e0019 */
[----:B------:R-:W1:Y:S01]  /*4730*/  MUFU.EX2 R47, R47 ;  /* 0x0000002f002f7308 */ /* 0x000e620000000800 */
[C---:B--2---:R-:W-:Y:S01]  /*4740*/  F2FP.SATFINITE.E4M3.F32.PACK_AB_MERGE_C R56, R57.reuse, R56, RZ ;  /* 0x000000383938723e */ /* 0x044fe200048070ff */
[----:B------:R-:W-:-:S03]  /*4750*/  FADD.FTZ R57, R57, R6 ;  /* 0x0000000639397221 */ /* 0x000fc60000010000 */
[----:B------:R-:W-:Y:S01]  /*4760*/  F2FP.SATFINITE.E4M3.F32.PACK_AB_MERGE_C R214, R53, R52, R56 ;  /* 0x0000003435d6723e */ /* 0x000fe20004807038 */
[--C-:B------:R-:W-:Y:S02]  /*4770*/  IMAD.MOV.U32 R53, RZ, RZ, R25.reuse ;  /* 0x000000ffff357224 */ /* 0x100fe400078e0019 */
[----:B------:R-:W2:Y:S01]  /*4780*/  MUFU.EX2 R42, R42 ;  /* 0x0000002a002a7308 */ /* 0x000ea20000000800 */
[--C-:B------:R-:W-:Y:S02]  /*4790*/  IMAD.MOV.U32 R52, RZ, RZ, R25.reuse ;  /* 0x000000ffff347224 */ /* 0x100fe400078e0019 */
[----:B------:R-:W-:-:S05]  /*47a0*/  IMAD.MOV.U32 R56, RZ, RZ, R25 ;  /* 0x000000ffff387224 */ /* 0x000fca00078e0019 */
[----:B------:R-:W3:Y:S01]  /*47b0*/  MUFU.EX2 R28, R28 ;  /* 0x0000001c001c7308 */ /* 0x000ee20000000800 */
[----:B-1----:R-:W-:-:S07]  /*47c0*/  F2FP.SATFINITE.E4M3.F32.PACK_AB_MERGE_C R5, R47, R46, RZ ;  /* 0x0000002e2f05723e */ /* 0x002fce00048070ff */
[----:B------:R-:W1:Y:S01]  /*47d0*/  MUFU.EX2 R43, R43 ;  /* 0x0000002b002b7308 */ /* 0x000e620000000800 */
[----:B--2---:R-:W-:Y:S01]  /*47e0*/  FADD.FTZ R8, R42, R41 ;  /* 0x000000292a087221 */ /* 0x004fe20000010000 */
[----:B------:R-:W-:-:S06]  /*47f0*/  IMAD.MOV.U32 R41, RZ, RZ, R25 ;  /* 0x000000ffff297224 */ /* 0x000fcc00078e0019 */
[----:B------:R-:W2:Y:S01]  /*4800*/  MUFU.EX2 R29, R29 ;  /* 0x0000001d001d7308 */ /* 0x000ea20000000800 */
[----:B---3--:R-:W-:Y:S01]  /*4810*/  FADD.FTZ R6, R28, R57 ;  /* 0x000000391c067221 */ /* 0x008fe20000010000 */
[----:B------:R-:W-:-:S06]  /*4820*/  IMAD.MOV.U32 R57, RZ, RZ, R25 ;  /* 0x000000ffff397224 */ /* 0x000fcc00078e0019 */
[----:B------:R-:W3:Y:S01]  /*4830*/  MUFU.EX2 R78, R78 ;  /* 0x0000004e004e7308 */ /* 0x000ee20000000800 */
[C---:B-1----:R-:W-:Y:S01]  /*4840*/  F2FP.SATFINITE.E4M3.F32.PACK_AB_MERGE_C R217, R43.reuse, R42, R5 ;  /* 0x0000002a2bd9723e */ /* 0x042fe20004807005 */
[----:B------:R-:W-:Y:S01]  /*4850*/  FADD.FTZ R43, R43, R8 ;  /* 0x000000082b2b7221 */ /* 0x000fe20000010000 */
[----:B------:R-:W-:-:S03]  /*4860*/  IMAD.MOV.U32 R42, RZ, RZ, R25 ;  /* 0x000000ffff2a7224 */ /* 0x000fc600078e0019 */
[----:B------:R-:W-:Y:S01]  /*4870*/  FADD.FTZ R46, R46, R43 ;  /* 0x0000002b2e2e7221 */ /* 0x000fe20000010000 */
[--C-:B------:R-:W-:Y:S01]  /*4880*/  IMAD.MOV.U32 R43, RZ, RZ, R25.reuse ;  /* 0x000000ffff2b7224 */ /* 0x100fe200078e0019 */
[----:B------:R-:W1:Y:S01]  /*4890*/  MUFU.EX2 R79, R79 ;  /* 0x0000004f004f7308 */ /* 0x000e620000000800 */
[----:B--2---:R-:W-:Y:S01]  /*48a0*/  FADD.FTZ R5, R29, R6 ;  /* 0x000000061d057221 */ /* 0x004fe20000010000 */
[----:B------:R-:W-:Y:S01]  /*48b0*/  FADD.FTZ R47, R47, R46 ;  /* 0x0000002e2f2f7221 */ /* 0x000fe20000010000 */
[----:B------:R-:W-:-:S05]  /*48c0*/  IMAD.MOV.U32 R46, RZ, RZ, R25 ;  /* 0x000000ffff2e7224 */ /* 0x000fca00078e0019 */
[----:B------:R-:W-:Y:S01]  /*48d0*/  MUFU.EX2 R54, R54 ;  /* 0x0000003600367308 */ /* 0x000fe20000000800 */
[----:B---3--:R-:W-:-:S07]  /*48e0*/  FADD.FTZ R6, R78, R5 ;  /* 0x000000054e067221 */ /* 0x008fce0000010000 */
[----:B------:R2:W3:Y:S01]  /*48f0*/  MUFU.EX2 R55, R111 ;  /* 0x0000006f00377308 */ /* 0x0004e20000000800 */
[C---:B-1----:R-:W-:Y:S01]  /*4900*/  FADD.FTZ R6, R79.reuse, R6 ;  /* 0x000000064f067221 */ /* 0x042fe20000010000 */
[----:B------:R-:W-:Y:S01]  /*4910*/  F2FP.SATFINITE.E4M3.F32.PACK_AB_MERGE_C R78, R79, R78, RZ ;  /* 0x0000004e4f4e723e */ /* 0x000fe200048070ff */
[----:B------:R-:W-:-:S03]  /*4920*/  IMAD.MOV.U32 R79, RZ, RZ, R25 ;  /* 0x000000ffff4f7224 */ /* 0x000fc600078e0019 */
[----:B------:R-:W-:Y:S01]  /*4930*/  F2FP.SATFINITE.E4M3.F32.PACK_AB_MERGE_C R216, R29, R28, R78 ;  /* 0x0000001c1dd8723e */ /* 0x000fe2000480704e */
[--C-:B------:R-:W-:Y:S01]  /*4940*/  IMAD.MOV.U32 R29, RZ, RZ, R25.reuse ;  /* 0x000000ffff1d7224 */ /* 0x100fe200078e0019 */
[----:B------:R-:W1:Y:S01]  /*4950*/  MUFU.EX2 R50, R50 ;  /* 0x0000003200327308 */ /* 0x000e620000000800 */
[--C-:B------:R-:W-:Y:S02]  /*4960*/  IMAD.MOV.U32 R28, RZ, RZ, R25.reuse ;  /* 0x000000ffff1c7224 */ /* 0x100fe400078e0019 */
[--C-:B------:R-:W-:Y:S02]  /*4970*/  IMAD.MOV.U32 R78, RZ, RZ, R25.reuse ;  /* 0x000000ffff4e7224 */ /* 0x100fe400078e0019 */
[----:B--2---:R-:W-:-:S03]  /*4980*/  IMAD.MOV.U32 R111, RZ, RZ, R25 ;  /* 0x000000ffff6f7224 */ /* 0x004fc600078e0019 */
[----:B------:R-:W2:Y:S01]  /*4990*/  MUFU.EX2 R75, R75 ;  /* 0x0000004b004b7308 */ /* 0x000ea20000000800 */
[----:B---3--:R-:W-:-:S07]  /*49a0*/  F2FP.SATFINITE.E4M3.F32.PACK_AB_MERGE_C R9, R55, R54, RZ ;  /* 0x000000363709723e */ /* 0x008fce00048070ff */
[----:B------:R-:W3:Y:S01]  /*49b0*/  MUFU.EX2 R51, R51 ;  /* 0x0000003300337308 */ /* 0x000ee20000000800 */
[----:B-1----:R-:W-:Y:S01]  /*49c0*/  FADD.FTZ R8, R50, R47 ;  /* 0x0000002f32087221 */ /* 0x002fe20000010000 */
[----:B------:R-:W-:-:S06]  /*49d0*/  IMAD.MOV.U32 R47, RZ, RZ, R25 ;  /* 0x000000ffff2f7224 */ /* 0x000fcc00078e0019 */
[----:B------:R-:W1:Y:S01]  /*49e0*/  MUFU.EX2 R82, R82 ;  /* 0x0000005200527308 */ /* 0x000e620000000800 */
[----:B--2---:R-:W-:-:S07]  /*49f0*/  FADD.FTZ R5, R75, R6 ;  /* 0x000000064b057221 */ /* 0x004fce0000010000 */
[----:B------:R-:W2:Y:S01]  /*4a00*/  MUFU.EX2 R83, R83 ;  /* 0x0000005300537308 */ /* 0x000ea20000000800 */
[C---:B---3--:R-:W-:Y:S01]  /*4a10*/  F2FP.SATFINITE.E4M3.F32.PACK_AB_MERGE_C R219, R51.reuse, R50, R9 ;  /* 0x0000003233db723e */ /* 0x048fe20004807009 */
[----:B------:R-:W-:Y:S01]  /*4a20*/  FADD.FTZ R51, R51, R8 ;  /* 0x0000000833337221 */ /* 0x000fe20000010000 */
[----:B------:R-:W-:-:S03]  /*4a30*/  IMAD.MOV.U32 R50, RZ, RZ, R25 ;  /* 0x000000ffff327224 */ /* 0x000fc600078e0019 */
[----:B------:R-:W-:Y:S01]  /*4a40*/  FADD.FTZ R54, R54, R51 ;  /* 0x0000003336367221 */ /* 0x000fe20000010000 */
[----:B------:R-:W-:Y:S01]  /*4a50*/  IMAD.MOV.U32 R51, RZ, RZ, R25 ;  /* 0x000000ffff337224 */ /* 0x000fe200078e0019 */
[----:B------:R-:W3:Y:S01]  /*4a60*/  MUFU.EX2 R74, R74 ;  /* 0x0000004a004a7308 */ /* 0x000ee20000000800 */
[----:B-1----:R-:W-:-:S04]  /*4a70*/  FADD.FTZ R6, R82, R5 ;  /* 0x0000000552067221 */ /* 0x002fc80000010000 */
[----:B--2---:R-:W-:Y:S01]  /*4a80*/  FADD.FTZ R5, R83, R6 ;  /* 0x0000000653057221 */ /* 0x004fe20000010000 */
[----:B------:R-:W-:Y:S01]  /*4a90*/  FADD.FTZ R6, R55, R54 ;  /* 0x0000003637067221 */ /* 0x000fe20000010000 */
[--C-:B------:R-:W-:Y:S02]  /*4aa0*/  IMAD.MOV.U32 R55, RZ, RZ, R25.reuse ;  /* 0x000000ffff377224 */ /* 0x100fe400078e0019 */
[----:B------:R-:W-:Y:S01]  /*4ab0*/  IMAD.MOV.U32 R54, RZ, RZ, R25 ;  /* 0x000000ffff367224 */ /* 0x000fe200078e0019 */
[C---:B---3--:R-:W-:Y:S01]  /*4ac0*/  F2FP.SATFINITE.E4M3.F32.PACK_AB_MERGE_C R8, R74.reuse, R83, RZ ;  /* 0x000000534a08723e */ /* 0x048fe200048070ff */
[----:B------:R-:W-:Y:S01]  /*4ad0*/  FADD.FTZ R5, R74, R5 ;  /* 0x000000054a057221 */ /* 0x000fe20000010000 */
[--C-:B------:R-:W-:Y:S02]  /*4ae0*/  IMAD.MOV.U32 R74, RZ, RZ, R25.reuse ;  /* 0x000000ffff4a7224 */ /* 0x100fe400078e0019 */
[----:B------:R-:W-:Y:S01]  /*4af0*/  F2FP.SATFINITE.E4M3.F32.PACK_AB_MERGE_C R218, R82, R75, R8 ;  /* 0x0000004b52da723e */ /* 0x000fe20004807008 */
[----:B------:R-:W-:-:S02]  /*4b00*/  IMAD.MOV.U32 R75, RZ, RZ, R25 ;  /* 0x000000ffff4b7224 */ /* 0x000fc400078e0019 */
[--C-:B------:R-:W-:Y:S02]  /*4b10*/  IMAD.MOV.U32 R83, RZ, RZ, R25.reuse ;  /* 0x000000ffff537224 */ /* 0x100fe400078e0019 */
[----:B------:R-:W-:Y:S01]  /*4b20*/  IMAD.MOV.U32 R82, RZ, RZ, R25 ;  /* 0x000000ffff527224 */ /* 0x000fe200078e0019 */
[----:B0-----:R-:W-:Y:S06]  /*4b30*/  @!P1 BRA `(.L_x_18) ;  /* 0x00000030009c9947 */ /* 0x001fec0003800000 */
[----:B------:R-:W-:Y:S01]  /*4b40*/  IMAD.MOV.U32 R9, RZ, RZ, R4 ;  /* 0x000000ffff097224 */ /* 0x000fe200078e0004 */
[----:B------:R-:W-:Y:S01]  /*4b50*/  CS2R R118, SRZ ;  /* 0x0000000000767805 */ /* 0x000fe2000001ff00 */
[----:B------:R-:W-:Y:S01]  /*4b60*/  IMAD.MOV.U32 R8, RZ, RZ, R7 ;  /* 0x000000ffff087224 */ /* 0x000fe200078e0007 */
[----:B------:R-:W-:Y:S02]  /*4b70*/  CS2R R116, SRZ ;  /* 0x0000000000747805 */ /* 0x000fe4000001ff00 */
[----:B------:R-:W-:Y:S02]  /*4b80*/  CS2R R114, SRZ ;  /* 0x0000000000727805 */ /* 0x000fe4000001ff00 */
[----:B------:R-:W-:Y:S02]  /*4b90*/  CS2R R112, SRZ ;  /* 0x0000000000707805 */ /* 0x000fe4000001ff00 */
[----:B------:R-:W-:Y:S02]  /*4ba0*/  CS2R R110, SRZ ;  /* 0x00000000006e7805 */ /* 0x000fe4000001ff00 */
[----:B------:R-:W-:-:S02]  /*4bb0*/  CS2R R108, SRZ ;  /* 0x00000000006c7805 */ /* 0x000fc4000001ff00 */
[----:B------:R-:W-:Y:S02]  /*4bc0*/  CS2R R106, SRZ ;  /* 0x00000000006a7805 */ /* 0x000fe4000001ff00 */
        /* <DEDUP_REMOVED lines=40> */
[----:B------:R-:W-:Y:S01]  /*4e50*/  CS2R R24, SRZ ;  /* 0x0000000000187805 */ /* 0x000fe2000001ff00 */
[----:B------:R-:W-:Y:S01]  /*4e60*/  UMOV UR60, URZ ;  /* 0x0000003f003c7c82 */ /* 0x000fe20008000000 */
[----:B------:R-:W-:-:S05]  /*4e70*/  UMOV UR53, URZ ;  /* 0x0000003f00357c82 */ /* 0x000fca0008000000 */
.L_x_29:
[----:B------:R-:W-:Y:S01]  /*4e80*/  ISETP.NE.AND P2, PT, RZ, UR50, PT ;  /* 0x00000032ff007c0c */ /* 0x000fe2000bf45270 */
[----:B------:R-:W-:-:S04]  /*4e90*/  UISETP.NE.AND UP0, UPT, UR53, 0x1, UPT ;  /* 0x000000013500788c */ /* 0x000fc8000bf05270 */
[----:B------:R-:W-:-:S04]  /*4ea0*/  USEL UR55, URZ, 0x1, UP0 ;  /* 0x000000013f377887 */ /* 0x000fc80008000000 */
[----:B------:R-:W-:-:S04]  /*4eb0*/  ULOP3.LUT UR55, UR60, UR55, URZ, 0x3c, !UPT ;  /* 0x000000373c377292 */ /* 0x000fc8000f8e3c3f */
[----:B------:R-:W-:Y:S08]  /*4ec0*/  @P2 BRA `(.L_x_19) ;  /* 0x0000000000382947 */ /* 0x000ff00003800000 */
[----:B------:R-:W-:Y:S05]  /*4ed0*/  @!P0 BRA `(.L_x_20) ;  /* 0x0000000000048947 */ /* 0x000fea0003800000 */
[----:B------:R-:W-:Y:S01]  /*4ee0*/  BPT.TRAP 0x1 ;  /* 0x000000040000795c */ /* 0x000fe20000300000 */
.L_x_20:
[----:B------:R-:W-:Y:S01]  /*4ef0*/  UIADD3 UR4, UR53, 0x1, URZ ;  /* 0x0000000135047890 */ /* 0x000fe2000fffe03f */
[----:B------:R-:W-:-:S03]  /*4f00*/  IMAD.U32 R0, RZ, RZ, UR55 ;  /* 0x00000037ff007e24 */ /* 0x000fc6000f8e00ff */
[----:B------:R-:W-:Y:S02]  /*4f10*/  UISETP.NE.AND UP0, UPT, UR4, 0x2, UPT ;  /* 0x000000020400788c */ /* 0x000fe4000bf05270 */
[----:B------:R-:W-:Y:S02]  /*4f20*/  SHF.L.U32 R0, R0, 0x1f, RZ ;  /* 0x0000001f00007819 */ /* 0x000fe400000006ff */
[----:B------:R-:W-:-:S04]  /*4f30*/  USEL UR4, UR4, URZ, UP0 ;  /* 0x0000003f04047287 */ /* 0x000fc80008000000 */
[----:B------:R-:W-:-:S09]  /*4f40*/  ULEA UR4, UR4, UR36, 0x3 ;  /* 0x0000002404047291 */ /* 0x000fd2000f8e183f */
[----:B------:R0:W1:Y:S01]  /*4f50*/  SYNCS.PHASECHK.TRANS64.TRYWAIT P1, [UR4+0x33430], R0 ;  /* 0x03343000ff0075a7 */ /* 0x0000620008020144 */
[----:B------:R-:W-:Y:S05]  /*4f60*/  @!P0 BRA `(.L_x_21) ;  /* 0x0000000000048947 */ /* 0x000fea0003800000 */
[----:B------:R-:W-:Y:S01]  /*4f70*/  BPT.TRAP 0x1 ;  /* 0x000000040000795c */ /* 0x000fe20000300000 */
.L_x_21:
[----:B-1----:R-:W-:Y:S05]  /*4f80*/  @P1 BRA `(.L_x_19) ;  /* 0x0000000000081947 */ /* 0x002fea0003800000 */
[----:B------:R-:W1:Y:S02]  /*4f90*/  SYNCS.PHASECHK.TRANS64.TRYWAIT P1, [UR4+0x33430], R0 ;  /* 0x03343000ff0075a7 */ /* 0x000e640008020144 */
[----:B-1----:R-:W-:Y:S05]  /*4fa0*/  @!P1 BRA `(.L_x_22) ;  /* 0x000000b800ac9947 */ /* 0x002fea0003800000 */
.L_x_19:
[----:B01----:R-:W-:Y:S01]  /*4fb0*/  VIADD R0, R16, 0x8 ;  /* 0x0000000810007836 */ /* 0x003fe20000000000 */
[----:B------:R-:W-:Y:S01]  /*4fc0*/  UIADD3 UR59, UR53, 0x1, URZ ;  /* 0x00000001353b7890 */ /* 0x000fe2000fffe03f */
[C---:B------:R-:W-:Y:S01]  /*4fd0*/  R2UR UR4, R2.reuse ;  /* 0x00000000020472ca */ /* 0x040fe200000e0000 */
[----:B------:R-:W-:Y:S01]  /*4fe0*/  UMOV UR7, 0x80000020 ;  /* 0x8000002000077882 */ /* 0x000fe20000000000 */
[C---:B------:R-:W-:Y:S01]  /*4ff0*/  R2UR UR5, R3.reuse ;  /* 0x00000000030572ca */ /* 0x040fe200000e0000 */
[----:B------:R0:W-:Y:S01]  /*5000*/  BAR.SYNC.DEFER_BLOCKING R0, 0x100 ;  /* 0x000400000000751d */ /* 0x0001e20000010000 */
[----:B------:R-:W-:Y:S01]  /*5010*/  UISETP.NE.AND UP0, UPT, UR59, 0x2, UPT ;  /* 0x000000023b00788c */ /* 0x000fe2000bf05270 */
[C---:B------:R-:W-:Y:S02]  /*5020*/  R2UR UR8, R2.reuse ;  /* 0x00000000020872ca */ /* 0x040fe400000e0000 */
[C---:B------:R-:W-:Y:S01]  /*5030*/  R2UR UR9, R3.reuse ;  /* 0x00000000030972ca */ /* 0x040fe200000e0000 */
[----:B------:R-:W-:Y:S01]  /*5040*/  USEL UR59, UR59, URZ, UP0 ;  /* 0x0000003f3b3b7287 */ /* 0x000fe20008000000 */
[C---:B------:R-:W-:Y:S01]  /*5050*/  R2UR UR12, R2.reuse ;  /* 0x00000000020c72ca */ /* 0x040fe200000e0000 */
[----:B------:R-:W-:Y:S01]  /*5060*/  UMOV UR11, 0x80000020 ;  /* 0x80000020000b7882 */ /* 0x000fe20000000000 */
[C---:B------:R-:W-:Y:S01]  /*5070*/  R2UR UR13, R3.reuse ;  /* 0x00000000030d72ca */ /* 0x040fe200000e0000 */
[----:B------:R-:W-:Y:S01]  /*5080*/  UIMAD UR61, UR59, 0x780, UR52 ;  /* 0x000007803b3d78a4 */ /* 0x000fe2000f8e0234 */
[C---:B------:R-:W-:Y:S01]  /*5090*/  R2UR UR16, R2.reuse ;  /* 0x00000000021072ca */ /* 0x040fe200000e0000 */
[----:B------:R-:W-:Y:S01]  /*50a0*/  UMOV UR15, 0x80000020 ;  /* 0x80000020000f7882 */ /* 0x000fe20000000000 */
[C---:B------:R-:W-:Y:S01]  /*50b0*/  R2UR UR17, R3.reuse ;  /* 0x00000000031172ca */ /* 0x040fe200000e0000 */
[----:B------:R-:W-:Y:S01]  /*50c0*/  UIADD3 UR10, UR61, 0x80, URZ ;  /* 0x000000803d0a7890 */ /* 0x000fe2000fffe03f */
[----:B------:R-:W-:Y:S01]  /*50d0*/  R2UR UR20, R2 ;  /* 0x00000000021472ca */ /* 0x000fe200000e0000 */
[----:B------:R-:W-:Y:S01]  /*50e0*/  UIADD3 UR14, UR61, 0x100, URZ ;  /* 0x000001003d0e7890 */ /* 0x000fe2000fffe03f */
[----:B------:R-:W-:Y:S01]  /*50f0*/  R2UR UR21, R3 ;  /* 0x00000000031572ca */ /* 0x000fe200000e0000 */
[----:B------:R-:W-:Y:S01]  /*5100*/  UMOV UR6, UR61 ;  /* 0x0000003d00067c82 */ /* 0x000fe20008000000 */
[----:B------:R-:W-:Y:S01]  /*5110*/  UIADD3 UR18, UR61, 0x180, URZ ;  /* 0x000001803d127890 */ /* 0x000fe2000fffe03f */
[----:B0-----:R-:W-:Y:S01]  /*5120*/  IMAD.U32 R0, RZ, RZ, UR59 ;  /* 0x0000003bff007e24 */ /* 0x001fe2000f8e00ff */
[----:B------:R-:W-:Y:S01]  /*5130*/  UMOV UR19, 0x80000020 ;  /* 0x8000002000137882 */ /* 0x000fe20000000000 */
[----:B------:R-:W-:Y:S01]  /*5140*/  UIADD3 UR22, UR61, 0x200, URZ ;  /* 0x000002003d167890 */ /* 0x000fe2000fffe03f */
[----:B------:R-:W-:Y:S01]  /*5150*/  UMOV UR23, 0x80000020 ;  /* 0x8000002000177882 */ /* 0x000fe20000000000 */
[----:B------:R-:W-:Y:S01]  /*5160*/  WARPGROUP.ARRIVE ;  /* 0x00000000000079c5 */ /* 0x000fe20000000000 */
[----:B------:R-:W-:Y:S01]  /*5170*/  UIADD3 UR26, UR61, 0x2, URZ ;  /* 0x000000023d1a7890 */ /* 0x000fe2000fffe03f */
[----:B------:R-:W-:Y:S01]  /*5180*/  UMOV UR27, 0x80000020 ;  /* 0x80000020001b7882 */ /* 0x000fe20000000000 */
[----:B------:R-:W-:-:S03]  /*5190*/  UIADD3 UR30, UR61, 0x280, URZ ;  /* 0x000002803d1e7890 */ /* 0x000fc6000fffe03f */
[----:B------:R-:W-:Y:S01]  /*51a0*/  QGMMA.64x32x32.F32.E4M3.E4M3 R184, gdesc[UR4], RZ, !UPT, gsb0 ;  /* 0x0060000004b879f3 */ /* 0x000fe2000c0008ff */
[----:B------:R-:W-:Y:S01]  /*51b0*/  UIADD3 UR6, UR61, 0x82, URZ ;  /* 0x000000823d067890 */ /* 0x000fe2000fffe03f */
[----:B------:R-:W-:Y:S01]  /*51c0*/  UMOV UR4, UR24 ;  /* 0x0000001800047c82 */ /* 0x000fe20008000000 */
[----:B------:R-:W-:Y:S01]  /*51d0*/  UMOV UR5, UR25 ;  /* 0x0000001900057c82 */ /* 0x000fe20008000000 */
[----:B------:R-:W-:Y:S01]  /*51e0*/  UMOV UR7, 0x80000020 ;  /* 0x8000002000077882 */ /* 0x000fe20000000000 */
[----:B------:R-:W-:Y:S01]  /*51f0*/  UMOV UR31, 0x80000020 ;  /* 0x80000020001f7882 */ /* 0x000fe20000000000 */
[----:B------:R-:W-:Y:S01]  /*5200*/  UIADD3 UR34, UR61, 0x282, URZ ;  /* 0x000002823d227890 */ /* 0x000fe2000fffe03f */
[----:B------:R-:W-:Y:S01]  /*5210*/  UMOV UR35, 0x80000020 ;  /* 0x8000002000237882 */ /* 0x000fe20000000000 */
[----:B------:R-:W-:Y:S01]  /*5220*/  UIADD3 UR42, UR61, 0x500, URZ ;  /* 0x000005003d2a7890 */ /* 0x000fe2000fffe03f */
[----:B------:R-:W-:Y:S01]  /*5230*/  UMOV UR43, 0x80000020 ;  /* 0x80000020002b7882 */ /* 0x000fe20000000000 */
[----:B------:R-:W-:Y:S01]  /*5240*/  UIADD3 UR46, UR61, 0x502, URZ ;  /* 0x000005023d2e7890 */ /* 0x000fe2000fffe03f */
[----:B------:R-:W-:Y:S01]  /*5250*/  UMOV UR47, 0x80000020 ;  /* 0x80000020002f7882 */ /* 0x000fe20000000000 */
[----:B------:R-:W-:-:S02]  /*5260*/  WARPGROUP.DEPBAR.LE gsb0, 0x0 ;  /* 0x00008000000079c5 */ /* 0x000fc40000010000 */
[----:B------:R-:W-:-:S06]  /*5270*/  WARPGROUP.ARRIVE ;  /* 0x00000000000079c5 */ /* 0x000fcc0000000000 */
[----:B------:R-:W-:Y:S01]  /*5280*/  QGMMA.64x32x32.F32.E4M3.E4M3 R168, gdesc[UR8], RZ, !UPT, gsb0 ;  /* 0x0060000008a879f3 */ /* 0x000fe2000c0008ff */
[----:B------:R-:W-:Y:S02]  /*5290*/  UIADD3 UR8, UR61, 0x102, URZ ;  /* 0x000001023d087890 */ /* 0x000fe4000fffe03f */
[----:B------:R-:W-:Y:S02]  /*52a0*/  UIADD3 UR9, UR61, 0x182, URZ ;  /* 0x000001823d097890 */ /* 0x000fe4000fffe03f */
[----:B------:R-:W-:Y:S01]  /*52b0*/  UIADD3 UR10, UR61, 0x202, URZ ;  /* 0x000002023d0a7890 */ /* 0x000fe2000fffe03f */
[----:B------:R-:W-:Y:S02]  /*52c0*/  WARPGROUP.DEPBAR.LE gsb0, 0x0 ;  /* 0x00008000000079c5 */ /* 0x000fe40000010000 */
[----:B------:R-:W-:-:S06]  /*52d0*/  WARPGROUP.ARRIVE ;  /* 0x00000000000079c5 */ /* 0x000fcc0000000000 */
[----:B------:R-:W-:Y:S03]  /*52e0*/  QGMMA.64x32x32.F32.E4M3.E4M3 R152, gdesc[UR12], RZ, !UPT, gsb0 ;  /* 0x006000000c9879f3 */ /* 0x000fe6000c0008ff */
        /* <DEDUP_REMOVED lines=9> */
[----:B------:R-:W-:Y:S01]  /*5380*/  UMOV UR26, UR6 ;  /* 0x00000006001a7c82 */ /* 0x000fe20008000000 */
[----:B------:R-:W-:Y:S01]  /*5390*/  UMOV UR27, 0x80000020 ;  /* 0x80000020001b7882 */ /* 0x000fe20000000000 */
[----:B------:R-:W-:Y:S01]  /*53a0*/  UMOV UR6, UR8 ;  /* 0x0000000800067c82 */ /* 0x000fe20008000000 */
[----:B------:R-:W-:Y:S01]  /*53b0*/  UIADD3 UR8, UR61, 0x380, URZ ;  /* 0x000003803d087890 */ /* 0x000fe2000fffe03f */
[----:B------:R-:W-:Y:S02]  /*53c0*/  WARPGROUP.DEPBAR.LE gsb0, 0x0 ;  /* 0x00008000000079c5 */ /* 0x000fe40000010000 */
[----:B------:R-:W-:-:S06]  /*53d0*/  WARPGROUP.ARRIVE ;  /* 0x00000000000079c5 */ /* 0x000fcc0000000000 */
[----:B------:R-:W-:Y:S01]  /*53e0*/  QGMMA.64x32x32.F32.E4M3.E4M3 R168, gdesc[UR24], R168, gsb0 ;  /* 0x0060000018a879f3 */ /* 0x000fe200080008a8 */
[----:B------:R-:W-:Y:S01]  /*53f0*/  UMOV UR26, UR9 ;  /* 0x00000009001a7c82 */ /* 0x000fe20008000000 */
[----:B------:R-:W-:Y:S01]  /*5400*/  UMOV UR27, 0x80000020 ;  /* 0x80000020001b7882 */ /* 0x000fe20000000000 */
[----:B------:R-:W-:Y:S01]  /*5410*/  UIADD3 UR9, UR61, 0x400, URZ ;  /* 0x000004003d097890 */ /* 0x000fe2000fffe03f */
        /* <DEDUP_REMOVED lines=94> */
[----:B------:R-:W-:Y:S01]  /*5a00*/  UIADD3 UR61, UR61, 0x702, URZ ;  /* 0x000007023d3d7890 */ /* 0x000fe2000fffe03f */
        /* <DEDUP_REMOVED lines=31> */
[----:B------:R-:W-:Y:S05]  /*5c00*/  @P2 BRA `(.L_x_23) ;  /* 0x00000000002c2947 */ /* 0x000fea0003800000 */
[----:B------:R-:W-:Y:S05]  /*5c10*/  @!P0 BRA `(.L_x_24) ;  /* 0x0000000000048947 */ /* 0x000fea0003800000 */
[----:B------:R-:W-:Y:S01]  /*5c20*/  BPT.TRAP 0x1 ;  /* 0x000000040000795c */ /* 0x000fe20000300000 */
.L_x_24:
[----:B------:R-:W-:Y:S01]  /*5c30*/  ULEA UR4, UR53, UR36, 0x3 ;  /* 0x0000002435047291 */ /* 0x000fe2000f8e183f */
[----:B------:R-:W-:-:S05]  /*5c40*/  IMAD.U32 R4, RZ, RZ, UR60 ;  /* 0x0000003cff047e24 */ /* 0x000fca000f8e00ff */
[----:B------:R-:W-:-:S04]  /*5c50*/  SHF.L.U32 R4, R4, 0x1f, RZ ;  /* 0x0000001f04047819 */ /* 0x000fc800000006ff */
[----:B------:R0:W1:Y:S01]  /*5c60*/  SYNCS.PHASECHK.TRANS64.TRYWAIT P1, [UR4+0x33450], R4 ;  /* 0x03345004ff0075a7 */ /* 0x0000620008020144 */
[----:B------:R-:W-:Y:S05]  /*5c70*/  @!P0 BRA `(.L_x_25) ;  /* 0x0000000000048947 */ /* 0x000fea0003800000 */
[----:B------:R-:W-:Y:S01]  /*5c80*/  BPT.TRAP 0x1 ;  /* 0x000000040000795c */ /* 0x000fe20000300000 */
.L_x_25:
[----:B-1----:R-:W-:Y:S05]  /*5c90*/  @P1 BRA `(.L_x_23) ;  /* 0x0000000000081947 */ /* 0x002fea0003800000 */
[----:B------:R-:W1:Y:S02]  /*5ca0*/  SYNCS.PHASECHK.TRANS64.TRYWAIT P1, [UR4+0x33450], R4 ;  /* 0x03345004ff0075a7 */ /* 0x000e640008020144 */
[----:B-1----:R-:W-:Y:S05]  /*5cb0*/  @!P1 BRA `(.L_x_26) ;  /* 0x000000ac00809947 */ /* 0x002fea0003800000 */
.L_x_23:
[----:B------:R-:W-:Y:S01]  /*5cc0*/  UIADD3 UR4, UR36, 0x200, URZ ;  /* 0x0000020024047890 */ /* 0x000fe2000fffe03f */
[----:B------:R-:W-:Y:S01]  /*5cd0*/  WARPGROUP.ARRIVE ;  /* 0x00000000000079c5 */ /* 0x000fe20000000000 */
[----:B------:R-:W-:Y:S01]  /*5ce0*/  UMOV UR7, 0xc0000010 ;  /* 0xc000001000077882 */ /* 0x000fe20000000000 */
[----:B01----:R-:W-:Y:S01]  /*5cf0*/  IADD3 R4, -R16, 0xb, RZ ;  /* 0x0000000b10047810 */ /* 0x003fe20007ffe1ff */
[----:B------:R-:W-:-:S04]  /*5d00*/  USHF.R.U32.HI UR4, URZ, 0x4, UR4 ;  /* 0x000000043f047899 */ /* 0x000fc80008011604 */
[----:B------:R-:W-:-:S04]  /*5d10*/  ULOP3.LUT UR4, UR4, 0x3fff, URZ, 0xc0, !UPT ;  /* 0x00003fff04047892 */ /* 0x000fc8000f8ec03f */
[----:B------:R-:W-:-:S04]  /*5d20*/  ULOP3.LUT UR4, UR4, 0x10000, URZ, 0xfc, !UPT ;  /* 0x0001000004047892 */ /* 0x000fc8000f8efc3f */
[----:B------:R-:W-:-:S07]  /*5d30*/  UIMAD UR4, UR53, 0x780, UR4 ;  /* 0x00000780350478a4 */ /* 0x000fce000f8e0204 */
[----:B------:R-:W-:Y:S02]  /*5d40*/  UMOV UR6, UR4 ;  /* 0x0000000400067c82 */ /* 0x000fe40008000000 */
[----:B------:R-:W-:Y:S01]  /*5d50*/  QGMMA.64x192x32.F32.E4M3.E4M3 R24, R200, gdesc[UR4], R24, gsb0 ;  /* 0x02e00004c8187df3 */ /* 0x000fe20008000818 */
[----:B------:R-:W-:Y:S01]  /*5d60*/  UIADD3 UR6, UR4, 0x180, URZ ;  /* 0x0000018004067890 */ /* 0x000fe2000fffe03f */
[----:B------:R-:W-:Y:S01]  /*5d70*/  UMOV UR7, 0xc0000010 ;  /* 0xc000001000077882 */ /* 0x000fe20000000000 */
[----:B------:R-:W-:Y:S02]  /*5d80*/  WARPGROUP.DEPBAR.LE gsb0, 0x0 ;  /* 0x00008000000079c5 */ /* 0x000fe40000010000 */
[----:B------:R-:W-:-:S15]  /*5d90*/  WARPGROUP.ARRIVE ;  /* 0x00000000000079c5 */ /* 0x000fde0000000000 */
        /* <DEDUP_REMOVED lines=15> */
[----:B------:R-:W-:Y:S03]  /*5e90*/  QGMMA.64x192x32.F32.E4M3.E4M3 R24, R216, gdesc[UR4], R24, gsb0 ;  /* 0x02e00004d8187df3 */ /* 0x000fe60008000818 */
[----:B------:R-:W-:Y:S02]  /*5ea0*/  WARPGROUP.DEPBAR.LE gsb0, 0x0 ;  /* 0x00008000000079c5 */ /* 0x000fe40000010000 */
[----:B------:R0:W-:Y:S06]  /*5eb0*/  BAR.ARV R4, 0x100 ;  /* 0x000400040000751d */ /* 0x0001ec0000002000 */
[----:B------:R-:W-:Y:S05]  /*5ec0*/  @!P0 BRA `(.L_x_27) ;  /* 0x0000000000048947 */ /* 0x000fea0003800000 */
[----:B------:R-:W-:Y:S01]  /*5ed0*/  BPT.TRAP 0x1 ;  /* 0x000000040000795c */ /* 0x000fe20000300000 */
.L_x_27:
[----:B0-----:R-:W-:Y:S01]  /*5ee0*/  FMNMX.FTZ R4, R184, R8, !PT ;  /* 0x00000008b8047209 */ /* 0x001fe20007810000 */
[----:B------:R-:W-:Y:S01]  /*5ef0*/  IMAD.U32 R200, RZ, RZ, UR37 ;  /* 0x00000025ffc87e24 */ /* 0x000fe2000f8e00ff */
[----:B------:R-:W-:Y:S02]  /*5f00*/  FMNMX.FTZ R10, R186, R9, !PT ;  /* 0x00000009ba0a7209 */ /* 0x000fe40007810000 */
[----:B------:R-:W-:Y:S02]  /*5f10*/  FMNMX.FTZ R7, R185, R4, !PT ;  /* 0x00000004b9077209 */ /* 0x000fe40007810000 */
[----:B------:R-:W-:Y:S02]  /*5f20*/  FMNMX.FTZ R11, R187, R10, !PT ;  /* 0x0000000abb0b7209 */ /* 0x000fe40007810000 */
[----:B------:R-:W-:Y:S02]  /*5f30*/  FMNMX.FTZ R4, R188, R7, !PT ;  /* 0x00000007bc047209 */ /* 0x000fe40007810000 */
[----:B------:R-:W-:-:S02]  /*5f40*/  FMNMX.FTZ R10, R190, R11, !PT ;  /* 0x0000000bbe0a7209 */ /* 0x000fc40007810000 */
[----:B------:R-:W-:Y:S02]  /*5f50*/  FMNMX.FTZ R7, R189, R4, !PT ;  /* 0x00000004bd077209 */ /* 0x000fe40007810000 */
        /* <DEDUP_REMOVED lines=73> */
[----:B------:R-:W-:Y:S01]  /*63f0*/  R2UR UR4, R0 ;  /* 0x00000000000472ca */ /* 0x000fe200000e0000 */
[----:B------:R-:W0:Y:S04]  /*6400*/  SHFL.BFLY PT, R4, R11, 0x2, 0x1f ;  /* 0x0c401f000b047f89 */ /* 0x000e2800000e0000 */
[----:B------:R-:W1:Y:S08]  /*6410*/  SHFL.BFLY PT, R7, R10, 0x2, 0x1f ;  /* 0x0c401f000a077f89 */ /* 0x000e7000000e0000 */
[----:B------:R-:W-:-:S04]  /*6420*/  ULEA UR4, UR4, UR36, 0x3 ;  /* 0x0000002404047291 */ /* 0x000fc8000f8e183f */
[----:B------:R-:W-:-:S04]  /*6430*/  UIADD3 UR4, UR4, 0x33440, URZ ;  /* 0x0003344004047890 */ /* 0x000fc8000fffe03f */
[----:B------:R-:W-:Y:S01]  /*6440*/  UPRMT UR4, UR54, 0x654, UR4 ;  /* 0x0000065436047896 */ /* 0x000fe20008000004 */
[----:B0-----:R-:W-:Y:S02]  /*6450*/  FMNMX.FTZ R12, R11, R4, !PT ;  /* 0x000000040b0c7209 */ /* 0x001fe40007810000 */
[----:B-1----:R-:W-:-:S06]  /*6460*/  FMNMX.FTZ R13, R10, R7, !PT ;  /* 0x000000070a0d7209 */ /* 0x002fcc0007810000 */
[----:B------:R-:W-:Y:S01]  /*6470*/  SYNCS.ARRIVE.TRANS64.RED.A1T0 RZ, [UR4], RZ ;  /* 0x000000ffffff79a7 */ /* 0x000fe20008100404 */
[----:B------:R-:W0:Y:S04]  /*6480*/  SHFL.BFLY PT, R7, R12, 0x1, 0x1f ;  /* 0x0c201f000c077f89 */ /* 0x000e2800000e0000 */
[----:B------:R-:W1:Y:S01]  /*6490*/  SHFL.BFLY PT, R4, R13, 0x1, 0x1f ;  /* 0x0c201f000d047f89 */ /* 0x000e6200000e0000 */
[----:B0-----:R-:W-:Y:S02]  /*64a0*/  FMNMX.FTZ R7, R12, R7, !PT ;  /* 0x000000070c077209 */ /* 0x001fe40007810000 */
[----:B-1----:R-:W-:-:S03]  /*64b0*/  FMNMX.FTZ R4, R13, R4, !PT ;  /* 0x000000040d047209 */ /* 0x002fc60007810000 */
[C---:B------:R-:W-:Y:S01]  /*64c0*/  FFMA.FTZ R200, R7.reuse, R200, -8 ;  /* 0xc100000007c87423 */ /* 0x040fe200000100c8 */
[----:B------:R-:W-:-:S03]  /*64d0*/  FADD.FTZ R8, -R7, R8 ;  /* 0x0000000807087221 */ /* 0x000fc60000010100 */
[--C-:B------:R-:W-:Y:S01]  /*64e0*/  FFMA.FTZ R19, R168, UR37, -R200.reuse ;  /* 0x00000025a8137c23 */ /* 0x100fe200080108c8 */
[----:B------:R-:W-:-:S01]  /*64f0*/  FFMA.FTZ R168, R177, UR37, -R200 ;  /* 0x00000025b1a87c23 */ /* 0x000fc200080108c8 */
[----:B------:R-:W-:Y:S02]  /*6500*/  IMAD.U32 R177, RZ, RZ, UR37 ;  /* 0x00000025ffb17e24 */ /* 0x000fe4000f8e00ff */
[----:B------:R-:W-:-:S01]  /*6510*/  FFMA.FTZ R22, R173, UR37, -R200 ;  /* 0x00000025ad167c23 */ /* 0x000fc200080108c8 */
[----:B------:R-:W-:Y:S01]  /*6520*/  FFMA.FTZ R173, R133, UR37, -R200 ;  /* 0x0000002585ad7c23 */ /* 0x000fe200080108c8 */
[----:B------:R-:W-:-:S01]  /*6530*/  FADD.FTZ R9, -R4, R9 ;  /* 0x0000000904097221 */ /* 0x000fc20000010100 */
[----:B------:R-:W-:Y:S01]  /*6540*/  FFMA.FTZ R133, R4, R177, -8 ;  /* 0xc100000004857423 */ /* 0x000fe200000100b1 */
[----:B------:R-:W-:Y:S01]  /*6550*/  FMUL.FTZ R8, R8, UR37 ;  /* 0x0000002508087c20 */ /* 0x000fe20008410000 */
[--C-:B------:R-:W-:Y:S01]  /*6560*/  FFMA.FTZ R11, R184, UR37, -R200.reuse ;  /* 0x00000025b80b7c23 */ /* 0x100fe200080108c8 */
[----:B------:R-:W-:-:S01]  /*6570*/  FFMA.FTZ R23, R176, UR37, -R200 ;  /* 0x00000025b0177c23 */ /* 0x000fc200080108c8 */
[----:B------:R-:W-:Y:S01]  /*6580*/  FMUL.FTZ R9, R9, UR37 ;  /* 0x0000002509097c20 */ /* 0x000fe20008410000 */
[----:B------:R-:W-:-:S01]  /*6590*/  FFMA.FTZ R176, R186, UR37, -R133 ;  /* 0x00000025bab07c23 */ /* 0x000fc20008010885 */
[----:B------:R-:W-:Y:S01]  /*65a0*/  FFMA.FTZ R10, R185, UR37, -R200 ;  /* 0x00000025b90a7c23 */ /* 0x000fe200080108c8 */
[----:B------:R-:W-:-:S01]  /*65b0*/  FFMA.FTZ R177, R187, UR37, -R133 ;  /* 0x00000025bbb17c23 */ /* 0x000fc20008010885 */
[----:B------:R-:W-:Y:S01]  /*65c0*/  MUFU.EX2 R8, R8 ;  /* 0x0000000800087308 */ /* 0x000fe20000000800 */
[----:B------:R-:W-:-:S01]  /*65d0*/  FFMA.FTZ R20, R169, UR37, -R200 ;  /* 0x00000025a9147c23 */ /* 0x000fc200080108c8 */
[--C-:B------:R-:W-:Y:S01]  /*65e0*/  FFMA.FTZ R12, R188, UR37, -R200.reuse ;  /* 0x00000025bc0c7c23 */ /* 0x100fe200080108c8 */
[----:B------:R-:W-:-:S01]  /*65f0*/  FFMA.FTZ R169, R180, UR37, -R200 ;  /* 0x00000025b4a97c23 */ /* 0x000fc200080108c8 */
[----:B------:R-:W-:Y:S01]  /*6600*/  FFMA.FTZ R180, R190, UR37, -R133 ;  /* 0x00000025beb47c23 */ /* 0x000fe20008010885 */
[----:B------:R-:W-:-:S01]  /*6610*/  FFMA.FTZ R21, R172, UR37, -R200 ;  /* 0x00000025ac157c23 */ /* 0x000fc200080108c8 */
[--C-:B------:R-:W-:Y:S01]  /*6620*/  FFMA.FTZ R13, R189, UR37, -R200.reuse ;  /* 0x00000025bd0d7c23 */ /* 0x100fe200080108c8 */
[----:B------:R-:W-:-:S01]  /*6630*/  FFMA.FTZ R172, R181, UR37, -R200 ;  /* 0x00000025b5ac7c23 */ /* 0x000fc200080108c8 */
[----:B------:R-:W0:Y:S01]  /*6640*/  MUFU.EX2 R11, R11 ;  /* 0x0000000b000b7308 */ /* 0x000e220000000800 */
[----:B------:R-:W-:-:S01]  /*6650*/  FFMA.FTZ R181, R191, UR37, -R133 ;  /* 0x00000025bfb57c23 */ /* 0x000fc20008010885 */
[----:B------:R-:W-:Y:S01]  /*6660*/  FFMA.FTZ R14, R192, UR37, -R200 ;  /* 0x00000025c00e7c23 */ /* 0x000fe200080108c8 */
[----:B------:R-:W-:-:S01]  /*6670*/  FFMA.FTZ R184, R194, UR37, -R133 ;  /* 0x00000025c2b87c23 */ /* 0x000fc20008010885 */
[----:B------:R-:W-:Y:S01]  /*6680*/  FFMA.FTZ R15, R193, UR37, -R200 ;  /* 0x00000025c10f7c23 */ /* 0x000fe200080108c8 */
[----:B------:R-:W-:-:S01]  /*6690*/  FFMA.FTZ R185, R195, UR37, -R133 ;  /* 0x00000025c3b97c23 */ /* 0x000fc20008010885 */
[----:B------:R-:W-:Y:S01]  /*66a0*/  FFMA.FTZ R17, R196, UR37, -R200 ;  /* 0x00000025c4117c23 */ /* 0x000fe200080108c8 */
[----:B------:R-:W-:-:S01]  /*66b0*/  FFMA.FTZ R186, R198, UR37, -R133 ;  /* 0x00000025c6ba7c23 */ /* 0x000fc20008010885 */
[----:B------:R-:W-:Y:S01]  /*66c0*/  MUFU.EX2 R9, R9 ;  /* 0x0000000900097308 */ /* 0x000fe20000000800 */
[----:B------:R-:W-:-:S01]  /*66d0*/  FFMA.FTZ R18, R197, UR37, -R200 ;  /* 0x00000025c5127c23 */ /* 0x000fc200080108c8 */
[--C-:B------:R-:W-:Y:S01]  /*66e0*/  FFMA.FTZ R187, R199, UR37, -R133.reuse ;  /* 0x00000025c7bb7c23 */ /* 0x100fe20008010885 */
[----:B------:R-:W-:-:S01]  /*66f0*/  FFMA.FTZ R170, R170, UR37, -R133 ;  /* 0x00000025aaaa7c23 */ /* 0x000fc20008010885 */
[--C-:B------:R-:W-:Y:S01]  /*6700*/  FFMA.FTZ R171, R171, UR37, -R133.reuse ;  /* 0x00000025abab7c23 */ /* 0x100fe20008010885 */
[----:B------:R-:W-:-:S01]  /*6710*/  FFMA.FTZ R174, R174, UR37, -R133 ;  /* 0x00000025aeae7c23 */ /* 0x000fc20008010885 */
[--C-:B------:R-:W-:Y:S01]  /*6720*/  FFMA.FTZ R175, R175, UR37, -R133.reuse ;  /* 0x00000025afaf7c23 */ /* 0x100fe20008010885 */
[----:B------:R-:W-:-:S01]  /*6730*/  FFMA.FTZ R178, R178, UR37, -R133 ;  /* 0x00000025b2b27c23 */ /* 0x000fc20008010885 */
[----:B------:R-:W1:Y:S01]  /*6740*/  MUFU.EX2 R176, R176 ;  /* 0x000000b000b07308 */ /* 0x000e620000000800 */
[----:B0-----:R-:W-:-:S01]  /*6750*/  FFMA.FTZ R5, R8, R5, R11 ;  /* 0x0000000508057223 */ /* 0x001fc2000001000b */
[--C-:B------:R-:W-:Y:S01]  /*6760*/  FFMA.FTZ R179, R179, UR37, -R133.reuse ;  /* 0x00000025b3b37c23 */ /* 0x100fe20008010885 */
[----:B------:R-:W-:-:S01]  /*6770*/  FFMA.FTZ R182, R182, UR37, -R133 ;  /* 0x00000025b6b67c23 */ /* 0x000fc20008010885 */
[----:B------:R-:W-:Y:S01]  /*6780*/  FFMA.FTZ R183, R183, UR37, -R133 ;  /* 0x00000025b7b77c23 */ /* 0x000fe20008010885 */
[----:B------:R-:W-:-:S01]  /*6790*/  FFMA.FTZ R152, R152, UR37, -R200 ;  /* 0x0000002598987c23 */ /* 0x000fc200080108c8 */
[----:B------:R-:W-:Y:S01]  /*67a0*/  FFMA.FTZ R154, R154, UR37, -R133 ;  /* 0x000000259a9a7c23 */ /* 0x000fe20008010885 */
        /* <DEDUP_REMOVED lines=9> */
[----:B------:R-:W2:Y:S01]  /*6840*/  MUFU.EX2 R177, R177 ;  /* 0x000000b100b17308 */ /* 0x000ea20000000800 */
[----:B-1----:R-:W-:-:S01]  /*6850*/  FFMA.FTZ R6, R9, R6, R176 ;  /* 0x0000000609067223 */ /* 0x002fc200000100b0 */
[----:B------:R-:W-:Y:S01]  /*6860*/  FFMA.FTZ R161, R161, UR37, -R200 ;  /* 0x00000025a1a17c23 */ /* 0x000fe200080108c8 */
[----:B------:R-:W-:-:S01]  /*6870*/  FFMA.FTZ R163, R163, UR37, -R133 ;  /* 0x00000025a3a37c23 */ /* 0x000fc20008010885 */
[----:B------:R-:W-:Y:S01]  /*6880*/  FFMA.FTZ R164, R164, UR37, -R200 ;  /* 0x00000025a4a47c23 */ /* 0x000fe200080108c8 */
[----:B------:R-:W-:-:S01]  /*6890*/  FFMA.FTZ R166, R166, UR37, -R133 ;  /* 0x00000025a6a67c23 */ /* 0x000fc20008010885 */
[----:B------:R-:W-:Y:S01]  /*68a0*/  FFMA.FTZ R165, R165, UR37, -R200 ;  /* 0x00000025a5a57c23 */ /* 0x000fe200080108c8 */
[----:B------:R-:W-:-:S01]  /*68b0*/  FFMA.FTZ R167, R167, UR37, -R133 ;  /* 0x00000025a7a77c23 */ /* 0x000fc20008010885 */
[----:B------:R-:W1:Y:S01]  /*68c0*/  MUFU.EX2 R12, R12 ;  /* 0x0000000c000c7308 */ /* 0x000e620000000800 */
[----:B0-----:R-:W-:-:S01]  /*68d0*/  FADD.FTZ R5, R10, R5 ;  /* 0x000000050a057221 */ /* 0x001fc20000010000 */
[----:B------:R-:W-:Y:S01]  /*68e0*/  FFMA.FTZ R136, R136, UR37, -R200 ;  /* 0x0000002588887c23 */ /* 0x000fe200080108c8 */
[----:B------:R-:W-:-:S01]  /*68f0*/  FFMA.FTZ R138, R138, UR37, -R133 ;  /* 0x000000258a8a7c23 */ /* 0x000fc20008010885 */
[----:B------:R-:W-:Y:S01]  /*6900*/  FFMA.FTZ R137, R137, UR37, -R200 ;  /* 0x0000002589897c23 */ /* 0x000fe200080108c8 */
[----:B------:R-:W-:-:S01]  /*6910*/  FFMA.FTZ R139, R139, UR37, -R133 ;  /* 0x000000258b8b7c23 */ /* 0x000fc20008010885 */
[----:B------:R-:W-:Y:S01]  /*6920*/  FFMA.FTZ R140, R140, UR37, -R200 ;  /* 0x000000258c8c7c23 */ /* 0x000fe200080108c8 */
[----:B------:R-:W-:-:S01]  /*6930*/  FFMA.FTZ R142, R142, UR37, -R133 ;  /* 0x000000258e8e7c23 */ /* 0x000fc20008010885 */
[----:B------:R-:W0:Y:S01]  /*6940*/  MUFU.EX2 R180, R180 ;  /* 0x000000b400b47308 */ /* 0x000e220000000800 */
[----:B--2---:R-:W-:-:S01]  /*6950*/  FADD.FTZ R189, R177, R6 ;  /* 0x00000006b1bd7221 */ /* 0x004fc20000010000 */
[----:B------:R-:W-:Y:S01]  /*6960*/  FFMA.FTZ R141, R141, UR37, -R200 ;  /* 0x000000258d8d7c23 */ /* 0x000fe200080108c8 */
[----:B------:R-:W-:-:S01]  /*6970*/  FFMA.FTZ R143, R143, UR37, -R133 ;  /* 0x000000258f8f7c23 */ /* 0x000fc20008010885 */
[----:B------:R-:W-:Y:S01]  /*6980*/  FFMA.FTZ R144, R144, UR37, -R200 ;  /* 0x0000002590907c23 */ /* 0x000fe200080108c8 */
[----:B------:R-:W-:-:S01]  /*6990*/  FFMA.FTZ R146, R146, UR37, -R133 ;  /* 0x0000002592927c23 */ /* 0x000fc20008010885 */
[----:B------:R-:W-:Y:S01]  /*69a0*/  FFMA.FTZ R145, R145, UR37, -R200 ;  /* 0x0000002591917c23 */ /* 0x000fe200080108c8 */
[----:B------:R-:W-:-:S01]  /*69b0*/  FFMA.FTZ R147, R147, UR37, -R133 ;  /* 0x0000002593937c23 */ /* 0x000fc20008010885 */
[----:B------:R-:W2:Y:S01]  /*69c0*/  MUFU.EX2 R13, R13 ;  /* 0x0000000d000d7308 */ /* 0x000ea20000000800 */
[----:B-1----:R-:W-:-:S01]  /*69d0*/  FADD.FTZ R6, R12, R5 ;  /* 0x000000050c067221 */ /* 0x002fc20000010000 */
        /* <DEDUP_REMOVED lines=12> */
[--C-:B------:R-:W-:Y:S01]  /*6aa0*/  FFMA.FTZ R125, R125, UR37, -R200.reuse ;  /* 0x000000257d7d7c23 */ /* 0x100fe200080108c8 */
[----:B------:R-:W-:-:S01]  /*6ab0*/  FFMA.FTZ R128, R128, UR37, -R200 ;  /* 0x0000002580807c23 */ /* 0x000fc200080108c8 */
[----:B------:R-:W0:Y:S01]  /*6ac0*/  MUFU.EX2 R14, R14 ;  /* 0x0000000e000e7308 */ /* 0x000e220000000800 */
[----:B--2---:R-:W-:-:S01]  /*6ad0*/  FADD.FTZ R5, R13, R6 ;  /* 0x000000060d057221 */ /* 0x004fc20000010000 */
[--C-:B------:R-:W-:Y:S01]  /*6ae0*/  FFMA.FTZ R129, R129, UR37, -R200.reuse ;  /* 0x0000002581817c23 */ /* 0x100fe200080108c8 */
[----:B------:R-:W-:-:S01]  /*6af0*/  FFMA.FTZ R132, R132, UR37, -R200 ;  /* 0x0000002584847c23 */ /* 0x000fc200080108c8 */
[----:B------:R-:W-:-:S04]  /*6b00*/  FFMA.FTZ R134, R134, UR37, -R133 ;  /* 0x0000002586867c23 */ /* 0x000fc80008010885 */
[----:B------:R-:W2:Y:S01]  /*6b10*/  MUFU.EX2 R184, R184 ;  /* 0x000000b800b87308 */ /* 0x000ea20000000800 */
[----:B-1----:R-:W-:-:S07]  /*6b20*/  FADD.FTZ R189, R181, R188 ;  /* 0x000000bcb5bd7221 */ /* 0x002fce0000010000 */
[----:B------:R-:W1:Y:S01]  /*6b30*/  MUFU.EX2 R15, R15 ;  /* 0x0000000f000f7308 */ /* 0x000e620000000800 */
[----:B0-----:R-:W-:-:S07]  /*6b40*/  FADD.FTZ R6, R14, R5 ;  /* 0x000000050e067221 */ /* 0x001fce0000010000 */
[----:B------:R-:W0:Y:S01]  /*6b50*/  MUFU.EX2 R185, R185 ;  /* 0x000000b900b97308 */ /* 0x000e220000000800 */
[----:B--2---:R-:W-:-:S07]  /*6b60*/  FADD.FTZ R188, R184, R189 ;  /* 0x000000bdb8bc7221 */ /* 0x004fce0000010000 */
        /* <DEDUP_REMOVED lines=79> */
[----:B-1----:R-:W-:-:S01]  /*7060*/  FADD.FTZ R188, R138, R189 ;  /* 0x000000bd8abc7221 */ /* 0x002fc20000010000 */
[--C-:B------:R-:W-:Y:S01]  /*7070*/  FFMA.FTZ R189, R127, UR37, -R133.reuse ;  /* 0x000000257fbd7c23 */ /* 0x100fe20008010885 */
[----:B------:R-:W-:-:S05]  /*7080*/  FFMA.FTZ R127, R130, UR37, -R133 ;  /* 0x00000025827f7c23 */ /* 0x000fca0008010885 */
        /* <DEDUP_REMOVED lines=19> */
[----:B0-----:R-:W-:-:S01]  /*71c0*/  FADD.FTZ R191, R147, R130 ;  /* 0x0000008293bf7221 */ /* 0x001fc20000010000 */
[--C-:B------:R-:W-:Y:S01]  /*71d0*/  FFMA.FTZ R130, R131, UR37, -R133.reuse ;  /* 0x0000002583827c23 */ /* 0x100fe20008010885 */
[----:B------:R-:W-:-:S05]  /*71e0*/  FFMA.FTZ R133, R135, UR37, -R133 ;  /* 0x0000002587857c23 */ /* 0x000fca0008010885 */
        /* <DEDUP_REMOVED lines=36> */
[----:B--2---:R-:W-:-:S03]  /*7430*/  FADD.FTZ R5, R173, R6 ;  /* 0x00000006ad057221 */ /* 0x004fc60000010000 */
[----:B-1----:R-:W-:Y:S01]  /*7440*/  FADD.FTZ R6, R133, R131 ;  /* 0x0000008385067221 */ /* 0x002fe20000010000 */
[----:B------:R-:W-:Y:S06]  /*7450*/  @!P0 BRA `(.L_x_28) ;  /* 0x0000000000048947 */ /* 0x000fec0003800000 */
[----:B------:R-:W-:Y:S01]  /*7460*/  BPT.TRAP 0x1 ;  /* 0x000000040000795c */ /* 0x000fe20000300000 */
.L_x_28:
[----:B------:R-:W-:Y:S01]  /*7470*/  UISETP.GT.AND UP0, UPT, UR58, UR38, UPT ;  /* 0x000000263a00728c */ /* 0x000fe2000bf04270 */
[----:B------:R-:W-:Y:S01]  /*7480*/  F2FP.SATFINITE.E4M3.F32.PACK_AB_MERGE_C R12, R13, R12, RZ ;  /* 0x0000000c0d0c723e */ /* 0x000fe200048070ff */
[----:B------:R-:W-:Y:S01]  /*7490*/  ULEA UR4, UR53, UR36, 0x3 ;  /* 0x0000002435047291 */ /* 0x000fe2000f8e183f */
[----:B------:R-:W-:Y:S01]  /*74a0*/  F2FP.SATFINITE.E4M3.F32.PACK_AB_MERGE_C R180, R181, R180, RZ ;  /* 0x000000b4b5b4723e */ /* 0x000fe200048070ff */
[----:B------:R-:W-:Y:S01]  /*74b0*/  UIADD3 UR58, UR58, -0x1, URZ ;  /* 0xffffffff3a3a7890 */ /* 0x000fe2000fffe03f */
[----:B------:R-:W-:Y:S01]  /*74c0*/  F2FP.SATFINITE.E4M3.F32.PACK_AB_MERGE_C R17, R18, R17, RZ ;  /* 0x000000111211723e */ /* 0x000fe200048070ff */
[----:B------:R-:W-:Y:S01]  /*74d0*/  UIADD3 UR4, UR4, 0x33460, URZ ;  /* 0x0003346004047890 */ /* 0x000fe2000fffe03f */
[----:B------:R-:W-:Y:S01]  /*74e0*/  PLOP3.LUT P1, PT, PT, PT, UP0, 0x80, 0x0 ;  /* 0x000000000000781c */ /* 0x000fe20003f2f008 */
[----:B------:R-:W-:Y:S01]  /*74f0*/  UMOV UR60, UR55 ;  /* 0x00000037003c7c82 */ /* 0x000fe20008000000 */
[----:B------:R-:W-:Y:S01]  /*7500*/  F2FP.SATFINITE.E4M3.F32.PACK_AB_MERGE_C R186, R187, R186, RZ ;  /* 0x000000babbba723e */ /* 0x000fe200048070ff */
[----:B------:R-:W-:Y:S01]  /*7510*/  UPRMT UR4, UR54, 0x654, UR4 ;  /* 0x0000065436047896 */ /* 0x000fe20008000004 */
[----:B------:R-:W-:Y:S01]  /*7520*/  F2FP.SATFINITE.E4M3.F32.PACK_AB_MERGE_C R21, R22, R21, RZ ;  /* 0x000000151615723e */ /* 0x000fe200048070ff */
[----:B------:R-:W-:Y:S01]  /*7530*/  FMUL.FTZ R24, R24, R8 ;  /* 0x0000000818187220 */ /* 0x000fe20000410000 */
[----:B------:R-:W-:Y:S01]  /*7540*/  F2FP.SATFINITE.E4M3.F32.PACK_AB_MERGE_C R174, R175, R174, RZ ;  /* 0x000000aeafae723e */ /* 0x000fe200048070ff */
[-C--:B------:R-:W-:Y:S01]  /*7550*/  FMUL.FTZ R25, R25, R8.reuse ;  /* 0x0000000819197220 */ /* 0x080fe20000410000 */
[----:B------:R-:W-:Y:S01]  /*7560*/  F2FP.SATFINITE.E4M3.F32.PACK_AB_MERGE_C R169, R172, R169, RZ ;  /* 0x000000a9aca9723e */ /* 0x000fe200048070ff */
[----:B------:R-:W-:Y:S01]  /*7570*/  FMUL.FTZ R28, R28, R8 ;  /* 0x000000081c1c7220 */ /* 0x000fe20000410000 */
[----:B------:R-:W-:Y:S01]  /*7580*/  F2FP.SATFINITE.E4M3.F32.PACK_AB_MERGE_C R182, R183, R182, RZ ;  /* 0x000000b6b7b6723e */ /* 0x000fe200048070ff */
[----:B------:R-:W-:Y:S01]  /*7590*/  FMUL.FTZ R29, R29, R8 ;  /* 0x000000081d1d7220 */ /* 0x000fe20000410000 */
[----:B------:R-:W-:Y:S01]  /*75a0*/  F2FP.SATFINITE.E4M3.F32.PACK_AB_MERGE_C R156, R157, R156, RZ ;  /* 0x0000009c9d9c723e */ /* 0x000fe200048070ff */
[----:B------:R-:W-:Y:S01]  /*75b0*/  SYNCS.ARRIVE.TRANS64.RED.A1T0 RZ, [UR4], RZ ;  /* 0x000000ffffff79a7 */ /* 0x000fe20008100404 */
[----:B------:R-:W-:Y:S01]  /*75c0*/  F2FP.SATFINITE.E4M3.F32.PACK_AB_MERGE_C R158, R159, R158, RZ ;  /* 0x0000009e9f9e723e */ /* 0x000fe200048070ff */
[----:B------:R-:W-:Y:S01]  /*75d0*/  FMUL.FTZ R32, R32, R8 ;  /* 0x0000000820207220 */ /* 0x000fe20000410000 */
        /* <DEDUP_REMOVED lines=19> */
[-C--:B------:R-:W-:Y:S01]  /*7710*/  FMUL.FTZ R52, R52, R8.reuse ;  /* 0x0000000834347220 */ /* 0x080fe20000410000 */
[----:B------:R-:W-:Y:S01]  /*7720*/  R2UR UR53, R0 ;  /* 0x00000000003572ca */ /* 0x000fe200000e0000 */
[-C--:B------:R-:W-:Y:S01]  /*7730*/  FMUL.FTZ R53, R53, R8.reuse ;  /* 0x0000000835357220 */ /* 0x080fe20000410000 */
        /* <DEDUP_REMOVED lines=31> */
[----:B------:R-:W-:Y:S01]  /*7930*/  FMUL.FTZ R117, R117, R8 ;  /* 0x0000000875757220 */ /* 0x000fe20000410000 */
        /* <DEDUP_REMOVED lines=48> */
[----:B------:R-:W-:Y:S01]  /*7c40*/  F2FP.SATFINITE.E4M3.F32.PACK_AB_MERGE_C R200, R10, R11, R12 ;  /* 0x0000000b0ac8723e */ /* 0x000fe2000480700c */
[----:B------:R-:W-:Y:S01]  /*7c50*/  IMAD.MOV.U32 R9, RZ, RZ, R4 ;  /* 0x000000ffff097224 */ /* 0x000fe200078e0004 */
[----:B------:R-:W-:Y:S01]  /*7c60*/  F2FP.SATFINITE.E4M3.F32.PACK_AB_MERGE_C R201, R177, R176, R180 ;  /* 0x000000b0b1c9723e */ /* 0x000fe200048070b4 */
[----:B------:R-:W-:Y:S01]  /*7c70*/  IMAD.MOV.U32 R8, RZ, RZ, R7 ;  /* 0x000000ffff087224 */ /* 0x000fe200078e0007 */
[----:B------:R-:W-:-:S02]  /*7c80*/  F2FP.SATFINITE.E4M3.F32.PACK_AB_MERGE_C R202, R15, R14, R17 ;  /* 0x0000000e0fca723e */ /* 0x000fc40004807011 */
[----:B------:R-:W-:Y:S02]  /*7c90*/  F2FP.SATFINITE.E4M3.F32.PACK_AB_MERGE_C R203, R185, R184, R186 ;  /* 0x000000b8b9cb723e */ /* 0x000fe400048070ba */
[----:B------:R-:W-:Y:S02]  /*7ca0*/  F2FP.SATFINITE.E4M3.F32.PACK_AB_MERGE_C R204, R20, R19, R21 ;  /* 0x0000001314cc723e */ /* 0x000fe40004807015 */
[----:B------:R-:W-:Y:S02]  /*7cb0*/  F2FP.SATFINITE.E4M3.F32.PACK_AB_MERGE_C R205, R171, R170, R174 ;  /* 0x000000aaabcd723e */ /* 0x000fe400048070ae */
[----:B------:R-:W-:Y:S02]  /*7cc0*/  F2FP.SATFINITE.E4M3.F32.PACK_AB_MERGE_C R206, R168, R23, R169 ;  /* 0x00000017a8ce723e */ /* 0x000fe400048070a9 */
[----:B------:R-:W-:Y:S02]  /*7cd0*/  F2FP.SATFINITE.E4M3.F32.PACK_AB_MERGE_C R207, R179, R178, R182 ;  /* 0x000000b2b3cf723e */ /* 0x000fe400048070b6 */
        /* <DEDUP_REMOVED lines=11> */
[----:B------:R-:W-:Y:S01]  /*7d90*/  F2FP.SATFINITE.E4M3.F32.PACK_AB_MERGE_C R219, R130, R127, R13 ;  /* 0x0000007f82db723e */ /* 0x000fe2000480700d */
[----:B------:R-:W-:Y:S06]  /*7da0*/  @P1 BRA `(.L_x_29) ;  /* 0xffffffd000341947 */ /* 0x000fec000383ffff */
.L_x_18:
[----:B------:R-:W-:Y:S06]  /*7db0*/  BAR.ARV 0x8, 0x180 ;  /* 0x0206000000007b1d */ /* 0x000fec0000002000 */
[----:B------:R-:W-:Y:S05]  /*7dc0*/  @!P0 BRA `(.L_x_30) ;  /* 0x0000000000048947 */ /* 0x000fea0003800000 */
[----:B------:R-:W-:Y:S01]  /*7dd0*/  BPT.TRAP 0x1 ;  /* 0x000000040000795c */ /* 0x000fe20000300000 */
.L_x_30:
[----:B------:R-:W-:Y:S01]  /*7de0*/  R2UR UR9, R0 ;  /* 0x00000000000972ca */ /* 0x000fe200000e0000 */
[----:B------:R-:W-:-:S05]  /*7df0*/  IMAD.U32 R2, RZ, RZ, UR55 ;  /* 0x00000037ff027e24 */ /* 0x000fca000f8e00ff */
[----:B------:R-:W-:-:S07]  /*7e00*/  SHF.L.U32 R2, R2, 0x1f, RZ ;  /* 0x0000001f02027819 */ /* 0x000fce00000006ff */
[----:B------:R-:W-:-:S09]  /*7e10*/  ULEA UR9, UR9, UR36, 0x3 ;  /* 0x0000002409097291 */ /* 0x000fd2000f8e183f */
[----:B------:R0:W1:Y:S01]  /*7e20*/  SYNCS.PHASECHK.TRANS64.TRYWAIT P1, [UR9+0x33450], R2 ;  /* 0x03345002ff0075a7 */ /* 0x0000620008020149 */
[----:B------:R-:W-:Y:S05]  /*7e30*/  @!P0 BRA `(.L_x_31) ;  /* 0x0000000000048947 */ /* 0x000fea0003800000 */
[----:B------:R-:W-:Y:S01]  /*7e40*/  BPT.TRAP 0x1 ;  /* 0x000000040000795c */ /* 0x000fe20000300000 */
.L_x_31:
[----:B-1----:R-:W-:Y:S05]  /*7e50*/  @P1 BRA `(.L_x_32) ;  /* 0x0000000000081947 */ /* 0x002fea0003800000 */
[----:B------:R-:W1:Y:S02]  /*7e60*/  SYNCS.PHASECHK.TRANS64.TRYWAIT P1, [UR9+0x33450], R2 ;  /* 0x03345002ff0075a7 */ /* 0x000e640008020149 */
[----:B-1----:R-:W-:Y:S05]  /*7e70*/  @!P1 BRA `(.L_x_33) ;  /* 0x0000008c00289947 */ /* 0x002fea0003800000 */
.L_x_32:
[----:B------:R-:W-:Y:S01]  /*7e80*/  UIADD3 UR36, UR36, 0x200, URZ ;  /* 0x0000020024247890 */ /* 0x000fe2000fffe03f */
[----:B------:R-:W-:Y:S01]  /*7e90*/  R2UR UR4, R0 ;  /* 0x00000000000472ca */ /* 0x000fe200000e0000 */
[----:B------:R-:W-:Y:S01]  /*7ea0*/  WARPGROUP.ARRIVE ;  /* 0x00000000000079c5 */ /* 0x000fe20000000000 */
[----:B------:R-:W-:Y:S01]  /*7eb0*/  UMOV UR7, 0xc0000010 ;  /* 0xc000001000077882 */ /* 0x000fe20000000000 */
[----:B------:R-:W-:Y:S01]  /*7ec0*/  USHF.R.U32.HI UR36, URZ, 0x4, UR36 ;  /* 0x000000043f247899 */ /* 0x000fe20008011624 */
[----:B------:R-:W-:Y:S01]  /*7ed0*/  IMAD.MOV.U32 R8, RZ, RZ, 0x3f800000 ;  /* 0x3f800000ff087424 */ /* 0x000fe200078e00ff */
[----:B------:R-:W-:Y:S02]  /*7ee0*/  ULDC.64 UR10, c[0x0][0x9a0] ;  /* 0x00026800000a7ab9 */ /* 0x000fe40000000a00 */
[----:B------:R-:W-:Y:S02]  /*7ef0*/  ULOP3.LUT UR36, UR36, 0x3fff, URZ, 0xc0, !UPT ;  /* 0x00003fff24247892 */ /* 0x000fe4000f8ec03f */
[----:B------:R-:W-:-:S02]  /*7f00*/  UISETP.NE.U32.AND UP0, UPT, UR10, URZ, UPT ;  /* 0x0000003f0a00728c */ /* 0x000fc4000bf05070 */
[----:B------:R-:W-:Y:S02]  /*7f10*/  ULOP3.LUT UR8, UR36, 0x10000, URZ, 0xfc, !UPT ;  /* 0x0001000024087892 */ /* 0x000fe4000f8efc3f */
[----:B------:R-:W-:Y:S02]  /*7f20*/  UISETP.NE.AND.EX UP0, UPT, UR11, URZ, UPT, UP0 ;  /* 0x0000003f0b00728c */ /* 0x000fe4000bf05300 */
[----:B------:R-:W-:-:S04]  /*7f30*/  UIMAD UR8, UR4, 0x780, UR8 ;  /* 0x00000780040878a4 */ /* 0x000fc8000f8e0208 */
[----:B------:R-:W-:Y:S01]  /*7f40*/  UIADD3 UR4, UR8, 0x180, URZ ;  /* 0x0000018008047890 */ /* 0x000fe2000fffe03f */
[----:B------:R-:W-:Y:S02]  /*7f50*/  PLOP3.LUT P1, PT, PT, PT, UP0, 0x80, 0x0 ;  /* 0x000000000000781c */ /* 0x000fe40003f2f008 */
[----:B------:R-:W-:-:S06]  /*7f60*/  UMOV UR6, UR8 ;  /* 0x0000000800067c82 */ /* 0x000fcc0008000000 */
[----:B------:R-:W-:Y:S01]  /*7f70*/  QGMMA.64x192x32.F32.E4M3.E4M3 R24, R200, gdesc[UR4], R24, gsb0 ;  /* 0x02e00004c8187df3 */ /* 0x000fe20008000818 */
[----:B------:R-:W-:Y:S01]  /*7f80*/  UMOV UR7, 0xc0000010 ;  /* 0xc000001000077882 */ /* 0x000fe20000000000 */
[----:B------:R-:W-:Y:S01]  /*7f90*/  UMOV UR6, UR4 ;  /* 0x0000000400067c82 */ /* 0x000fe20008000000 */
[----:B------:R-:W-:Y:S01]  /*7fa0*/  UIADD3 UR4, UR8, 0x300, URZ ;  /* 0x0000030008047890 */ /* 0x000fe2000fffe03f */
[----:B------:R-:W-:Y:S01]  /*7fb0*/  @UP0 ULDC.64 UR12, c[0x0][0x9c8] ;  /* 0x00027200000c0ab9 */ /* 0x000fe20000000a00 */
[----:B------:R-:W-:Y:S02]  /*7fc0*/  WARPGROUP.DEPBAR.LE gsb0, 0x0 ;  /* 0x00008000000079c5 */ /* 0x000fe40000010000 */
[----:B------:R-:W-:-:S13]  /*7fd0*/  WARPGROUP.ARRIVE ;  /* 0x00000000000079c5 */ /* 0x000fda0000000000 */
[----:B------:R-:W-:Y:S01]  /*7fe0*/  QGMMA.64x192x32.F32.E4M3.E4M3 R24, R204, gdesc[UR4], R24, gsb0 ;  /* 0x02e00004cc187df3 */ /* 0x000fe20008000818 */
[----:B------:R-:W-:Y:S01]  /*7ff0*/  UMOV UR6, UR4 ;  /* 0x0000000400067c82 */ /* 0x000fe20008000000 */
[----:B------:R-:W-:Y:S01]  /*8000*/  UMOV UR7, 0xc0000010 ;  /* 0xc000001000077882 */ /* 0x000fe20000000000 */
[----:B------:R-:W-:Y:S01]  /*8010*/  @UP0 UIMAD.WIDE.U32 UR4, UR49, UR12, URZ ;  /* 0x0000000c310402a5 */ /* 0x000fe2000f8e003f */
[----:B------:R-:W-:Y:S02]  /*8020*/  WARPGROUP.DEPBAR.LE gsb0, 0x0 ;  /* 0x00008000000079c5 */ /* 0x000fe40000010000 */
[----:B------:R-:W-:-:S14]  /*8030*/  WARPGROUP.ARRIVE ;  /* 0x00000000000079c5 */ /* 0x000fdc0000000000 */
[----:B------:R-:W-:Y:S01]  /*8040*/  QGMMA.64x192x32.F32.E4M3.E4M3 R24, R208, gdesc[UR4], R24, gsb0 ;  /* 0x02e00004d0187df3 */ /* 0x000fe20008000818 */
[----:B------:R-:W-:Y:S02]  /*8050*/  @UP0 UIMAD UR6, UR39, UR12, URZ ;  /* 0x0000000c270602a4 */ /* 0x000fe4000f8e023f */
[----:B------:R-:W-:Y:S02]  /*8060*/  @UP0 USHF.R.S32.HI UR7, URZ, 0x1f, UR51 ;  /* 0x0000001f3f070899 */ /* 0x000fe40008011433 */
[----:B------:R-:W-:-:S03]  /*8070*/  @UP0 UIMAD UR6, UR49, UR13, UR6 ;  /* 0x0000000d310602a4 */ /* 0x000fc6000f8e0206 */
[----:B------:R-:W-:Y:S01]  /*8080*/  @UP0 ULDC.64 UR12, c[0x0][0x9d0] ;  /* 0x00027400000c0ab9 */ /* 0x000fe20000000a00 */
[----:B------:R-:W-:Y:S02]  /*8090*/  @UP0 UIADD3 UR5, UR5, UR6, URZ ;  /* 0x0000000605050290 */ /* 0x000fe4000fffe03f */
[----:B------:R-:W-:Y:S02]  /*80a0*/  @UP0 UIMAD UR6, UR7, UR12, URZ ;  /* 0x0000000c070602a4 */ /* 0x000fe4000f8e023f */
[----:B------:R-:W-:Y:S02]  /*80b0*/  @UP0 UIMAD.WIDE.U32 UR4, UR51, UR12, UR4 ;  /* 0x0000000c330402a5 */ /* 0x000fe4000f8e0004 */
[----:B------:R-:W-:-:S04]  /*80c0*/  @UP0 UIMAD UR6, UR51, UR13, UR6 ;  /* 0x0000000d330602a4 */ /* 0x000fc8000f8e0206 */
[----:B------:R-:W-:Y:S02]  /*80d0*/  @UP0 UIADD3 UR5, UR5, UR6, URZ ;  /* 0x0000000605050290 */ /* 0x000fe4000fffe03f */
[----:B------:R-:W-:-:S04]  /*80e0*/  @UP0 ULEA UR6, UP1, UR4, UR10, 0x2 ;  /* 0x0000000a04060291 */ /* 0x000fc8000f82103f */
[----:B------:R-:W-:Y:S02]  /*80f0*/  @UP0 ULEA.HI.X UR7, UR4, UR11, UR5, 0x2, UP1 ;  /* 0x0000000b04070291 */ /* 0x000fe400088f1405 */
[----:B01----:R-:W-:-:S04]  /*8100*/  IMAD.U32 R2, RZ, RZ, UR6 ;  /* 0x00000006ff027e24 */ /* 0x003fc8000f8e00ff */
[----:B------:R-:W-:-:S05]  /*8110*/  IMAD.U32 R3, RZ, RZ, UR7 ;  /* 0x00000007ff037e24 */ /* 0x000fca000f8e00ff */
[----:B------:R0:W2:Y:S01]  /*8120*/  @P1 LDG.E R8, desc[UR56][R2.64] ;  /* 0x0000003802081981 */ /* 0x0000a2000c1e1900 */
[----:B------:R-:W-:Y:S01]  /*8130*/  UIADD3 UR4, UR8, 0x480, URZ ;  /* 0x0000048008047890 */ /* 0x000fe2000fffe03f */
[----:B------:R-:W-:-:S06]  /*8140*/  UMOV UR7, 0xc0000010 ;  /* 0xc000001000077882 */ /* 0x000fcc0000000000 */
[----:B------:R-:W-:Y:S01]  /*8150*/  UMOV UR6, UR4 ;  /* 0x0000000400067c82 */ /* 0x000fe20008000000 */
[----:B------:R-:W-:Y:S01]  /*8160*/  UIADD3 UR8, UR8, 0x600, URZ ;  /* 0x0000060008087890 */ /* 0x000fe2000fffe03f */
[----:B------:R-:W-:Y:S02]  /*8170*/  WARPGROUP.DEPBAR.LE gsb0, 0x0 ;  /* 0x00008000000079c5 */ /* 0x000fe40000010000 */
[----:B------:R-:W-:-:S06]  /*8180*/  WARPGROUP.ARRIVE ;  /* 0x00000000000079c5 */ /* 0x000fcc0000000000 */
[----:B------:R-:W-:Y:S01]  /*8190*/  QGMMA.64x192x32.F32.E4M3.E4M3 R24, R212, gdesc[UR4], R24, gsb0 ;  /* 0x02e00004d4187df3 */ /* 0x000fe20008000818 */
[----:B------:R-:W-:Y:S01]  /*81a0*/  UMOV UR6, UR8 ;  /* 0x0000000800067c82 */ /* 0x000fe20008000000 */
[----:B------:R-:W-:Y:S01]  /*81b0*/  UMOV UR7, 0xc0000010 ;  /* 0xc000001000077882 */ /* 0x000fe20000000000 */
[----:B------:R-:W1:Y:S04]  /*81c0*/  SHFL.BFLY PT, R0, R5, 0x2, 0x1f ;  /* 0x0c401f0005007f89 */ /* 0x000e6800000e0000 */
[----:B------:R-:W3:Y:S01]  /*81d0*/  SHFL.BFLY PT, R11, R6, 0x2, 0x1f ;  /* 0x0c401f00060b7f89 */ /* 0x000ee200000e0000 */
[----:B-1----:R-:W-:Y:S01]  /*81e0*/  FADD.FTZ R0, R0, R5 ;  /* 0x0000000500007221 */ /* 0x002fe20000010000 */
[----:B---3--:R-:W-:-:S04]  /*81f0*/  FADD.FTZ R11, R11, R6 ;  /* 0x000000060b0b7221 */ /* 0x008fc80000010000 */
[----:B------:R-:W1:Y:S04]  /*8200*/  SHFL.BFLY PT, R9, R0, 0x1, 0x1f ;  /* 0x0c201f0000097f89 */ /* 0x000e6800000e0000 */
[----:B0-----:R-:W0:Y:S01]  /*8210*/  SHFL.BFLY PT, R2, R11, 0x1, 0x1f ;  /* 0x0c201f000b027f89 */ /* 0x001e2200000e0000 */
[----:B------:R-:W-:Y:S02]  /*8220*/  IMAD.MOV.U32 R3, RZ, RZ, RZ ;  /* 0x000000ffff037224 */ /* 0x000fe400078e00ff */
[----:B-1----:R-:W-:Y:S01]  /*8230*/  FADD.FTZ R12, R0, R9 ;  /* 0x00000009000c7221 */ /* 0x002fe20000010000 */
[----:B0-----:R-:W-:-:S04]  /*8240*/  FADD.FTZ R13, R11, R2 ;  /* 0x000000020b0d7221 */ /* 0x001fc80000010000 */
[C---:B------:R-:W-:Y:S01]  /*8250*/  FSETP.NE.FTZ.AND P1, PT, R12.reuse, RZ, PT ;  /* 0x000000ff0c00720b */ /* 0x040fe20003f35000 */
[----:B------:R-:W-:Y:S01]  /*8260*/  FMUL.FTZ R14, R12, 0.00390625 ;  /* 0x3b8000000c0e7820 */ /* 0x000fe20000410000 */
[----:B------:R-:W-:-:S04]  /*8270*/  FMUL.FTZ R10, R13, 0.00390625 ;  /* 0x3b8000000d0a7820 */ /* 0x000fc80000410000 */
[----:B------:R-:W-:Y:S02]  /*8280*/  FSETP.NE.FTZ.AND P2, PT, R14, RZ, PT ;  /* 0x000000ff0e00720b */ /* 0x000fe40003f55000 */
[----:B------:R-:W-:-:S05]  /*8290*/  FSETP.NE.FTZ.AND P3, PT, R10, RZ, PT ;  /* 0x000000ff0a00720b */ /* 0x000fca0003f75000 */
[----:B------:R-:W-:Y:S01]  /*82a0*/  @P1 MUFU.RCP R3, R12 ;  /* 0x0000000c00031308 */ /* 0x000fe20000001000 */
[----:B------:R-:W-:Y:S01]  /*82b0*/  FSETP.NE.FTZ.AND P1, PT, R13, RZ, PT ;  /* 0x000000ff0d00720b */ /* 0x000fe20003f35000 */
[----:B------:R-:W-:-:S06]  /*82c0*/  IMAD.MOV.U32 R9, RZ, RZ, RZ ;  /* 0x000000ffff097224 */ /* 0x000fcc00078e00ff */
[----:B------:R-:W0:Y:S01]  /*82d0*/  @P2 MUFU.LG2 R5, R14 ;  /* 0x0000000e00052308 */ /* 0x000e220000000c00 */
[----:B------:R-:W-:Y:S02]  /*82e0*/  WARPGROUP.DEPBAR.LE gsb0, 0x0 ;  /* 0x00008000000079c5 */ /* 0x000fe40000010000 */
[----:B------:R-:W-:-:S06]  /*82f0*/  WARPGROUP.ARRIVE ;  /* 0x00000000000079c5 */ /* 0x000fcc0000000000 */
[----:B------:R-:W-:Y:S01]  /*8300*/  QGMMA.64x192x32.F32.E4M3.E4M3 R24, R216, gdesc[UR4], R24, gsb0 ;  /* 0x02e00004d8187df3 */ /* 0x000fe20008000818 */
[----:B------:R-:W1:Y:S08]  /*8310*/  @P3 MUFU.LG2 R10, R10 ;  /* 0x0000000a000a3308 */ /* 0x000e700000000c00 */
[----:B------:R-:W3:Y:S01]  /*8320*/  @P1 MUFU.RCP R9, R13 ;  /* 0x0000000d00091308 */ /* 0x000ee20000001000 */
[----:B------:R-:W-:-:S02]  /*8330*/  IMAD.U32 R11, RZ, RZ, UR37 ;  /* 0x00000025ff0b7e24 */ /* 0x000fc4000f8e00ff */
[----:B------:R-:W-:Y:S02]  /*8340*/  IMAD.U32 R6, RZ, RZ, UR37 ;  /* 0x00000025ff067e24 */ /* 0x000fe4000f8e00ff */
[----:B0-----:R-:W-:Y:S01]  /*8350*/  @P2 FMUL.FTZ R5, R5, 0.69314718246459960938 ;  /* 0x3f31721805052820 */ /* 0x001fe20000410000 */
[----:B------:R-:W-:Y:S01]  /*8360*/  @P3 FMUL.FTZ R12, R11, 0.69314718246459960938 ;  /* 0x3f3172180b0c3820 */ /* 0x000fe20000410000 */
[----:B------:R-:W-:Y:S01]  /*8370*/  @P2 FMUL.FTZ R6, R6, 0.69314718246459960938 ;  /* 0x3f31721806062820 */ /* 0x000fe20000410000 */
[----:B-1----:R-:W-:Y:S01]  /*8380*/  @P3 FMUL.FTZ R11, R10, 0.69314718246459960938 ;  /* 0x3f3172180a0b3820 */ /* 0x002fe20000410000 */
[----:B------:R-:W-:Y:S02]  /*8390*/  IMAD.MOV.U32 R2, RZ, RZ, -0x800000 ;  /* 0xff800000ff027424 */ /* 0x000fe400078e00ff */
[----:B--2---:R-:W-:Y:S01]  /*83a0*/  FMUL.FTZ R3, R3, R8 ;  /* 0x0000000803037220 */ /* 0x004fe20000410000 */
[----:B------:R-:W-:Y:S02]  /*83b0*/  IMAD.MOV.U32 R0, RZ, RZ, -0x800000 ;  /* 0xff800000ff007424 */ /* 0x000fe400078e00ff */
[----:B------:R-:W-:Y:S01]  /*83c0*/  @P2 FFMA.FTZ R2, R6, R7, R5 ;  /* 0x0000000706022223 */ /* 0x000fe20000010005 */
[----:B------:R-:W-:Y:S01]  /*83d0*/  @P3 FFMA.FTZ R0, R12, R4, R11 ;  /* 0x000000040c003223 */ /* 0x000fe2000001000b */
[----:B---3--:R-:W-:Y:S01]  /*83e0*/  FMUL.FTZ R8, R9, R8 ;  /* 0x0000000809087220 */ /* 0x008fe20000410000 */
[----:B------:R-:W-:-:S02]  /*83f0*/  WARPGROUP.DEPBAR.LE gsb0, 0x0 ;  /* 0x00008000000079c5 */ /* 0x000fc40000010000 */
[----:B------:R-:W-:Y:S05]  /*8400*/  @!P0 BRA `(.L_x_34) ;  /* 0x0000000000048947 */ /* 0x000fea0003800000 */
[----:B------:R-:W-:Y:S01]  /*8410*/  BPT.TRAP 0x1 ;  /* 0x000000040000795c */ /* 0x000fe20000300000 */
.L_x_34:
[----:B------:R-:W-:Y:S01]  /*8420*/  UIADD3 UR4, UR9, 0x33460, URZ ;  /* 0x0003346009047890 */ /* 0x000fe2000fffe03f */
[-C--:B------:R-:W-:Y:S01]  /*8430*/  FMUL.FTZ R11, R40, R3.reuse ;  /* 0x00000003280b7220 */ /* 0x080fe20000410000 */
[-C--:B------:R-:W-:Y:S01]  /*8440*/  FMUL.FTZ R15, R48, R3.reuse ;  /* 0x00000003300f7220 */ /* 0x080fe20000410000 */
[-C--:B------:R-:W-:Y:S01]  /*8450*/  FMUL.FTZ R9, R24, R3.reuse ;  /* 0x0000000318097220 */ /* 0x080fe20000410000 */
[----:B------:R-:W-:Y:S01]  /*8460*/  UPRMT UR4, UR54, 0x654, UR4 ;  /* 0x0000065436047896 */ /* 0x000fe20008000004 */
        /* <DEDUP_REMOVED lines=8> */
[----:B------:R-:W-:Y:S01]  /*84f0*/  SYNCS.ARRIVE.TRANS64.RED.A1T0 RZ, [UR4], RZ ;  /* 0x000000ffffff79a7 */ /* 0x000fe20008100404 */
        /* <DEDUP_REMOVED lines=79> */
[----:B------:R-:W-:Y:S01]  /*89f0*/  PLOP3.LUT P0, PT, PT, PT, PT, 0x8, 0x0 ;  /* 0x000000000000781c */ /* 0x000fe20003f0e170 */
[-C--:B------:R-:W-:Y:S01]  /*8a00*/  FMUL.FTZ R51, R102, R8.reuse ;  /* 0x0000000866337220 */ /* 0x080fe20000410000 */
[-C--:B------:R-:W-:Y:S01]  /*8a10*/  FMUL.FTZ R99, R99, R8.reuse ;  /* 0x0000000863637220 */ /* 0x080fe20000410000 */
[-C--:B------:R-:W-:Y:S01]  /*8a20*/  FMUL.FTZ R110, R110, R8.reuse ;  /* 0x000000086e6e7220 */ /* 0x080fe20000410000 */
[-C--:B------:R-:W-:Y:S01]  /*8a30*/  FMUL.FTZ R116, R107, R8.reuse ;  /* 0x000000086b747220 */ /* 0x080fe20000410000 */
[-C--:B------:R-:W-:Y:S01]  /*8a40*/  FMUL.FTZ R118, R118, R8.reuse ;  /* 0x0000000876767220 */ /* 0x080fe20000410000 */
[----:B------:R-:W-:-:S07]  /*8a50*/  FMUL.FTZ R115, R115, R8 ;  /* 0x0000000873737220 */ /* 0x000fce0000410000 */
.L_x_10:
[----:B------:R-:W-:Y:S05]  /*8a60*/  @P0 BRA `(.L_x_35) ;  /* 0x0000002c006c0947 */ /* 0x000fea0003800000 */
[----:B------:R-:W0:Y:S01]  /*8a70*/  S2R R67, SR_TID.X ;  /* 0x0000000000437919 */ /* 0x000e220000002100 */
[----:B------:R-:W-:Y:S01]  /*8a80*/  ULDC.64 UR4, c[0x4][0x38] ;  /* 0x01000e0000047ab9 */ /* 0x000fe20000000a00 */
[----:B------:R-:W1:Y:S01]  /*8a90*/  LDC R113, c[0x0][0xbe8] ;  /* 0x0002fa00ff717b82 */ /* 0x000e620000000800 */
[----:B------:R-:W-:Y:S01]  /*8aa0*/  ULDC.64 UR8, c[0x0][0xbd0] ;  /* 0x0002f40000087ab9 */ /* 0x000fe20000000a00 */
[----:B------:R-:W-:Y:S01]  /*8ab0*/  USHF.R.S32.HI UR7, URZ, 0x1f, UR51 ;  /* 0x0000001f3f077899 */ /* 0x000fe20008011433 */
[----:B------:R-:W-:Y:S01]  /*8ac0*/  ULDC.64 UR10, c[0x0][0xb38] ;  /* 0x0002ce00000a7ab9 */ /* 0x000fe20000000a00 */
[----:B0-----:R-:W-:-:S05]  /*8ad0*/  IMAD.SHL.U32 R3, R67, 0x4, RZ ;  /* 0x0000000443037824 */ /* 0x001fca00078e00ff */
[----:B------:R-:W-:Y:S01]  /*8ae0*/  LOP3.LUT R3, R3, 0xc, RZ, 0xc0, !PT ;  /* 0x0000000c03037812 */ /* 0x000fe200078ec0ff */
[----:B------:R-:W-:Y:S03]  /*8af0*/  BAR.SYNC.DEFER_BLOCKING 0x1, 0x100 ;  /* 0x0044000000007b1d */ /* 0x000fe60000010000 */
[----:B------:R-:W-:-:S05]  /*8b00*/  IADD3 R4, P0, R3, UR4, RZ ;  /* 0x0000000403047c10 */ /* 0x000fca000ff1e0ff */
[----:B------:R-:W-:-:S05]  /*8b10*/  IMAD.X R5, RZ, RZ, UR5, P0 ;  /* 0x00000005ff057e24 */ /* 0x000fca00080e06ff */
[----:B------:R0:W2:Y:S01]  /*8b20*/  LDG.E.CONSTANT R3, desc[UR56][R4.64] ;  /* 0x0000003804037981 */ /* 0x0000a2000c1e9900 */
[----:B------:R-:W-:Y:S01]  /*8b30*/  LOP3.LUT P0, R8, R67, 0x3, RZ, 0xc0, !PT ;  /* 0x0000000343087812 */ /* 0x000fe2000780c0ff */
[----:B------:R-:W-:Y:S01]  /*8b40*/  UIMAD.WIDE.U32 UR4, UR51, UR8, URZ ;  /* 0x00000008330472a5 */ /* 0x000fe2000f8e003f */
[----:B-1----:R-:W-:Y:S01]  /*8b50*/  ISETP.NE.AND P2, PT, R113, 0x1, PT ;  /* 0x000000017100780c */ /* 0x002fe20003f45270 */
[----:B------:R-:W-:Y:S01]  /*8b60*/  UIMAD UR6, UR7, UR8, URZ ;  /* 0x00000008070672a4 */ /* 0x000fe2000f8e023f */
[----:B------:R-:W-:Y:S01]  /*8b70*/  ISETP.EQ.OR P0, PT, R8, 0x3, !P0 ;  /* 0x000000030800780c */ /* 0x000fe20004702670 */
[----:B------:R-:W-:Y:S01]  /*8b80*/  UIMAD UR8, UR7, UR10, URZ ;  /* 0x0000000a070872a4 */ /* 0x000fe2000f8e023f */
[----:B------:R-:W-:Y:S01]  /*8b90*/  BSSY B0, `(.L_x_36) ;  /* 0x000021e000007945 */ /* 0x000fe20003800000 */
[----:B------:R-:W-:Y:S01]  /*8ba0*/  UIMAD UR9, UR51, UR9, UR6 ;  /* 0x00000009330972a4 */ /* 0x000fe2000f8e0206 */
[----:B------:R-:W-:Y:S01]  /*8bb0*/  SEL R38, R19, R22, P0 ;  /* 0x0000001613267207 */ /* 0x000fe20000000000 */
[----:B------:R-:W-:Y:S01]  /*8bc0*/  UIMAD.WIDE.U32 UR6, UR51, UR10, URZ ;  /* 0x0000000a330672a5 */ /* 0x000fe2000f8e003f */
[----:B------:R-:W-:Y:S01]  /*8bd0*/  SEL R19, R22, R19, P0 ;  /* 0x0000001316137207 */ /* 0x000fe20000000000 */
[----:B------:R-:W-:Y:S01]  /*8be0*/  UIADD3 UR9, UR5, UR9, URZ ;  /* 0x0000000905097290 */ /* 0x000fe2000fffe03f */
[----:B------:R-:W-:Y:S01]  /*8bf0*/  SEL R176, R121, R60, P0 ;  /* 0x0000003c79b07207 */ /* 0x000fe20000000000 */
[----:B------:R-:W-:Y:S01]  /*8c00*/  UIMAD UR8, UR51, UR11, UR8 ;  /* 0x0000000b330872a4 */ /* 0x000fe2000f8e0208 */
[----:B------:R-:W-:-:S02]  /*8c10*/  SEL R22, R60, R121, P0 ;  /* 0x000000793c167207 */ /* 0x000fc40000000000 */
[----:B------:R-:W-:Y:S01]  /*8c20*/  SEL R146, R46, R47, P0 ;  /* 0x0000002f2e927207 */ /* 0x000fe20000000000 */
[----:B------:R-:W-:Y:S01]  /*8c30*/  UIADD3 UR8, UR7, UR8, URZ ;  /* 0x0000000807087290 */ /* 0x000fe2000fffe03f */
[----:B------:R-:W-:Y:S01]  /*8c40*/  SEL R60, R47, R46, P0 ;  /* 0x0000002e2f3c7207 */ /* 0x000fe20000000000 */
[----:B------:R-:W-:Y:S01]  /*8c50*/  VIADD R46, R67, 0xffffff80 ;  /* 0xffffff80432e7836 */ /* 0x000fe20000000000 */
[----:B------:R-:W-:Y:S02]  /*8c60*/  SEL R148, R56, R7, P0 ;  /* 0x0000000738947207 */ /* 0x000fe40000000000 */
[----:B------:R-:W-:Y:S02]  /*8c70*/  SEL R56, R7, R56, P0 ;  /* 0x0000003807387207 */ /* 0x000fe40000000000 */
[----:B0-----:R-:W-:Y:S02]  /*8c80*/  SHF.R.S32.HI R5, RZ, 0x1f, R46 ;  /* 0x0000001fff057819 */ /* 0x001fe4000001142e */
[----:B------:R-:W-:-:S02]  /*8c90*/  SEL R8, R9, R10, P0 ;  /* 0x0000000a09087207 */ /* 0x000fc40000000000 */
[----:B------:R-:W-:Y:S02]  /*8ca0*/  LEA.HI R4, R5, R46, RZ, 0x7 ;  /* 0x0000002e05047211 */ /* 0x000fe400078f38ff */
[----:B------:R-:W-:Y:S02]  /*8cb0*/  SEL R9, R10, R9, P0 ;  /* 0x000000090a097207 */ /* 0x000fe40000000000 */
[----:B------:R-:W-:Y:S02]  /*8cc0*/  LOP3.LUT R7, R4, 0xffffff80, RZ, 0xc0, !PT ;  /* 0xffffff8004077812 */ /* 0x000fe400078ec0ff */
[----:B------:R-:W-:Y:S02]  /*8cd0*/  SEL R10, R12, R33, P0 ;  /* 0x000000210c0a7207 */ /* 0x000fe40000000000 */
[----:B------:R-:W-:Y:S02]  /*8ce0*/  SEL R36, R11, R24, P0 ;  /* 0x000000180b247207 */ /* 0x000fe40000000000 */
[----:B------:R-:W-:-:S02]  /*8cf0*/  SEL R16, R24, R11, P0 ;  /* 0x0000000b18107207 */ /* 0x000fc40000000000 */
[----:B------:R-:W-:Y:S02]  /*8d00*/  SEL R178, R25, R122, P0 ;  /* 0x0000007a19b27207 */ /* 0x000fe40000000000 */
[----:B------:R-:W-:Y:S02]  /*8d10*/  SEL R12, R33, R12, P0 ;  /* 0x0000000c210c7207 */ /* 0x000fe40000000000 */
[----:B------:R-:W-:Y:S02]  /*8d20*/  SEL R25, R122, R25, P0 ;  /* 0x000000197a197207 */ /* 0x000fe40000000000 */
[----:B------:R-:W-:Y:S02]  /*8d30*/  SHF.R.S32.HI R11, RZ, 0x7, R4 ;  /* 0x00000007ff0b7819 */ /* 0x000fe40000011404 */
[----:B------:R-:W-:Y:S02]  /*8d40*/  SEL R122, R96, R97, P0 ;  /* 0x00000061607a7207 */ /* 0x000fe40000000000 */
[----:B------:R-:W-:Y:S01]  /*8d50*/  SEL R33, R97, R96, P0 ;  /* 0x0000006061217207 */ /* 0x000fe20000000000 */
[----:B------:R-:W-:Y:S01]  /*8d60*/  IMAD.IADD R96, R46, 0x1, -R7 ;  /* 0x000000012e607824 */ /* 0x000fe200078e0a07 */
[----:B------:R-:W-:-:S02]  /*8d70*/  LEA.HI R5, R5, R46, RZ, 0x2 ;  /* 0x0000002e05057211 */ /* 0x000fc400078f10ff */
[----:B------:R-:W-:Y:S02]  /*8d80*/  LEA.HI R4, R4, R11, RZ, 0x1 ;  /* 0x0000000b04047211 */ /* 0x000fe400078f08ff */
[----:B------:R-:W-:Y:S02]  /*8d90*/  LOP3.LUT R7, R5, 0xfffffffc, RZ, 0xc0, !PT ;  /* 0xfffffffc05077812 */ /* 0x000fe400078ec0ff */
[----:B------:R-:W-:Y:S02]  /*8da0*/  SEL R140, R29, R64, P0 ;  /* 0x000000401d8c7207 */ /* 0x000fe40000000000 */
[----:B------:R-:W-:Y:S02]  /*8db0*/  SEL R59, R64, R29, P0 ;  /* 0x0000001d403b7207 */ /* 0x000fe40000000000 */
[----:B------:R-:W-:Y:S02]  /*8dc0*/  SHF.R.S32.HI R29, RZ, 0x1f, R96 ;  /* 0x0000001fff1d7819 */ /* 0x000fe40000011460 */
[----:B------:R-:W-:-:S02]  /*8dd0*/  SEL R28, R17, R20, P0 ;  /* 0x00000014111c7207 */ /* 0x000fc40000000000 */
[----:B------:R-:W-:Y:S02]  /*8de0*/  SEL R144, R57, R52, P0 ;  /* 0x0000003439907207 */ /* 0x000fe40000000000 */
[----:B------:R-:W-:Y:S02]  /*8df0*/  LOP3.LUT R4, R4, 0x3fffffe, RZ, 0xc0, !PT ;  /* 0x03fffffe04047812 */ /* 0x000fe400078ec0ff */
[----:B------:R-:W-:Y:S02]  /*8e00*/  SEL R17, R20, R17, P0 ;  /* 0x0000001114117207 */ /* 0x000fe40000000000 */
[----:B------:R-:W-:Y:S01]  /*8e10*/  SEL R42, R15, R40, P0 ;  /* 0x000000280f2a7207 */ /* 0x000fe20000000000 */
[----:B------:R-:W-:Y:S01]  /*8e20*/  IMAD.IADD R11, R11, 0x1, -R4 ;  /* 0x000000010b0b7824 */ /* 0x000fe200078e0a04 */
[----:B------:R-:W-:Y:S01]  /*8e30*/  SEL R18, R40, R15, P0 ;  /* 0x0000000f28127207 */ /* 0x000fe20000000000 */
[----:B------:R-:W-:Y:S01]  /*8e40*/  IMAD.IADD R15, R46, 0x1, -R7 ;  /* 0x000000012e0f7824 */ /* 0x000fe200078e0a07 */
[----:B------:R-:W-:Y:S01]  /*8e50*/  SEL R57, R52, R57, P0 ;  /* 0x0000003934397207 */ /* 0x000fe20000000000 */
[----:B------:R-:W-:Y:S01]  /*8e60*/  IMAD.U32 R7, RZ, RZ, UR5 ;  /* 0x00000005ff077e24 */ /* 0x000fe2000f8e00ff */
[----:B------:R-:W-:Y:S01]  /*8e70*/  SEL R180, R37, R44, P0 ;  /* 0x0000002c25b47207 */ /* 0x000fe20000000000 */
[----:B------:R-:W-:Y:S01]  /*8e80*/  IMAD.U32 R7, RZ, RZ, UR9 ;  /* 0x00000009ff077e24 */ /* 0x000fe2000f8e00ff */
[----:B------:R-:W-:-:S02]  /*8e90*/  SEL R20, R44, R37, P0 ;  /* 0x000000252c147207 */ /* 0x000fc40000000000 */
[----:B------:R-:W-:Y:S02]  /*8ea0*/  SEL R142, R54, R55, P0 ;  /* 0x00000037368e7207 */ /* 0x000fe40000000000 */
[----:B------:R-:W-:Y:S02]  /*8eb0*/  SEL R106, R55, R54, P0 ;  /* 0x00000036376a7207 */ /* 0x000fe40000000000 */
[----:B------:R-:W-:Y:S02]  /*8ec0*/  SEL R138, R62, R63, P0 ;  /* 0x0000003f3e8a7207 */ /* 0x000fe40000000000 */
[----:B------:R-:W-:Y:S02]  /*8ed0*/  SEL R52, R63, R62, P0 ;  /* 0x0000003e3f347207 */ /* 0x000fe40000000000 */
[----:B------:R-:W-:Y:S02]  /*8ee0*/  SEL R184, R21, R32, P0 ;  /* 0x0000002015b87207 */ /* 0x000fe40000000000 */
[----:B------:R-:W-:-:S02]  /*8ef0*/  SEL R54, R31, R68, P0 ;  /* 0x000000441f367207 */ /* 0x000fc40000000000 */
[----:B------:R-:W-:Y:S02]  /*8f00*/  SEL R62, R68, R31, P0 ;  /* 0x0000001f443e7207 */ /* 0x000fe40000000000 */
[----:B------:R-:W-:Y:S01]  /*8f10*/  LEA.HI R37, R29, R96, RZ, 0x2 ;  /* 0x000000601d257211 */ /* 0x000fe200078f10ff */
[----:B------:R-:W0:Y:S01]  /*8f20*/  S2R R31, SR_CTAID.X ;  /* 0x00000000001f7919 */ /* 0x000e220000002500 */
[----:B------:R-:W-:Y:S02]  /*8f30*/  SEL R21, R32, R21, P0 ;  /* 0x0000001520157207 */ /* 0x000fe40000000000 */
[----:B------:R-:W-:Y:S02]  /*8f40*/  SEL R14, R13, R6, P0 ;  /* 0x000000060d0e7207 */ /* 0x000fe40000000000 */
[----:B------:R-:W-:Y:S02]  /*8f50*/  SEL R170, R84, R85, P0 ;  /* 0x0000005554aa7207 */ /* 0x000fe40000000000 */
[----:B------:R-:W-:-:S02]  /*8f60*/  SEL R32, R85, R84, P0 ;  /* 0x0000005455207207 */ /* 0x000fc40000000000 */
[----:B------:R-:W-:Y:S02]  /*8f70*/  SEL R13, R6, R13, P0 ;  /* 0x0000000d060d7207 */ /* 0x000fe40000000000 */
[----:B------:R-:W-:Y:S02]  /*8f80*/  SEL R64, R82, R83, P0 ;  /* 0x0000005352407207 */ /* 0x000fe40000000000 */
[----:B------:R-:W-:Y:S02]  /*8f90*/  SEL R91, R83, R82, P0 ;  /* 0x00000052535b7207 */ /* 0x000fe40000000000 */
[----:B------:R-:W-:Y:S02]  /*8fa0*/  SEL R128, R94, R95, P0 ;  /* 0x0000005f5e807207 */ /* 0x000fe40000000000 */
[----:B------:R-:W-:Y:S02]  /*8fb0*/  SEL R85, R95, R94, P0 ;  /* 0x0000005e5f557207 */ /* 0x000fe40000000000 */
[----:B------:R-:W-:-:S02]  /*8fc0*/  LEA.HI R4, R29, R96, RZ, 0x5 ;  /* 0x000000601d047211 */ /* 0x000fc400078f28ff */
[----:B------:R-:W-:Y:S02]  /*8fd0*/  SEL R172, R69, R72, P0 ;  /* 0x0000004845ac7207 */ /* 0x000fe40000000000 */
[----:B------:R-:W-:Y:S02]  /*8fe0*/  SEL R24, R72, R69, P0 ;  /* 0x0000004548187207 */ /* 0x000fe40000000000 */
[----:B------:R-:W-:Y:S02]  /*8ff0*/  SEL R94, R65, R116, P0 ;  /* 0x00000074415e7207 */ /* 0x000fe40000000000 */
[----:B------:R-:W-:Y:S02]  /*9000*/  SEL R83, R116, R65, P0 ;  /* 0x0000004174537207 */ /* 0x000fe40000000000 */
[--C-:B------:R-:W-:Y:S02]  /*9010*/  SHF.R.S32.HI R5, RZ, 0x2, R37.reuse ;  /* 0x00000002ff057819 */ /* 0x100fe40000011425 */
[----:B------:R-:W-:-:S02]  /*9020*/  SHF.R.S32.HI R6, RZ, 0x1f, R37 ;  /* 0x0000001fff067819 */ /* 0x000fc40000011425 */
[----:B------:R-:W-:Y:S02]  /*9030*/  LEA.HI R29, R15, R15, RZ, 0x1 ;  /* 0x0000000f0f1d7211 */ /* 0x000fe400078f08ff */
[----:B------:R-:W-:Y:S02]  /*9040*/  SEL R166, R88, R89, P0 ;  /* 0x0000005958a67207 */ /* 0x000fe40000000000 */
[----:B------:R-:W-:Y:S02]  /*9050*/  SEL R30, R89, R88, P0 ;  /* 0x00000058591e7207 */ /* 0x000fe40000000000 */
[----:B------:R-:W-:Y:S02]  /*9060*/  SEL R72, R118, R119, P0 ;  /* 0x0000007776487207 */ /* 0x000fe40000000000 */
[----:B------:R-:W-:Y:S02]  /*9070*/  SEL R154, R53, R48, P0 ;  /* 0x00000030359a7207 */ /* 0x000fe40000000000 */
[----:B------:R-:W-:-:S02]  /*9080*/  SEL R88, R119, R118, P0 ;  /* 0x0000007677587207 */ /* 0x000fc40000000000 */
[----:B------:R-:W-:Y:S02]  /*9090*/  SEL R53, R48, R53, P0 ;  /* 0x0000003530357207 */ /* 0x000fe40000000000 */
[----:B------:R-:W-:Y:S02]  /*90a0*/  SEL R136, R70, R71, P0 ;  /* 0x0000004746887207 */ /* 0x000fe40000000000 */
[----:B------:R-:W-:Y:S02]  /*90b0*/  SEL R102, R71, R70, P0 ;  /* 0x0000004647667207 */ /* 0x000fe40000000000 */
[----:B------:R-:W-:Y:S02]  /*90c0*/  LEA.HI R6, R6, R5, RZ, 0x3 ;  /* 0x0000000506067211 */ /* 0x000fe400078f18ff */
[----:B------:R-:W-:Y:S02]  /*90d0*/  LOP3.LUT R48, R29, 0x1ffffffe, RZ, 0xc0, !PT ;  /* 0x1ffffffe1d307812 */ /* 0x000fe400078ec0ff */
[----:B------:R-:W-:-:S02]  /*90e0*/  SEL R68, R98, R99, P0 ;  /* 0x0000006362447207 */ /* 0x000fc40000000000 */
[----:B------:R-:W-:Y:S01]  /*90f0*/  SEL R82, R99, R98, P0 ;  /* 0x0000006263527207 */ /* 0x000fe20000000000 */
[----:B------:R-:W-:Y:S01]  /*9100*/  IMAD.IADD R48, R15, 0x1, -R48 ;  /* 0x000000010f307824 */ /* 0x000fe200078e0a30 */
[----:B------:R-:W-:Y:S02]  /*9110*/  SEL R70, R51, R104, P0 ;  /* 0x0000006833467207 */ /* 0x000fe40000000000 */
[----:B------:R-:W-:Y:S02]  /*9120*/  SEL R182, R23, R120, P0 ;  /* 0x0000007817b67207 */ /* 0x000fe40000000000 */
[----:B------:R-:W-:Y:S02]  /*9130*/  SEL R174, R76, R77, P0 ;  /* 0x0000004d4cae7207 */ /* 0x000fe40000000000 */
[----:B------:R-:W-:Y:S02]  /*9140*/  SEL R27, R77, R76, P0 ;  /* 0x0000004c4d1b7207 */ /* 0x000fe40000000000 */
[----:B------:R-:W-:-:S02]  /*9150*/  SEL R132, R74, R75, P0 ;  /* 0x0000004b4a847207 */ /* 0x000fc40000000000 */
[----:B------:R-:W-:Y:S02]  /*9160*/  SEL R97, R75, R74, P0 ;  /* 0x0000004a4b617207 */ /* 0x000fe40000000000 */
[----:B------:R-:W-:Y:S02]  /*9170*/  LOP3.LUT R6, R6, 0xfffffff8, RZ, 0xc0, !PT ;  /* 0xfffffff806067812 */ /* 0x000fe400078ec0ff */
[----:B------:R-:W-:Y:S02]  /*9180*/  SEL R23, R120, R23, P0 ;  /* 0x0000001778177207 */ /* 0x000fe40000000000 */
[----:B------:R-:W-:Y:S01]  /*9190*/  SEL R120, R92, R93, P0 ;  /* 0x0000005d5c787207 */ /* 0x000fe20000000000 */
[----:B------:R-:W-:Y:S01]  /*91a0*/  IMAD.IADD R5, R5, 0x1, -R6 ;  /* 0x0000000105057824 */ /* 0x000fe200078e0a06 */
[----:B------:R-:W-:Y:S01]  /*91b0*/  SEL R34, R93, R92, P0 ;  /* 0x0000005c5d227207 */ /* 0x000fe20000000000 */
[----:B------:R-:W-:Y:S01]  /*91c0*/  IMAD.U32 R6, RZ, RZ, UR4 ;  /* 0x00000004ff067e24 */ /* 0x000fe2000f8e00ff */
[----:B------:R-:W-:Y:S01]  /*91d0*/  SEL R134, R78, R79, P0 ;  /* 0x0000004f4e867207 */ /* 0x000fe20000000000 */
[----:B------:R-:W1:Y:S01]  /*91e0*/  S2UR UR4, SR_CTAID.Y ;  /* 0x00000000000479c3 */ /* 0x000e620000002600 */
[----:B------:R-:W-:-:S02]  /*91f0*/  SEL R84, R79, R78, P0 ;  /* 0x0000004e4f547207 */ /* 0x000fc40000000000 */
[----:B------:R-:W-:Y:S02]  /*9200*/  SEL R92, R114, R115, P0 ;  /* 0x00000073725c7207 */ /* 0x000fe40000000000 */
[----:B------:R-:W-:Y:S02]  /*9210*/  SEL R78, R115, R114, P0 ;  /* 0x00000072734e7207 */ /* 0x000fe40000000000 */
[----:B------:R-:W-:Y:S02]  /*9220*/  SHF.R.S32.HI R4, RZ, 0x5, R4 ;  /* 0x00000005ff047819 */ /* 0x000fe40000011404 */
[----:B------:R-:W-:Y:S02]  /*9230*/  SEL R168, R80, R81, P0 ;  /* 0x0000005150a87207 */ /* 0x000fe40000000000 */
[----:B------:R-:W-:Y:S01]  /*9240*/  SEL R26, R81, R80, P0 ;  /* 0x00000050511a7207 */ /* 0x000fe20000000000 */
[----:B------:R-:W-:Y:S01]  /*9250*/  IMAD R46, R4, 0x10, R5 ;  /* 0x00000010042e7824 */ /* 0x000fe200078e0205 */
[----:B------:R-:W-:Y:S01]  /*9260*/  SEL R152, R45, R50, P0 ;  /* 0x000000322d987207 */ /* 0x000fe20000000000 */
[----:B------:R-:W-:Y:S01]  /*9270*/  IMAD.U32 R5, RZ, RZ, UR7 ;  /* 0x00000007ff057e24 */ /* 0x000fe2000f8e00ff */
        /* <DEDUP_REMOVED lines=9> */
[----:B0-----:R-:W-:Y:S01]  /*9310*/  IMAD R48, R31, 0x80, R48 ;  /* 0x000000801f307824 */ /* 0x001fe200078e0230 */
[----:B------:R-:W-:Y:S01]  /*9320*/  SEL R160, R123, R112, P0 ;  /* 0x000000707ba07207 */ /* 0x000fe20000000000 */
[----:B------:R-:W-:Y:S01]  /*9330*/  ULDC.64 UR6, c[0x0][0xb48] ;  /* 0x0002d20000067ab9 */ /* 0x000fe20000000a00 */
[----:B------:R-:W-:Y:S01]  /*9340*/  SEL R35, R112, R123, P0 ;  /* 0x0000007b70237207 */ /* 0x000fe20000000000 */
[----:B------:R-:W-:Y:S01]  /*9350*/  ULDC.64 UR8, c[0x0][0xb28] ;  /* 0x0002ca0000087ab9 */ /* 0x000fe20000000a00 */
[----:B------:R-:W-:-:S02]  /*9360*/  SEL R156, R124, R41, P0 ;  /* 0x000000297c9c7207 */ /* 0x000fc40000000000 */
[----:B------:R-:W-:Y:S02]  /*9370*/  SEL R158, R49, R126, P0 ;  /* 0x0000007e319e7207 */ /* 0x000fe40000000000 */
[----:B------:R-:W-:Y:S02]  /*9380*/  SEL R41, R41, R124, P0 ;  /* 0x0000007c29297207 */ /* 0x000fe40000000000 */
[----:B------:R-:W-:Y:S02]  /*9390*/  SEL R49, R126, R49, P0 ;  /* 0x000000317e317207 */ /* 0x000fe40000000000 */
[----:B------:R-:W-:Y:S02]  /*93a0*/  LOP3.LUT R37, R37, 0x7ffffffc, RZ, 0xc0, !PT ;  /* 0x7ffffffc25257812 */ /* 0x000fe400078ec0ff */
[----:B------:R-:W-:Y:S02]  /*93b0*/  SEL R164, R100, R101, P0 ;  /* 0x0000006564a47207 */ /* 0x000fe40000000000 */
[----:B------:R-:W-:Y:S01]  /*93c0*/  SEL R40, R101, R100, P0 ;  /* 0x0000006465287207 */ /* 0x000fe20000000000 */
[----:B------:R-:W-:Y:S01]  /*93d0*/  IMAD R100, R31, 0x80, R11 ;  /* 0x000000801f647824 */ /* 0x000fe200078e020b */
[----:B------:R-:W-:-:S02]  /*93e0*/  SEL R162, R108, R109, P0 ;  /* 0x0000006d6ca27207 */ /* 0x000fc40000000000 */
[----:B------:R-:W-:Y:S02]  /*93f0*/  SEL R150, R58, R39, P0 ;  /* 0x000000273a967207 */ /* 0x000fe40000000000 */
[----:B------:R-:W-:Y:S02]  /*9400*/  SEL R126, R90, R43, P0 ;  /* 0x0000002b5a7e7207 */ /* 0x000fe40000000000 */
[----:B------:R-:W-:Y:S02]  /*9410*/  SEL R124, R110, R111, P0 ;  /* 0x0000006f6e7c7207 */ /* 0x000fe40000000000 */
[C---:B------:R-:W-:Y:S01]  /*9420*/  LOP3.LUT P1, RZ, R96.reuse, 0x3, RZ, 0xc0, !PT ;  /* 0x0000000360ff7812 */ /* 0x040fe2000782c0ff */
[----:B------:R-:W-:Y:S01]  /*9430*/  IMAD.IADD R96, R96, 0x1, -R37 ;  /* 0x0000000160607824 */ /* 0x000fe200078e0a25 */
[----:B------:R-:W-:Y:S02]  /*9440*/  SEL R44, R109, R108, P0 ;  /* 0x0000006c6d2c7207 */ /* 0x000fe40000000000 */
[----:B------:R-:W-:Y:S01]  /*9450*/  SEL R58, R39, R58, P0 ;  /* 0x0000003a273a7207 */ /* 0x000fe20000000000 */
[----:B------:R-:W-:Y:S01]  /*9460*/  IMAD.SHL.U32 R96, R96, 0x2, RZ ;  /* 0x0000000260607824 */ /* 0x000fe200078e00ff */
[----:B------:R-:W-:-:S02]  /*9470*/  SEL R90, R43, R90, P0 ;  /* 0x0000005a2b5a7207 */ /* 0x000fc40000000000 */
[----:B------:R-:W-:Y:S02]  /*9480*/  SEL R81, R104, R51, P0 ;  /* 0x0000003368517207 */ /* 0x000fe40000000000 */
[----:B------:R-:W-:Y:S02]  /*9490*/  SEL R79, R111, R110, P0 ;  /* 0x0000006e6f4f7207 */ /* 0x000fe40000000000 */
[----:B--2---:R-:W-:Y:S01]  /*94a0*/  LOP3.LUT R65, R3, 0x2, RZ, 0x3c, !PT ;  /* 0x0000000203417812 */ /* 0x004fe200078e3cff */
[----:B------:R-:W-:Y:S04]  /*94b0*/  SHFL.IDX PT, R72, R72, R3, 0x1c1f ;  /* 0x001c1f0348487589 */ /* 0x000fe800000e0000 */
[----:B------:R-:W-:Y:S04]  /*94c0*/  SHFL.IDX PT, R99, R9, R65, 0x1c1f ;  /* 0x001c1f4109637589 */ /* 0x000fe800000e0000 */
[----:B------:R-:W-:Y:S04]  /*94d0*/  SHFL.IDX PT, R9, R88, R65, 0x1c1f ;  /* 0x001c1f4158097589 */ /* 0x000fe800000e0000 */
[----:B------:R-:W-:Y:S04]  /*94e0*/  SHFL.IDX PT, R63, R14, R3, 0x1c1f ;  /* 0x001c1f030e3f7589 */ /* 0x000fe800000e0000 */
[----:B------:R-:W-:Y:S04]  /*94f0*/  SHFL.IDX PT, R98, R8, R3, 0x1c1f ;  /* 0x001c1f0308627589 */ /* 0x000fe800000e0000 */
[----:B------:R-:W-:Y:S04]  /*9500*/  SHFL.IDX PT, R76, R36, R3, 0x1c1f ;  /* 0x001c1f03244c7589 */ /* 0x000fe800000e0000 */
[----:B------:R-:W-:Y:S04]  /*9510*/  SHFL.IDX PT, R67, R38, R3, 0x1c1f ;  /* 0x001c1f0326437589 */ /* 0x000fe800000e0000 */
[----:B------:R-:W-:Y:S04]  /*9520*/  SHFL.IDX PT, R74, R42, R3, 0x1c1f ;  /* 0x001c1f032a4a7589 */ /* 0x000fe800000e0000 */
[----:B------:R-:W0:Y:S04]  /*9530*/  SHFL.IDX PT, R77, R16, R65, 0x1c1f ;  /* 0x001c1f41104d7589 */ /* 0x000e2800000e0000 */
[----:B------:R-:W-:Y:S04]  /*9540*/  SHFL.IDX PT, R75, R18, R65, 0x1c1f ;  /* 0x001c1f41124b7589 */ /* 0x000fe800000e0000 */
[----:B------:R-:W-:Y:S04]  /*9550*/  SHFL.IDX PT, R38, R64, R3, 0x1c1f ;  /* 0x001c1f0340267589 */ /* 0x000fe800000e0000 */
[----:B------:R-:W-:Y:S04]  /*9560*/  SHFL.IDX PT, R15, R68, R3, 0x1c1f ;  /* 0x001c1f03440f7589 */ /* 0x000fe800000e0000 */
[----:B------:R-:W-:Y:S04]  /*9570*/  SHFL.IDX PT, R14, R70, R3, 0x1c1f ;  /* 0x001c1f03460e7589 */ /* 0x000fe800000e0000 */
[----:B------:R-:W-:Y:S04]  /*9580*/  SHFL.IDX PT, R69, R184, R3, 0x1c1f ;  /* 0x001c1f03b8457589 */ /* 0x000fe800000e0000 */
[----:B------:R-:W2:Y:S01]  /*9590*/  SHFL.IDX PT, R64, R13, R65, 0x1c1f ;  /* 0x001c1f410d407589 */ /* 0x000ea200000e0000 */
[----:B0-----:R-:W-:-:S02]  /*95a0*/  SEL R88, R76, R77, P0 ;  /* 0x0000004d4c587207 */ /* 0x001fc40000000000 */
[----:B------:R-:W-:Y:S01]  /*95b0*/  SEL R76, R77, R76, P0 ;  /* 0x0000004c4d4c7207 */ /* 0x000fe20000000000 */
[----:B------:R-:W0:Y:S04]  /*95c0*/  SHFL.IDX PT, R68, R19, R65, 0x1c1f ;  /* 0x001c1f4113447589 */ /* 0x000e2800000e0000 */
[----:B------:R-:W3:Y:S04]  /*95d0*/  SHFL.IDX PT, R70, R21, R65, 0x1c1f ;  /* 0x001c1f4115467589 */ /* 0x000ee800000e0000 */
[----:B------:R-:W-:Y:S04]  /*95e0*/  SHFL.IDX PT, R115, R176, R3, 0x1c1f ;  /* 0x001c1f03b0737589 */ /* 0x000fe800000e0000 */
[----:B------:R-:W-:Y:S04]  /*95f0*/  SHFL.IDX PT, R114, R178, R3, 0x1c1f ;  /* 0x001c1f03b2727589 */ /* 0x000fe800000e0000 */
[----:B------:R-:W-:Y:S04]  /*9600*/  SHFL.IDX PT, R25, R25, R65, 0x1c1f ;  /* 0x001c1f4119197589 */ /* 0x000fe800000e0000 */
[----:B------:R-:W4:Y:S01]  /*9610*/  SHFL.IDX PT, R22, R22, R65, 0x1c1f ;  /* 0x001c1f4116167589 */ /* 0x000f2200000e0000 */
[----:B--2---:R-:W-:-:S03]  /*9620*/  SEL R95, R63, R64, P0 ;  /* 0x000000403f5f7207 */ /* 0x004fc60000000000 */
[----:B------:R-:W-:Y:S01]  /*9630*/  SHFL.IDX PT, R86, R10, R3, 0x1c1f ;  /* 0x001c1f030a567589 */ /* 0x000fe200000e0000 */
[----:B0-----:R-:W-:Y:S02]  /*9640*/  SEL R89, R67, R68, P0 ;  /* 0x0000004443597207 */ /* 0x001fe40000000000 */
[----:B------:R-:W-:Y:S01]  /*9650*/  SEL R77, R68, R67, P0 ;  /* 0x00000043444d7207 */ /* 0x000fe20000000000 */
[----:B------:R-:W-:Y:S01]  /*9660*/  SHFL.IDX PT, R87, R12, R65, 0x1c1f ;  /* 0x001c1f410c577589 */ /* 0x000fe200000e0000 */
[----:B---3--:R-:W-:-:S03]  /*9670*/  SEL R73, R69, R70, P0 ;  /* 0x0000004645497207 */ /* 0x008fc60000000000 */
[----:B------:R-:W-:Y:S04]  /*9680*/  SHFL.IDX PT, R66, R28, R3, 0x1c1f ;  /* 0x001c1f031c427589 */ /* 0x000fe800000e0000 */
[----:B------:R-:W0:Y:S04]  /*9690*/  SHFL.IDX PT, R17, R17, R65, 0x1c1f ;  /* 0x001c1f4111117589 */ /* 0x000e2800000e0000 */
[----:B------:R-:W-:Y:S04]  /*96a0*/  SHFL.IDX PT, R71, R180, R3, 0x1c1f ;  /* 0x001c1f03b4477589 */ /* 0x000fe800000e0000 */
[----:B------:R-:W-:Y:S01]  /*96b0*/  SHFL.IDX PT, R20, R20, R65, 0x1c1f ;  /* 0x001c1f4114147589 */ /* 0x000fe200000e0000 */
[----:B----4-:R-:W-:-:S03]  /*96c0*/  SEL R68, R115, R22, P0 ;  /* 0x0000001673447207 */ /* 0x010fc60000000000 */
[----:B------:R-:W-:Y:S04]  /*96d0*/  SHFL.IDX PT, R112, R182, R3, 0x1c1f ;  /* 0x001c1f03b6707589 */ /* 0x000fe800000e0000 */
[----:B------:R-:W-:Y:S04]  /*96e0*/  SHFL.IDX PT, R117, R172, R3, 0x1c1f ;  /* 0x001c1f03ac757589 */ /* 0x000fe800000e0000 */
[----:B------:R-:W-:Y:S04]  /*96f0*/  SHFL.IDX PT, R116, R174, R3, 0x1c1f ;  /* 0x001c1f03ae747589 */ /* 0x000fe800000e0000 */
[----:B------:R-:W2:Y:S01]  /*9700*/  SHFL.IDX PT, R23, R23, R65, 0x1c1f ;  /* 0x001c1f4117177589 */ /* 0x000ea200000e0000 */
[----:B0-----:R-:W-:-:S03]  /*9710*/  SEL R93, R66, R17, P0 ;  /* 0x00000011425d7207 */ /* 0x001fc60000000000 */
[----:B------:R-:W0:Y:S04]  /*9720*/  SHFL.IDX PT, R27, R27, R65, 0x1c1f ;  /* 0x001c1f411b1b7589 */ /* 0x000e2800000e0000 */
[----:B------:R-:W-:Y:S04]  /*9730*/  SHFL.IDX PT, R24, R24, R65, 0x1c1f ;  /* 0x001c1f4118187589 */ /* 0x000fe800000e0000 */
[----:B------:R-:W-:Y:S04]  /*9740*/  SHFL.IDX PT, R119, R168, R3, 0x1c1f ;  /* 0x001c1f03a8777589 */ /* 0x000fe800000e0000 */
[----:B------:R-:W-:Y:S04]  /*9750*/  SHFL.IDX PT, R118, R170, R3, 0x1c1f ;  /* 0x001c1f03aa767589 */ /* 0x000fe800000e0000 */
[----:B------:R-:W-:Y:S04]  /*9760*/  SHFL.IDX PT, R121, R166, R3, 0x1c1f ;  /* 0x001c1f03a6797589 */ /* 0x000fe800000e0000 */
[----:B------:R-:W-:Y:S01]  /*9770*/  SHFL.IDX PT, R120, R120, R3, 0x1c1f ;  /* 0x001c1f0378787589 */ /* 0x000fe200000e0000 */
[----:B--2---:R-:W-:-:S03]  /*9780*/  SEL R67, R23, R112, P0 ;  /* 0x0000007017437207 */ /* 0x004fc60000000000 */
        /* <DEDUP_REMOVED lines=23> */
[----:B------:R2:W-:Y:S04]  /*9900*/  SHFL.IDX PT, R10, R94, R3, 0x1c1f ;  /* 0x001c1f035e0a7589 */ /* 0x0005e800000e0000 */
[----:B------:R-:W-:Y:S04]  /*9910*/  SHFL.IDX PT, R8, R124, R3, 0x1c1f ;  /* 0x001c1f037c087589 */ /* 0x000fe800000e0000 */
[----:B------:R3:W-:Y:S01]  /*9920*/  SHFL.IDX PT, R11, R92, R3, 0x1c1f ;  /* 0x001c1f035c0b7589 */ /* 0x0007e200000e0000 */
[----:B--2---:R-:W-:-:S03]  /*9930*/  SEL R94, R98, R99, P0 ;  /* 0x00000063625e7207 */ /* 0x004fc60000000000 */
[----:B------:R-:W2:Y:S01]  /*9940*/  SHFL.IDX PT, R40, R40, R65, 0x1c1f ;  /* 0x001c1f4128287589 */ /* 0x000ea200000e0000 */
[----:B------:R-:W-:Y:S02]  /*9950*/  SEL R98, R99, R98, P0 ;  /* 0x0000006263627207 */ /* 0x000fe40000000000 */
[----:B------:R-:W-:Y:S01]  /*9960*/  SEL R99, R64, R63, P0 ;  /* 0x0000003f40637207 */ /* 0x000fe20000000000 */
[----:B------:R-:W4:Y:S01]  /*9970*/  SHFL.IDX PT, R16, R41, R65, 0x1c1f ;  /* 0x001c1f4129107589 */ /* 0x000f2200000e0000 */
[----:B------:R-:W-:Y:S02]  /*9980*/  SEL R64, R22, R115, P0 ;  /* 0x0000007316407207 */ /* 0x000fe40000000000 */
[----:B---3--:R-:W-:Y:S01]  /*9990*/  SEL R3, R72, R9, P0 ;  /* 0x0000000948037207 */ /* 0x008fe20000000000 */
[----:B------:R-:W3:Y:S01]  /*99a0*/  SHFL.IDX PT, R12, R49, R65, 0x1c1f ;  /* 0x001c1f41310c7589 */ /* 0x000ee200000e0000 */
[----:B------:R-:W-:Y:S02]  /*99b0*/  SEL R9, R9, R72, P0 ;  /* 0x0000004809097207 */ /* 0x000fe40000000000 */
[----:B------:R-:W-:Y:S01]  /*99c0*/  SEL R72, R74, R75, P0 ;  /* 0x0000004b4a487207 */ /* 0x000fe20000000000 */
[----:B------:R-:W5:Y:S01]  /*99d0*/  SHFL.IDX PT, R18, R53, R65, 0x1c1f ;  /* 0x001c1f4135127589 */ /* 0x000f6200000e0000 */
[----:B------:R-:W-:-:S02]  /*99e0*/  SEL R74, R75, R74, P0 ;  /* 0x0000004a4b4a7207 */ /* 0x000fc40000000000 */
[----:B------:R-:W-:Y:S01]  /*99f0*/  SEL R75, R70, R69, P0 ;  /* 0x00000045464b7207 */ /* 0x000fe20000000000 */
[----:B------:R-:W-:Y:S01]  /*9a00*/  SHFL.IDX PT, R13, R32, R65, 0x1c1f ;  /* 0x001c1f41200d7589 */ /* 0x000fe200000e0000 */
[----:B------:R-:W-:Y:S02]  /*9a10*/  SEL R69, R114, R25, P0 ;  /* 0x0000001972457207 */ /* 0x000fe40000000000 */
[----:B------:R-:W-:Y:S01]  /*9a20*/  SEL R92, R86, R87, P0 ;  /* 0x00000057565c7207 */ /* 0x000fe20000000000 */
[----:B------:R-:W-:Y:S01]  /*9a30*/  SHFL.IDX PT, R26, R26, R65, 0x1c1f ;  /* 0x001c1f411a1a7589 */ /* 0x000fe200000e0000 */
[----:B------:R-:W-:Y:S02]  /*9a40*/  SEL R86, R87, R86, P0 ;  /* 0x0000005657567207 */ /* 0x000fe40000000000 */
[----:B------:R-:W-:Y:S01]  /*9a50*/  SEL R87, R17, R66, P0 ;  /* 0x0000004211577207 */ /* 0x000fe20000000000 */
[----:B------:R-:W-:Y:S01]  /*9a60*/  SHFL.IDX PT, R19, R34, R65, 0x1c1f ;  /* 0x001c1f4122137589 */ /* 0x000fe200000e0000 */
[----:B------:R-:W-:-:S02]  /*9a70*/  SEL R70, R71, R20, P0 ;  /* 0x0000001447467207 */ /* 0x000fc40000000000 */
[----:B------:R-:W-:Y:S01]  /*9a80*/  SEL R66, R20, R71, P0 ;  /* 0x0000004714427207 */ /* 0x000fe20000000000 */
[----:B------:R-:W-:Y:S01]  /*9a90*/  SHFL.IDX PT, R30, R30, R65, 0x1c1f ;  /* 0x001c1f411e1e7589 */ /* 0x000fe200000e0000 */
[----:B------:R-:W-:Y:S02]  /*9aa0*/  SEL R71, R112, R23, P0 ;  /* 0x0000001770477207 */ /* 0x000fe40000000000 */
[----:B0-----:R-:W-:Y:S01]  /*9ab0*/  SEL R63, R27, R116, P0 ;  /* 0x000000741b3f7207 */ /* 0x001fe20000000000 */
[----:B------:R-:W0:Y:S01]  /*9ac0*/  SHFL.IDX PT, R33, R33, R65, 0x1c1f ;  /* 0x001c1f4121217589 */ /* 0x000e2200000e0000 */
[----:B------:R-:W1:Y:S01]  /*9ad0*/  LDC R112, c[0x0][0xc50] ;  /* 0x00031400ff707b82 */ /* 0x000e620000000800 */
[----:B--2---:R-:W-:Y:S02]  /*9ae0*/  SEL R21, R111, R40, P0 ;  /* 0x000000286f157207 */ /* 0x004fe40000000000 */
[----:B------:R2:W-:Y:S01]  /*9af0*/  SHFL.IDX PT, R123, R44, R65, 0x1c1f ;  /* 0x001c1f412c7b7589 */ /* 0x0005e200000e0000 */
[----:B------:R-:W-:Y:S01]  /*9b00*/  SEL R23, R40, R111, P0 ;  /* 0x0000006f28177207 */ /* 0x000fe20000000000 */
[----:B------:R-:W-:Y:S01]  /*9b10*/  IMAD R111, RZ, RZ, -UR51 ;  /* 0x80000033ff6f7e24 */ /* 0x000fe2000f8e02ff */
[----:B----4-:R-:W-:Y:S01]  /*9b20*/  SEL R40, R107, R16, P0 ;  /* 0x000000106b287207 */ /* 0x010fe20000000000 */
[----:B------:R-:W-:Y:S01]  /*9b30*/  SHFL.IDX PT, R35, R35, R65, 0x1c1f ;  /* 0x001c1f4123237589 */ /* 0x000fe200000e0000 */
[----:B---3--:R-:W-:-:S02]  /*9b40*/  SEL R41, R105, R12, P0 ;  /* 0x0000000c69297207 */ /* 0x008fc40000000000 */
[----:B-----5:R-:W-:Y:S01]  /*9b50*/  SEL R17, R18, R103, P0 ;  /* 0x0000006712117207 */ /* 0x020fe20000000000 */
[----:B------:R3:W4:Y:S01]  /*9b60*/  SHFL.IDX PT, R125, R45, R65, 0x1c1f ;  /* 0x001c1f412d7d7589 */ /* 0x00072200000e0000 */
[----:B--2---:R-:W-:-:S03]  /*9b70*/  SEL R44, R16, R107, P0 ;  /* 0x0000006b102c7207 */ /* 0x004fc60000000000 */
[----:B------:R2:W-:Y:S01]  /*9b80*/  SHFL.IDX PT, R124, R58, R65, 0x1c1f ;  /* 0x001c1f413a7c7589 */ /* 0x0005e200000e0000 */
[----:B------:R-:W5:Y:S03]  /*9b90*/  @P2 LDC R107, c[0x0][0xbec] ;  /* 0x0002fb00ff6b2b82 */ /* 0x000f660000000800 */
[----:B------:R2:W5:Y:S01]  /*9ba0*/  SHFL.IDX PT, R126, R56, R65, 0x1c1f ;  /* 0x001c1f41387e7589 */ /* 0x00056200000e0000 */
[----:B---3--:R-:W-:-:S03]  /*9bb0*/  SEL R45, R12, R105, P0 ;  /* 0x000000690c2d7207 */ /* 0x008fc60000000000 */
[----:B------:R3:W-:Y:S01]  /*9bc0*/  SHFL.IDX PT, R128, R60, R65, 0x1c1f ;  /* 0x001c1f413c807589 */ /* 0x0007e200000e0000 */
[----:B0-----:R-:W-:Y:S02]  /*9bd0*/  SEL R20, R122, R33, P0 ;  /* 0x000000217a147207 */ /* 0x001fe40000000000 */
[----:B--2---:R-:W-:Y:S01]  /*9be0*/  SEL R58, R119, R26, P0 ;  /* 0x0000001a773a7207 */ /* 0x004fe20000000000 */
[----:B------:R0:W2:Y:S01]  /*9bf0*/  SHFL.IDX PT, R127, R57, R65, 0x1c1f ;  /* 0x001c1f41397f7589 */ /* 0x0000a200000e0000 */
[----:B------:R-:W-:Y:S02]  /*9c00*/  SEL R22, R33, R122, P0 ;  /* 0x0000007a21167207 */ /* 0x000fe40000000000 */
[----:B------:R-:W-:Y:S01]  /*9c10*/  SEL R56, R26, R119, P0 ;  /* 0x000000771a387207 */ /* 0x000fe20000000000 */
[----:B------:R-:W-:Y:S01]  /*9c20*/  SHFL.IDX PT, R106, R106, R65, 0x1c1f ;  /* 0x001c1f416a6a7589 */ /* 0x000fe200000e0000 */
[----:B------:R-:W-:Y:S01]  /*9c30*/  SEL R26, R121, R30, P0 ;  /* 0x0000001e791a7207 */ /* 0x000fe20000000000 */
[----:B-1----:R-:W-:Y:S01]  /*9c40*/  IMAD R119, R112, R111, UR4 ;  /* 0x0000000470777e24 */ /* 0x002fe2000f8e026f */
[----:B---3--:R-:W-:Y:S01]  /*9c50*/  SEL R60, R117, R24, P0 ;  /* 0x00000018753c7207 */ /* 0x008fe20000000000 */
[----:B------:R1:W-:Y:S01]  /*9c60*/  SHFL.IDX PT, R109, R59, R65, 0x1c1f ;  /* 0x001c1f413b6d7589 */ /* 0x0003e200000e0000 */
[----:B----4-:R-:W-:Y:S01]  /*9c70*/  SEL R12, R104, R125, P0 ;  /* 0x0000007d680c7207 */ /* 0x010fe20000000000 */
[----:B------:R-:W-:Y:S01]  /*9c80*/  ULDC.64 UR4, c[0x0][0xbe0] ;  /* 0x0002f80000047ab9 */ /* 0x000fe20000000a00 */
[----:B------:R-:W-:Y:S01]  /*9c90*/  SEL R16, R125, R104, P0 ;  /* 0x000000687d107207 */ /* 0x000fe20000000000 */
[----:B------:R-:W-:Y:S01]  /*9ca0*/  SHFL.IDX PT, R52, R52, R65, 0x1c1f ;  /* 0x001c1f4134347589 */ /* 0x000fe200000e0000 */
[----:B------:R-:W-:-:S02]  /*9cb0*/  SEL R32, R110, R35, P0 ;  /* 0x000000236e207207 */ /* 0x000fc40000000000 */
[----:B------:R-:W-:Y:S01]  /*9cc0*/  SEL R34, R35, R110, P0 ;  /* 0x0000006e23227207 */ /* 0x000fe20000000000 */
[----:B------:R3:W4:Y:S01]  /*9cd0*/  SHFL.IDX PT, R49, R61, R65, 0x1c1f ;  /* 0x001c1f413d317589 */ /* 0x00072200000e0000 */
[----:B0-----:R-:W-:Y:S01]  /*9ce0*/  SEL R57, R13, R118, P0 ;  /* 0x000000760d397207 */ /* 0x001fe20000000000 */
[----:B------:R-:W0:Y:S01]  /*9cf0*/  @P2 LDC R110, c[0x0][0xbf0] ;  /* 0x0002fc00ff6e2b82 */ /* 0x000e220000000800 */
[----:B-1----:R-:W-:Y:S01]  /*9d00*/  SEL R59, R118, R13, P0 ;  /* 0x0000000d763b7207 */ /* 0x002fe20000000000 */
[----:B------:R-:W-:Y:S01]  /*9d10*/  SHFL.IDX PT, R102, R102, R65, 0x1c1f ;  /* 0x001c1f4166667589 */ /* 0x000fe200000e0000 */
[----:B------:R-:W-:Y:S01]  /*9d20*/  SEL R13, R103, R18, P0 ;  /* 0x00000012670d7207 */ /* 0x000fe20000000000 */
[----:B-----5:R-:W-:Y:S01]  /*9d30*/  @P2 IMAD.HI.U32 R103, R48, R107, RZ ;  /* 0x0000006b30672227 */ /* 0x020fe200078e00ff */
[----:B------:R-:W-:Y:S01]  /*9d40*/  SEL R18, R101, R126, P0 ;  /* 0x0000007e65127207 */ /* 0x000fe20000000000 */
[----:B------:R1:W5:Y:S01]  /*9d50*/  SHFL.IDX PT, R53, R62, R65, 0x1c1f ;  /* 0x001c1f413e357589 */ /* 0x00036200000e0000 */
[----:B------:R-:W-:-:S02]  /*9d60*/  SEL R33, R108, R123, P0 ;  /* 0x0000007b6c217207 */ /* 0x000fc40000000000 */
[----:B---3--:R-:W-:Y:S01]  /*9d70*/  SEL R61, R116, R27, P0 ;  /* 0x0000001b743d7207 */ /* 0x008fe20000000000 */
[----:B------:R-:W-:Y:S01]  /*9d80*/  SHFL.IDX PT, R84, R84, R65, 0x1c1f ;  /* 0x001c1f4154547589 */ /* 0x000fe200000e0000 */
[----:B------:R-:W-:Y:S02]  /*9d90*/  SEL R35, R123, R108, P0 ;  /* 0x0000006c7b237207 */ /* 0x000fe40000000000 */
[----:B------:R-:W-:Y:S01]  /*9da0*/  SEL R27, R120, R19, P0 ;  /* 0x00000013781b7207 */ /* 0x000fe20000000000 */
[----:B------:R-:W-:Y:S01]  /*9db0*/  SHFL.IDX PT, R97, R97, R65, 0x1c1f ;  /* 0x001c1f4161617589 */ /* 0x000fe200000e0000 */
[----:B-1----:R-:W-:-:S03]  /*9dc0*/  SEL R62, R24, R117, P0 ;  /* 0x00000075183e7207 */ /* 0x002fc60000000000 */
[----:B------:R-:W-:Y:S01]  /*9dd0*/  SHFL.IDX PT, R80, R80, R65, 0x1c1f ;  /* 0x001c1f4150507589 */ /* 0x000fe200000e0000 */
[----:B------:R-:W1:Y:S01]  /*9de0*/  LDC.64 R116, c[0x0][0xb40] ;  /* 0x0002d000ff747b82 */ /* 0x000e620000000a00 */
[----:B------:R-:W-:Y:S02]  /*9df0*/  SEL R24, R30, R121, P0 ;  /* 0x000000791e187207 */ /* 0x000fe40000000000 */
[----:B------:R-:W-:Y:S01]  /*9e00*/  SHFL.IDX PT, R91, R91, R65, 0x1c1f ;  /* 0x001c1f415b5b7589 */ /* 0x000fe200000e0000 */
[----:B------:R-:W-:-:S03]  /*9e10*/  SEL R30, R126, R101, P0 ;  /* 0x000000657e1e7207 */ /* 0x000fc60000000000 */
[----:B------:R-:W-:Y:S01]  /*9e20*/  SHFL.IDX PT, R85, R85, R65, 0x1c1f ;  /* 0x001c1f4155557589 */ /* 0x000fe200000e0000 */
[----:B------:R-:W3:Y:S03]  /*9e30*/  @P2 LDC R121, c[0x0][0xbec] ;  /* 0x0002fb00ff792b82 */ /* 0x000ee60000000800 */
[----:B------:R-:W-:Y:S04]  /*9e40*/  SHFL.IDX PT, R90, R90, R65, 0x1c1f ;  /* 0x001c1f415a5a7589 */ /* 0x000fe800000e0000 */
[----:B------:R-:W-:Y:S04]  /*9e50*/  SHFL.IDX PT, R81, R81, R65, 0x1c1f ;  /* 0x001c1f4151517589 */ /* 0x000fe800000e0000 */
[----:B------:R-:W-:Y:S04]  /*9e60*/  SHFL.IDX PT, R82, R82, R65, 0x1c1f ;  /* 0x001c1f4152527589 */ /* 0x000fe800000e0000 */
[----:B------:R-:W-:Y:S01]  /*9e70*/  SHFL.IDX PT, R79, R79, R65, 0x1c1f ;  /* 0x001c1f414f4f7589 */ /* 0x000fe200000e0000 */
[----:B-1----:R-:W-:-:S02]  /*9e80*/  IMAD R108, R116, UR39, RZ ;  /* 0x00000027746c7c24 */ /* 0x002fc4000f8e02ff */
[----:B------:R-:W-:Y:S01]  /*9e90*/  IMAD.WIDE.U32 R4, R116, UR49, R4 ;  /* 0x0000003174047c25 */ /* 0x000fe2000f8e0004 */
[----:B------:R-:W-:Y:S03]  /*9ea0*/  SHFL.IDX PT, R83, R83, R65, 0x1c1f ;  /* 0x001c1f4153537589 */ /* 0x000fe600000e0000 */
[----:B------:R-:W-:Y:S01]  /*9eb0*/  IMAD R111, R117, UR49, R108 ;  /* 0x00000031756f7c24 */ /* 0x000fe2000f8e026c */
[----:B------:R1:W-:Y:S01]  /*9ec0*/  SHFL.IDX PT, R78, R78, R65, 0x1c1f ;  /* 0x001c1f414e4e7589 */ /* 0x0003e200000e0000 */
[----:B------:R-:W-:Y:S01]  /*9ed0*/  SHF.R.S32.HI R108, RZ, 0x1f, R119 ;  /* 0x0000001fff6c7819 */ /* 0x000fe20000011477 */
[----:B---3--:R-:W-:-:S04]  /*9ee0*/  @P2 IMAD.HI.U32 R121, R48, R121, RZ ;  /* 0x0000007930792227 */ /* 0x008fc800078e00ff */
[----:B------:R-:W-:Y:S02]  /*9ef0*/  IMAD.IADD R111, R5, 0x1, R111 ;  /* 0x00000001056f7824 */ /* 0x000fe400078e026f */
[C---:B------:R-:W-:Y:S01]  /*9f00*/  IMAD R5, R108.reuse, UR4, RZ ;  /* 0x000000046c057c24 */ /* 0x040fe2000f8e02ff */
[----:B-1----:R-:W-:Y:S01]  /*9f10*/  SEL R65, R25, R114, P0 ;  /* 0x0000007219417207 */ /* 0x002fe20000000000 */
[----:B------:R-:W-:Y:S01]  /*9f20*/  IMAD R108, R108, UR6, RZ ;  /* 0x000000066c6c7c24 */ /* 0x000fe2000f8e02ff */
[----:B------:R-:W1:Y:S01]  /*9f30*/  LDC.64 R114, c[0x0][0xbd8] ;  /* 0x0002f600ff727b82 */ /* 0x000e620000000a00 */
[----:B------:R-:W-:Y:S01]  /*9f40*/  IMAD R107, R119, UR5, R5 ;  /* 0x00000005776b7c24 */ /* 0x000fe2000f8e0205 */
[----:B------:R-:W-:Y:S02]  /*9f50*/  SEL R25, R19, R120, P0 ;  /* 0x0000007813197207 */ /* 0x000fe40000000000 */
[----:B------:R-:W-:Y:S02]  /*9f60*/  SEL R19, R31, R124, P0 ;  /* 0x0000007c1f137207 */ /* 0x000fe40000000000 */
[----:B------:R-:W-:Y:S01]  /*9f70*/  SEL R31, R124, R31, P0 ;  /* 0x0000001f7c1f7207 */ /* 0x000fe20000000000 */
[----:B-1----:R-:W-:-:S04]  /*9f80*/  IMAD R104, R114, UR39, RZ ;  /* 0x0000002772687c24 */ /* 0x002fc8000f8e02ff */
[----:B------:R-:W-:Y:S02]  /*9f90*/  IMAD R101, R115, UR49, R104 ;  /* 0x0000003173657c24 */ /* 0x000fe4000f8e0268 */
[----:B------:R-:W-:Y:S01]  /*9fa0*/  IMAD.WIDE.U32 R104, R114, UR49, R6 ;  /* 0x0000003172687c25 */ /* 0x000fe2000f8e0006 */
[----:B--2---:R-:W-:Y:S01]  /*9fb0*/  SEL R6, R42, R127, P0 ;  /* 0x0000007f2a067207 */ /* 0x004fe20000000000 */
[----:B------:R-:W1:Y:S01]  /*9fc0*/  @P2 LDC R114, c[0x0][0xbf0] ;  /* 0x0002fc00ff722b82 */ /* 0x000e620000000800 */
[----:B------:R-:W-:Y:S01]  /*9fd0*/  SEL R7, R43, R128, P0 ;  /* 0x000000802b077207 */ /* 0x000fe20000000000 */
[----:B------:R-:W-:Y:S01]  /*9fe0*/  IMAD.IADD R105, R105, 0x1, R101 ;  /* 0x0000000169697824 */ /* 0x000fe200078e0265 */
[----:B------:R-:W-:Y:S01]  /*9ff0*/  SEL R42, R127, R42, P0 ;  /* 0x0000002a7f2a7207 */ /* 0x000fe20000000000 */
[----:B------:R-:W-:Y:S01]  /*a000*/  IMAD.MOV.U32 R101, RZ, RZ, R48 ;  /* 0x000000ffff657224 */ /* 0x000fe200078e0030 */
[----:B0-----:R-:W-:Y:S01]  /*a010*/  @P2 SHF.R.U32.HI R101, RZ, R110, R103 ;  /* 0x0000006eff652219 */ /* 0x001fe20000011667 */
[----:B------:R-:W-:Y:S01]  /*a020*/  IMAD.MOV.U32 R110, RZ, RZ, R4 ;  /* 0x000000ffff6e7224 */ /* 0x000fe200078e0004 */
[----:B------:R-:W-:Y:S01]  /*a030*/  SEL R43, R128, R43, P0 ;  /* 0x0000002b802b7207 */ /* 0x000fe20000000000 */
[----:B------:R-:W-:Y:S01]  /*a040*/  IMAD.WIDE.U32 R4, R119, UR4, R104 ;  /* 0x0000000477047c25 */ /* 0x000fe2000f8e0068 */
[----:B------:R-:W-:Y:S01]  /*a050*/  SHF.R.S32.HI R105, RZ, 0x1f, R101 ;  /* 0x0000001fff697819 */ /* 0x000fe20000011465 */
[----:B------:R-:W-:-:S02]  /*a060*/  ULDC.64 UR4, c[0x0][0xb30] ;  /* 0x0002cc0000047ab9 */ /* 0x000fc40000000a00 */
[----:B------:R-:W-:Y:S02]  /*a070*/  IMAD.MOV.U32 R103, RZ, RZ, R48 ;  /* 0x000000ffff677224 */ /* 0x000fe400078e0030 */
[C---:B------:R-:W-:Y:S02]  /*a080*/  IMAD R115, R119.reuse, UR7, R108 ;  /* 0x0000000777737c24 */ /* 0x040fe4000f8e026c */
[----:B------:R-:W-:Y:S01]  /*a090*/  IMAD.WIDE.U32 R110, R119, UR6, R110 ;  /* 0x00000006776e7c25 */ /* 0x000fe2000f8e006e */
[----:B------:R-:W-:-:S03]  /*a0a0*/  ULDC.64 UR6, c[0x0][0xbc8] ;  /* 0x0002f20000067ab9 */ /* 0x000fc60000000a00 */
[----:B------:R-:W-:Y:S01]  /*a0b0*/  IMAD.IADD R111, R111, 0x1, R115 ;  /* 0x000000016f6f7824 */ /* 0x000fe200078e0273 */
[----:B-1----:R-:W-:Y:S02]  /*a0c0*/  @P2 SHF.R.U32.HI R103, RZ, R114, R121 ;  /* 0x00000072ff672219 */ /* 0x002fe40000011679 */
[----:B------:R-:W-:Y:S01]  /*a0d0*/  IADD3 R104, P2, R101, R4, RZ ;  /* 0x0000000465687210 */ /* 0x000fe20007f5e0ff */
[----:B------:R-:W-:Y:S01]  /*a0e0*/  IMAD.MOV R101, RZ, RZ, -R101 ;  /* 0x000000ffff657224 */ /* 0x000fe200078e0a65 */
[--C-:B------:R-:W-:Y:S01]  /*a0f0*/  SHF.R.S32.HI R4, RZ, 0x1f, R103.reuse ;  /* 0x0000001fff047819 */ /* 0x100fe20000011467 */
[----:B------:R-:W-:Y:S01]  /*a100*/  IMAD.MOV R108, RZ, RZ, -R103 ;  /* 0x000000ffff6c7224 */ /* 0x000fe200078e0a67 */
[----:B------:R-:W-:Y:S01]  /*a110*/  IADD3.X R105, R105, R5, R107, P2, !PT ;  /* 0x0000000569697210 */ /* 0x000fe200017fe46b */
[----:B------:R-:W-:Y:S02]  /*a120*/  IMAD R101, R113, R101, R48 ;  /* 0x0000006571657224 */ /* 0x000fe400078e0230 */
[----:B------:R-:W-:-:S02]  /*a130*/  IMAD R4, R4, UR4, RZ ;  /* 0x0000000404047c24 */ /* 0x000fc4000f8e02ff */
[----:B------:R-:W-:Y:S01]  /*a140*/  IMAD R107, R113, R108, R48 ;  /* 0x0000006c716b7224 */ /* 0x000fe200078e0230 */
[----:B------:R-:W-:Y:S01]  /*a150*/  SHF.R.S32.HI R48, RZ, 0x1f, R101 ;  /* 0x0000001fff307819 */ /* 0x000fe20000011465 */
[C---:B------:R-:W-:Y:S01]  /*a160*/  IMAD R115, R103.reuse, UR5, R4 ;  /* 0x0000000567737c24 */ /* 0x040fe2000f8e0204 */
[----:B------:R-:W0:Y:S01]  /*a170*/  S2UR UR5, SR_CgaCtaId ;  /* 0x00000000000579c3 */ /* 0x000e220000008800 */
[----:B------:R-:W-:Y:S01]  /*a180*/  IMAD.WIDE.U32 R4, R103, UR4, R110 ;  /* 0x0000000467047c25 */ /* 0x000fe2000f8e006e */
[----:B------:R-:W-:Y:S01]  /*a190*/  SHF.R.S32.HI R103, RZ, 0x1f, R107 ;  /* 0x0000001fff677819 */ /* 0x000fe2000001146b */
[----:B------:R-:W-:Y:S02]  /*a1a0*/  UMOV UR4, 0x400 ;  /* 0x0000040000047882 */ /* 0x000fe40000000000 */
[----:B------:R-:W-:Y:S02]  /*a1b0*/  IMAD R48, R48, UR6, RZ ;  /* 0x0000000630307c24 */ /* 0x000fe4000f8e02ff */
[----:B------:R-:W-:-:S02]  /*a1c0*/  IMAD.IADD R5, R5, 0x1, R115 ;  /* 0x0000000105057824 */ /* 0x000fc400078e0273 */
[----:B------:R-:W-:Y:S02]  /*a1d0*/  IMAD R108, R103, UR8, RZ ;  /* 0x00000008676c7c24 */ /* 0x000fe4000f8e02ff */
[C---:B------:R-:W-:Y:S01]  /*a1e0*/  IMAD R103, R101.reuse, UR7, R48 ;  /* 0x0000000765677c24 */ /* 0x040fe2000f8e0230 */
[----:B----4-:R-:W-:Y:S01]  /*a1f0*/  SEL R48, R50, R49, P0 ;  /* 0x0000003132307207 */ /* 0x010fe20000000000 */
[----:B------:R-:W-:Y:S01]  /*a200*/  IMAD.WIDE.U32 R104, R101, UR6, R104 ;  /* 0x0000000665687c25 */ /* 0x000fe2000f8e0068 */
[----:B------:R-:W-:Y:S01]  /*a210*/  ULDC.64 UR6, c[0x0][0xba8] ;  /* 0x0002ea0000067ab9 */ /* 0x000fe20000000a00 */
[----:B------:R-:W-:Y:S02]  /*a220*/  SEL R50, R49, R50, P0 ;  /* 0x0000003231327207 */ /* 0x000fe40000000000 */
[----:B------:R-:W-:Y:S01]  /*a230*/  IMAD.WIDE.U32 R110, R107, UR8, R4 ;  /* 0x000000086b6e7c25 */ /* 0x000fe2000f8e0004 */
[----:B------:R-:W-:Y:S01]  /*a240*/  LEA R112, P2, R104, UR6, 0x2 ;  /* 0x0000000668707c11 */ /* 0x000fe2000f8410ff */
[----:B------:R-:W-:Y:S01]  /*a250*/  ULDC UR6, c[0x0][0xa88] ;  /* 0x0002a20000067ab9 */ /* 0x000fe20000000800 */
[----:B------:R-:W-:Y:S01]  /*a260*/  SEL R4, R46, R109, P0 ;  /* 0x0000006d2e047207 */ /* 0x000fe20000000000 */
[----:B------:R-:W-:Y:S01]  /*a270*/  IMAD.IADD R5, R105, 0x1, R103 ;  /* 0x0000000169057824 */ /* 0x000fe200078e0267 */
[----:B------:R-:W-:Y:S01]  /*a280*/  SEL R46, R109, R46, P0 ;  /* 0x0000002e6d2e7207 */ /* 0x000fe20000000000 */
[----:B------:R-:W-:Y:S01]  /*a290*/  IMAD R101, R107, UR9, R108 ;  /* 0x000000096b657c24 */ /* 0x000fe2000f8e026c */
[----:B------:R-:W-:Y:S01]  /*a2a0*/  ULDC.64 UR8, c[0x0][0xb00] ;  /* 0x0002c00000087ab9 */ /* 0x000fe20000000a00 */
[----:B------:R-:W-:Y:S01]  /*a2b0*/  SHFL.IDX PT, R108, R112, RZ, 0x1c1f ;  /* 0x001c1fff706c7589 */ /* 0x000fe200000e0000 */
[----:B------:R-:W-:Y:S01]  /*a2c0*/  LEA.HI.X R114, R104, UR7, R5, 0x2, P2 ;  /* 0x0000000768727c11 */ /* 0x000fe200090f1405 */
[----:B------:R-:W-:Y:S01]  /*a2d0*/  IMAD.IADD R107, R111, 0x1, R101 ;  /* 0x000000016f6b7824 */ /* 0x000fe200078e0265 */
[C---:B------:R-:W-:Y:S01]  /*a2e0*/  LEA R103, P3, R110.reuse, UR8, 0x2 ;  /* 0x000000086e677c11 */ /* 0x040fe2000f8610ff */
[----:B0-----:R-:W-:Y:S01]  /*a2f0*/  ULEA UR4, UR5, UR4, 0x18 ;  /* 0x0000000405047291 */ /* 0x001fe2000f8ec03f */
[----:B------:R-:W-:Y:S01]  /*a300*/  SEL R5, R47, R106, P0 ;  /* 0x0000006a2f057207 */ /* 0x000fe20000000000 */
[----:B------:R-:W0:Y:S01]  /*a310*/  SHFL.IDX PT, R109, R114, RZ, 0x1c1f ;  /* 0x001c1fff726d7589 */ /* 0x000e2200000e0000 */
[----:B------:R-:W-:Y:S01]  /*a320*/  LEA.HI.X R107, R110, UR9, R107, 0x2, P3 ;  /* 0x000000096e6b7c11 */ /* 0x000fe200098f146b */
[----:B------:R-:W-:Y:S01]  /*a330*/  IMAD R101, R113, UR6, RZ ;  /* 0x0000000671657c24 */ /* 0x000fe2000f8e02ff */
[----:B------:R-:W-:Y:S01]  /*a340*/  SEL R47, R106, R47, P0 ;  /* 0x0000002f6a2f7207 */ /* 0x000fe20000000000 */
[----:B------:R-:W-:Y:S01]  /*a350*/  SHFL.IDX PT, R110, R112, 0x1, 0x1c1f ;  /* 0x003c1f00706e7f89 */ /* 0x000fe200000e0000 */
[C---:B------:R-:W-:Y:S01]  /*a360*/  VIADD R106, R100.reuse, 0x8 ;  /* 0x00000008646a7836 */ /* 0x040fe20000000000 */
[----:B------:R-:W-:Y:S01]  /*a370*/  UIADD3 UR4, UR4, 0x33420, URZ ;  /* 0x0003342004047890 */ /* 0x000fe2000fffe03f */
[CC--:B------:R-:W-:Y:S01]  /*a380*/  ISETP.GE.OR P2, PT, R100.reuse, R101.reuse, P1 ;  /* 0x000000656400720c */ /* 0x0c0fe20000f46670 */
[----:B------:R-:W1:Y:S01]  /*a390*/  SHFL.IDX PT, R111, R114, 0x1, 0x1c1f ;  /* 0x003c1f00726f7f89 */ /* 0x000e6200000e0000 */
[-C--:B------:R-:W-:Y:S01]  /*a3a0*/  ISETP.GE.AND P3, PT, R100, R101.reuse, PT ;  /* 0x000000656400720c */ /* 0x080fe20003f66270 */
[----:B------:R-:W-:Y:S01]  /*a3b0*/  UPRMT UR4, URZ, 0x654, UR4 ;  /* 0x000006543f047896 */ /* 0x000fe20008000004 */
[----:B------:R-:W-:Y:S01]  /*a3c0*/  ISETP.GE.OR P1, PT, R106, R101, P1 ;  /* 0x000000656a00720c */ /* 0x000fe20000f26670 */
[----:B------:R2:W3:Y:S01]  /*a3d0*/  SHFL.IDX PT, R104, R103, RZ, 0x1c1f ;  /* 0x001c1fff67687589 */ /* 0x0004e200000e0000 */
[----:B------:R-:W-:-:S02]  /*a3e0*/  SEL R49, R51, R52, P0 ;  /* 0x0000003433317207 */ /* 0x000fc40000000000 */
[----:B------:R-:W-:Y:S01]  /*a3f0*/  SEL R51, R52, R51, P0 ;  /* 0x0000003334337207 */ /* 0x000fe20000000000 */
[----:B------:R2:W4:Y:S01]  /*a400*/  SHFL.IDX PT, R105, R107, RZ, 0x1c1f ;  /* 0x001c1fff6b697589 */ /* 0x00052200000e0000 */
[----:B-----5:R-:W-:Y:S02]  /*a410*/  SEL R52, R54, R53, P0 ;  /* 0x0000003536347207 */ /* 0x020fe40000000000 */
[----:B------:R-:W-:Y:S01]  /*a420*/  SYNCS.ARRIVE.TRANS64.RED.A1T0 RZ, [UR4], RZ ;  /* 0x000000ffffff79a7 */ /* 0x000fe20008100404 */
[----:B------:R-:W-:Y:S02]  /*a430*/  SEL R54, R53, R54, P0 ;  /* 0x0000003635367207 */ /* 0x000fe40000000000 */
[----:B------:R-:W-:Y:S01]  /*a440*/  SEL R53, R55, R102, P0 ;  /* 0x0000006637357207 */ /* 0x000fe20000000000 */
[----:B0-----:R2:W-:Y:S01]  /*a450*/  @!P2 ST.E desc[UR56][R108.64], R2 ;  /* 0x000000026c00a985 */ /* 0x0015e2000c101938 */
[----:B------:R-:W-:-:S03]  /*a460*/  SEL R55, R102, R55, P0 ;  /* 0x0000003766377207 */ /* 0x000fc60000000000 */
[----:B-1----:R2:W-:Y:S01]  /*a470*/  @!P1 ST.E desc[UR56][R110.64], R0 ;  /* 0x000000006e009985 */ /* 0x0025e2000c101938 */
[----:B------:R-:W-:Y:S05]  /*a480*/  @P3 BRA `(.L_x_37) ;  /* 0x0000000800383947 */ /* 0x000fea0003800000 */
[C---:B--2---:R-:W-:Y:S01]  /*a490*/  VIADD R0, R96.reuse, 0x8 ;  /* 0x0000000860007836 */ /* 0x044fe20000000000 */
[----:B------:R-:W-:Y:S01]  /*a4a0*/  ULDC UR4, c[0x0][0xac8] ;  /* 0x0002b20000047ab9 */ /* 0x000fe20000000800 */
[C---:B------:R-:W-:Y:S01]  /*a4b0*/  VIADD R100, R96.reuse, 0x10 ;  /* 0x0000001060647836 */ /* 0x040fe20000000000 */
[C---:B------:R-:W-:Y:S01]  /*a4c0*/  ISETP.GE.AND P4, PT, R96.reuse, UR4, PT ;  /* 0x0000000460007c0c */ /* 0x040fe2000bf86270 */
[----:B------:R-:W-:Y:S01]  /*a4d0*/  VIADD R102, R96, 0x18 ;  /* 0x0000001860667836 */ /* 0x000fe20000000000 */
[----:B------:R-:W-:Y:S01]  /*a4e0*/  ISETP.GE.AND P5, PT, R0, UR4, PT ;  /* 0x0000000400007c0c */ /* 0x000fe2000bfa6270 */
[----:B------:R-:W-:Y:S01]  /*a4f0*/  VIADD R112, R96, 0x20 ;  /* 0x0000002060707836 */ /* 0x000fe20000000000 */
[----:B------:R-:W-:Y:S01]  /*a500*/  ISETP.GE.AND P3, PT, R100, UR4, PT ;  /* 0x0000000464007c0c */ /* 0x000fe2000bf66270 */
[----:B------:R-:W-:Y:S01]  /*a510*/  VIADD R114, R96, 0x30 ;  /* 0x0000003060727836 */ /* 0x000fe20000000000 */
[----:B------:R-:W-:Y:S02]  /*a520*/  ISETP.GE.AND P1, PT, R102, UR4, PT ;  /* 0x0000000466007c0c */ /* 0x000fe4000bf26270 */
[----:B------:R-:W-:-:S05]  /*a530*/  ISETP.GE.AND P2, PT, R112, UR4, PT ;  /* 0x0000000470007c0c */ /* 0x000fca000bf46270 */
[--C-:B---34-:R-:W-:Y:S02]  /*a540*/  @!P4 IMAD.WIDE R108, R96, 0x4, R104.reuse ;  /* 0x00000004606cc825 */ /* 0x118fe400078e0268 */
[----:B------:R-:W-:Y:S02]  /*a550*/  @!P5 LEA.HI R0, R0, R0, RZ, 0x1 ;  /* 0x000000000000d211 */ /* 0x000fe400078f08ff */
[----:B------:R-:W-:Y:S01]  /*a560*/  @!P3 LEA.HI R100, R100, R100, RZ, 0x1 ;  /* 0x000000646464b211 */ /* 0x000fe200078f08ff */
[----:B------:R0:W-:Y:S01]  /*a570*/  @!P4 ST.E.64 desc[UR56][R108.64], R94 ;  /* 0x0000005e6c00c985 */ /* 0x0001e2000c101b38 */
[----:B------:R-:W-:Y:S01]  /*a580*/  @!P5 LOP3.LUT R111, R0, 0xfffffffe, RZ, 0xc0, !PT ;  /* 0xfffffffe006fd812 */ /* 0x000fe200078ec0ff */
[----:B------:R-:W-:Y:S01]  /*a590*/  VIADD R0, R96, 0x28 ;  /* 0x0000002860007836 */ /* 0x000fe20000000000 */
[----:B------:R-:W-:Y:S01]  /*a5a0*/  @!P3 LOP3.LUT R113, R100, 0xfffffffe, RZ, 0xc0, !PT ;  /* 0xfffffffe6471b812 */ /* 0x000fe200078ec0ff */
[----:B------:R-:W-:Y:S01]  /*a5b0*/  VIADD R100, R96, 0x38 ;  /* 0x0000003860647836 */ /* 0x000fe20000000000 */
[----:B------:R-:W-:Y:S01]  /*a5c0*/  @!P1 LEA.HI R102, R102, R102, RZ, 0x1 ;  /* 0x0000006666669211 */ /* 0x000fe200078f08ff */
[----:B------:R-:W-:Y:S01]  /*a5d0*/  @!P5 IMAD.WIDE R110, R111, 0x4, R104 ;  /* 0x000000046f6ed825 */ /* 0x000fe200078e0268 */
[----:B------:R-:W-:-:S02]  /*a5e0*/  ISETP.GE.AND P4, PT, R0, UR4, PT ;  /* 0x0000000400007c0c */ /* 0x000fc4000bf86270 */
[----:B------:R-:W-:Y:S02]  /*a5f0*/  @!P2 LEA.HI R112, R112, R112, RZ, 0x1 ;  /* 0x000000707070a211 */ /* 0x000fe400078f08ff */
[----:B------:R1:W-:Y:S01]  /*a600*/  @!P5 ST.E.64 desc[UR56][R110.64], R98 ;  /* 0x000000626e00d985 */ /* 0x0003e2000c101b38 */
[----:B------:R-:W-:Y:S02]  /*a610*/  ISETP.GE.AND P5, PT, R114, UR4, PT ;  /* 0x0000000472007c0c */ /* 0x000fe4000bfa6270 */
[----:B------:R-:W-:Y:S01]  /*a620*/  @!P1 LOP3.LUT R115, R102, 0xfffffffe, RZ, 0xc0, !PT ;  /* 0xfffffffe66739812 */ /* 0x000fe200078ec0ff */
[--C-:B0-----:R-:W-:Y:S01]  /*a630*/  @!P3 IMAD.WIDE R94, R113, 0x4, R104.reuse ;  /* 0x00000004715eb825 */ /* 0x101fe200078e0268 */
[----:B------:R-:W-:Y:S02]  /*a640*/  ISETP.GE.AND P6, PT, R100, UR4, PT ;  /* 0x0000000464007c0c */ /* 0x000fe4000bfc6270 */
[----:B------:R-:W-:Y:S01]  /*a650*/  @!P2 LOP3.LUT R109, R112, 0xfffffffe, RZ, 0xc0, !PT ;  /* 0xfffffffe706da812 */ /* 0x000fe200078ec0ff */
[----:B------:R-:W-:Y:S01]  /*a660*/  VIADD R102, R96, 0x40 ;  /* 0x0000004060667836 */ /* 0x000fe20000000000 */
[----:B------:R-:W-:Y:S01]  /*a670*/  @!P4 LEA.HI R0, R0, R0, RZ, 0x1 ;  /* 0x000000000000c211 */ /* 0x000fe200078f08ff */
[----:B------:R0:W-:Y:S02]  /*a680*/  @!P3 ST.E.64 desc[UR56][R94.64], R92 ;  /* 0x0000005c5e00b985 */ /* 0x0001e4000c101b38 */
[----:B------:R-:W-:Y:S01]  /*a690*/  @!P2 IMAD.WIDE R108, R109, 0x4, R104 ;  /* 0x000000046d6ca825 */ /* 0x000fe200078e0268 */
[----:B------:R-:W-:-:S02]  /*a6a0*/  ISETP.GE.AND P3, PT, R102, UR4, PT ;  /* 0x0000000466007c0c */ /* 0x000fc4000bf66270 */
[----:B-1----:R-:W-:Y:S01]  /*a6b0*/  @!P4 LOP3.LUT R111, R0, 0xfffffffe, RZ, 0xc0, !PT ;  /* 0xfffffffe006fc812 */ /* 0x002fe200078ec0ff */
[----:B------:R-:W-:Y:S01]  /*a6c0*/  @!P1 IMAD.WIDE R98, R115, 0x4, R104 ;  /* 0x0000000473629825 */ /* 0x000fe200078e0268 */
[----:B------:R-:W-:Y:S02]  /*a6d0*/  @!P5 LEA.HI R114, R114, R114, RZ, 0x1 ;  /* 0x000000727272d211 */ /* 0x000fe400078f08ff */
[----:B------:R-:W-:Y:S01]  /*a6e0*/  @!P6 LEA.HI R100, R100, R100, RZ, 0x1 ;  /* 0x000000646464e211 */ /* 0x000fe200078f08ff */
[C---:B------:R-:W-:Y:S01]  /*a6f0*/  VIADD R110, R96.reuse, 0x48 ;  /* 0x00000048606e7836 */ /* 0x040fe20000000000 */
[----:B------:R1:W-:Y:S01]  /*a700*/  @!P1 ST.E.64 desc[UR56][R98.64], R86 ;  /* 0x0000005662009985 */ /* 0x0003e2000c101b38 */
[----:B------:R-:W-:Y:S01]  /*a710*/  VIADD R0, R96, 0x50 ;  /* 0x0000005060007836 */ /* 0x000fe20000000000 */
[----:B0-----:R-:W-:Y:S02]  /*a720*/  @!P5 LOP3.LUT R93, R114, 0xfffffffe, RZ, 0xc0, !PT ;  /* 0xfffffffe725dd812 */ /* 0x001fe400078ec0ff */
[----:B------:R0:W-:Y:S01]  /*a730*/  @!P2 ST.E.64 desc[UR56][R108.64], R88 ;  /* 0x000000586c00a985 */ /* 0x0001e2000c101b38 */
[----:B------:R-:W-:-:S02]  /*a740*/  ISETP.GE.AND P1, PT, R110, UR4, PT ;  /* 0x000000046e007c0c */ /* 0x000fc4000bf26270 */
[----:B------:R-:W-:Y:S02]  /*a750*/  ISETP.GE.AND P2, PT, R0, UR4, PT ;  /* 0x0000000400007c0c */ /* 0x000fe4000bf46270 */
[----:B------:R-:W-:Y:S02]  /*a760*/  @!P6 LOP3.LUT R95, R100, 0xfffffffe, RZ, 0xc0, !PT ;  /* 0xfffffffe645fe812 */ /* 0x000fe400078ec0ff */
[----:B------:R-:W-:Y:S01]  /*a770*/  @!P3 LEA.HI R102, R102, R102, RZ, 0x1 ;  /* 0x000000666666b211 */ /* 0x000fe200078f08ff */
[----:B-1----:R-:W-:-:S04]  /*a780*/  @!P4 IMAD.WIDE R86, R111, 0x4, R104 ;  /* 0x000000046f56c825 */ /* 0x002fc800078e0268 */
[----:B------:R-:W-:Y:S01]  /*a790*/  VIADD R98, R96, 0x58 ;  /* 0x0000005860627836 */ /* 0x000fe20000000000 */
[----:B------:R1:W-:Y:S01]  /*a7a0*/  @!P4 ST.E.64 desc[UR56][R86.64], R76 ;  /* 0x0000004c5600c985 */ /* 0x0003e2000c101b38 */
[--C-:B0-----:R-:W-:Y:S01]  /*a7b0*/  @!P5 IMAD.WIDE R88, R93, 0x4, R104.reuse ;  /* 0x000000045d58d825 */ /* 0x101fe200078e0268 */
[----:B------:R-:W-:Y:S02]  /*a7c0*/  @!P1 LEA.HI R110, R110, R110, RZ, 0x1 ;  /* 0x0000006e6e6e9211 */ /* 0x000fe400078f08ff */
[----:B------:R-:W-:Y:S01]  /*a7d0*/  ISETP.GE.AND P4, PT, R98, UR4, PT ;  /* 0x0000000462007c0c */ /* 0x000fe2000bf86270 */
[----:B------:R-:W-:Y:S01]  /*a7e0*/  @!P6 IMAD.WIDE R92, R95, 0x4, R104 ;  /* 0x000000045f5ce825 */ /* 0x000fe200078e0268 */
[----:B------:R-:W-:Y:S01]  /*a7f0*/  @!P3 LOP3.LUT R95, R102, 0xfffffffe, RZ, 0xc0, !PT ;  /* 0xfffffffe665fb812 */ /* 0x000fe200078ec0ff */
[----:B------:R0:W-:Y:S01]  /*a800*/  @!P5 ST.E.64 desc[UR56][R88.64], R72 ;  /* 0x000000485800d985 */ /* 0x0001e2000c101b38 */
[----:B------:R-:W-:Y:S01]  /*a810*/  @!P2 LEA.HI R0, R0, R0, RZ, 0x1 ;  /* 0x000000000000a211 */ /* 0x000fe200078f08ff */
[----:B------:R-:W-:-:S02]  /*a820*/  VIADD R99, R96, 0x60 ;  /* 0x0000006060637836 */ /* 0x000fc40000000000 */
[--C-:B------:R-:W-:Y:S01]  /*a830*/  @!P3 IMAD.WIDE R94, R95, 0x4, R104.reuse ;  /* 0x000000045f5eb825 */ /* 0x100fe200078e0268 */
[----:B------:R2:W-:Y:S01]  /*a840*/  @!P6 ST.E.64 desc[UR56][R92.64], R74 ;  /* 0x0000004a5c00e985 */ /* 0x0005e2000c101b38 */
[----:B-1----:R-:W-:Y:S02]  /*a850*/  @!P1 LOP3.LUT R77, R110, 0xfffffffe, RZ, 0xc0, !PT ;  /* 0xfffffffe6e4d9812 */ /* 0x002fe400078ec0ff */
[----:B------:R-:W-:Y:S01]  /*a860*/  VIADD R76, R96, 0x70 ;  /* 0x00000070604c7836 */ /* 0x000fe20000000000 */
[----:B------:R-:W-:Y:S01]  /*a870*/  @!P2 LOP3.LUT R87, R0, 0xfffffffe, RZ, 0xc0, !PT ;  /* 0xfffffffe0057a812 */ /* 0x000fe200078ec0ff */
[----:B------:R1:W-:Y:S01]  /*a880*/  @!P3 ST.E.64 desc[UR56][R94.64], R70 ;  /* 0x000000465e00b985 */ /* 0x0003e2000c101b38 */
[----:B------:R-:W-:Y:S01]  /*a890*/  @!P4 LEA.HI R98, R98, R98, RZ, 0x1 ;  /* 0x000000626262c211 */ /* 0x000fe200078f08ff */
[----:B------:R-:W-:Y:S01]  /*a8a0*/  VIADD R0, R96, 0x68 ;  /* 0x0000006860007836 */ /* 0x000fe20000000000 */
[----:B------:R-:W-:Y:S01]  /*a8b0*/  ISETP.GE.AND P3, PT, R99, UR4, PT ;  /* 0x0000000463007c0c */ /* 0x000fe2000bf66270 */
[----:B0-----:R-:W-:Y:S01]  /*a8c0*/  @!P1 IMAD.WIDE R72, R77, 0x4, R104 ;  /* 0x000000044d489825 */ /* 0x001fe200078e0268 */
[----:B------:R-:W-:-:S03]  /*a8d0*/  ISETP.GE.AND P6, PT, R76, UR4, PT ;  /* 0x000000044c007c0c */ /* 0x000fc6000bfc6270 */
[----:B------:R-:W-:Y:S01]  /*a8e0*/  VIADD R77, R96, 0x78 ;  /* 0x00000078604d7836 */ /* 0x000fe20000000000 */
[----:B------:R0:W-:Y:S01]  /*a8f0*/  @!P1 ST.E.64 desc[UR56][R72.64], R66 ;  /* 0x0000004248009985 */ /* 0x0001e2000c101b38 */
[----:B--2---:R-:W-:Y:S01]  /*a900*/  @!P2 IMAD.WIDE R74, R87, 0x4, R104 ;  /* 0x00000004574aa825 */ /* 0x004fe200078e0268 */
[----:B------:R-:W-:Y:S02]  /*a910*/  ISETP.GE.AND P1, PT, R0, UR4, PT ;  /* 0x0000000400007c0c */ /* 0x000fe4000bf26270 */
[----:B------:R-:W-:Y:S01]  /*a920*/  ISETP.GE.AND P5, PT, R77, UR4, PT ;  /* 0x000000044d007c0c */ /* 0x000fe2000bfa6270 */
[----:B------:R-:W-:Y:S01]  /*a930*/  VIADD R86, R96, 0x80 ;  /* 0x0000008060567836 */ /* 0x000fe20000000000 */
[----:B-1----:R-:W-:Y:S01]  /*a940*/  @!P4 LOP3.LUT R71, R98, 0xfffffffe, RZ, 0xc0, !PT ;  /* 0xfffffffe6247c812 */ /* 0x002fe200078ec0ff */
[----:B------:R-:W-:Y:S01]  /*a950*/  VIADD R87, R96, 0x88 ;  /* 0x0000008860577836 */ /* 0x000fe20000000000 */
[----:B------:R1:W-:Y:S01]  /*a960*/  @!P2 ST.E.64 desc[UR56][R74.64], R68 ;  /* 0x000000444a00a985 */ /* 0x0003e2000c101b38 */
[----:B------:R-:W-:-:S02]  /*a970*/  @!P3 LEA.HI R99, R99, R99, RZ, 0x1 ;  /* 0x000000636363b211 */ /* 0x000fc400078f08ff */
[----:B------:R-:W-:Y:S02]  /*a980*/  ISETP.GE.AND P2, PT, R86, UR4, PT ;  /* 0x0000000456007c0c */ /* 0x000fe4000bf46270 */
[----:B------:R-:W-:Y:S01]  /*a990*/  @!P6 LEA.HI R76, R76, R76, RZ, 0x1 ;  /* 0x0000004c4c4ce211 */ /* 0x000fe200078f08ff */
[----:B0-----:R-:W-:Y:S01]  /*a9a0*/  @!P4 IMAD.WIDE R66, R71, 0x4, R104 ;  /* 0x000000044742c825 */ /* 0x001fe200078e0268 */
[----:B------:R-:W-:Y:S02]  /*a9b0*/  @!P1 LEA.HI R0, R0, R0, RZ, 0x1 ;  /* 0x0000000000009211 */ /* 0x000fe400078f08ff */
[----:B------:R-:W-:Y:S02]  /*a9c0*/  @!P6 LOP3.LUT R73, R76, 0xfffffffe, RZ, 0xc0, !PT ;  /* 0xfffffffe4c49e812 */ /* 0x000fe400078ec0ff */
[----:B------:R0:W-:Y:S01]  /*a9d0*/  @!P4 ST.E.64 desc[UR56][R66.64], R64 ;  /* 0x000000404200c985 */ /* 0x0001e2000c101b38 */
[----:B------:R-:W-:Y:S02]  /*a9e0*/  ISETP.GE.AND P4, PT, R87, UR4, PT ;  /* 0x0000000457007c0c */ /* 0x000fe4000bf86270 */
[----:B-1----:R-:W-:-:S02]  /*a9f0*/  @!P3 LOP3.LUT R69, R99, 0xfffffffe, RZ, 0xc0, !PT ;  /* 0xfffffffe6345b812 */ /* 0x002fc400078ec0ff */
[----:B------:R-:W-:Y:S02]  /*aa00*/  @!P5 LEA.HI R77, R77, R77, RZ, 0x1 ;  /* 0x0000004d4d4dd211 */ /* 0x000fe400078f08ff */
[----:B------:R-:W-:Y:S01]  /*aa10*/  @!P1 LOP3.LUT R71, R0, 0xfffffffe, RZ, 0xc0, !PT ;  /* 0xfffffffe00479812 */ /* 0x000fe200078ec0ff */
[----:B------:R-:W-:Y:S01]  /*aa20*/  @!P3 IMAD.WIDE R68, R69, 0x4, R104 ;  /* 0x000000044544b825 */ /* 0x000fe200078e0268 */
[----:B------:R-:W-:-:S03]  /*aa30*/  @!P2 LEA.HI R86, R86, R86, RZ, 0x1 ;  /* 0x000000565656a211 */ /* 0x000fc600078f08ff */
[--C-:B------:R-:W-:Y:S01]  /*aa40*/  @!P1 IMAD.WIDE R70, R71, 0x4, R104.reuse ;  /* 0x0000000447469825 */ /* 0x100fe200078e0268 */
[----:B------:R1:W-:Y:S01]  /*aa50*/  @!P3 ST.E.64 desc[UR56][R68.64], R60 ;  /* 0x0000003c4400b985 */ /* 0x0003e2000c101b38 */
[----:B------:R-:W-:Y:S02]  /*aa60*/  @!P4 LEA.HI R87, R87, R87, RZ, 0x1 ;  /* 0x000000575757c211 */ /* 0x000fe400078f08ff */
[----:B0-----:R-:W-:Y:S01]  /*aa70*/  @!P5 LOP3.LUT R67, R77, 0xfffffffe, RZ, 0xc0, !PT ;  /* 0xfffffffe4d43d812 */ /* 0x001fe200078ec0ff */
[--C-:B------:R-:W-:Y:S01]  /*aa80*/  @!P6 IMAD.WIDE R64, R73, 0x4, R104.reuse ;  /* 0x000000044940e825 */ /* 0x100fe200078e0268 */
[----:B------:R-:W-:Y:S01]  /*aa90*/  @!P2 LOP3.LUT R73, R86, 0xfffffffe, RZ, 0xc0, !PT ;  /* 0xfffffffe5649a812 */ /* 0x000fe200078ec0ff */
[----:B------:R0:W-:Y:S01]  /*aaa0*/  @!P1 ST.E.64 desc[UR56][R70.64], R62 ;  /* 0x0000003e46009985 */ /* 0x0001e2000c101b38 */
[----:B------:R-:W-:Y:S01]  /*aab0*/  @!P4 LOP3.LUT R87, R87, 0xfffffffe, RZ, 0xc0, !PT ;  /* 0xfffffffe5757c812 */ /* 0x000fe200078ec0ff */
[----:B------:R-:W-:Y:S02]  /*aac0*/  @!P5 IMAD.WIDE R66, R67, 0x4, R104 ;  /* 0x000000044342d825 */ /* 0x000fe400078e0268 */
[----:B------:R2:W-:Y:S02]  /*aad0*/  @!P6 ST.E.64 desc[UR56][R64.64], R58 ;  /* 0x0000003a4000e985 */ /* 0x0005e4000c101b38 */
[----:B------:R-:W-:-:S02]  /*aae0*/  VIADD R0, R96, 0x90 ;  /* 0x0000009060007836 */ /* 0x000fc40000000000 */
[--C-:B-1----:R-:W-:Y:S01]  /*aaf0*/  @!P2 IMAD.WIDE R60, R73, 0x4, R104.reuse ;  /* 0x00000004493ca825 */ /* 0x102fe200078e0268 */
[----:B------:R-:W-:Y:S02]  /*ab00*/  @!P5 ST.E.64 desc[UR56][R66.64], R56 ;  /* 0x000000384200d985 */ /* 0x000fe4000c101b38 */
[----:B------:R-:W-:Y:S01]  /*ab10*/  ISETP.GE.AND P1, PT, R0, UR4, PT ;  /* 0x0000000400007c0c */ /* 0x000fe2000bf26270 */
[----:B------:R-:W-:Y:S01]  /*ab20*/  VIADD R68, R96, 0x98 ;  /* 0x0000009860447836 */ /* 0x000fe20000000000 */
[----:B------:R-:W-:Y:S01]  /*ab30*/  @!P2 ST.E.64 desc[UR56][R60.64], R26 ;  /* 0x0000001a3c00a985 */ /* 0x000fe2000c101b38 */
[----:B0-----:R-:W-:-:S03]  /*ab40*/  @!P4 IMAD.WIDE R62, R87, 0x4, R104 ;  /* 0x00000004573ec825 */ /* 0x001fc600078e0268 */
[----:B------:R-:W-:Y:S01]  /*ab50*/  ISETP.GE.AND P2, PT, R68, UR4, PT ;  /* 0x0000000444007c0c */ /* 0x000fe2000bf46270 */
[C---:B------:R-:W-:Y:S01]  /*ab60*/  VIADD R69, R96.reuse, 0xa0 ;  /* 0x000000a060457836 */ /* 0x040fe20000000000 */
[----:B------:R0:W-:Y:S01]  /*ab70*/  @!P4 ST.E.64 desc[UR56][R62.64], R24 ;  /* 0x000000183e00c985 */ /* 0x0001e2000c101b38 */
[C---:B------:R-:W-:Y:S02]  /*ab80*/  VIADD R70, R96.reuse, 0xa8 ;  /* 0x000000a860467836 */ /* 0x040fe40000000000 */
[C---:B--2---:R-:W-:Y:S01]  /*ab90*/  VIADD R58, R96.reuse, 0xb0 ;  /* 0x000000b0603a7836 */ /* 0x044fe20000000000 */
[----:B------:R-:W-:Y:S01]  /*aba0*/  ISETP.GE.AND P3, PT, R69, UR4, PT ;  /* 0x0000000445007c0c */ /* 0x000fe2000bf66270 */
[----:B------:R-:W-:Y:S01]  /*abb0*/  VIADD R59, R96, 0xb8 ;  /* 0x000000b8603b7836 */ /* 0x000fe20000000000 */
[----:B------:R-:W-:Y:S02]  /*abc0*/  ISETP.GE.AND P4, PT, R70, UR4, PT ;  /* 0x0000000446007c0c */ /* 0x000fe4000bf86270 */
[----:B------:R-:W-:-:S02]  /*abd0*/  ISETP.GE.AND P5, PT, R58, UR4, PT ;  /* 0x000000043a007c0c */ /* 0x000fc4000bfa6270 */
[----:B------:R-:W-:Y:S02]  /*abe0*/  ISETP.GE.AND P6, PT, R59, UR4, PT ;  /* 0x000000043b007c0c */ /* 0x000fe4000bfc6270 */
[----:B------:R-:W-:Y:S02]  /*abf0*/  @!P1 LEA.HI R0, R0, R0, RZ, 0x1 ;  /* 0x0000000000009211 */ /* 0x000fe400078f08ff */
[----:B------:R-:W-:Y:S02]  /*ac00*/  @!P2 LEA.HI R68, R68, R68, RZ, 0x1 ;  /* 0x000000444444a211 */ /* 0x000fe400078f08ff */
[----:B0-----:R-:W-:Y:S02]  /*ac10*/  @!P1 LOP3.LUT R25, R0, 0xfffffffe, RZ, 0xc0, !PT ;  /* 0xfffffffe00199812 */ /* 0x001fe400078ec0ff */
[----:B------:R-:W-:Y:S02]  /*ac20*/  @!P3 LEA.HI R69, R69, R69, RZ, 0x1 ;  /* 0x000000454545b211 */ /* 0x000fe400078f08ff */
[----:B------:R-:W-:-:S02]  /*ac30*/  @!P4 LEA.HI R70, R70, R70, RZ, 0x1 ;  /* 0x000000464646c211 */ /* 0x000fc400078f08ff */
[----:B------:R-:W-:Y:S02]  /*ac40*/  @!P5 LEA.HI R58, R58, R58, RZ, 0x1 ;  /* 0x0000003a3a3ad211 */ /* 0x000fe400078f08ff */
[----:B------:R-:W-:Y:S02]  /*ac50*/  @!P6 LEA.HI R24, R59, R59, RZ, 0x1 ;  /* 0x0000003b3b18e211 */ /* 0x000fe400078f08ff */
[----:B------:R-:W-:Y:S02]  /*ac60*/  @!P2 LOP3.LUT R27, R68, 0xfffffffe, RZ, 0xc0, !PT ;  /* 0xfffffffe441ba812 */ /* 0x000fe400078ec0ff */
[----:B------:R-:W-:Y:S02]  /*ac70*/  @!P3 LOP3.LUT R57, R69, 0xfffffffe, RZ, 0xc0, !PT ;  /* 0xfffffffe4539b812 */ /* 0x000fe400078ec0ff */
[----:B------:R-:W-:Y:S01]  /*ac80*/  @!P4 LOP3.LUT R59, R70, 0xfffffffe, RZ, 0xc0, !PT ;  /* 0xfffffffe463bc812 */ /* 0x000fe200078ec0ff */
[----:B------:R-:W-:Y:S01]  /*ac90*/  @!P2 IMAD.WIDE R26, R27, 0x4, R104 ;  /* 0x000000041b1aa825 */ /* 0x000fe200078e0268 */
[----:B------:R-:W-:-:S02]  /*aca0*/  @!P5 LOP3.LUT R61, R58, 0xfffffffe, RZ, 0xc0, !PT ;  /* 0xfffffffe3a3dd812 */ /* 0x000fc400078ec0ff */
[----:B------:R-:W-:Y:S01]  /*acb0*/  @!P6 LOP3.LUT R63, R24, 0xfffffffe, RZ, 0xc0, !PT ;  /* 0xfffffffe183fe812 */ /* 0x000fe200078ec0ff */
[----:B------:R-:W-:-:S04]  /*acc0*/  @!P1 IMAD.WIDE R24, R25, 0x4, R104 ;  /* 0x0000000419189825 */ /* 0x000fc800078e0268 */
[--C-:B------:R-:W-:Y:S01]  /*acd0*/  @!P3 IMAD.WIDE R56, R57, 0x4, R104.reuse ;  /* 0x000000043938b825 */ /* 0x100fe200078e0268 */
[----:B------:R0:W-:Y:S03]  /*ace0*/  @!P1 ST.E.64 desc[UR56][R24.64], R20 ;  /* 0x0000001418009985 */ /* 0x0001e6000c101b38 */
[--C-:B------:R-:W-:Y:S01]  /*acf0*/  @!P4 IMAD.WIDE R58, R59, 0x4, R104.reuse ;  /* 0x000000043b3ac825 */ /* 0x100fe200078e0268 */
[----:B------:R0:W-:Y:S03]  /*ad00*/  @!P2 ST.E.64 desc[UR56][R26.64], R22 ;  /* 0x000000161a00a985 */ /* 0x0001e6000c101b38 */
[--C-:B------:R-:W-:Y:S01]  /*ad10*/  @!P5 IMAD.WIDE R60, R61, 0x4, R104.reuse ;  /* 0x000000043d3cd825 */ /* 0x100fe200078e0268 */
[----:B------:R0:W-:Y:S03]  /*ad20*/  @!P3 ST.E.64 desc[UR56][R56.64], R32 ;  /* 0x000000203800b985 */ /* 0x0001e6000c101b38 */
[----:B------:R-:W-:Y:S01]  /*ad30*/  @!P6 IMAD.WIDE R104, R63, 0x4, R104 ;  /* 0x000000043f68e825 */ /* 0x000fe200078e0268 */
[----:B------:R0:W-:Y:S04]  /*ad40*/  @!P4 ST.E.64 desc[UR56][R58.64], R34 ;  /* 0x000000223a00c985 */ /* 0x0001e8000c101b38 */
[----:B------:R0:W-:Y:S04]  /*ad50*/  @!P5 ST.E.64 desc[UR56][R60.64], R40 ;  /* 0x000000283c00d985 */ /* 0x0001e8000c101b38 */
[----:B------:R0:W-:Y:S02]  /*ad60*/  @!P6 ST.E.64 desc[UR56][R104.64], R44 ;  /* 0x0000002c6800e985 */ /* 0x0001e4000c101b38 */
.L_x_37:
[----:B------:R-:W-:Y:S05]  /*ad70*/  BSYNC B0 ;  /* 0x0000000000007941 */ /* 0x000fea0003800000 */
.L_x_36:
[----:B------:R-:W-:Y:S01]  /*ad80*/  ISETP.GE.AND P1, PT, R106, R101, PT ;  /* 0x000000656a00720c */ /* 0x000fe20003f26270 */
[----:B0-----:R1:W0:Y:S01]  /*ad90*/  SHFL.IDX PT, R21, R107, 0x1, 0x1c1f ;  /* 0x003c1f006b157f89 */ /* 0x00122200000e0000 */
[----:B------:R-:W-:Y:S02]  /*ada0*/  SEL R40, R38, R91, P0 ;  /* 0x0000005b26287207 */ /* 0x000fe40000000000 */
[----:B------:R-:W-:Y:S01]  /*adb0*/  SEL R22, R29, R90, P0 ;  /* 0x0000005a1d167207 */ /* 0x000fe20000000000 */
[----:B------:R1:W0:Y:S01]  /*adc0*/  SHFL.IDX PT, R20, R103, 0x1, 0x1c1f ;  /* 0x003c1f0067147f89 */ /* 0x00022200000e0000 */
        /* <DEDUP_REMOVED lines=18> */
[----:B--2---:R-:W-:Y:S02]  /*aef0*/  SEL R2, R11, R78, P0 ;  /* 0x0000004e0b027207 */ /* 0x004fe40000000000 */
[----:B------:R-:W-:Y:S01]  /*af00*/  SEL R8, R78, R11, P0 ;  /* 0x0000000b4e087207 */ /* 0x000fe20000000000 */
[----:B01----:R-:W-:Y:S06]  /*af10*/  @P1 BRA `(.L_x_8) ;  /* 0x0000005800981947 */ /* 0x003fec0003800000 */
[C---:B------:R-:W-:Y:S01]  /*af20*/  VIADD R0, R96.reuse, 0x8 ;  /* 0x0000000860007836 */ /* 0x040fe20000000000 */
[----:B------:R-:W-:Y:S01]  /*af30*/  ULDC UR4, c[0x0][0xac8] ;  /* 0x0002b20000047ab9 */ /* 0x000fe20000000800 */
[C---:B------:R-:W-:Y:S01]  /*af40*/  VIADD R32, R96.reuse, 0x10 ;  /* 0x0000001060207836 */ /* 0x040fe20000000000 */
[C---:B------:R-:W-:Y:S01]  /*af50*/  ISETP.GE.AND P0, PT, R96.reuse, UR4, PT ;  /* 0x0000000460007c0c */ /* 0x040fe2000bf06270 */
[----:B------:R-:W-:Y:S01]  /*af60*/  VIADD R33, R96, 0x18 ;  /* 0x0000001860217836 */ /* 0x000fe20000000000 */
[----:B------:R-:W-:Y:S01]  /*af70*/  ISETP.GE.AND P1, PT, R0, UR4, PT ;  /* 0x0000000400007c0c */ /* 0x000fe2000bf26270 */
[----:B------:R-:W-:Y:S01]  /*af80*/  VIADD R56, R96, 0x20 ;  /* 0x0000002060387836 */ /* 0x000fe20000000000 */
[----:B------:R-:W-:Y:S01]  /*af90*/  ISETP.GE.AND P5, PT, R32, UR4, PT ;  /* 0x0000000420007c0c */ /* 0x000fe2000bfa6270 */
[C---:B------:R-:W-:Y:S01]  /*afa0*/  VIADD R58, R96.reuse, 0x28 ;  /* 0x00000028603a7836 */ /* 0x040fe20000000000 */
[----:B------:R-:W-:Y:S01]  /*afb0*/  ISETP.GE.AND P6, PT, R33, UR4, PT ;  /* 0x0000000421007c0c */ /* 0x000fe2000bfc6270 */
[----:B------:R-:W-:Y:S01]  /*afc0*/  VIADD R59, R96, 0x30 ;  /* 0x00000030603b7836 */ /* 0x000fe20000000000 */
[----:B------:R-:W-:-:S02]  /*afd0*/  ISETP.GE.AND P2, PT, R56, UR4, PT ;  /* 0x0000000438007c0c */ /* 0x000fc4000bf46270 */
[----:B------:R-:W-:Y:S02]  /*afe0*/  ISETP.GE.AND P3, PT, R58, UR4, PT ;  /* 0x000000043a007c0c */ /* 0x000fe4000bf66270 */
[----:B------:R-:W-:Y:S01]  /*aff0*/  ISETP.GE.AND P4, PT, R59, UR4, PT ;  /* 0x000000043b007c0c */ /* 0x000fe2000bf86270 */
[----:B------:R-:W-:Y:S02]  /*b000*/  @!P0 IMAD.WIDE R10, R96, 0x4, R20 ;  /* 0x00000004600a8825 */ /* 0x000fe400078e0214 */
[----:B------:R-:W-:Y:S02]  /*b010*/  @!P1 LEA.HI R0, R0, R0, RZ, 0x1 ;  /* 0x0000000000009211 */ /* 0x000fe400078f08ff */
[----:B------:R-:W-:Y:S01]  /*b020*/  @!P5 LEA.HI R32, R32, R32, RZ, 0x1 ;  /* 0x000000202020d211 */ /* 0x000fe200078f08ff */
[----:B------:R0:W-:Y:S01]  /*b030*/  @!P0 ST.E.64 desc[UR56][R10.64], R12 ;  /* 0x0000000c0a008985 */ /* 0x0001e2000c101b38 */
[----:B------:R-:W-:Y:S02]  /*b040*/  @!P6 LEA.HI R44, R33, R33, RZ, 0x1 ;  /* 0x00000021212ce211 */ /* 0x000fe400078f08ff */
[----:B------:R-:W-:Y:S01]  /*b050*/  @!P1 LOP3.LUT R33, R0, 0xfffffffe, RZ, 0xc0, !PT ;  /* 0xfffffffe00219812 */ /* 0x000fe200078ec0ff */
[----:B------:R-:W-:Y:S01]  /*b060*/  VIADD R0, R96, 0x38 ;  /* 0x0000003860007836 */ /* 0x000fe20000000000 */
[----:B------:R-:W-:-:S02]  /*b070*/  @!P5 LOP3.LUT R45, R32, 0xfffffffe, RZ, 0xc0, !PT ;  /* 0xfffffffe202dd812 */ /* 0x000fc400078ec0ff */
[----:B------:R-:W-:Y:S01]  /*b080*/  @!P6 LOP3.LUT R57, R44, 0xfffffffe, RZ, 0xc0, !PT ;  /* 0xfffffffe2c39e812 */ /* 0x000fe200078ec0ff */
[----:B------:R-:W-:Y:S01]  /*b090*/  VIADD R44, R96, 0x40 ;  /* 0x00000040602c7836 */ /* 0x000fe20000000000 */
[----:B------:R-:W-:Y:S02]  /*b0a0*/  @!P2 LEA.HI R56, R56, R56, RZ, 0x1 ;  /* 0x000000383838a211 */ /* 0x000fe400078f08ff */
[----:B------:R-:W-:Y:S02]  /*b0b0*/  @!P3 LEA.HI R58, R58, R58, RZ, 0x1 ;  /* 0x0000003a3a3ab211 */ /* 0x000fe400078f08ff */
[----:B------:R-:W-:Y:S01]  /*b0c0*/  @!P4 LEA.HI R59, R59, R59, RZ, 0x1 ;  /* 0x0000003b3b3bc211 */ /* 0x000fe200078f08ff */
[----:B0-----:R-:W-:-:S03]  /*b0d0*/  @!P1 IMAD.WIDE R10, R33, 0x4, R20 ;  /* 0x00000004210a9825 */ /* 0x001fc600078e0214 */
[----:B------:R-:W-:Y:S01]  /*b0e0*/  @!P4 LOP3.LUT R59, R59, 0xfffffffe, RZ, 0xc0, !PT ;  /* 0xfffffffe3b3bc812 */ /* 0x000fe200078ec0ff */
[--C-:B------:R-:W-:Y:S01]  /*b0f0*/  @!P5 IMAD.WIDE R12, R45, 0x4, R20.reuse ;  /* 0x000000042d0cd825 */ /* 0x100fe200078e0214 */
[----:B------:R0:W-:Y:S01]  /*b100*/  @!P1 ST.E.64 desc[UR56][R10.64], R16 ;  /* 0x000000100a009985 */ /* 0x0001e2000c101b38 */
[----:B------:R-:W-:Y:S02]  /*b110*/  ISETP.GE.AND P1, PT, R44, UR4, PT ;  /* 0x000000042c007c0c */ /* 0x000fe4000bf26270 */
[----:B------:R-:W-:Y:S01]  /*b120*/  @!P6 IMAD.WIDE R32, R57, 0x4, R20 ;  /* 0x000000043920e825 */ /* 0x000fe200078e0214 */
[----:B------:R1:W-:Y:S01]  /*b130*/  @!P5 ST.E.64 desc[UR56][R12.64], R18 ;  /* 0x000000120c00d985 */ /* 0x0003e2000c101b38 */
[----:B------:R-:W-:Y:S02]  /*b140*/  ISETP.GE.AND P5, PT, R0, UR4, PT ;  /* 0x0000000400007c0c */ /* 0x000fe4000bfa6270 */
[----:B------:R-:W-:Y:S01]  /*b150*/  VIADD R57, R96, 0x48 ;  /* 0x0000004860397836 */ /* 0x000fe20000000000 */
[----:B------:R-:W-:Y:S01]  /*b160*/  @!P2 LOP3.LUT R45, R56, 0xfffffffe, RZ, 0xc0, !PT ;  /* 0xfffffffe382da812 */ /* 0x000fe200078ec0ff */
[----:B------:R2:W-:Y:S03]  /*b170*/  @!P6 ST.E.64 desc[UR56][R32.64], R30 ;  /* 0x0000001e2000e985 */ /* 0x0005e6000c101b38 */
[----:B------:R-:W-:-:S02]  /*b180*/  ISETP.GE.AND P0, PT, R57, UR4, PT ;  /* 0x0000000439007c0c */ /* 0x000fc4000bf06270 */
[----:B0-----:R-:W-:Y:S01]  /*b190*/  @!P3 LOP3.LUT R17, R58, 0xfffffffe, RZ, 0xc0, !PT ;  /* 0xfffffffe3a11b812 */ /* 0x001fe200078ec0ff */
[--C-:B------:R-:W-:Y:S01]  /*b1a0*/  @!P2 IMAD.WIDE R10, R45, 0x4, R20.reuse ;  /* 0x000000042d0aa825 */ /* 0x100fe200078e0214 */
[----:B------:R-:W-:Y:S02]  /*b1b0*/  @!P1 LEA.HI R44, R44, R44, RZ, 0x1 ;  /* 0x0000002c2c2c9211 */ /* 0x000fe400078f08ff */
[----:B------:R-:W-:Y:S01]  /*b1c0*/  @!P5 LEA.HI R0, R0, R0, RZ, 0x1 ;  /* 0x000000000000d211 */ /* 0x000fe200078f08ff */
[--C-:B-1----:R-:W-:Y:S01]  /*b1d0*/  @!P3 IMAD.WIDE R12, R17, 0x4, R20.reuse ;  /* 0x00000004110cb825 */ /* 0x102fe200078e0214 */
[----:B------:R0:W-:Y:S02]  /*b1e0*/  @!P2 ST.E.64 desc[UR56][R10.64], R6 ;  /* 0x000000060a00a985 */ /* 0x0001e4000c101b38 */
[----:B------:R-:W-:Y:S01]  /*b1f0*/  @!P5 LOP3.LUT R19, R0, 0xfffffffe, RZ, 0xc0, !PT ;  /* 0xfffffffe0013d812 */ /* 0x000fe200078ec0ff */
[----:B------:R-:W-:Y:S01]  /*b200*/  VIADD R18, R96, 0x50 ;  /* 0x0000005060127836 */ /* 0x000fe20000000000 */
[----:B------:R1:W-:Y:S01]  /*b210*/  @!P3 ST.E.64 desc[UR56][R12.64], R42 ;  /* 0x0000002a0c00b985 */ /* 0x0003e2000c101b38 */
[----:B------:R-:W-:Y:S01]  /*b220*/  @!P4 IMAD.WIDE R16, R59, 0x4, R20 ;  /* 0x000000043b10c825 */ /* 0x000fe200078e0214 */
[----:B------:R-:W-:-:S02]  /*b230*/  @!P0 LEA.HI R57, R57, R57, RZ, 0x1 ;  /* 0x0000003939398211 */ /* 0x000fc400078f08ff */
[----:B------:R-:W-:Y:S01]  /*b240*/  ISETP.GE.AND P2, PT, R18, UR4, PT ;  /* 0x0000000412007c0c */ /* 0x000fe2000bf46270 */
[C---:B------:R-:W-:Y:S01]  /*b250*/  VIADD R0, R96.reuse, 0x58 ;  /* 0x0000005860007836 */ /* 0x040fe20000000000 */
[----:B------:R-:W-:Y:S01]  /*b260*/  @!P0 LOP3.LUT R57, R57, 0xfffffffe, RZ, 0xc0, !PT ;  /* 0xfffffffe39398812 */ /* 0x000fe200078ec0ff */
[----:B------:R5:W-:Y:S01]  /*b270*/  @!P4 ST.E.64 desc[UR56][R16.64], R4 ;  /* 0x000000041000c985 */ /* 0x000be2000c101b38 */
[----:B--2---:R-:W-:Y:S01]  /*b280*/  VIADD R30, R96, 0x60 ;  /* 0x00000060601e7836 */ /* 0x004fe20000000000 */
[----:B0-----:R-:W-:Y:S01]  /*b290*/  @!P1 LOP3.LUT R11, R44, 0xfffffffe, RZ, 0xc0, !PT ;  /* 0xfffffffe2c0b9812 */ /* 0x001fe200078ec0ff */
[----:B------:R-:W-:Y:S01]  /*b2a0*/  @!P5 IMAD.WIDE R6, R19, 0x4, R20 ;  /* 0x000000041306d825 */ /* 0x000fe200078e0214 */
[----:B------:R-:W-:Y:S02]  /*b2b0*/  ISETP.GE.AND P3, PT, R0, UR4, PT ;  /* 0x0000000400007c0c */ /* 0x000fe4000bf66270 */
[----:B------:R-:W-:Y:S01]  /*b2c0*/  ISETP.GE.AND P4, PT, R30, UR4, PT ;  /* 0x000000041e007c0c */ /* 0x000fe2000bf86270 */
[----:B-1----:R-:W-:Y:S01]  /*b2d0*/  VIADD R12, R96, 0x68 ;  /* 0x00000068600c7836 */ /* 0x002fe20000000000 */
[----:B------:R0:W-:Y:S02]  /*b2e0*/  @!P5 ST.E.64 desc[UR56][R6.64], R46 ;  /* 0x0000002e0600d985 */ /* 0x0001e4000c101b38 */
[----:B------:R-:W-:-:S02]  /*b2f0*/  @!P2 LEA.HI R18, R18, R18, RZ, 0x1 ;  /* 0x000000121212a211 */ /* 0x000fc400078f08ff */
[----:B------:R-:W-:Y:S01]  /*b300*/  ISETP.GE.AND P5, PT, R12, UR4, PT ;  /* 0x000000040c007c0c */ /* 0x000fe2000bfa6270 */
[----:B-----5:R-:W-:-:S04]  /*b310*/  @!P1 IMAD.WIDE R4, R11, 0x4, R20 ;  /* 0x000000040b049825 */ /* 0x020fc800078e0214 */
[----:B------:R-:W-:Y:S01]  /*b320*/  VIADD R16, R96, 0x70 ;  /* 0x0000007060107836 */ /* 0x000fe20000000000 */
[----:B------:R1:W-:Y:S01]  /*b330*/  @!P1 ST.E.64 desc[UR56][R4.64], R48 ;  /* 0x0000003004009985 */ /* 0x0003e2000c101b38 */
[----:B------:R-:W-:Y:S01]  /*b340*/  @!P0 IMAD.WIDE R10, R57, 0x4, R20 ;  /* 0x00000004390a8825 */ /* 0x000fe200078e0214 */
[----:B------:R-:W-:Y:S02]  /*b350*/  @!P3 LEA.HI R0, R0, R0, RZ, 0x1 ;  /* 0x000000000000b211 */ /* 0x000fe400078f08ff */
[----:B------:R-:W-:Y:S01]  /*b360*/  ISETP.GE.AND P1, PT, R16, UR4, PT ;  /* 0x0000000410007c0c */ /* 0x000fe2000bf26270 */
[----:B------:R-:W-:Y:S01]  /*b370*/  VIADD R17, R96, 0x78 ;  /* 0x0000007860117836 */ /* 0x000fe20000000000 */
[----:B------:R2:W-:Y:S01]  /*b380*/  @!P0 ST.E.64 desc[UR56][R10.64], R50 ;  /* 0x000000320a008985 */ /* 0x0005e2000c101b38 */
[----:B0-----:R-:W-:Y:S01]  /*b390*/  @!P2 LOP3.LUT R7, R18, 0xfffffffe, RZ, 0xc0, !PT ;  /* 0xfffffffe1207a812 */ /* 0x001fe200078ec0ff */
[----:B------:R-:W-:Y:S01]  /*b3a0*/  VIADD R18, R96, 0x80 ;  /* 0x0000008060127836 */ /* 0x000fe20000000000 */
[----:B------:R-:W-:-:S02]  /*b3b0*/  @!P3 LOP3.LUT R13, R0, 0xfffffffe, RZ, 0xc0, !PT ;  /* 0xfffffffe000db812 */ /* 0x000fc400078ec0ff */
[----:B------:R-:W-:Y:S02]  /*b3c0*/  ISETP.GE.AND P0, PT, R17, UR4, PT ;  /* 0x0000000411007c0c */ /* 0x000fe4000bf06270 */
[----:B------:R-:W-:Y:S01]  /*b3d0*/  @!P4 LEA.HI R30, R30, R30, RZ, 0x1 ;  /* 0x0000001e1e1ec211 */ /* 0x000fe200078f08ff */
[--C-:B-1----:R-:W-:Y:S01]  /*b3e0*/  @!P2 IMAD.WIDE R4, R7, 0x4, R20.reuse ;  /* 0x000000040704a825 */ /* 0x102fe200078e0214 */
[----:B------:R-:W-:Y:S02]  /*b3f0*/  @!P5 LEA.HI R12, R12, R12, RZ, 0x1 ;  /* 0x0000000c0c0cd211 */ /* 0x000fe400078f08ff */
[----:B------:R-:W-:Y:S01]  /*b400*/  @!P1 LEA.HI R16, R16, R16, RZ, 0x1 ;  /* 0x0000001010109211 */ /* 0x000fe200078f08ff */
[----:B------:R-:W-:Y:S01]  /*b410*/  @!P3 IMAD.WIDE R6, R13, 0x4, R20 ;  /* 0x000000040d06b825 */ /* 0x000fe200078e0214 */
[----:B------:R-:W-:Y:S01]  /*b420*/  @!P5 LOP3.LUT R13, R12, 0xfffffffe, RZ, 0xc0, !PT ;  /* 0xfffffffe0c0dd812 */ /* 0x000fe200078ec0ff */
[----:B------:R0:W-:Y:S01]  /*b430*/  @!P2 ST.E.64 desc[UR56][R4.64], R52 ;  /* 0x000000340400a985 */ /* 0x0001e2000c101b38 */
[----:B--2---:R-:W-:-:S02]  /*b440*/  @!P4 LOP3.LUT R11, R30, 0xfffffffe, RZ, 0xc0, !PT ;  /* 0xfffffffe1e0bc812 */ /* 0x004fc400078ec0ff */
[----:B------:R-:W-:Y:S01]  /*b450*/  ISETP.GE.AND P2, PT, R18, UR4, PT ;  /* 0x0000000412007c0c */ /* 0x000fe2000bf46270 */
[--C-:B------:R-:W-:Y:S01]  /*b460*/  @!P5 IMAD.WIDE R12, R13, 0x4, R20.reuse ;  /* 0x000000040d0cd825 */ /* 0x100fe200078e0214 */
[----:B------:R-:W-:Y:S01]  /*b470*/  @!P0 LEA.HI R0, R17, R17, RZ, 0x1 ;  /* 0x0000001111008211 */ /* 0x000fe200078f08ff */
[----:B------:R1:W-:Y:S01]  /*b480*/  @!P3 ST.E.64 desc[UR56][R6.64], R54 ;  /* 0x000000360600b985 */ /* 0x0003e2000c101b38 */
[----:B------:R-:W-:Y:S01]  /*b490*/  @!P1 LOP3.LUT R17, R16, 0xfffffffe, RZ, 0xc0, !PT ;  /* 0xfffffffe10119812 */ /* 0x000fe200078ec0ff */
[----:B------:R-:W-:Y:S01]  /*b4a0*/  @!P4 IMAD.WIDE R10, R11, 0x4, R20 ;  /* 0x000000040b0ac825 */ /* 0x000fe200078e0214 */
[----:B------:R-:W-:-:S03]  /*b4b0*/  @!P0 LOP3.LUT R19, R0, 0xfffffffe, RZ, 0xc0, !PT ;  /* 0xfffffffe00138812 */ /* 0x000fc600078ec0ff */
[----:B------:R-:W-:Y:S01]  /*b4c0*/  VIADD R0, R96, 0x90 ;  /* 0x0000009060007836 */ /* 0x000fe20000000000 */
[----:B------:R2:W-:Y:S01]  /*b4d0*/  @!P4 ST.E.64 desc[UR56][R10.64], R34 ;  /* 0x000000220a00c985 */ /* 0x0005e2000c101b38 */
[--C-:B0-----:R-:W-:Y:S02]  /*b4e0*/  @!P1 IMAD.WIDE R4, R17, 0x4, R20.reuse ;  /* 0x0000000411049825 */ /* 0x101fe400078e0214 */
[----:B------:R-:W-:Y:S01]  /*b4f0*/  @!P2 LEA.HI R18, R18, R18, RZ, 0x1 ;  /* 0x000000121212a211 */ /* 0x000fe200078f08ff */
[----:B------:R0:W-:Y:S01]  /*b500*/  @!P5 ST.E.64 desc[UR56][R12.64], R36 ;  /* 0x000000240c00d985 */ /* 0x0001e2000c101b38 */
[----:B------:R-:W-:Y:S02]  /*b510*/  VIADD R16, R96, 0x88 ;  /* 0x0000008860107836 */ /* 0x000fe40000000000 */
[----:B-1----:R-:W-:Y:S01]  /*b520*/  @!P0 IMAD.WIDE R6, R19, 0x4, R20 ;  /* 0x0000000413068825 */ /* 0x002fe200078e0214 */
[----:B------:R1:W-:Y:S01]  /*b530*/  @!P1 ST.E.64 desc[UR56][R4.64], R40 ;  /* 0x0000002804009985 */ /* 0x0003e2000c101b38 */
[----:B------:R-:W-:-:S02]  /*b540*/  ISETP.GE.AND P1, PT, R0, UR4, PT ;  /* 0x0000000400007c0c */ /* 0x000fc4000bf26270 */
[----:B------:R-:W-:Y:S01]  /*b550*/  ISETP.GE.AND P3, PT, R16, UR4, PT ;  /* 0x0000000410007c0c */ /* 0x000fe2000bf66270 */
[----:B------:R5:W-:Y:S01]  /*b560*/  @!P0 ST.E.64 desc[UR56][R6.64], R38 ;  /* 0x0000002606008985 */ /* 0x000be2000c101b38 */
[----:B------:R-:W-:Y:S01]  /*b570*/  VIADD R17, R96, 0xa8 ;  /* 0x000000a860117836 */ /* 0x000fe20000000000 */
[----:B--2---:R-:W-:Y:S01]  /*b580*/  @!P2 LOP3.LUT R11, R18, 0xfffffffe, RZ, 0xc0, !PT ;  /* 0xfffffffe120ba812 */ /* 0x004fe200078ec0ff */
[C---:B------:R-:W-:Y:S02]  /*b590*/  VIADD R10, R96.reuse, 0x98 ;  /* 0x00000098600a7836 */ /* 0x040fe40000000000 */
[C---:B------:R-:W-:Y:S01]  /*b5a0*/  VIADD R19, R96.reuse, 0xb0 ;  /* 0x000000b060137836 */ /* 0x040fe20000000000 */
[----:B------:R-:W-:Y:S01]  /*b5b0*/  ISETP.GE.AND P5, PT, R17, UR4, PT ;  /* 0x0000000411007c0c */ /* 0x000fe2000bfa6270 */
[----:B0-----:R-:W-:Y:S01]  /*b5c0*/  VIADD R12, R96, 0xa0 ;  /* 0x000000a0600c7836 */ /* 0x001fe20000000000 */
[----:B------:R-:W-:Y:S01]  /*b5d0*/  ISETP.GE.AND P0, PT, R10, UR4, PT ;  /* 0x000000040a007c0c */ /* 0x000fe2000bf06270 */
[----:B------:R-:W-:Y:S01]  /*b5e0*/  VIADD R96, R96, 0xb8 ;  /* 0x000000b860607836 */ /* 0x000fe20000000000 */
[----:B------:R-:W-:Y:S01]  /*b5f0*/  ISETP.GE.AND P6, PT, R19, UR4, PT ;  /* 0x0000000413007c0c */ /* 0x000fe2000bfc6270 */
[----:B-1----:R-:W-:Y:S01]  /*b600*/  @!P2 IMAD.WIDE R4, R11, 0x4, R20 ;  /* 0x000000040b04a825 */ /* 0x002fe200078e0214 */
[----:B------:R-:W-:-:S02]  /*b610*/  ISETP.GE.AND P4, PT, R12, UR4, PT ;  /* 0x000000040c007c0c */ /* 0x000fc4000bf86270 */
[----:B------:R-:W-:Y:S02]  /*b620*/  @!P1 LEA.HI R0, R0, R0, RZ, 0x1 ;  /* 0x0000000000009211 */ /* 0x000fe400078f08ff */
[----:B------:R-:W-:Y:S01]  /*b630*/  @!P3 LEA.HI R16, R16, R16, RZ, 0x1 ;  /* 0x000000101010b211 */ /* 0x000fe200078f08ff */
[----:B------:R0:W-:Y:S01]  /*b640*/  @!P2 ST.E.64 desc[UR56][R4.64], R22 ;  /* 0x000000160400a985 */ /* 0x0001e2000c101b38 */
[----:B------:R-:W-:Y:S02]  /*b650*/  @!P1 LOP3.LUT R11, R0, 0xfffffffe, RZ, 0xc0, !PT ;  /* 0xfffffffe000b9812 */ /* 0x000fe400078ec0ff */
[----:B-----5:R-:W-:Y:S02]  /*b660*/  @!P3 LOP3.LUT R7, R16, 0xfffffffe, RZ, 0xc0, !PT ;  /* 0xfffffffe1007b812 */ /* 0x020fe400078ec0ff */
[----:B------:R-:W-:Y:S01]  /*b670*/  @!P0 LEA.HI R0, R10, R10, RZ, 0x1 ;  /* 0x0000000a0a008211 */ /* 0x000fe200078f08ff */
[----:B------:R-:W-:Y:S01]  /*b680*/  @!P1 IMAD.WIDE R10, R11, 0x4, R20 ;  /* 0x000000040b0a9825 */ /* 0x000fe200078e0214 */
[----:B------:R-:W-:-:S02]  /*b690*/  @!P6 LEA.HI R16, R19, R19, RZ, 0x1 ;  /* 0x000000131310e211 */ /* 0x000fc400078f08ff */
[----:B------:R-:W-:Y:S01]  /*b6a0*/  @!P4 LEA.HI R12, R12, R12, RZ, 0x1 ;  /* 0x0000000c0c0cc211 */ /* 0x000fe200078f08ff */
[--C-:B------:R-:W-:Y:S01]  /*b6b0*/  @!P3 IMAD.WIDE R6, R7, 0x4, R20.reuse ;  /* 0x000000040706b825 */ /* 0x100fe200078e0214 */
[----:B------:R-:W-:Y:S02]  /*b6c0*/  @!P0 LOP3.LUT R13, R0, 0xfffffffe, RZ, 0xc0, !PT ;  /* 0xfffffffe000d8812 */ /* 0x000fe400078ec0ff */
[----:B------:R-:W-:Y:S02]  /*b6d0*/  @!P5 LEA.HI R0, R17, R17, RZ, 0x1 ;  /* 0x000000111100d211 */ /* 0x000fe400078f08ff */
[----:B------:R-:W-:Y:S01]  /*b6e0*/  @!P4 LOP3.LUT R17, R12, 0xfffffffe, RZ, 0xc0, !PT ;  /* 0xfffffffe0c11c812 */ /* 0x000fe200078ec0ff */
[--C-:B------:R-:W-:Y:S01]  /*b6f0*/  @!P0 IMAD.WIDE R12, R13, 0x4, R20.reuse ;  /* 0x000000040d0c8825 */ /* 0x100fe200078e0214 */
[----:B------:R-:W-:Y:S01]  /*b700*/  @!P5 LOP3.LUT R19, R0, 0xfffffffe, RZ, 0xc0, !PT ;  /* 0xfffffffe0013d812 */ /* 0x000fe200078ec0ff */
[----:B------:R1:W-:Y:S01]  /*b710*/  @!P3 ST.E.64 desc[UR56][R6.64], R90 ;  /* 0x0000005a0600b985 */ /* 0x0003e2000c101b38 */
[----:B0-----:R-:W-:Y:S01]  /*b720*/  @!P6 LOP3.LUT R23, R16, 0xfffffffe, RZ, 0xc0, !PT ;  /* 0xfffffffe1017e812 */ /* 0x001fe200078ec0ff */
[----:B------:R-:W-:-:S02]  /*b730*/  @!P4 IMAD.WIDE R4, R17, 0x4, R20 ;  /* 0x000000041104c825 */ /* 0x000fc400078e0214 */
[----:B------:R2:W-:Y:S02]  /*b740*/  @!P1 ST.E.64 desc[UR56][R10.64], R26 ;  /* 0x0000001a0a009985 */ /* 0x0005e4000c101b38 */
[----:B------:R-:W-:Y:S02]  /*b750*/  @!P6 IMAD.WIDE R16, R23, 0x4, R20 ;  /* 0x000000041710e825 */ /* 0x000fe400078e0214 */
[----:B------:R2:W-:Y:S01]  /*b760*/  @!P0 ST.E.64 desc[UR56][R12.64], R24 ;  /* 0x000000180c008985 */ /* 0x0005e2000c101b38 */
[----:B------:R-:W-:-:S03]  /*b770*/  ISETP.GE.AND P0, PT, R96, UR4, PT ;  /* 0x0000000460007c0c */ /* 0x000fc6000bf06270 */
[----:B------:R2:W-:Y:S01]  /*b780*/  @!P4 ST.E.64 desc[UR56][R4.64], R14 ;  /* 0x0000000e0400c985 */ /* 0x0005e2000c101b38 */
[----:B-1----:R-:W-:-:S05]  /*b790*/  @!P5 IMAD.WIDE R6, R19, 0x4, R20 ;  /* 0x000000041306d825 */ /* 0x002fca00078e0214 */
[----:B------:R2:W-:Y:S04]  /*b7a0*/  @!P5 ST.E.64 desc[UR56][R6.64], R28 ;  /* 0x0000001c0600d985 */ /* 0x0005e8000c101b38 */
[----:B------:R2:W-:Y:S01]  /*b7b0*/  @!P6 ST.E.64 desc[UR56][R16.64], R2 ;  /* 0x000000021000e985 */ /* 0x0005e2000c101b38 */
[----:B------:R-:W-:Y:S05]  /*b7c0*/  @P0 BRA `(.L_x_8) ;  /* 0x00000050006c0947 */ /* 0x000fea0003800000 */
[----:B------:R-:W-:-:S04]  /*b7d0*/  LEA.HI R96, R96, R96, RZ, 0x1 ;  /* 0x0000006060607211 */ /* 0x000fc800078f08ff */
[----:B--2---:R-:W-:-:S05]  /*b7e0*/  LOP3.LUT R3, R96, 0xfffffffe, RZ, 0xc0, !PT ;  /* 0xfffffffe60037812 */ /* 0x004fca00078ec0ff */
[----:B------:R-:W-:-:S05]  /*b7f0*/  IMAD.WIDE R20, R3, 0x4, R20 ;  /* 0x0000000403147825 */ /* 0x000fca00078e0214 */
[----:B------:R1:W-:Y:S01]  /*b800*/  ST.E.64 desc[UR56][R20.64], R8 ;  /* 0x0000000814007985 */ /* 0x0003e2000c101b38 */
[----:B------:R-:W-:Y:S05]  /*b810*/  BRA `(.L_x_8) ;  /* 0x0000005000587947 */ /* 0x000fea0003800000 */
.L_x_35:
[----:B------:R-:W0:Y:S02]  /*b820*/  S2R R0, SR_TID.X ;  /* 0x0000000000007919 */ /* 0x000e240000002100 */
[----:B0-----:R-:W-:-:S05]  /*b830*/  VIADD R2, R0, 0xffffff80 ;  /* 0xffffff8000027836 */ /* 0x001fca0000000000 */
[----:B------:R-:W-:-:S13]  /*b840*/  ISETP.GT.AND P0, PT, R2, 0x7f, PT ;  /* 0x0000007f0200780c */ /* 0x000fda0003f04270 */
[----:B------:R-:W-:Y:S05]  /*b850*/  @P0 BRA `(.L_x_8) ;  /* 0x0000005000480947 */ /* 0x000fea0003800000 */
[----:B------:R-:W0:Y:S01]  /*b860*/  S2R R3, SR_CTAID.X ;  /* 0x0000000000037919 */ /* 0x000e220000002500 */
[----:B------:R-:W1:Y:S01]  /*b870*/  LDC R6, c[0x0][0xbe8] ;  /* 0x0002fa00ff067b82 */ /* 0x000e620000000800 */
[----:B------:R-:W-:Y:S01]  /*b880*/  ULDC UR4, c[0x0][0xa88] ;  /* 0x0002a20000047ab9 */ /* 0x000fe20000000800 */
[----:B0-----:R-:W-:Y:S02]  /*b890*/  IMAD R0, R3, 0x80, R0 ;  /* 0x0000008003007824 */ /* 0x001fe400078e0200 */
[----:B-1----:R-:W-:Y:S02]  /*b8a0*/  IMAD R3, R6, UR4, RZ ;  /* 0x0000000406037c24 */ /* 0x002fe4000f8e02ff */
[----:B------:R-:W-:-:S05]  /*b8b0*/  VIADD R0, R0, 0xffffff80 ;  /* 0xffffff8000007836 */ /* 0x000fca0000000000 */
[----:B------:R-:W-:-:S13]  /*b8c0*/  ISETP.GE.AND P0, PT, R0, R3, PT ;  /* 0x000000030000720c */ /* 0x000fda0003f06270 */
[----:B------:R-:W-:Y:S05]  /*b8d0*/  @P0 BRA `(.L_x_8) ;  /* 0x0000005000280947 */ /* 0x000fea0003800000 */
[----:B------:R-:W-:Y:S01]  /*b8e0*/  ISETP.NE.AND P0, PT, R6, 0x1, PT ;  /* 0x000000010600780c */ /* 0x000fe20003f05270 */
[----:B------:R-:W0:Y:S01]  /*b8f0*/  LDC.64 R10, c[0x0][0xbd8] ;  /* 0x0002f600ff0a7b82 */ /* 0x000e220000000a00 */
[----:B------:R-:W-:Y:S01]  /*b900*/  USHF.R.S32.HI UR6, URZ, 0x1f, UR51 ;  /* 0x0000001f3f067899 */ /* 0x000fe20008011433 */
[----:B------:R-:W-:Y:S01]  /*b910*/  IMAD.MOV.U32 R5, RZ, RZ, R0 ;  /* 0x000000ffff057224 */ /* 0x000fe200078e0000 */
[----:B------:R-:W-:Y:S02]  /*b920*/  ULDC.64 UR8, c[0x0][0xbd0] ;  /* 0x0002f40000087ab9 */ /* 0x000fe40000000a00 */
[----:B------:R-:W-:Y:S02]  /*b930*/  UIMAD UR6, UR6, UR8, URZ ;  /* 0x00000008060672a4 */ /* 0x000fe4000f8e023f */
[----:B------:R-:W-:Y:S01]  /*b940*/  UIMAD.WIDE.U32 UR4, UR51, UR8, URZ ;  /* 0x00000008330472a5 */ /* 0x000fe2000f8e003f */
[----:B------:R-:W1:Y:S01]  /*b950*/  S2UR UR7, SR_CTAID.Y ;  /* 0x00000000000779c3 */ /* 0x000e620000002600 */
[----:B------:R-:W-:-:S04]  /*b960*/  UIMAD UR6, UR51, UR9, UR6 ;  /* 0x00000009330672a4 */ /* 0x000fc8000f8e0206 */
[----:B------:R-:W-:Y:S02]  /*b970*/  UIADD3 UR6, UR5, UR6, URZ ;  /* 0x0000000605067290 */ /* 0x000fe4000fffe03f */
[----:B------:R-:W-:Y:S01]  /*b980*/  IMAD.U32 R3, RZ, RZ, UR5 ;  /* 0x00000005ff037e24 */ /* 0x000fe2000f8e00ff */
[----:B------:R-:W2:Y:S01]  /*b990*/  @P0 LDC R7, c[0x0][0xbec] ;  /* 0x0002fb00ff070b82 */ /* 0x000ea20000000800 */
[----:B------:R-:W-:Y:S01]  /*b9a0*/  IMAD.U32 R2, RZ, RZ, UR4 ;  /* 0x00000004ff027e24 */ /* 0x000fe2000f8e00ff */
[----:B------:R-:W-:Y:S01]  /*b9b0*/  ULDC.64 UR4, c[0x0][0xbe0] ;  /* 0x0002f80000047ab9 */ /* 0x000fe20000000a00 */
[----:B------:R-:W-:-:S05]  /*b9c0*/  IMAD.U32 R3, RZ, RZ, UR6 ;  /* 0x00000006ff037e24 */ /* 0x000fca000f8e00ff */
[----:B------:R-:W3:Y:S01]  /*b9d0*/  @P0 LDC R9, c[0x0][0xbf0] ;  /* 0x0002fc00ff090b82 */ /* 0x000ee20000000800 */
[C---:B0-----:R-:W-:Y:S02]  /*b9e0*/  IMAD R12, R10.reuse, UR39, RZ ;  /* 0x000000270a0c7c24 */ /* 0x041fe4000f8e02ff */
[----:B------:R-:W-:-:S04]  /*b9f0*/  IMAD.WIDE.U32 R2, R10, UR49, R2 ;  /* 0x000000310a027c25 */ /* 0x000fc8000f8e0002 */
[----:B------:R-:W-:Y:S01]  /*ba00*/  IMAD R11, R11, UR49, R12 ;  /* 0x000000310b0b7c24 */ /* 0x000fe2000f8e020c */
[----:B------:R-:W1:Y:S03]  /*ba10*/  LDC R8, c[0x0][0xc50] ;  /* 0x00031400ff087b82 */ /* 0x000e660000000800 */
[----:B------:R-:W-:Y:S02]  /*ba20*/  IMAD.IADD R3, R11, 0x1, R3 ;  /* 0x000000010b037824 */ /* 0x000fe400078e0203 */
[----:B--2---:R-:W-:-:S04]  /*ba30*/  @P0 IMAD.HI.U32 R4, R0, R7, RZ ;  /* 0x0000000700040227 */ /* 0x004fc800078e00ff */
[----:B------:R-:W-:Y:S01]  /*ba40*/  IMAD R7, RZ, RZ, -UR51 ;  /* 0x80000033ff077e24 */ /* 0x000fe2000f8e02ff */
[----:B---3--:R-:W-:-:S03]  /*ba50*/  @P0 SHF.R.U32.HI R5, RZ, R9, R4 ;  /* 0x00000009ff050219 */ /* 0x008fc60000011604 */
[----:B-1----:R-:W-:Y:S02]  /*ba60*/  IMAD R9, R8, R7, UR7 ;  /* 0x0000000708097e24 */ /* 0x002fe4000f8e0207 */
[----:B------:R-:W-:Y:S02]  /*ba70*/  IMAD.MOV R7, RZ, RZ, -R5 ;  /* 0x000000ffff077224 */ /* 0x000fe400078e0a05 */
[----:B------:R-:W-:Y:S01]  /*ba80*/  IMAD.WIDE.U32 R2, R9, UR4, R2 ;  /* 0x0000000409027c25 */ /* 0x000fe2000f8e0002 */
[----:B------:R-:W-:-:S03]  /*ba90*/  SHF.R.S32.HI R4, RZ, 0x1f, R9 ;  /* 0x0000001fff047819 */ /* 0x000fc60000011409 */
[----:B------:R-:W-:Y:S01]  /*baa0*/  IMAD R7, R6, R7, R0 ;  /* 0x0000000706077224 */ /* 0x000fe200078e0200 */
[----:B------:R-:W-:Y:S01]  /*bab0*/  IADD3 R2, P0, R5, R2, RZ ;  /* 0x0000000205027210 */ /* 0x000fe20007f1e0ff */
[----:B------:R-:W-:-:S03]  /*bac0*/  IMAD R4, R4, UR4, RZ ;  /* 0x0000000404047c24 */ /* 0x000fc6000f8e02ff */
[----:B------:R-:W-:Y:S01]  /*bad0*/  SHF.R.S32.HI R0, RZ, 0x1f, R7 ;  /* 0x0000001fff007819 */ /* 0x000fe20000011407 */
[----:B------:R-:W-:Y:S01]  /*bae0*/  IMAD R4, R9, UR5, R4 ;  /* 0x0000000509047c24 */ /* 0x000fe2000f8e0204 */
[----:B------:R-:W-:Y:S01]  /*baf0*/  SHF.R.S32.HI R9, RZ, 0x1f, R5 ;  /* 0x0000001fff097819 */ /* 0x000fe20000011405 */
[----:B------:R-:W-:Y:S02]  /*bb00*/  ULDC.64 UR4, c[0x0][0xbc8] ;  /* 0x0002f20000047ab9 */ /* 0x000fe40000000a00 */
[----:B------:R-:W-:Y:S01]  /*bb10*/  IMAD R0, R0, UR4, RZ ;  /* 0x0000000400007c24 */ /* 0x000fe2000f8e02ff */
[----:B------:R-:W-:-:S03]  /*bb20*/  IADD3.X R3, R9, R3, R4, P0, !PT ;  /* 0x0000000309037210 */ /* 0x000fc600007fe404 */
[C---:B------:R-:W-:Y:S02]  /*bb30*/  IMAD R5, R7.reuse, UR5, R0 ;  /* 0x0000000507057c24 */ /* 0x040fe4000f8e0200 */
[----:B------:R-:W-:Y:S01]  /*bb40*/  IMAD.WIDE.U32 R2, R7, UR4, R2 ;  /* 0x0000000407027c25 */ /* 0x000fe2000f8e0002 */
[----:B------:R-:W-:-:S03]  /*bb50*/  ULDC.64 UR4, c[0x0][0xba8] ;  /* 0x0002ea0000047ab9 */ /* 0x000fc60000000a00 */
[----:B------:R-:W-:Y:S01]  /*bb60*/  IMAD.IADD R3, R3, 0x1, R5 ;  /* 0x0000000103037824 */ /* 0x000fe200078e0205 */
[----:B------:R-:W-:-:S04]  /*bb70*/  LEA R4, P0, R2, UR4, 0x2 ;  /* 0x0000000402047c11 */ /* 0x000fc8000f8010ff */
[----:B------:R-:W-:Y:S01]  /*bb80*/  LEA.HI.X R5, R2, UR5, R3, 0x2, P0 ;  /* 0x0000000502057c11 */ /* 0x000fe200080f1403 */
[----:B------:R-:W-:-:S05]  /*bb90*/  IMAD.MOV.U32 R3, RZ, RZ, -0x800000 ;  /* 0xff800000ff037424 */ /* 0x000fca00078e00ff */
[----:B------:R0:W-:Y:S01]  /*bba0*/  STG.E desc[UR56][R4.64], R3 ;  /* 0x0000000304007986 */ /* 0x0001e2000c101938 */
[----:B------:R-:W-:Y:S05]  /*bbb0*/  BRA `(.L_x_8) ;  /* 0x0000004c00707947 */ /* 0x000fea0003800000 */
.L_x_6:
[----:B------:R-:W-:-:S08]  /*bbc0*/  NOP ;  /* 0x0000000000007918 */ /* 0x000fd00000000000 */
[----:B------:R-:W0:-:S00]  /*bbd0*/  USETMAXREG.DEALLOC.CTAPOOL 0x28 ;  /* 0x00000028000079c8 */ /* 0x000e0000080e0500 */
[----:B0-----:R-:W-:Y:S01]  /*bbe0*/  LOP3.LUT R19, R0, 0x3, RZ, 0xc0, !PT ;  /* 0x0000000300137812 */ /* 0x001fe200078ec0ff */
[----:B------:R-:W0:Y:S05]  /*bbf0*/  S2R R29, SR_CTAID.Z ;  /* 0x00000000001d7919 */ /* 0x000e2a0000002700 */
[----:B-1----:R-:W1:Y:S01]  /*bc00*/  S2UR UR6, SR_CTAID.Y ;  /* 0x00000000000679c3 */ /* 0x002e620000002600 */
[----:B------:R-:W2:Y:S02]  /*bc10*/  SHFL.IDX PT, R0, R19, RZ, 0x1f ;  /* 0x00001fff13007589 */ /* 0x000ea400000e0000 */
[----:B--2---:R-:W-:-:S13]  /*bc20*/  ISETP.NE.AND P0, PT, R0, RZ, PT ;  /* 0x000000ff0000720c */ /* 0x004fda0003f05270 */
[----:B01----:R-:W-:Y:S05]  /*bc30*/  @!P0 BRA `(.L_x_38) ;  /* 0x0000000000288947 */ /* 0x003fea0003800000 */
[----:B------:R-:W-:Y:S01]  /*bc40*/  ULDC UR7, c[0x0][0xc50] ;  /* 0x0003140000077ab9 */ /* 0x000fe20000000800 */
[----:B------:R-:W-:Y:S01]  /*bc50*/  UMOV UR39, UR6 ;  /* 0x0000000600277c82 */ /* 0x000fe20008000000 */
[----:B------:R-:W-:-:S06]  /*bc60*/  UISETP.NE.AND UP0, UPT, UR7, 0x1, UPT ;  /* 0x000000010700788c */ /* 0x000fcc000bf05270 */
[----:B------:R-:W-:-:S13]  /*bc70*/  PLOP3.LUT P0, PT, PT, PT, UP0, 0x80, 0x0 ;  /* 0x000000000000781c */ /* 0x000fda0003f0f008 */
[----:B------:R-:W-:Y:S05]  /*bc80*/  @!P0 BRA `(.L_x_39) ;  /* 0x0000000000308947 */ /* 0x000fea0003800000 */
[----:B------:R-:W-:Y:S01]  /*bc90*/  ULDC UR4, c[0x0][0xc54] ;  /* 0x0003150000047ab9 */ /* 0x000fe20000000800 */
[----:B------:R-:W-:Y:S01]  /*bca0*/  ULDC UR39, c[0x0][0xc58] ;  /* 0x0003160000277ab9 */ /* 0x000fe20000000800 */
[----:B------:R-:W-:-:S04]  /*bcb0*/  UIMAD.WIDE.U32 UR4, UR6, UR4, URZ ;  /* 0x00000004060472a5 */ /* 0x000fc8000f8e003f */
[----:B------:R-:W-:Y:S01]  /*bcc0*/  USHF.R.U32.HI UR39, URZ, UR39, UR5 ;  /* 0x000000273f277299 */ /* 0x000fe20008011605 */
[----:B------:R-:W-:Y:S11]  /*bcd0*/  BRA `(.L_x_39) ;  /* 0x00000000001c7947 */ /* 0x000ff60003800000 */
.L_x_38:
[----:B------:R-:W-:Y:S01]  /*bce0*/  ULDC UR7, c[0x0][0xc50] ;  /* 0x0003140000077ab9 */ /* 0x000fe20000000800 */
[----:B------:R-:W-:Y:S01]  /*bcf0*/  UMOV UR39, UR6 ;  /* 0x0000000600277c82 */ /* 0x000fe20008000000 */
[----:B------:R-:W-:-:S11]  /*bd00*/  UISETP.NE.AND UP0, UPT, UR7, 0x1, UPT ;  /* 0x000000010700788c */ /* 0x000fd6000bf05270 */
[----:B------:R-:W-:Y:S01]  /*bd10*/  @UP0 ULDC UR4, c[0x0][0xc54] ;  /* 0x0003150000040ab9 */ /* 0x000fe20000000800 */
[----:B------:R-:W-:Y:S01]  /*bd20*/  @UP0 ULDC UR8, c[0x0][0xc58] ;  /* 0x0003160000080ab9 */ /* 0x000fe20000000800 */
[----:B------:R-:W-:-:S04]  /*bd30*/  UIMAD.WIDE.U32 UR4, UR6, UR4, URZ ;  /* 0x00000004060472a5 */ /* 0x000fc8000f8e003f */
[----:B------:R-:W-:-:S12]  /*bd40*/  @UP0 USHF.R.U32.HI UR39, URZ, UR8, UR5 ;  /* 0x000000083f270299 */ /* 0x000fd80008011605 */
.L_x_39:
[----:B------:R-:W-:Y:S01]  /*bd50*/  ISETP.GE.AND P0, PT, R29, RZ, PT ;  /* 0x000000ff1d00720c */ /* 0x000fe20003f06270 */
[----:B------:R-:W-:Y:S01]  /*bd60*/  UIADD3 UR4, -UR39, URZ, URZ ;  /* 0x0000003f27047290 */ /* 0x000fe2000fffe13f */
[----:B------:R-:W-:Y:S02]  /*bd70*/  IMAD.MOV.U32 R31, RZ, RZ, 0x1 ;  /* 0x00000001ff1f7424 */ /* 0x000fe400078e00ff */
[----:B------:R-:W-:Y:S01]  /*bd80*/  IMAD.MOV.U32 R0, RZ, RZ, RZ ;  /* 0x000000ffff007224 */ /* 0x000fe200078e00ff */
[----:B------:R-:W-:Y:S01]  /*bd90*/  UIMAD UR6, UR7, UR4, UR6 ;  /* 0x00000004070672a4 */ /* 0x000fe2000f8e0206 */
[----:B------:R-:W-:-:S07]  /*bda0*/  IMAD.MOV.U32 R2, RZ, RZ, 0x1 ;  /* 0x00000001ff027424 */ /* 0x000fce00078e00ff */
[----:B------:R-:W-:Y:S05]  /*bdb0*/  @!P0 BRA `(.L_x_40) ;  /* 0x0000004800208947 */ /* 0x000fea0003800000 */
[----:B------:R-:W0:Y:S01]  /*bdc0*/  LDC.64 R2, c[0x0][0xa28] ;  /* 0x00028a00ff027b82 */ /* 0x000e220000000a00 */
[----:B------:R-:W-:Y:S01]  /*bdd0*/  ULDC.64 UR4, c[0x0][0x418] ;  /* 0x0001060000047ab9 */ /* 0x000fe20000000a00 */
[----:B------:R-:W-:Y:S01]  /*bde0*/  ULDC UR36, c[0x0][0x2f0] ;  /* 0x0000bc0000247ab9 */ /* 0x000fe20000000800 */
[----:B------:R-:W-:Y:S01]  /*bdf0*/  IMAD.MOV.U32 R17, RZ, RZ, RZ ;  /* 0x000000ffff117224 */ /* 0x000fe200078e00ff */
[----:B0-----:R-:W-:-:S04]  /*be00*/  ISETP.NE.U32.AND P0, PT, R2, RZ, PT ;  /* 0x000000ff0200720c */ /* 0x001fc80003f05070 */
[----:B------:R-:W-:Y:S01]  /*be10*/  ISETP.NE.AND.EX P0, PT, R3, RZ, PT, P0 ;  /* 0x000000ff0300720c */ /* 0x000fe20003f05300 */
[----:B------:R-:W-:-:S03]  /*be20*/  UISETP.NE.U32.AND UP0, UPT, UR4, URZ, UPT ;  /* 0x0000003f0400728c */ /* 0x000fc6000bf05070 */
[----:B------:R-:W-:-:S09]  /*be30*/  ULDC UR4, c[0x0][0x424] ;  /* 0x0001090000047ab9 */ /* 0x000fd20000000800 */
[----:B------:R-:W0:Y:S01]  /*be40*/  @P0 LDC.64 R2, c[0x0][0xa28] ;  /* 0x00028a00ff020b82 */ /* 0x000e220000000a00 */
[----:B------:R-:W-:-:S04]  /*be50*/  UISETP.NE.AND.EX UP0, UPT, UR5, URZ, UPT, UP0 ;  /* 0x0000003f0500728c */ /* 0x000fc8000bf05300 */
[----:B------:R-:W-:-:S04]  /*be60*/  USEL UR4, UR4, 0x1, UP0 ;  /* 0x0000000104047887 */ /* 0x000fc80008000000 */
[----:B------:R-:W-:Y:S01]  /*be70*/  UIMAD UR36, UR4, UR36, URZ ;  /* 0x00000024042472a4 */ /* 0x000fe2000f8e023f */
[----:B------:R-:W1:Y:S03]  /*be80*/  S2R R28, SR_CTAID.X ;  /* 0x00000000001c7919 */ /* 0x000e660000002500 */
[----:B------:R-:W-:Y:S02]  /*be90*/  UISETP.GE.AND UP0, UPT, UR36, 0x1, UPT ;  /* 0x000000012400788c */ /* 0x000fe4000bf06270 */
[----:B------:R-:W-:Y:S01]  /*bea0*/  UIADD3 UR4, UR36, 0x9f, URZ ;  /* 0x0000009f24047890 */ /* 0x000fe2000fffe03f */
[----:B0-----:R-:W-:-:S05]  /*beb0*/  @P0 IMAD.WIDE R2, R29, 0x4, R2 ;  /* 0x000000041d020825 */ /* 0x001fca00078e0202 */
[----:B------:R0:W5:Y:S01]  /*bec0*/  @P0 LDG.E R17, desc[UR56][R2.64] ;  /* 0x0000003802110981 */ /* 0x000162000c1e1900 */
[----:B------:R-:W-:Y:S01]  /*bed0*/  PLOP3.LUT P0, PT, PT, PT, UP0, 0x80, 0x0 ;  /* 0x000000000000781c */ /* 0x000fe20003f0f008 */
[----:B------:R-:W-:Y:S02]  /*bee0*/  UIMAD.WIDE UR4, UR4, 0x66666667, URZ ;  /* 0x66666667040478a5 */ /* 0x000fe4000f8e023f */
[----:B------:R-:W-:Y:S02]  /*bef0*/  ULOP3.LUT UR43, UR6, 0xffff, URZ, 0xc0, !UPT ;  /* 0x0000ffff062b7892 */ /* 0x000fe4000f8ec03f */
[----:B------:R-:W-:Y:S01]  /*bf00*/  USHF.R.U32.HI UR40, URZ, 0x1f, UR5 ;  /* 0x0000001f3f287899 */ /* 0x000fe20008011605 */
[----:B------:R-:W-:-:S03]  /*bf10*/  UMOV UR38, URZ ;  /* 0x0000003f00267c82 */ /* 0x000fc60008000000 */
[----:B------:R-:W-:-:S04]  /*bf20*/  ULEA.HI.SX32 UR40, UR5, UR40, 0x1a ;  /* 0x0000002805287291 */ /* 0x000fc8000f8fd23f */
[----:B01----:R-:W-:Y:S08]  /*bf30*/  @!P0 BRA `(.L_x_41) ;  /* 0x0000000000848947 */ /* 0x003ff00003800000 */
[----:B------:R-:W-:Y:S01]  /*bf40*/  USHF.R.U32.HI UR6, URZ, 0x10, UR6 ;  /* 0x000000103f067899 */ /* 0x000fe20008011606 */
[----:B------:R-:W-:-:S03]  /*bf50*/  UMOV UR4, URZ ;  /* 0x0000003f00047c82 */ /* 0x000fc60008000000 */
[----:B------:R-:W-:-:S11]  /*bf60*/  UISETP.NE.AND UP0, UPT, UR6, URZ, UPT ;  /* 0x0000003f0600728c */ /* 0x000fd6000bf05270 */
[----:B------:R-:W-:Y:S02]  /*bf70*/  @!UP0 ULDC UR6, c[0x0][0x9f0] ;  /* 0x00027c0000068ab9 */ /* 0x000fe40000000800 */
[----:B------:R-:W-:Y:S01]  /*bf80*/  IABS R0, UR6 ;  /* 0x0000000600007c13 */ /* 0x000fe20008000000 */
[----:B------:R-:W-:Y:S02]  /*bf90*/  UIADD3 UR7, UR40, -0x1, UR6 ;  /* 0xffffffff28077890 */ /* 0x000fe4000fffe006 */
[----:B------:R-:W-:Y:S02]  /*bfa0*/  IABS R4, UR6 ;  /* 0x0000000600047c13 */ /* 0x000fe40008000000 */
[----:B------:R-:W-:Y:S02]  /*bfb0*/  R2UR UR10, R0 ;  /* 0x00000000000a72ca */ /* 0x000fe400000e0000 */
[----:B------:R-:W-:Y:S01]  /*bfc0*/  IABS R3, UR7 ;  /* 0x0000000700037c13 */ /* 0x000fe20008000000 */
[----:B------:R-:W-:-:S03]  /*bfd0*/  ULOP3.LUT UR7, UR7, UR6, URZ, 0x3c, !UPT ;  /* 0x0000000607077292 */ /* 0x000fc6000f8e3c3f */
[----:B------:R-:W-:-:S07]  /*bfe0*/  R2UR UR9, R3 ;  /* 0x00000000030972ca */ /* 0x000fce00000e0000 */
        /* <DEDUP_REMOVED lines=18> */
[----:B------:R-:W-:Y:S02]  /*c110*/  UISETP.NE.AND UP0, UPT, UR6, URZ, UPT ;  /* 0x0000003f0600728c */ /* 0x000fe4000bf05270 */
[----:B------:R-:W-:-:S09]  /*c120*/  @!UP1 UIADD3 UR5, -UR5, URZ, URZ ;  /* 0x0000003f05059290 */ /* 0x000fd2000fffe13f */
[----:B------:R-:W-:-:S07]  /*c130*/  @!UP0 ULOP3.LUT UR5, URZ, UR6, URZ, 0x33, !UPT ;  /* 0x000000063f058292 */ /* 0x000fce000f8e333f */
[----:B------:R-:W-:-:S05]  /*c140*/  UMOV UR38, UR5 ;  /* 0x0000000500267c82 */ /* 0x000fca0008000000 */
.L_x_41:
[----:B------:R-:W-:Y:S02]  /*c150*/  UIMAD UR44, UR43, UR38, URZ ;  /* 0x000000262b2c72a4 */ /* 0x000fe4000f8e023f */
[----:B------:R-:W-:Y:S02]  /*c160*/  IMAD.U32 R3, RZ, RZ, UR38 ;  /* 0x00000026ff037e24 */ /* 0x000fe4000f8e00ff */
[----:B------:R-:W-:Y:S02]  /*c170*/  IMAD.MOV.U32 R2, RZ, RZ, 0x1 ;  /* 0x00000001ff027424 */ /* 0x000fe400078e00ff */
[----:B------:R-:W-:-:S05]  /*c180*/  IMAD.U32 R0, RZ, RZ, UR44 ;  /* 0x0000002cff007e24 */ /* 0x000fca000f8e00ff */
[----:B------:R-:W-:-:S04]  /*c190*/  VIADDMNMX R0, R0, R3, UR40, PT ;  /* 0x0000002800007e46 */ /* 0x000fc8000b800103 */
[----:B------:R-:W-:Y:S01]  /*c1a0*/  R2UR UR45, R0 ;  /* 0x00000000002d72ca */ /* 0x000fe200000e0000 */
[----:B------:R-:W-:-:S12]  /*c1b0*/  IMAD.MOV.U32 R0, RZ, RZ, RZ ;  /* 0x000000ffff007224 */ /* 0x000fd800078e00ff */
[----:B------:R-:W-:-:S06]  /*c1c0*/  UISETP.GT.AND UP0, UPT, UR45, UR44, UPT ;  /* 0x0000002c2d00728c */ /* 0x000fcc000bf04270 */
[----:B------:R-:W-:-:S13]  /*c1d0*/  PLOP3.LUT P0, PT, PT, PT, UP0, 0x80, 0x0 ;  /* 0x000000000000781c */ /* 0x000fda0003f0f008 */
[----:B------:R-:W-:Y:S05]  /*c1e0*/  @!P0 BRA `(.L_x_40) ;  /* 0x0000004400148947 */ /* 0x000fea0003800000 */
[----:B------:R-:W0:Y:S01]  /*c1f0*/  S2UR UR4, SR_CgaCtaId ;  /* 0x00000000000479c3 */ /* 0x000e220000008800 */
[----:B------:R-:W-:-:S04]  /*c200*/  MOV R0, 0x400 ;  /* 0x0000040000007802 */ /* 0x000fc80000000f00 */
[----:B------:R-:W-:-:S13]  /*c210*/  R2UR UR41, R0 ;  /* 0x00000000002972ca */ /* 0x000fda00000e0000 */
[----:B0-----:R-:W-:-:S04]  /*c220*/  ULEA UR41, UR4, UR41, 0x18 ;  /* 0x0000002904297291 */ /* 0x001fc8000f8ec03f */
[----:B------:R-:W-:-:S04]  /*c230*/  UIADD3 UR4, UR41, 0x24200, URZ ;  /* 0x0002420029047890 */ /* 0x000fc8000fffe03f */
[----:B------:R-:W-:-:S06]  /*c240*/  ULOP3.LUT UP0, URZ, UR4, 0x1bf, URZ, 0xc0, !UPT ;  /* 0x000001bf043f7892 */ /* 0x000fcc000f80c03f */
[----:B------:R-:W-:-:S13]  /*c250*/  PLOP3.LUT P0, PT, PT, PT, UP0, 0x80, 0x0 ;  /* 0x000000000000781c */ /* 0x000fda0003f0f008 */
[----:B------:R-:W-:Y:S05]  /*c260*/  @!P0 BRA `(.L_x_42) ;  /* 0x0000000000408947 */ /* 0x000fea0003800000 */
[----:B------:R-:W-:Y:S01]  /*c270*/  MOV R2, 0x0 ;  /* 0x0000000000027802 */ /* 0x000fe20000000f00 */
[----:B------:R-:W-:Y:S01]  /*c280*/  ULDC.64 UR4, c[0x4][0xc0] ;  /* 0x0100300000047ab9 */ /* 0x000fe20000000a00 */
[----:B------:R-:W-:Y:S01]  /*c290*/  ULDC.64 UR6, c[0x4][0xc8] ;  /* 0x0100320000067ab9 */ /* 0x000fe20000000a00 */
[----:B------:R-:W-:Y:S02]  /*c2a0*/  IMAD.U32 R4, RZ, RZ, UR4 ;  /* 0x00000004ff047e24 */ /* 0x000fe4000f8e00ff */
[----:B------:R-:W-:Y:S01]  /*c2b0*/  IMAD.U32 R5, RZ, RZ, UR5 ;  /* 0x00000005ff057e24 */ /* 0x000fe2000f8e00ff */
[----:B------:R-:W0:Y:S01]  /*c2c0*/  LDC.64 R2, c[0x4][R2] ;  /* 0x0100000002027b82 */ /* 0x000e220000000a00 */
[----:B------:R-:W-:Y:S01]  /*c2d0*/  ULDC.64 UR4, c[0x4][0x8] ;  /* 0x0100020000047ab9 */ /* 0x000fe20000000a00 */
[----:B------:R-:W-:Y:S02]  /*c2e0*/  IMAD.U32 R6, RZ, RZ, UR6 ;  /* 0x00000006ff067e24 */ /* 0x000fe4000f8e00ff */
[----:B------:R-:W-:-:S02]  /*c2f0*/  IMAD.U32 R7, RZ, RZ, UR7 ;  /* 0x00000007ff077e24 */ /* 0x000fc4000f8e00ff */
[----:B------:R-:W-:Y:S02]  /*c300*/  IMAD.U32 R10, RZ, RZ, UR4 ;  /* 0x00000004ff0a7e24 */ /* 0x000fe4000f8e00ff */
[----:B------:R-:W-:Y:S02]  /*c310*/  IMAD.U32 R11, RZ, RZ, UR5 ;  /* 0x00000005ff0b7e24 */ /* 0x000fe4000f8e00ff */
[----:B------:R-:W-:Y:S02]  /*c320*/  IMAD.MOV.U32 R8, RZ, RZ, 0x70 ;  /* 0x00000070ff087424 */ /* 0x000fe400078e00ff */
[----:B------:R-:W-:Y:S02]  /*c330*/  IMAD.MOV.U32 R12, RZ, RZ, 0x1 ;  /* 0x00000001ff0c7424 */ /* 0x000fe400078e00ff */
[----:B------:R-:W-:-:S07]  /*c340*/  IMAD.MOV.U32 R13, RZ, RZ, RZ ;  /* 0x000000ffff0d7224 */ /* 0x000fce00078e00ff */
[----:B------:R-:W-:-:S07]  /*c350*/  LEPC R20, `(.L_x_42) ;  /* 0x000000001014794e */ /* 0x000fce0000000000 */
[----:B0----5:R-:W-:Y:S05]  /*c360*/  CALL.ABS.NOINC R2 ;  /* 0x0000000002007343 */ /* 0x021fea0003c00000 */
.L_x_42:
[----:B------:R-:W-:-:S06]  /*c370*/  UIADD3 UR4, UR41, 0xf200, URZ ;  /* 0x0000f20029047890 */ /* 0x000fcc000fffe03f */
[----:B------:R-:W-:-:S05]  /*c380*/  IMAD.U32 R16, RZ, RZ, UR4 ;  /* 0x00000004ff107e24 */ /* 0x000fca000f8e00ff */
[----:B------:R-:W-:-:S13]  /*c390*/  LOP3.LUT P0, RZ, R16, 0x1bf, RZ, 0xc0, !PT ;  /* 0x000001bf10ff7812 */ /* 0x000fda000780c0ff */
        /* <DEDUP_REMOVED lines=17> */
.L_x_43:
        /* <DEDUP_REMOVED lines=20> */
.L_x_44:
        /* <DEDUP_REMOVED lines=18> */
.L_x_45:
[----:B------:R-:W0:Y:S01]  /*c710*/  LDC.64 R2, c[0x0][0x9f8] ;  /* 0x00027e00ff027b82 */ /* 0x000e220000000a00 */
[----:B------:R-:W-:-:S07]  /*c720*/  IMAD.MOV.U32 R32, RZ, RZ, R29 ;  /* 0x000000ffff207224 */ /* 0x000fce00078e001d */
[----:B------:R-:W1:Y:S01]  /*c730*/  LDC R21, c[0x0][0x430] ;  /* 0x00010c00ff157b82 */ /* 0x000e620000000800 */
[----:B0-----:R-:W-:-:S04]  /*c740*/  ISETP.NE.U32.AND P0, PT, R2, RZ, PT ;  /* 0x000000ff0200720c */ /* 0x001fc80003f05070 */
[----:B------:R-:W-:-:S13]  /*c750*/  ISETP.NE.AND.EX P0, PT, R3, RZ, PT, P0 ;  /* 0x000000ff0300720c */ /* 0x000fda0003f05300 */
[----:B------:R-:W0:Y:S02]  /*c760*/  @P0 LDC.64 R2, c[0x0][0x9f8] ;  /* 0x00027e00ff020b82 */ /* 0x000e240000000a00 */
[----:B0-----:R-:W-:-:S05]  /*c770*/  @P0 IMAD.WIDE R2, R29, 0x4, R2 ;  /* 0x000000041d020825 */ /* 0x001fca00078e0202 */
[----:B------:R0:W5:Y:S01]  /*c780*/  @P0 LDG.E R32, desc[UR56][R2.64] ;  /* 0x0000003802200981 */ /* 0x000162000c1e1900 */
[----:B------:R-:W-:Y:S01]  /*c790*/  UMOV UR4, 0xffffffff ;  /* 0xffffffff00047882 */ /* 0x000fe20000000000 */
[C---:B------:R-:W-:Y:S01]  /*c7a0*/  LOP3.LUT R9, R18.reuse, 0x7f, RZ, 0xc0, !PT ;  /* 0x0000007f12097812 */ /* 0x040fe200078ec0ff */
[----:B------:R-:W-:-:S03]  /*c7b0*/  IMAD.SHL.U32 R8, R18, 0x20, RZ ;  /* 0x0000002012087824 */ /* 0x000fc600078e00ff */
[----:B------:R-:W-:Y:S01]  /*c7c0*/  SHF.R.U32.HI R27, RZ, 0x2, R9 ;  /* 0x00000002ff1b7819 */ /* 0x000fe20000011609 */
[----:B-1----:R-:W-:Y:S06]  /*c7d0*/  BRA.DIV UR4, `(.L_x_46) ;  /* 0x0000004204e87947 */ /* 0x002fec000b800000 */
.L_x_100:
[----:B------:R-:W-:Y:S01]  /*c7e0*/  UMOV UR4, 0xa0 ;  /* 0x000000a000047882 */ /* 0x000fe20000000000 */
[----:B------:R-:W-:Y:S01]  /*c7f0*/  ISETP.NE.AND P3, PT, R21, 0x1, PT ;  /* 0x000000011500780c */ /* 0x000fe20003f65270 */
[----:B------:R-:W-:Y:S01]  /*c800*/  UIMAD UR4, UR45, UR4, -0xa0 ;  /* 0xffffff602d0474a4 */ /* 0x000fe2000f8e0204 */
[----:B------:R-:W-:Y:S02]  /*c810*/  LOP3.LUT R26, R27, 0x60, R8, 0xf8, !PT ;  /* 0x000000601b1a7812 */ /* 0x000fe400078ef808 */
[----:B-----5:R-:W-:Y:S02]  /*c820*/  SHF.R.S32.HI R37, RZ, 0x1f, R32 ;  /* 0x0000001fff257819 */ /* 0x020fe40000011420 */
[C---:B------:R-:W-:Y:S01]  /*c830*/  LOP3.LUT R20, R26.reuse, 0x80, RZ, 0xfc, !PT ;  /* 0x000000801a147812 */ /* 0x040fe200078efcff */
[----:B------:R-:W-:Y:S01]  /*c840*/  VIADD R12, R26, UR4 ;  /* 0x000000041a0c7c36 */ /* 0x000fe20008000000 */
[----:B------:R-:W-:-:S03]  /*c850*/  LOP3.LUT R16, R16, 0xffffffdf, RZ, 0xc0, !PT ;  /* 0xffffffdf10107812 */ /* 0x000fc600078ec0ff */
[----:B------:R-:W-:Y:S01]  /*c860*/  VIADD R14, R20, UR4 ;  /* 0x00000004140e7c36 */ /* 0x000fe20008000000 */
[C---:B------:R-:W-:Y:S01]  /*c870*/  ISETP.GE.AND P1, PT, R12.reuse, UR36, PT ;  /* 0x000000240c007c0c */ /* 0x040fe2000bf26270 */
[----:B0-----:R-:W0:Y:S01]  /*c880*/  @P3 LDC R3, c[0x0][0x434] ;  /* 0x00010d00ff033b82 */ /* 0x001e220000000800 */
[--C-:B------:R-:W-:Y:S01]  /*c890*/  IMAD.IADD R12, R12, 0x1, R17.reuse ;  /* 0x000000010c0c7824 */ /* 0x100fe200078e0211 */
[----:B------:R-:W-:Y:S01]  /*c8a0*/  STL [R1], R20 ;  /* 0x0000001401007387 */ /* 0x000fe20000100800 */
[C---:B------:R-:W-:Y:S01]  /*c8b0*/  ISETP.GE.AND P0, PT, R14.reuse, UR36, PT ;  /* 0x000000240e007c0c */ /* 0x040fe2000bf06270 */
[----:B------:R-:W-:Y:S01]  /*c8c0*/  IMAD.IADD R14, R14, 0x1, R17 ;  /* 0x000000010e0e7824 */ /* 0x000fe200078e0211 */
[----:B------:R-:W-:Y:S01]  /*c8d0*/  @P3 LOP3.LUT R16, R16, 0x20, RZ, 0xfc, !PT ;  /* 0x0000002010103812 */ /* 0x000fe200078efcff */
[----:B------:R-:W-:Y:S01]  /*c8e0*/  IMAD.MOV.U32 R13, RZ, RZ, R12 ;  /* 0x000000ffff0d7224 */ /* 0x000fe200078e000c */
[----:B------:R-:W-:Y:S01]  /*c8f0*/  ISETP.GT.U32.OR P0, PT, R20, 0x9f, P0 ;  /* 0x0000009f1400780c */ /* 0x000fe20000704470 */
[----:B------:R-:W1:Y:S08]  /*c900*/  @P3 LDC R7, c[0x0][0x438] ;  /* 0x00010e00ff073b82 */ /* 0x000e700000000800 */
[----:B------:R-:W2:Y:S01]  /*c910*/  @!P1 LDC.64 R4, c[0x0][0x428] ;  /* 0x00010a00ff049b82 */ /* 0x000ea20000000a00 */
[----:B0-----:R-:W-:-:S07]  /*c920*/  @P3 IMAD.HI.U32 R0, R12, R3, RZ ;  /* 0x000000030c003227 */ /* 0x001fce00078e00ff */
[----:B------:R-:W0:Y:S01]  /*c930*/  @P3 LDC R15, c[0x0][0x434] ;  /* 0x00010d00ff0f3b82 */ /* 0x000e220000000800 */
[----:B-1----:R-:W-:-:S07]  /*c940*/  @P3 SHF.R.U32.HI R13, RZ, R7, R0 ;  /* 0x00000007ff0d3219 */ /* 0x002fce0000011600 */
[----:B------:R-:W1:Y:S01]  /*c950*/  @P3 LDC R19, c[0x0][0x438] ;  /* 0x00010e00ff133b82 */ /* 0x000e620000000800 */
[--C-:B------:R-:W-:Y:S01]  /*c960*/  @!P1 SHF.R.S32.HI R3, RZ, 0x1f, R13.reuse ;  /* 0x0000001fff039819 */ /* 0x100fe2000001140d */
[----:B------:R-:W-:Y:S02]  /*c970*/  @!P1 IMAD.MOV.U32 R2, RZ, RZ, R13 ;  /* 0x000000ffff029224 */ /* 0x000fe400078e000d */
[----:B--2---:R-:W-:-:S04]  /*c980*/  @!P1 IMAD R0, R37, R4, RZ ;  /* 0x0000000425009224 */ /* 0x004fc800078e02ff */
[----:B------:R-:W2:Y:S01]  /*c990*/  @!P0 LDC.64 R10, c[0x0][0x428] ;  /* 0x00010a00ff0a8b82 */ /* 0x000ea20000000a00 */
[----:B------:R-:W-:-:S04]  /*c9a0*/  @!P1 IMAD.WIDE.U32 R2, R32, R4, R2 ;  /* 0x0000000420029225 */ /* 0x000fc800078e0002 */
[----:B------:R-:W-:-:S03]  /*c9b0*/  @!P1 IMAD R7, R32, R5, R0 ;  /* 0x0000000520079224 */ /* 0x000fc600078e0200 */
[----:B------:R-:W3:Y:S01]  /*c9c0*/  @!P1 LDC.64 R4, c[0x0][0x418] ;  /* 0x00010600ff049b82 */ /* 0x000ee20000000a00 */
[----:B------:R-:W-:-:S07]  /*c9d0*/  @!P1 IMAD.IADD R0, R3, 0x1, R7 ;  /* 0x0000000103009824 */ /* 0x000fce00078e0207 */
[----:B------:R-:W4:Y:S01]  /*c9e0*/  @!P0 LDC.64 R6, c[0x0][0x418] ;  /* 0x00010600ff068b82 */ /* 0x000f220000000a00 */
[----:B---3--:R-:W-:-:S04]  /*c9f0*/  @!P1 LEA R4, P2, R2, R4, 0x2 ;  /* 0x0000000402049211 */ /* 0x008fc800078410ff */
[----:B------:R-:W-:Y:S01]  /*ca00*/  @!P1 LEA.HI.X R5, R2, R5, R0, 0x2, P2 ;  /* 0x0000000502059211 */ /* 0x000fe200010f1400 */
[----:B0-----:R-:W-:-:S04]  /*ca10*/  @P3 IMAD.HI.U32 R0, R14, R15, RZ ;  /* 0x0000000f0e003227 */ /* 0x001fc800078e00ff */
[----:B------:R-:W-:Y:S01]  /*ca20*/  IMAD.MOV.U32 R15, RZ, RZ, R14 ;  /* 0x000000ffff0f7224 */ /* 0x000fe200078e000e */
[----:B-1----:R-:W-:Y:S01]  /*ca30*/  @P3 SHF.R.U32.HI R15, RZ, R19, R0 ;  /* 0x00000013ff0f3219 */ /* 0x002fe20000011600 */
[----:B--2---:R-:W-:-:S03]  /*ca40*/  @!P0 IMAD R0, R37, R10, RZ ;  /* 0x0000000a25008224 */ /* 0x004fc600078e02ff */
[--C-:B------:R-:W-:Y:S01]  /*ca50*/  @!P0 SHF.R.S32.HI R3, RZ, 0x1f, R15.reuse ;  /* 0x0000001fff038819 */ /* 0x100fe2000001140f */
[----:B------:R-:W-:Y:S02]  /*ca60*/  @!P0 IMAD.MOV.U32 R2, RZ, RZ, R15 ;  /* 0x000000ffff028224 */ /* 0x000fe400078e000f */
[C---:B------:R-:W-:Y:S02]  /*ca70*/  @!P0 IMAD R11, R32.reuse, R11, R0 ;  /* 0x0000000b200b8224 */ /* 0x040fe400078e0200 */
[----:B------:R-:W-:-:S04]  /*ca80*/  @!P0 IMAD.WIDE.U32 R2, R32, R10, R2 ;  /* 0x0000000a20028225 */ /* 0x000fc800078e0002 */
[----:B------:R-:W-:Y:S01]  /*ca90*/  @!P0 IMAD.IADD R0, R11, 0x1, R3 ;  /* 0x000000010b008824 */ /* 0x000fe200078e0203 */
[----:B----4-:R-:W-:-:S04]  /*caa0*/  @!P0 LEA R6, P2, R2, R6, 0x2 ;  /* 0x0000000602068211 */ /* 0x010fc800078410ff */
[----:B------:R-:W-:Y:S01]  /*cab0*/  @!P0 LEA.HI.X R7, R2, R7, R0, 0x2, P2 ;  /* 0x0000000702078211 */ /* 0x000fe200010f1400 */
[----:B------:R-:W-:Y:S02]  /*cac0*/  IMAD.MOV.U32 R0, RZ, RZ, RZ ;  /* 0x000000ffff007224 */ /* 0x000fe400078e00ff */
[----:B------:R-:W-:Y:S02]  /*cad0*/  IMAD.MOV R3, RZ, RZ, -R13 ;  /* 0x000000ffff037224 */ /* 0x000fe400078e0a0d */
[----:B------:R-:W-:Y:S02]  /*cae0*/  IMAD.SHL.U32 R2, R18, 0x40, RZ ;  /* 0x0000004012027824 */ /* 0x000fe400078e00ff */
[----:B------:R0:W5:Y:S01]  /*caf0*/  @!P1 LDG.E R0, desc[UR56][R4.64] ;  /* 0x0000003804009981 */ /* 0x000162000c1e1900 */
[----:B------:R-:W-:Y:S01]  /*cb00*/  SHF.R.U32.HI R10, RZ, 0x1, R18 ;  /* 0x00000001ff0a7819 */ /* 0x000fe20000011612 */
[----:B0-----:R-:W-:Y:S01]  /*cb10*/  IMAD R5, R21, R3, R12 ;  /* 0x0000000315057224 */ /* 0x001fe200078e020c */
[----:B------:R-:W-:Y:S01]  /*cb20*/  LOP3.LUT R3, R2, 0x180, RZ, 0xc0, !PT ;  /* 0x0000018002037812 */ /* 0x000fe200078ec0ff */
[----:B------:R-:W-:-:S03]  /*cb30*/  IMAD.MOV.U32 R4, RZ, RZ, RZ ;  /* 0x000000ffff047224 */ /* 0x000fc600078e00ff */
[----:B------:R-:W-:Y:S01]  /*cb40*/  LOP3.LUT R3, R3, 0x30, R10, 0xf8, !PT ;  /* 0x0000003003037812 */ /* 0x000fe200078ef80a */
[----:B------:R-:W-:Y:S02]  /*cb50*/  IMAD.SHL.U32 R10, R18, 0x8, RZ ;  /* 0x00000008120a7824 */ /* 0x000fe400078e00ff */
[----:B------:R0:W5:Y:S01]  /*cb60*/  @!P0 LDG.E R4, desc[UR56][R6.64] ;  /* 0x0000003806048981 */ /* 0x000162000c1e1900 */
[----:B------:R-:W-:Y:S01]  /*cb70*/  ISETP.GT.U32.AND P0, PT, R20, 0x9f, PT ;  /* 0x0000009f1400780c */ /* 0x000fe20003f04070 */
[----:B------:R-:W-:Y:S01]  /*cb80*/  ULOP3.LUT UR4, UR48, 0x2, URZ, 0xfc, !UPT ;  /* 0x0000000230047892 */ /* 0x000fe2000f8efc3f */
[----:B------:R-:W-:Y:S01]  /*cb90*/  LOP3.LUT R3, R3, 0x30, R10, 0x78, !PT ;  /* 0x0000003003037812 */ /* 0x000fe200078e780a */
[----:B------:R-:W-:Y:S01]  /*cba0*/  IMAD.U32 R34, RZ, RZ, UR39 ;  /* 0x00000027ff227e24 */ /* 0x000fe2000f8e00ff */
[----:B------:R-:W1:Y:S01]  /*cbb0*/  LDC R10, c[0x0][0x2f4] ;  /* 0x0000bd00ff0a7b82 */ /* 0x000e620000000800 */
[----:B------:R-:W-:Y:S01]  /*cbc0*/  LOP3.LUT R16, R16, 0xfffffff7, RZ, 0xc0, !PT ;  /* 0xfffffff710107812 */ /* 0x000fe200078ec0ff */
[----:B------:R-:W-:Y:S01]  /*cbd0*/  IMAD.MOV R11, RZ, RZ, -R15 ;  /* 0x000000ffff0b7224 */ /* 0x000fe200078e0a0f */
[----:B------:R-:W-:Y:S01]  /*cbe0*/  LOP3.LUT R3, R3, 0x640, R2, 0xf8, !PT ;  /* 0x0000064003037812 */ /* 0x000fe200078ef802 */
[----:B------:R-:W-:Y:S01]  /*cbf0*/  IMAD.SHL.U32 R2, R18, 0x4, RZ ;  /* 0x0000000412027824 */ /* 0x000fe200078e00ff */
[----:B0-----:R-:W-:Y:S01]  /*cc00*/  LOP3.LUT R7, R8, 0x80, RZ, 0xc0, !PT ;  /* 0x0000008008077812 */ /* 0x001fe200078ec0ff */
[----:B------:R-:W-:Y:S01]  /*cc10*/  IMAD R6, R21, R11, R14 ;  /* 0x0000000b15067224 */ /* 0x000fe200078e020e */
[----:B------:R-:W-:Y:S01]  /*cc20*/  SHF.R.S32.HI R34, RZ, 0x1f, R34 ;  /* 0x0000001fff227819 */ /* 0x000fe20000011422 */
[----:B------:R0:W-:Y:S01]  /*cc30*/  STL [R1+0x8], R3 ;  /* 0x0000080301007387 */ /* 0x0001e20000100800 */
[----:B------:R-:W-:-:S02]  /*cc40*/  LOP3.LUT R7, R7, 0x10, R18, 0xf8, !PT ;  /* 0x0000001007077812 */ /* 0x000fc400078ef812 */
[----:B------:R-:W-:Y:S02]  /*cc50*/  @P0 LOP3.LUT R16, R16, 0x8, RZ, 0xfc, !PT ;  /* 0x0000000810100812 */ /* 0x000fe400078efcff */
[----:B------:R-:W-:Y:S02]  /*cc60*/  LOP3.LUT R7, R7, 0x10, R2, 0x78, !PT ;  /* 0x0000001007077812 */ /* 0x000fe400078e7802 */
[----:B------:R-:W-:Y:S02]  /*cc70*/  LOP3.LUT R16, R16, 0xffffffef, RZ, 0xc0, !PT ;  /* 0xffffffef10107812 */ /* 0x000fe400078ec0ff */
[----:B------:R-:W-:Y:S01]  /*cc80*/  LOP3.LUT R33, R8, 0x60, RZ, 0xc0, !PT ;  /* 0x0000006008217812 */ /* 0x000fe200078ec0ff */
[----:B0-----:R-:W-:-:S05]  /*cc90*/  IMAD.SHL.U32 R3, R9, 0x10, RZ ;  /* 0x0000001009037824 */ /* 0x001fca00078e00ff */
[----:B------:R-:W-:-:S04]  /*cca0*/  LOP3.LUT R3, R3, 0x600, RZ, 0xc0, !PT ;  /* 0x0000060003037812 */ /* 0x000fc800078ec0ff */
[----:B------:R-:W-:-:S04]  /*ccb0*/  LOP3.LUT R9, R3, 0x60, R8, 0xf8, !PT ;  /* 0x0000006003097812 */ /* 0x000fc800078ef808 */
[----:B------:R-:W-:Y:S01]  /*ccc0*/  LOP3.LUT R2, R9, 0x100, R8, 0xf8, !PT ;  /* 0x0000010009027812 */ /* 0x000fe200078ef808 */
[----:B------:R-:W-:-:S03]  /*ccd0*/  IMAD.U32 R9, RZ, RZ, UR4 ;  /* 0x00000004ff097e24 */ /* 0x000fc6000f8e00ff */
[----:B------:R-:W-:Y:S01]  /*cce0*/  LOP3.LUT R2, R2, R7, RZ, 0xfc, !PT ;  /* 0x0000000702027212 */ /* 0x000fe200078efcff */
[----:B------:R-:W-:Y:S01]  /*ccf0*/  IMAD.U32 R7, RZ, RZ, UR45 ;  /* 0x0000002dff077e24 */ /* 0x000fe2000f8e00ff */
[----:B------:R-:W-:-:S03]  /*cd00*/  ISETP.NE.AND P0, PT, R9, 0x3, PT ;  /* 0x000000030900780c */ /* 0x000fc60003f05270 */
[----:B------:R0:W-:Y:S01]  /*cd10*/  STL [R1+0x4], R2 ;  /* 0x0000040201007387 */ /* 0x0001e20000100800 */
[----:B------:R-:W-:Y:S02]  /*cd20*/  VIADD R7, R7, 0xffffffff ;  /* 0xffffffff07077836 */ /* 0x000fe40000000000 */
[----:B0-----:R-:W-:-:S07]  /*cd30*/  IMAD.SHL.U32 R2, R18, 0x10, RZ ;  /* 0x0000001012027824 */ /* 0x001fce00078e00ff */
[----:B------:R-:W-:Y:S02]  /*cd40*/  @P0 LOP3.LUT R16, R16, 0x10, RZ, 0xfc, !PT ;  /* 0x0000001010100812 */ /* 0x000fe400078efcff */
[----:B------:R-:W-:Y:S02]  /*cd50*/  SHF.R.U32.HI R18, RZ, 0x3, R18 ;  /* 0x00000003ff127819 */ /* 0x000fe40000011612 */
[----:B------:R-:W-:Y:S02]  /*cd60*/  LOP3.LUT R35, R2, 0x30, RZ, 0xc0, !PT ;  /* 0x0000003002237812 */ /* 0x000fe400078ec0ff */
[----:B------:R-:W-:Y:S02]  /*cd70*/  LOP3.LUT R16, R16, 0xfffffffb, RZ, 0xc0, !PT ;  /* 0xfffffffb10107812 */ /* 0x000fe400078ec0ff */
[C---:B-1----:R-:W-:Y:S02]  /*cd80*/  ISETP.GE.AND P3, PT, R35.reuse, R10, PT ;  /* 0x0000000a2300720c */ /* 0x042fe40003f66270 */
[----:B------:R-:W-:-:S02]  /*cd90*/  LOP3.LUT R25, R35, 0x40, RZ, 0xfc, !PT ;  /* 0x0000004023197812 */ /* 0x000fc400078efcff */
[----:B------:R-:W-:Y:S02]  /*cda0*/  LOP3.LUT R23, R35, 0x80, RZ, 0xfc, !PT ;  /* 0x0000008023177812 */ /* 0x000fe400078efcff */
[-C--:B------:R-:W-:Y:S02]  /*cdb0*/  ISETP.GE.AND P2, PT, R25, R10.reuse, PT ;  /* 0x0000000a1900720c */ /* 0x080fe40003f46270 */
[----:B------:R-:W-:-:S05]  /*cdc0*/  ISETP.GE.AND P1, PT, R23, R10, PT ;  /* 0x0000000a1700720c */ /* 0x000fca0003f26270 */
[----:B------:R-:W-:-:S04]  /*cdd0*/  @P3 LOP3.LUT R16, R16, 0x4, RZ, 0xfc, !PT ;  /* 0x0000000410103812 */ /* 0x000fc800078efcff */
[----:B------:R-:W-:-:S04]  /*cde0*/  LOP3.LUT R16, R16, 0xfffffffd, RZ, 0xc0, !PT ;  /* 0xfffffffd10107812 */ /* 0x000fc800078ec0ff */
[----:B------:R-:W-:-:S04]  /*cdf0*/  @P2 LOP3.LUT R16, R16, 0x2, RZ, 0xfc, !PT ;  /* 0x0000000210102812 */ /* 0x000fc800078efcff */
[----:B------:R-:W-:-:S04]  /*ce00*/  LOP3.LUT R16, R16, 0xfffffffe, RZ, 0xc0, !PT ;  /* 0xfffffffe10107812 */ /* 0x000fc800078ec0ff */
[----:B------:R-:W-:Y:S01]  /*ce10*/  @P1 LOP3.LUT R16, R16, 0x1, RZ, 0xfc, !PT ;  /* 0x0000000110101812 */ /* 0x000fe200078efcff */
[----:B------:R-:W-:Y:S06]  /*ce20*/  @!P0 BRA `(.L_x_47) ;  /* 0x0000000000048947 */ /* 0x000fec0003800000 */
[----:B------:R-:W-:Y:S01]  /*ce30*/  BPT.TRAP 0x1 ;  /* 0x000000040000795c */ /* 0x000fe20000300000 */
.L_x_47:
[----:B------:R-:W-:Y:S01]  /*ce40*/  IMAD.MOV.U32 R30, RZ, RZ, 0x1 ;  /* 0x00000001ff1e7424 */ /* 0x000fe200078e00ff */
[----:B------:R-:W-:Y:S01]  /*ce50*/  LOP3.LUT R36, R2, 0x40, RZ, 0xc0, !PT ;  /* 0x0000004002247812 */ /* 0x000fe200078ec0ff */
[C---:B------:R-:W-:Y:S02]  /*ce60*/  IMAD.SHL.U32 R8, R18.reuse, 0x80, RZ ;  /* 0x0000008012087824 */ /* 0x040fe400078e00ff */
[----:B------:R-:W-:Y:S01]  /*ce70*/  IMAD.SHL.U32 R18, R18, 0x10, RZ ;  /* 0x0000001012127824 */ /* 0x000fe200078e00ff */
[----:B------:R-:W-:Y:S02]  /*ce80*/  SHF.L.U32 R30, R30, 0x1f, RZ ;  /* 0x0000001f1e1e7819 */ /* 0x000fe400000006ff */
[----:B------:R-:W-:Y:S02]  /*ce90*/  LOP3.LUT R9, R8, 0x180, RZ, 0xc0, !PT ;  /* 0x0000018008097812 */ /* 0x000fe400078ec0ff */
[----:B------:R-:W0:Y:S02]  /*cea0*/  SYNCS.PHASECHK.TRANS64.TRYWAIT P0, [UR41+0x33480], R30 ;  /* 0x0334801eff0075a7 */ /* 0x000e240008000169 */
[----:B------:R-:W-:-:S04]  /*ceb0*/  LOP3.LUT R9, R9, 0x30, R2, 0xf8, !PT ;  /* 0x0000003009097812 */ /* 0x000fc800078ef802 */
[----:B------:R-:W-:-:S04]  /*cec0*/  LOP3.LUT R9, R9, 0x30, R18, 0x78, !PT ;  /* 0x0000003009097812 */ /* 0x000fc800078e7812 */
[----:B------:R-:W-:Y:S01]  /*ced0*/  IADD3 R36, R9, R3, R36 ;  /* 0x0000000309247210 */ /* 0x000fe20007ffe024 */
[----:B0-----:R-:W-:Y:S06]  /*cee0*/  @!P0 BRA `(.L_x_48) ;  /* 0x0000003c00448947 */ /* 0x001fec0003800000 */
.L_x_101:
[----:B------:R-:W-:Y:S01]  /*cef0*/  SHF.R.S32.HI R20, RZ, 0x1f, R5 ;  /* 0x0000001fff147819 */ /* 0x000fe20000011405 */
[----:B------:R-:W-:Y:S01]  /*cf00*/  ULDC.64 UR4, c[0x0][0x328] ;  /* 0x0000ca0000047ab9 */ /* 0x000fe20000000a00 */
[----:B------:R-:W-:Y:S01]  /*cf10*/  SHF.R.S32.HI R22, RZ, 0x1f, R6 ;  /* 0x0000001fff167819 */ /* 0x000fe20000011406 */
[C---:B------:R-:W-:Y:S01]  /*cf20*/  IMAD.WIDE.U32 R8, R5.reuse, UR4, RZ ;  /* 0x0000000405087c25 */ /* 0x040fe2000f8e00ff */
[----:B-----5:R-:W-:Y:S02]  /*cf30*/  SHF.R.S32.HI R21, RZ, 0x1f, R4 ;  /* 0x0000001fff157819 */ /* 0x020fe40000011404 */
[----:B------:R-:W-:Y:S01]  /*cf40*/  SHF.R.S32.HI R19, RZ, 0x1f, R0 ;  /* 0x0000001fff137819 */ /* 0x000fe20000011400 */
[----:B------:R-:W-:Y:S01]  /*cf50*/  IMAD R2, R20, UR4, RZ ;  /* 0x0000000414027c24 */ /* 0x000fe2000f8e02ff */
[----:B------:R-:W-:Y:S01]  /*cf60*/  R2UR UR6, R34 ;  /* 0x00000000220672ca */ /* 0x000fe200000e0000 */
[----:B------:R-:W-:Y:S01]  /*cf70*/  IMAD R11, R22, UR4, RZ ;  /* 0x00000004160b7c24 */ /* 0x000fe2000f8e02ff */
[----:B------:R-:W-:Y:S01]  /*cf80*/  LOP3.LUT R16, R16, 0xffffffbf, RZ, 0xc0, !PT ;  /* 0xffffffbf10107812 */ /* 0x000fe200078ec0ff */
[----:B------:R-:W-:-:S02]  /*cf90*/  IMAD R13, R5, UR5, R2 ;  /* 0x00000005050d7c24 */ /* 0x000fc4000f8e0202 */
[C---:B------:R-:W-:Y:S02]  /*cfa0*/  IMAD R11, R6.reuse, UR5, R11 ;  /* 0x00000005060b7c24 */ /* 0x040fe4000f8e020b */
[----:B0-----:R-:W-:Y:S01]  /*cfb0*/  IMAD.WIDE.U32 R2, R6, UR4, RZ ;  /* 0x0000000406027c25 */ /* 0x001fe2000f8e00ff */
[----:B------:R-:W-:-:S03]  /*cfc0*/  ULDC.64 UR4, c[0x0][0x338] ;  /* 0x0000ce0000047ab9 */ /* 0x000fc60000000a00 */
[----:B------:R-:W-:Y:S02]  /*cfd0*/  IMAD.IADD R3, R3, 0x1, R11 ;  /* 0x0000000103037824 */ /* 0x000fe400078e020b */
[----:B------:R-:W-:Y:S02]  /*cfe0*/  IMAD R10, R21, UR4, RZ ;  /* 0x00000004150a7c24 */ /* 0x000fe4000f8e02ff */
[----:B------:R-:W-:Y:S02]  /*cff0*/  IMAD.IADD R9, R9, 0x1, R13 ;  /* 0x0000000109097824 */ /* 0x000fe400078e020d */
[----:B------:R-:W-:Y:S02]  /*d000*/  IMAD R11, R19, UR4, RZ ;  /* 0x00000004130b7c24 */ /* 0x000fe4000f8e02ff */
[C---:B------:R-:W-:Y:S02]  /*d010*/  IMAD R10, R4.reuse, UR5, R10 ;  /* 0x00000005040a7c24 */ /* 0x040fe4000f8e020a */
[----:B------:R-:W-:-:S04]  /*d020*/  IMAD.WIDE.U32 R2, R4, UR4, R2 ;  /* 0x0000000404027c25 */ /* 0x000fc8000f8e0002 */
[C---:B------:R-:W-:Y:S02]  /*d030*/  IMAD R11, R0.reuse, UR5, R11 ;  /* 0x00000005000b7c24 */ /* 0x040fe4000f8e020b */
[----:B------:R-:W-:Y:S01]  /*d040*/  IMAD.WIDE.U32 R8, R0, UR4, R8 ;  /* 0x0000000400087c25 */ /* 0x000fe2000f8e0008 */
[----:B------:R-:W-:-:S03]  /*d050*/  ULDC.64 UR4, c[0x0][0x330] ;  /* 0x0000cc0000047ab9 */ /* 0x000fc60000000a00 */
[----:B------:R-:W-:Y:S02]  /*d060*/  IMAD.IADD R3, R3, 0x1, R10 ;  /* 0x0000000103037824 */ /* 0x000fe400078e020a */
[----:B------:R-:W-:Y:S02]  /*d070*/  IMAD.IADD R9, R9, 0x1, R11 ;  /* 0x0000000109097824 */ /* 0x000fe400078e020b */
[----:B------:R-:W-:Y:S01]  /*d080*/  IMAD.U32 R10, RZ, RZ, UR4 ;  /* 0x00000004ff0a7e24 */ /* 0x000fe2000f8e00ff */
[----:B------:R-:W-:-:S03]  /*d090*/  UIMAD UR4, UR6, UR4, URZ ;  /* 0x00000004060472a4 */ /* 0x000fc6000f8e023f */
[C---:B------:R-:W-:Y:S01]  /*d0a0*/  IMAD.WIDE.U32 R8, R10.reuse, UR39, R8 ;  /* 0x000000270a087c25 */ /* 0x040fe2000f8e0008 */
[----:B------:R-:W-:Y:S01]  /*d0b0*/  ULDC.64 UR6, c[0x0][0x318] ;  /* 0x0000c60000067ab9 */ /* 0x000fe20000000a00 */
[----:B------:R-:W-:Y:S02]  /*d0c0*/  UIMAD UR4, UR39, UR5, UR4 ;  /* 0x00000005270472a4 */ /* 0x000fe4000f8e0204 */
[----:B------:R-:W-:Y:S01]  /*d0d0*/  IMAD.WIDE.U32 R2, R10, UR39, R2 ;  /* 0x000000270a027c25 */ /* 0x000fe2000f8e0002 */
[----:B------:R-:W-:-:S03]  /*d0e0*/  IADD3 R8, P0, R8, UR6, RZ ;  /* 0x0000000608087c10 */ /* 0x000fc6000ff1e0ff */
[----:B------:R-:W-:-:S05]  /*d0f0*/  IMAD.U32 R10, RZ, RZ, UR7 ;  /* 0x00000007ff0a7e24 */ /* 0x000fca000f8e00ff */
[----:B------:R-:W-:Y:S02]  /*d100*/  IADD3.X R9, R10, UR4, R9, P0, !PT ;  /* 0x000000040a097c10 */ /* 0x000fe400087fe409 */
[----:B------:R-:W-:Y:S01]  /*d110*/  IADD3 R18, P0, R2, UR6, RZ ;  /* 0x0000000602127c10 */ /* 0x000fe2000ff1e0ff */
[----:B------:R-:W-:-:S03]  /*d120*/  IMAD.MOV.U32 R2, RZ, RZ, -0xa0 ;  /* 0xffffff60ff027424 */ /* 0x000fc600078e00ff */
[----:B------:R-:W-:Y:S01]  /*d130*/  IADD3.X R10, R10, UR4, R3, P0, !PT ;  /* 0x000000040a0a7c10 */ /* 0x000fe200087fe403 */
[----:B------:R-:W-:Y:S01]  /*d140*/  IMAD R2, R7, R2, UR36 ;  /* 0x0000002407027e24 */ /* 0x000fe2000f8e0202 */
[----:B------:R-:W-:-:S03]  /*d150*/  UMOV UR4, 0xffffffff ;  /* 0xffffffff00047882 */ /* 0x000fc60000000000 */
[----:B------:R-:W-:-:S05]  /*d160*/  IMAD.IADD R7, R2, 0x1, -R27 ;  /* 0x0000000102077824 */ /* 0x000fca00078e0a1b */
[----:B------:R-:W-:-:S13]  /*d170*/  ISETP.GE.AND P0, PT, R7, 0x1, PT ;  /* 0x000000010700780c */ /* 0x000fda0003f06270 */
[----:B------:R-:W-:Y:S01]  /*d180*/  @P0 LOP3.LUT R16, R16, 0x40, RZ, 0xfc, !PT ;  /* 0x0000004010100812 */ /* 0x000fe200078efcff */
[----:B------:R-:W-:Y:S06]  /*d190*/  BRA.DIV UR4, `(.L_x_49) ;  /* 0x0000003a04b07947 */ /* 0x000fec000b800000 */
[----:B------:R-:W0:Y:S01]  /*d1a0*/  SHFL.IDX PT, R2, R8, RZ, 0x1c1f ;  /* 0x001c1fff08027589 */ /* 0x000e2200000e0000 */
[----:B------:R-:W1:Y:S01]  /*d1b0*/  LDC R11, c[0x0][0x2f4] ;  /* 0x0000bd00ff0b7b82 */ /* 0x000e620000000800 */
[----:B------:R-:W-:Y:S01]  /*d1c0*/  VIADD R24, R36, UR41 ;  /* 0x0000002924187c36 */ /* 0x000fe20008000000 */
[C---:B------:R-:W-:Y:S01]  /*d1d0*/  ISETP.GE.AND P6, PT, R7.reuse, 0x81, PT ;  /* 0x000000810700780c */ /* 0x040fe20003fc6270 */
[----:B------:R-:W2:Y:S01]  /*d1e0*/  SHFL.IDX PT, R3, R9, RZ, 0x1c1f ;  /* 0x001c1fff09037589 */ /* 0x000ea200000e0000 */
[----:B------:R-:W-:Y:S02]  /*d1f0*/  LOP3.LUT R16, R16, 0xffffff7f, RZ, 0xc0, !PT ;  /* 0xffffff7f10107812 */ /* 0x000fe400078ec0ff */
[C---:B------:R-:W-:Y:S01]  /*d200*/  ISETP.GE.AND P5, PT, R7.reuse, 0x21, PT ;  /* 0x000000210700780c */ /* 0x040fe20003fa6270 */
[----:B------:R-:W-:Y:S01]  /*d210*/  SHFL.IDX PT, R10, R10, RZ, 0x1c1f ;  /* 0x001c1fff0a0a7589 */ /* 0x000fe200000e0000 */
[----:B------:R-:W-:-:S03]  /*d220*/  ISETP.GE.AND P4, PT, R7, 0x41, PT ;  /* 0x000000410700780c */ /* 0x000fc60003f86270 */
[----:B------:R-:W-:Y:S04]  /*d230*/  SHFL.IDX PT, R14, R18, RZ, 0x1c1f ;  /* 0x001c1fff120e7589 */ /* 0x000fe800000e0000 */
[----:B------:R-:W-:Y:S02]  /*d240*/  @P6 LOP3.LUT R16, R16, 0x80, RZ, 0xfc, !PT ;  /* 0x0000008010106812 */ /* 0x000fe400078efcff */
[C---:B0-----:R-:W-:Y:S02]  /*d250*/  IADD3 R2, P0, R35.reuse, R2, RZ ;  /* 0x0000000223027210 */ /* 0x041fe40007f1e0ff */
[-C--:B-1----:R-:W-:Y:S02]  /*d260*/  ISETP.GE.AND P2, PT, R35, R11.reuse, PT ;  /* 0x0000000b2300720c */ /* 0x082fe40003f46270 */
[----:B------:R-:W-:Y:S01]  /*d270*/  ISETP.GE.AND P1, PT, R25, R11, PT ;  /* 0x0000000b1900720c */ /* 0x000fe20003f26270 */
[----:B--2---:R-:W-:Y:S01]  /*d280*/  IMAD.X R3, RZ, RZ, R3, P0 ;  /* 0x000000ffff037224 */ /* 0x004fe200000e0603 */
[----:B------:R-:W-:-:S02]  /*d290*/  ISETP.LT.OR P0, PT, R7, 0x1, P2 ;  /* 0x000000010700780c */ /* 0x000fc40001701670 */
[----:B------:R-:W-:-:S11]  /*d2a0*/  ISETP.LT.OR P3, PT, R7, 0x1, P1 ;  /* 0x000000010700780c */ /* 0x000fd60000f61670 */
[----:B------:R-:W-:Y:S01]  /*d2b0*/  LDGSTS.E.BYPASS.LTC128B.128 [R24+0xf200], desc[UR56][R2.64], !P0 ;  /* 0x0f20000002187fae */ /* 0x000fe2000c101d78 */
[----:B------:R-:W-:-:S03]  /*d2c0*/  ISETP.GE.AND P0, PT, R23, R11, PT ;  /* 0x0000000b1700720c */ /* 0x000fc60003f06270 */
[----:B------:R-:W-:Y:S01]  /*d2d0*/  LDGSTS.E.BYPASS.LTC128B.128 [R24+0x11a00], desc[UR56][R2.64+0x40], !P3 ;  /* 0x11a0004002187fae */ /* 0x000fe2000d901d78 */
[----:B------:R-:W-:-:S13]  /*d2e0*/  ISETP.LT.OR P3, PT, R7, 0x1, P0 ;  /* 0x000000010700780c */ /* 0x000fda0000761670 */
[----:B------:R0:W-:Y:S04]  /*d2f0*/  LDGSTS.E.BYPASS.LTC128B.128 [R24+0x14200], desc[UR56][R2.64+0x80], !P3 ;  /* 0x1420008002187fae */ /* 0x0001e8000d901d78 */
[----:B0-----:R-:W0:Y:S04]  /*d300*/  SHFL.IDX PT, R2, R8, 0x1, 0x1c1f ;  /* 0x003c1f0008027f89 */ /* 0x001e2800000e0000 */
[----:B------:R-:W1:Y:S01]  /*d310*/  SHFL.IDX PT, R3, R9, 0x1, 0x1c1f ;  /* 0x003c1f0009037f89 */ /* 0x000e6200000e0000 */
[----:B0-----:R-:W-:-:S05]  /*d320*/  IADD3 R2, P3, R35, R2, RZ ;  /* 0x0000000223027210 */ /* 0x001fca0007f7e0ff */
[----:B-1----:R-:W-:Y:S01]  /*d330*/  IMAD.X R3, RZ, RZ, R3, P3 ;  /* 0x000000ffff037224 */ /* 0x002fe200018e0603 */
[----:B------:R-:W-:-:S13]  /*d340*/  ISETP.LT.OR P3, PT, R7, 0x21, P2 ;  /* 0x000000210700780c */ /* 0x000fda0001761670 */
[----:B------:R-:W-:Y:S01]  /*d350*/  LDGSTS.E.BYPASS.LTC128B.128 [R24+0xfa00], desc[UR56][R2.64], !P3 ;  /* 0x0fa0000002187fae */ /* 0x000fe2000d901d78 */
[----:B------:R-:W-:-:S13]  /*d360*/  ISETP.LT.OR P3, PT, R7, 0x21, P1 ;  /* 0x000000210700780c */ /* 0x000fda0000f61670 */
[----:B------:R-:W-:Y:S01]  /*d370*/  LDGSTS.E.BYPASS.LTC128B.128 [R24+0x12200], desc[UR56][R2.64+0x40], !P3 ;  /* 0x1220004002187fae */ /* 0x000fe2000d901d78 */
[----:B------:R-:W-:-:S13]  /*d380*/  ISETP.LT.OR P3, PT, R7, 0x21, P0 ;  /* 0x000000210700780c */ /* 0x000fda0000761670 */
[----:B------:R0:W-:Y:S04]  /*d390*/  LDGSTS.E.BYPASS.LTC128B.128 [R24+0x14a00], desc[UR56][R2.64+0x80], !P3 ;  /* 0x14a0008002187fae */ /* 0x0001e8000d901d78 */
[----:B0-----:R-:W0:Y:S04]  /*d3a0*/  SHFL.IDX PT, R2, R8, 0x2, 0x1c1f ;  /* 0x005c1f0008027f89 */ /* 0x001e2800000e0000 */
[----:B------:R-:W1:Y:S04]  /*d3b0*/  SHFL.IDX PT, R3, R9, 0x2, 0x1c1f ;  /* 0x005c1f0009037f89 */ /* 0x000e6800000e0000 */
[----:B------:R-:W-:Y:S01]  /*d3c0*/  SHFL.IDX PT, R9, R9, 0x3, 0x1c1f ;  /* 0x007c1f0009097f89 */ /* 0x000fe200000e0000 */
        /* <DEDUP_REMOVED lines=8> */
[----:B0-----:R-:W0:Y:S02]  /*d450*/  SHFL.IDX PT, R2, R8, 0x3, 0x1c1f ;  /* 0x007c1f0008027f89 */ /* 0x001e2400000e0000 */
[----:B0-----:R-:W-:-:S05]  /*d460*/  IADD3 R2, P3, R35, R2, RZ ;  /* 0x0000000223027210 */ /* 0x001fca0007f7e0ff */
[----:B------:R-:W-:Y:S01]  /*d470*/  IMAD.X R3, RZ, RZ, R9, P3 ;  /* 0x000000ffff037224 */ /* 0x000fe200018e0609 */
[----:B------:R-:W-:-:S13]  /*d480*/  ISETP.LT.OR P3, PT, R7, 0x61, P2 ;  /* 0x000000610700780c */ /* 0x000fda0001761670 */
[----:B------:R0:W-:Y:S01]  /*d490*/  LDGSTS.E.BYPASS.LTC128B.128 [R24+0x10a00], desc[UR56][R2.64], !P3 ;  /* 0x10a0000002187fae */ /* 0x0001e2000d901d78 */
[----:B------:R-:W-:-:S13]  /*d4a0*/  ISETP.LT.OR P3, PT, R7, 0x61, P1 ;  /* 0x000000610700780c */ /* 0x000fda0000f61670 */
[----:B------:R0:W-:Y:S01]  /*d4b0*/  LDGSTS.E.BYPASS.LTC128B.128 [R24+0x13200], desc[UR56][R2.64+0x40], !P3 ;  /* 0x1320004002187fae */ /* 0x0001e2000d901d78 */
[----:B------:R-:W-:-:S13]  /*d4c0*/  ISETP.LT.OR P3, PT, R7, 0x61, P0 ;  /* 0x000000610700780c */ /* 0x000fda0000761670 */
[----:B------:R0:W-:Y:S01]  /*d4d0*/  LDGSTS.E.BYPASS.LTC128B.128 [R24+0x15a00], desc[UR56][R2.64+0x80], !P3 ;  /* 0x15a0008002187fae */ /* 0x0001e2000d901d78 */
[----:B------:R-:W-:-:S13]  /*d4e0*/  ISETP.GE.AND P3, PT, R7, 0x61, PT ;  /* 0x000000610700780c */ /* 0x000fda0003f66270 */
.L_x_113:
[C---:B------:R-:W-:Y:S02]  /*d4f0*/  ISETP.LT.OR P2, PT, R7.reuse, 0x81, P2 ;  /* 0x000000810700780c */ /* 0x040fe40001741670 */
[C---:B------:R-:W-:Y:S02]  /*d500*/  ISETP.LT.OR P1, PT, R7.reuse, 0x81, P1 ;  /* 0x000000810700780c */ /* 0x040fe40000f21670 */
[----:B------:R-:W-:Y:S02]  /*d510*/  ISETP.LT.OR P0, PT, R7, 0x81, P0 ;  /* 0x000000810700780c */ /* 0x000fe40000701670 */
[----:B01----:R-:W-:-:S05]  /*d520*/  IADD3 R2, P6, R35, R14, RZ ;  /* 0x0000000e23027210 */ /* 0x003fca0007fde0ff */
[----:B------:R-:W-:-:S05]  /*d530*/  IMAD.X R3, RZ, RZ, R10, P6 ;  /* 0x000000ffff037224 */ /* 0x000fca00030e060a */
[----:B------:R-:W-:Y:S01]  /*d540*/  @!PT LDS RZ, [RZ] ;  /* 0x00000000fffff984 */ /* 0x000fe20000000800 */
[----:B------:R-:W-:Y:S01]  /*d550*/  @!PT LDS RZ, [RZ] ;  /* 0x00000000fffff984 */ /* 0x000fe20000000800 */
[----:B------:R-:W-:Y:S01]  /*d560*/  @!PT LDS RZ, [RZ] ;  /* 0x00000000fffff984 */ /* 0x000fe20000000800 */
[----:B------:R0:W-:Y:S04]  /*d570*/  LDGSTS.E.BYPASS.LTC128B.128 [R24+0x11200], desc[UR56][R2.64], !P2 ;  /* 0x1120000002187fae */ /* 0x0001e8000d101d78 */
[----:B------:R0:W-:Y:S04]  /*d580*/  LDGSTS.E.BYPASS.LTC128B.128 [R24+0x13a00], desc[UR56][R2.64+0x40], !P1 ;  /* 0x13a0004002187fae */ /* 0x0001e8000c901d78 */
[----:B------:R0:W-:Y:S01]  /*d590*/  LDGSTS.E.BYPASS.LTC128B.128 [R24+0x16200], desc[UR56][R2.64+0x80], !P0 ;  /* 0x1620008002187fae */ /* 0x0001e2000c101d78 */
[----:B------:R-:W-:Y:S01]  /*d5a0*/  NOP ;  /* 0x0000000000007918 */ /* 0x000fe20000000000 */
[----:B------:R-:W-:Y:S02]  /*d5b0*/  SYNCS.ARRIVE.TRANS64.RED.A0T1 RZ, [UR41+0x33470], RZ ;  /* 0x033470ffffff79a7 */ /* 0x000fe40008200429 */
[----:B------:R-:W-:Y:S01]  /*d5c0*/  ARRIVES.LDGSTSBAR.64.TRANSCNT [UR41+0x33470] ;  /* 0x03347000ff0079b0 */ /* 0x000fe20008000aa9 */
[----:B------:R-:W-:Y:S01]  /*d5d0*/  NOP ;  /* 0x0000000000007918 */ /* 0x000fe20000000000 */
[----:B------:R-:W-:-:S06]  /*d5e0*/  ULOP3.LUT UR4, UR48, 0x2, URZ, 0xfc, !UPT ;  /* 0x0000000230047892 */ /* 0x000fcc000f8efc3f */
[----:B------:R-:W-:-:S05]  /*d5f0*/  IMAD.U32 R8, RZ, RZ, UR4 ;  /* 0x00000004ff087e24 */ /* 0x000fca000f8e00ff */
[----:B------:R-:W-:-:S13]  /*d600*/  ISETP.NE.AND P6, PT, R8, 0x3, PT ;  /* 0x000000030800780c */ /* 0x000fda0003fc5270 */
[----:B0-----:R-:W-:Y:S05]  /*d610*/  @!P6 BRA `(.L_x_50) ;  /* 0x000000000004e947 */ /* 0x001fea0003800000 */
[----:B------:R-:W-:Y:S01]  /*d620*/  BPT.TRAP 0x1 ;  /* 0x000000040000795c */ /* 0x000fe20000300000 */
.L_x_50:
[----:B------:R-:W-:Y:S01]  /*d630*/  SYNCS.ARRIVE.TRANS64.A1T0 RZ, [UR41+0x33470], RZ ;  /* 0x033470ffffff79a7 */ /* 0x000fe20008100029 */
[----:B------:R-:W-:Y:S05]  /*d640*/  @!P6 BRA `(.L_x_51) ;  /* 0x000000000004e947 */ /* 0x000fea0003800000 */
[----:B------:R-:W-:Y:S01]  /*d650*/  BPT.TRAP 0x1 ;  /* 0x000000040000795c */ /* 0x000fe20000300000 */
.L_x_51:
[----:B------:R-:W0:Y:S02]  /*d660*/  SYNCS.PHASECHK.TRANS64.TRYWAIT P0, [UR41+0x33440], R30 ;  /* 0x0334401eff0075a7 */ /* 0x000e240008000169 */
[----:B0-----:R-:W-:Y:S05]  /*d670*/  @!P0 BRA `(.L_x_52) ;  /* 0x0000003c00648947 */ /* 0x001fea0003800000 */
.L_x_114:
[----:B------:R-:W-:Y:S01]  /*d680*/  ULDC.64 UR8, c[0x0][0x300] ;  /* 0x0000c00000087ab9 */ /* 0x000fe20000000a00 */
[----:B------:R-:W-:Y:S01]  /*d690*/  ULDC.64 UR10, c[0x0][0x310] ;  /* 0x0000c400000a7ab9 */ /* 0x000fe20000000a00 */
[----:B------:R-:W-:Y:S01]  /*d6a0*/  IMAD R20, R20, UR8, RZ ;  /* 0x0000000814147c24 */ /* 0x000fe2000f8e02ff */
[----:B------:R-:W-:Y:S01]  /*d6b0*/  R2UR UR6, R34 ;  /* 0x00000000220672ca */ /* 0x000fe200000e0000 */
[----:B0-----:R-:W-:Y:S01]  /*d6c0*/  IMAD.WIDE.U32 R2, R5, UR8, RZ ;  /* 0x0000000805027c25 */ /* 0x001fe2000f8e00ff */
[----:B------:R-:W-:-:S03]  /*d6d0*/  ULDC.64 UR4, c[0x0][0x308] ;  /* 0x0000c20000047ab9 */ /* 0x000fc60000000a00 */
[----:B------:R-:W-:Y:S02]  /*d6e0*/  IMAD R7, R5, UR9, R20 ;  /* 0x0000000905077c24 */ /* 0x000fe4000f8e0214 */
[----:B------:R-:W-:Y:S02]  /*d6f0*/  IMAD R19, R19, UR10, RZ ;  /* 0x0000000a13137c24 */ /* 0x000fe4000f8e02ff */
[----:B------:R-:W-:Y:S02]  /*d700*/  IMAD.IADD R3, R3, 0x1, R7 ;  /* 0x0000000103037824 */ /* 0x000fe400078e0207 */
[C---:B------:R-:W-:Y:S02]  /*d710*/  IMAD R19, R0.reuse, UR11, R19 ;  /* 0x0000000b00137c24 */ /* 0x040fe4000f8e0213 */
[----:B------:R-:W-:-:S04]  /*d720*/  IMAD.WIDE.U32 R2, R0, UR10, R2 ;  /* 0x0000000a00027c25 */ /* 0x000fc8000f8e0002 */
[----:B------:R-:W-:Y:S02]  /*d730*/  IMAD.IADD R3, R3, 0x1, R19 ;  /* 0x0000000103037824 */ /* 0x000fe400078e0213 */
[----:B------:R-:W-:Y:S01]  /*d740*/  IMAD.U32 R7, RZ, RZ, UR4 ;  /* 0x00000004ff077e24 */ /* 0x000fe2000f8e00ff */
[----:B------:R-:W-:Y:S01]  /*d750*/  UIMAD UR4, UR6, UR4, URZ ;  /* 0x00000004060472a4 */ /* 0x000fe2000f8e023f */
[----:B------:R-:W-:Y:S02]  /*d760*/  IMAD R21, R21, UR10, RZ ;  /* 0x0000000a15157c24 */ /* 0x000fe4000f8e02ff */
[----:B------:R-:W-:Y:S01]  /*d770*/  IMAD.WIDE.U32 R2, R7, UR39, R2 ;  /* 0x0000002707027c25 */ /* 0x000fe2000f8e0002 */
[----:B------:R-:W-:Y:S01]  /*d780*/  ULDC.64 UR6, c[0x0][0x2e8] ;  /* 0x0000ba0000067ab9 */ /* 0x000fe20000000a00 */
[----:B------:R-:W-:Y:S02]  /*d790*/  UIMAD UR4, UR39, UR5, UR4 ;  /* 0x00000005270472a4 */ /* 0x000fe4000f8e0204 */
[----:B------:R-:W-:Y:S01]  /*d7a0*/  IMAD.U32 R8, RZ, RZ, UR7 ;  /* 0x00000007ff087e24 */ /* 0x000fe2000f8e00ff */
[----:B------:R-:W-:Y:S01]  /*d7b0*/  IADD3 R0, P0, R2, UR6, RZ ;  /* 0x0000000602007c10 */ /* 0x000fe2000ff1e0ff */
[----:B------:R-:W-:-:S03]  /*d7c0*/  IMAD R21, R4, UR11, R21 ;  /* 0x0000000b04157c24 */ /* 0x000fc6000f8e0215 */
[----:B------:R-:W-:Y:S01]  /*d7d0*/  IADD3.X R5, R8, UR4, R3, P0, !PT ;  /* 0x0000000408057c10 */ /* 0x000fe200087fe403 */
[----:B------:R-:W-:-:S04]  /*d7e0*/  IMAD R3, R22, UR8, RZ ;  /* 0x0000000816037c24 */ /* 0x000fc8000f8e02ff */
[C---:B------:R-:W-:Y:S02]  /*d7f0*/  IMAD R9, R6.reuse, UR9, R3 ;  /* 0x0000000906097c24 */ /* 0x040fe4000f8e0203 */
[----:B------:R-:W-:-:S04]  /*d800*/  IMAD.WIDE.U32 R2, R6, UR8, RZ ;  /* 0x0000000806027c25 */ /* 0x000fc8000f8e00ff */
[----:B------:R-:W-:Y:S02]  /*d810*/  IMAD.IADD R3, R3, 0x1, R9 ;  /* 0x0000000103037824 */ /* 0x000fe400078e0209 */
[----:B------:R-:W-:-:S04]  /*d820*/  IMAD.WIDE.U32 R2, R4, UR10, R2 ;  /* 0x0000000a04027c25 */ /* 0x000fc8000f8e0002 */
[----:B------:R-:W-:Y:S02]  /*d830*/  IMAD.IADD R3, R3, 0x1, R21 ;  /* 0x0000000103037824 */ /* 0x000fe400078e0215 */
[----:B------:R-:W-:-:S03]  /*d840*/  IMAD.WIDE.U32 R2, R7, UR39, R2 ;  /* 0x0000002707027c25 */ /* 0x000fc6000f8e0002 */
[----:B------:R-:W-:-:S04]  /*d850*/  IADD3 R4, P0, R2, UR6, RZ ;  /* 0x0000000602047c10 */ /* 0x000fc8000ff1e0ff */
[----:B------:R-:W-:Y:S01]  /*d860*/  IADD3.X R8, R8, UR4, R3, P0, !PT ;  /* 0x0000000408087c10 */ /* 0x000fe200087fe403 */
[----:B------:R-:W-:-:S03]  /*d870*/  UMOV UR4, 0xffffffff ;  /* 0xffffffff00047882 */ /* 0x000fc60000000000 */
[----:B------:R-:W-:Y:S05]  /*d880*/  BRA.DIV UR4, `(.L_x_53) ;  /* 0x0000003a04f87947 */ /* 0x000fea000b800000 */
[----:B------:R-:W0:Y:S01]  /*d890*/  SHFL.IDX PT, R14, R0, RZ, 0x1c1f ;  /* 0x001c1fff000e7589 */ /* 0x000e2200000e0000 */
[----:B------:R-:W1:Y:S01]  /*d8a0*/  LDC R7, c[0x0][0x2f4] ;  /* 0x0000bd00ff077b82 */ /* 0x000e620000000800 */
[----:B------:R-:W-:Y:S02]  /*d8b0*/  P2R R6, PR, RZ, 0x8 ;  /* 0x00000008ff067803 */ /* 0x000fe40000000000 */
[----:B------:R-:W2:Y:S01]  /*d8c0*/  SHFL.IDX PT, R2, R5, RZ, 0x1c1f ;  /* 0x001c1fff05027589 */ /* 0x000ea200000e0000 */
[----:B------:R-:W-:-:S03]  /*d8d0*/  LOP3.LUT P3, RZ, R16, 0x40, RZ, 0xc0, !PT ;  /* 0x0000004010ff7812 */ /* 0x000fc6000786c0ff */
[----:B------:R-:W-:Y:S10]  /*d8e0*/  SHFL.IDX PT, R8, R8, RZ, 0x1c1f ;  /* 0x001c1fff08087589 */ /* 0x000ff400000e0000 */
[----:B0-----:R-:W-:-:S02]  /*d8f0*/  @P3 IADD3 R14, P0, R35, R14, RZ ;  /* 0x0000000e230e3210 */ /* 0x001fc40007f1e0ff */
[-C--:B-1----:R-:W-:Y:S02]  /*d900*/  ISETP.GE.AND P6, PT, R35, R7.reuse, PT ;  /* 0x000000072300720c */ /* 0x082fe40003fc6270 */
[-C--:B------:R-:W-:Y:S01]  /*d910*/  ISETP.GE.AND P2, PT, R25, R7.reuse, PT ;  /* 0x000000071900720c */ /* 0x080fe20003f46270 */
[----:B--2---:R-:W-:Y:S01]  /*d920*/  @P3 IMAD.X R3, RZ, RZ, R2, P0 ;  /* 0x000000ffff033224 */ /* 0x004fe200000e0602 */
[----:B------:R-:W-:Y:S01]  /*d930*/  ISETP.GE.AND P1, PT, R23, R7, PT ;  /* 0x000000071700720c */ /* 0x000fe20003f26270 */
[----:B------:R-:W-:Y:S02]  /*d940*/  @P3 IMAD.MOV.U32 R2, RZ, RZ, R14 ;  /* 0x000000ffff023224 */ /* 0x000fe400078e000e */
[----:B------:R-:W0:Y:S06]  /*d950*/  SHFL.IDX PT, R14, R0, 0x1, 0x1c1f ;  /* 0x003c1f00000e7f89 */ /* 0x000e2c00000e0000 */
[----:B------:R-:W-:Y:S04]  /*d960*/  @P3 LDGSTS.E.BYPASS.LTC128B.128 [R24+0x24200], desc[UR56][R2.64], !P6 ;  /* 0x2420000002183fae */ /* 0x000fe8000f101d78 */
[----:B------:R-:W-:Y:S04]  /*d970*/  @P3 LDGSTS.E.BYPASS.LTC128B.128 [R24+0x26a00], desc[UR56][R2.64+0x40], !P2 ;  /* 0x26a0004002183fae */ /* 0x000fe8000d101d78 */
[----:B------:R1:W-:Y:S01]  /*d980*/  @P3 LDGSTS.E.BYPASS.LTC128B.128 [R24+0x29200], desc[UR56][R2.64+0x80], !P1 ;  /* 0x2920008002183fae */ /* 0x0003e2000c901d78 */
[----:B------:R-:W-:-:S03]  /*d990*/  ISETP.NE.AND P3, PT, R6, RZ, PT ;  /* 0x000000ff0600720c */ /* 0x000fc60003f65270 */
[----:B------:R-:W2:Y:S01]  /*d9a0*/  SHFL.IDX PT, R6, R5, 0x1, 0x1c1f ;  /* 0x003c1f0005067f89 */ /* 0x000ea200000e0000 */
[----:B0-----:R-:W-:-:S05]  /*d9b0*/  @P5 IADD3 R14, P0, R35, R14, RZ ;  /* 0x0000000e230e5210 */ /* 0x001fca0007f1e0ff */
[----:B-1----:R-:W-:Y:S02]  /*d9c0*/  @P5 IMAD.MOV.U32 R2, RZ, RZ, R14 ;  /* 0x000000ffff025224 */ /* 0x002fe400078e000e */
[----:B------:R-:W0:Y:S01]  /*d9d0*/  SHFL.IDX PT, R14, R0, 0x2, 0x1c1f ;  /* 0x005c1f00000e7f89 */ /* 0x000e2200000e0000 */
[----:B--2---:R-:W-:-:S03]  /*d9e0*/  @P5 IMAD.X R7, RZ, RZ, R6, P0 ;  /* 0x000000ffff075224 */ /* 0x004fc600000e0606 */
[----:B------:R-:W1:Y:S01]  /*d9f0*/  SHFL.IDX PT, R6, R5, 0x2, 0x1c1f ;  /* 0x005c1f0005067f89 */ /* 0x000e6200000e0000 */
[----:B------:R-:W-:-:S05]  /*da00*/  @P5 IMAD.MOV.U32 R3, RZ, RZ, R7 ;  /* 0x000000ffff035224 */ /* 0x000fca00078e0007 */
[----:B------:R-:W-:Y:S01]  /*da10*/  @P5 LDGSTS.E.BYPASS.LTC128B.128 [R24+0x24a00], desc[UR56][R2.64], !P6 ;  /* 0x24a0000002185fae */ /* 0x000fe2000f101d78 */
[----:B0-----:R-:W-:-:S03]  /*da20*/  @P4 IADD3 R14, P0, R35, R14, RZ ;  /* 0x0000000e230e4210 */ /* 0x001fc60007f1e0ff */
[----:B------:R-:W-:Y:S04]  /*da30*/  @P5 LDGSTS.E.BYPASS.LTC128B.128 [R24+0x27200], desc[UR56][R2.64+0x40], !P2 ;  /* 0x2720004002185fae */ /* 0x000fe8000d101d78 */
[----:B------:R0:W-:Y:S01]  /*da40*/  @P5 LDGSTS.E.BYPASS.LTC128B.128 [R24+0x29a00], desc[UR56][R2.64+0x80], !P1 ;  /* 0x29a0008002185fae */ /* 0x0001e2000c901d78 */
[----:B-1----:R-:W-:-:S03]  /*da50*/  @P4 IMAD.X R7, RZ, RZ, R6, P0 ;  /* 0x000000ffff074224 */ /* 0x002fc600000e0606 */
[----:B------:R-:W-:Y:S01]  /*da60*/  SHFL.IDX PT, R6, R5, 0x3, 0x1c1f ;  /* 0x007c1f0005067f89 */ /* 0x000fe200000e0000 */
[----:B0-----:R-:W-:-:S03]  /*da70*/  @P4 IMAD.MOV.U32 R2, RZ, RZ, R14 ;  /* 0x000000ffff024224 */ /* 0x001fc600078e000e */
[----:B------:R-:W0:Y:S01]  /*da80*/  SHFL.IDX PT, R14, R0, 0x3, 0x1c1f ;  /* 0x007c1f00000e7f89 */ /* 0x000e2200000e0000 */
[----:B------:R-:W-:-:S05]  /*da90*/  @P4 IMAD.MOV.U32 R3, RZ, RZ, R7 ;  /* 0x000000ffff034224 */ /* 0x000fca00078e0007 */
[----:B------:R-:W-:Y:S04]  /*daa0*/  @P4 LDGSTS.E.BYPASS.LTC128B.128 [R24+0x25200], desc[UR56][R2.64], !P6 ;  /* 0x2520000002184fae */ /* 0x000fe8000f101d78 */
[----:B------:R-:W-:Y:S04]  /*dab0*/  @P4 LDGSTS.E.BYPASS.LTC128B.128 [R24+0x27a00], desc[UR56][R2.64+0x40], !P2 ;  /* 0x27a0004002184fae */ /* 0x000fe8000d101d78 */
[----:B------:R1:W-:Y:S01]  /*dac0*/  @P4 LDGSTS.E.BYPASS.LTC128B.128 [R24+0x2a200], desc[UR56][R2.64+0x80], !P1 ;  /* 0x2a20008002184fae */ /* 0x0003e2000c901d78 */
[----:B0-----:R-:W-:-:S05]  /*dad0*/  @P3 IADD3 R14, P0, R35, R14, RZ ;  /* 0x0000000e230e3210 */ /* 0x001fca0007f1e0ff */
[----:B------:R-:W-:Y:S02]  /*dae0*/  @P3 IMAD.X R7, RZ, RZ, R6, P0 ;  /* 0x000000ffff073224 */ /* 0x000fe400000e0606 */
[----:B-1----:R-:W-:Y:S02]  /*daf0*/  @P3 IMAD.MOV.U32 R2, RZ, RZ, R14 ;  /* 0x000000ffff023224 */ /* 0x002fe400078e000e */
[----:B------:R-:W-:Y:S01]  /*db00*/  @P3 IMAD.MOV.U32 R3, RZ, RZ, R7 ;  /* 0x000000ffff033224 */ /* 0x000fe200078e0007 */
[----:B------:R0:W1:Y:S04]  /*db10*/  SHFL.IDX PT, R14, R4, RZ, 0x1c1f ;  /* 0x001c1fff040e7589 */ /* 0x00006800000e0000 */
[----:B------:R0:W-:Y:S04]  /*db20*/  @P3 LDGSTS.E.BYPASS.LTC128B.128 [R24+0x25a00], desc[UR56][R2.64], !P6 ;  /* 0x25a0000002183fae */ /* 0x0001e8000f101d78 */
[----:B------:R0:W-:Y:S04]  /*db30*/  @P3 LDGSTS.E.BYPASS.LTC128B.128 [R24+0x28200], desc[UR56][R2.64+0x40], !P2 ;  /* 0x2820004002183fae */ /* 0x0001e8000d101d78 */
[----:B------:R0:W-:Y:S02]  /*db40*/  @P3 LDGSTS.E.BYPASS.LTC128B.128 [R24+0x2aa00], desc[UR56][R2.64+0x80], !P1 ;  /* 0x2aa0008002183fae */ /* 0x0001e4000c901d78 */
.L_x_126:
[----:B------:R-:W-:Y:S01]  /*db50*/  LOP3.LUT P0, RZ, R16, 0x80, RZ, 0xc0, !PT ;  /* 0x0000008010ff7812 */ /* 0x000fe2000780c0ff */
[----:B------:R-:W-:-:S12]  /*db60*/  BSSY B0, `(.L_x_54) ;  /* 0x000000e000007945 */ /* 0x000fd80003800000 */
[----:B------:R-:W-:Y:S05]  /*db70*/  @!P0 BRA `(.L_x_55) ;  /* 0x0000000000308947 */ /* 0x000fea0003800000 */
[----:B------:R-:W2:Y:S01]  /*db80*/  LDC R0, c[0x0][0x2f4] ;  /* 0x0000bd00ff007b82 */ /* 0x000ea20000000800 */
[----:B01----:R-:W-:-:S05]  /*db90*/  IADD3 R2, P0, R35, R14, RZ ;  /* 0x0000000e23027210 */ /* 0x003fca0007f1e0ff */
[----:B------:R-:W-:Y:S01]  /*dba0*/  IMAD.X R3, RZ, RZ, R8, P0 ;  /* 0x000000ffff037224 */ /* 0x000fe200000e0608 */
[-C--:B--2---:R-:W-:Y:S02]  /*dbb0*/  ISETP.GE.AND P3, PT, R35, R0.reuse, PT ;  /* 0x000000002300720c */ /* 0x084fe40003f66270 */
[-C--:B------:R-:W-:Y:S02]  /*dbc0*/  ISETP.GE.AND P2, PT, R25, R0.reuse, PT ;  /* 0x000000001900720c */ /* 0x080fe40003f46270 */
[----:B------:R-:W-:-:S09]  /*dbd0*/  ISETP.GE.AND P1, PT, R23, R0, PT ;  /* 0x000000001700720c */ /* 0x000fd20003f26270 */
[----:B------:R-:W-:Y:S01]  /*dbe0*/  @!PT LDS RZ, [RZ] ;  /* 0x00000000fffff984 */ /* 0x000fe20000000800 */
[----:B------:R-:W-:Y:S01]  /*dbf0*/  @!PT LDS RZ, [RZ] ;  /* 0x00000000fffff984 */ /* 0x000fe20000000800 */
[----:B------:R-:W-:Y:S01]  /*dc00*/  @!PT LDS RZ, [RZ] ;  /* 0x00000000fffff984 */ /* 0x000fe20000000800 */
[----:B------:R2:W-:Y:S04]  /*dc10*/  LDGSTS.E.BYPASS.LTC128B.128 [R24+0x26200], desc[UR56][R2.64], !P3 ;  /* 0x2620000002187fae */ /* 0x0005e8000d901d78 */
[----:B------:R2:W-:Y:S04]  /*dc20*/  LDGSTS.E.BYPASS.LTC128B.128 [R24+0x28a00], desc[UR56][R2.64+0x40], !P2 ;  /* 0x28a0004002187fae */ /* 0x0005e8000d101d78 */
[----:B------:R2:W-:Y:S02]  /*dc30*/  LDGSTS.E.BYPASS.LTC128B.128 [R24+0x2b200], desc[UR56][R2.64+0x80], !P1 ;  /* 0x2b20008002187fae */ /* 0x0005e4000c901d78 */
.L_x_55:
[----:B------:R-:W-:Y:S05]  /*dc40*/  BSYNC B0 ;  /* 0x0000000000007941 */ /* 0x000fea0003800000 */
.L_x_54:
[----:B------:R-:W-:Y:S01]  /*dc50*/  NOP ;  /* 0x0000000000007918 */ /* 0x000fe20000000000 */
[----:B------:R-:W-:Y:S01]  /*dc60*/  SYNCS.ARRIVE.TRANS64.RED.A0T1 RZ, [UR41+0x33430], RZ ;  /* 0x033430ffffff79a7 */ /* 0x000fe20008200429 */
[----:B------:R-:W-:Y:S01]  /*dc70*/  ARRIVES.LDGSTSBAR.64.TRANSCNT [UR41+0x33430] ;  /* 0x03343000ff0079b0 */ /* 0x000fe20008000aa9 */
[----:B------:R-:W-:Y:S01]  /*dc80*/  NOP ;  /* 0x0000000000007918 */ /* 0x000fe20000000000 */
[----:B------:R-:W-:-:S06]  /*dc90*/  ULOP3.LUT UR4, UR48, 0x2, URZ, 0xfc, !UPT ;  /* 0x0000000230047892 */ /* 0x000fcc000f8efc3f */
[----:B0-2---:R-:W-:-:S05]  /*dca0*/  IMAD.U32 R2, RZ, RZ, UR4 ;  /* 0x00000004ff027e24 */ /* 0x005fca000f8e00ff */
[----:B------:R-:W-:-:S13]  /*dcb0*/  ISETP.NE.AND P0, PT, R2, 0x3, PT ;  /* 0x000000030200780c */ /* 0x000fda0003f05270 */
[----:B------:R-:W-:Y:S05]  /*dcc0*/  @!P0 BRA `(.L_x_56) ;  /* 0x0000000000048947 */ /* 0x000fea0003800000 */
[----:B------:R-:W-:Y:S01]  /*dcd0*/  BPT.TRAP 0x1 ;  /* 0x000000040000795c */ /* 0x000fe20000300000 */
.L_x_56:
[----:B------:R-:W-:Y:S01]  /*dce0*/  SYNCS.ARRIVE.TRANS64.A1T0 RZ, [UR41+0x33430], RZ ;  /* 0x033430ffffff79a7 */ /* 0x000fe20008100029 */
[----:B------:R-:W-:Y:S05]  /*dcf0*/  WARPSYNC.ALL ;  /* 0x0000000000007948 */ /* 0x000fea0003800000 */
[----:B------:R-:W-:Y:S01]  /*dd00*/  UIADD3 UR5, UR41, 0x1e200, URZ ;  /* 0x0001e20029057890 */ /* 0x000fe2000fffe03f */
[----:B------:R-:W-:Y:S01]  /*dd10*/  R2UR UR4, R34 ;  /* 0x00000000220472ca */ /* 0x000fe200000e0000 */
[----:B------:R-:W-:Y:S01]  /*dd20*/  ULDC.64 UR6, c[0x0][0x2d8] ;  /* 0x0000b60000067ab9 */ /* 0x000fe20000000a00 */
[----:B------:R-:W-:Y:S01]  /*dd30*/  SHF.R.S32.HI R18, RZ, 0x1f, R29 ;  /* 0x0000001fff127819 */ /* 0x000fe2000001141d */
[----:B------:R-:W-:Y:S02]  /*dd40*/  ULOP3.LUT UP0, URZ, UR5, 0x1bf, URZ, 0xc0, !UPT ;  /* 0x000001bf053f7892 */ /* 0x000fe4000f80c03f */
[----:B------:R-:W-:Y:S01]  /*dd50*/  UIMAD.WIDE.U32 UR36, UR39, UR6, URZ ;  /* 0x00000006272472a5 */ /* 0x000fe2000f8e003f */
[----:B------:R-:W-:Y:S03]  /*dd60*/  BAR.SYNC.DEFER_BLOCKING 0x8, 0x180 ;  /* 0x0206000000007b1d */ /* 0x000fe60000010000 */
[----:B------:R-:W-:-:S04]  /*dd70*/  PLOP3.LUT P0, PT, PT, PT, UP0, 0x80, 0x0 ;  /* 0x000000000000781c */ /* 0x000fc80003f0f008 */
[----:B------:R-:W-:-:S04]  /*dd80*/  UIMAD UR4, UR4, UR6, URZ ;  /* 0x00000006040472a4 */ /* 0x000fc8000f8e023f */
[----:B------:R-:W-:-:S04]  /*dd90*/  UIMAD UR4, UR39, UR7, UR4 ;  /* 0x00000007270472a4 */ /* 0x000fc8000f8e0204 */
[----:B------:R-:W-:Y:S01]  /*dda0*/  UIADD3 UR42, UR37, UR4, URZ ;  /* 0x00000004252a7290 */ /* 0x000fe2000fffe03f */
[----:B------:R-:W-:Y:S11]  /*ddb0*/  @!P0 BRA `(.L_x_57) ;  /* 0x0000000000408947 */ /* 0x000ff60003800000 */
[----:B------:R-:W-:Y:S01]  /*ddc0*/  MOV R2, 0x0 ;  /* 0x0000000000027802 */ /* 0x000fe20000000f00 */
[----:B------:R-:W-:Y:S01]  /*ddd0*/  ULDC.64 UR6, c[0x4][0xc0] ;  /* 0x0100300000067ab9 */ /* 0x000fe20000000a00 */
[----:B------:R-:W-:Y:S01]  /*dde0*/  ULDC.64 UR8, c[0x4][0xc8] ;  /* 0x0100320000087ab9 */ /* 0x000fe20000000a00 */
[----:B------:R-:W-:Y:S01]  /*ddf0*/  ULDC.64 UR4, c[0x4][0x28] ;  /* 0x01000a0000047ab9 */ /* 0x000fe20000000a00 */
[----:B------:R-:W-:Y:S02]  /*de00*/  IMAD.U32 R4, RZ, RZ, UR6 ;  /* 0x00000006ff047e24 */ /* 0x000fe4000f8e00ff */
[----:B------:R-:W0:Y:S01]  /*de10*/  LDC.64 R2, c[0x4][R2] ;  /* 0x0100000002027b82 */ /* 0x000e220000000a00 */
[----:B------:R-:W-:Y:S02]  /*de20*/  IMAD.U32 R5, RZ, RZ, UR7 ;  /* 0x00000007ff057e24 */ /* 0x000fe4000f8e00ff */
        /* <DEDUP_REMOVED lines=8> */
[----:B01----:R-:W-:Y:S05]  /*deb0*/  CALL.ABS.NOINC R2 ;  /* 0x0000000002007343 */ /* 0x003fea0003c00000 */
.L_x_57:
[----:B------:R-:W0:Y:S01]  /*dec0*/  LDC R0, c[0x0][0x448] ;  /* 0x00011200ff007b82 */ /* 0x000e220000000800 */
[----:B------:R-:W-:Y:S01]  /*ded0*/  IMAD R7, R28, 0x80, R26 ;  /* 0x000000801c077824 */ /* 0x000fe200078e021a */
[----:B------:R-:W-:Y:S01]  /*dee0*/  ULDC.64 UR4, c[0x0][0x2e0] ;  /* 0x0000b80000047ab9 */ /* 0x000fe20000000a00 */
[----:B------:R-:W-:Y:S02]  /*def0*/  IMAD.U32 R4, RZ, RZ, UR36 ;  /* 0x00000024ff047e24 */ /* 0x000fe4000f8e00ff */
[----:B------:R-:W-:Y:S02]  /*df00*/  IMAD.U32 R5, RZ, RZ, UR37 ;  /* 0x00000025ff057e24 */ /* 0x000fe4000f8e00ff */
[----:B------:R-:W-:Y:S02]  /*df10*/  IMAD.MOV.U32 R5, RZ, RZ, R7 ;  /* 0x000000ffff057224 */ /* 0x000fe400078e0007 */
[----:B------:R-:W-:Y:S02]  /*df20*/  IMAD R18, R18, UR4, RZ ;  /* 0x0000000412127c24 */ /* 0x000fe4000f8e02ff */
[----:B------:R-:W-:-:S02]  /*df30*/  IMAD.U32 R3, RZ, RZ, UR42 ;  /* 0x0000002aff037e24 */ /* 0x000fc4000f8e00ff */
[----:B------:R-:W-:Y:S02]  /*df40*/  IMAD.MOV.U32 R2, RZ, RZ, R4 ;  /* 0x000000ffff027224 */ /* 0x000fe400078e0004 */
[C---:B------:R-:W-:Y:S02]  /*df50*/  IMAD R11, R29.reuse, UR5, R18 ;  /* 0x000000051d0b7c24 */ /* 0x040fe4000f8e0212 */
[----:B------:R-:W-:Y:S01]  /*df60*/  IMAD.WIDE.U32 R2, R29, UR4, R2 ;  /* 0x000000041d027c25 */ /* 0x000fe2000f8e0002 */
[----:B------:R-:W-:-:S03]  /*df70*/  ULDC.64 UR4, c[0x0][0x2d0] ;  /* 0x0000b40000047ab9 */ /* 0x000fc60000000a00 */
[----:B------:R-:W-:Y:S01]  /*df80*/  IMAD.IADD R3, R3, 0x1, R11 ;  /* 0x0000000103037824 */ /* 0x000fe200078e020b */
[----:B0-----:R-:W-:-:S13]  /*df90*/  ISETP.NE.AND P0, PT, R0, 0x1, PT ;  /* 0x000000010000780c */ /* 0x001fda0003f05270 */
[----:B------:R-:W0:Y:S08]  /*dfa0*/  @P0 LDC R8, c[0x0][0x44c] ;  /* 0x00011300ff080b82 */ /* 0x000e300000000800 */
[----:B------:R-:W2:Y:S01]  /*dfb0*/  @P0 LDC R6, c[0x0][0x450] ;  /* 0x00011400ff060b82 */ /* 0x000ea20000000800 */
[----:B0-----:R-:W-:-:S05]  /*dfc0*/  @P0 IMAD.HI.U32 R9, R7, R8, RZ ;  /* 0x0000000807090227 */ /* 0x001fca00078e00ff */
[----:B--2---:R-:W-:-:S04]  /*dfd0*/  @P0 SHF.R.U32.HI R5, RZ, R6, R9 ;  /* 0x00000006ff050219 */ /* 0x004fc80000011609 */
[----:B------:R-:W-:Y:S01]  /*dfe0*/  SHF.R.S32.HI R4, RZ, 0x1f, R5 ;  /* 0x0000001fff047819 */ /* 0x000fe20000011405 */
[----:B------:R-:W-:-:S04]  /*dff0*/  IMAD.WIDE.U32 R2, R5, UR4, R2 ;  /* 0x0000000405027c25 */ /* 0x000fc8000f8e0002 */
[----:B------:R-:W-:-:S04]  /*e000*/  IMAD R4, R4, UR4, RZ ;  /* 0x0000000404047c24 */ /* 0x000fc8000f8e02ff */
[----:B------:R-:W-:Y:S01]  /*e010*/  IMAD R9, R5, UR5, R4 ;  /* 0x0000000505097c24 */ /* 0x000fe2000f8e0204 */
[----:B------:R-:W-:Y:S01]  /*e020*/  ULDC.64 UR4, c[0x0][0x2c8] ;  /* 0x0000b20000047ab9 */ /* 0x000fe20000000a00 */
[----:B------:R-:W-:Y:S02]  /*e030*/  IMAD.MOV R4, RZ, RZ, -R5 ;  /* 0x000000ffff047224 */ /* 0x000fe400078e0a05 */
[----:B------:R-:W-:Y:S02]  /*e040*/  IMAD.IADD R3, R3, 0x1, R9 ;  /* 0x0000000103037824 */ /* 0x000fe400078e0209 */
[----:B------:R-:W-:-:S04]  /*e050*/  IMAD R7, R0, R4, R7 ;  /* 0x0000000400077224 */ /* 0x000fc800078e0207 */
[----:B------:R-:W-:Y:S01]  /*e060*/  IMAD.WIDE.U32 R2, R7, UR4, R2 ;  /* 0x0000000407027c25 */ /* 0x000fe2000f8e0002 */
[----:B------:R-:W-:-:S05]  /*e070*/  SHF.R.S32.HI R4, RZ, 0x1f, R7 ;  /* 0x0000001fff047819 */ /* 0x000fca0000011407 */
[----:B------:R-:W-:-:S04]  /*e080*/  IMAD R4, R4, UR4, RZ ;  /* 0x0000000404047c24 */ /* 0x000fc8000f8e02ff */
[----:B------:R-:W-:Y:S01]  /*e090*/  IMAD R5, R7, UR5, R4 ;  /* 0x0000000507057c24 */ /* 0x000fe2000f8e0204 */
[----:B------:R-:W-:Y:S02]  /*e0a0*/  ULDC.64 UR4, c[0x0][0x280] ;  /* 0x0000a00000047ab9 */ /* 0x000fe40000000a00 */
[----:B------:R-:W-:Y:S01]  /*e0b0*/  IADD3 R4, P0, R2, UR4, RZ ;  /* 0x0000000402047c10 */ /* 0x000fe2000ff1e0ff */
[----:B------:R-:W-:Y:S02]  /*e0c0*/  ULDC UR4, c[0x0][0x2b8] ;  /* 0x0000ae0000047ab9 */ /* 0x000fe40000000800 */
[----:B------:R-:W-:Y:S02]  /*e0d0*/  ISETP.GE.AND P3, PT, R25, UR4, PT ;  /* 0x0000000419007c0c */ /* 0x000fe4000bf66270 */
[----:B------:R-:W-:Y:S01]  /*e0e0*/  IADD3.X R5, R3, UR5, R5, P0, !PT ;  /* 0x0000000503057c10 */ /* 0x000fe200087fe405 */
[----:B------:R-:W-:Y:S01]  /*e0f0*/  UMOV UR5, 0xffffffff ;  /* 0xffffffff00057882 */ /* 0x000fe20000000000 */
[----:B------:R-:W-:-:S02]  /*e100*/  ISETP.GE.AND P2, PT, R23, UR4, PT ;  /* 0x0000000417007c0c */ /* 0x000fc4000bf46270 */
[----:B------:R-:W-:Y:S01]  /*e110*/  ISETP.GE.AND P4, PT, R35, UR4, PT ;  /* 0x0000000423007c0c */ /* 0x000fe2000bf86270 */
[----:B------:R-:W-:-:S12]  /*e120*/  BRA.DIV UR5, `(.L_x_58) ;  /* 0x0000003a057c7947 */ /* 0x000fd8000b800000 */
[----:B-1----:R-:W0:Y:S01]  /*e130*/  SHFL.IDX PT, R14, R4, RZ, 0x1c1f ;  /* 0x001c1fff040e7589 */ /* 0x002e2200000e0000 */
[----:B------:R-:W-:Y:S01]  /*e140*/  ULDC UR4, c[0x0][0x288] ;  /* 0x0000a20000047ab9 */ /* 0x000fe20000000800 */
[----:B------:R-:W-:Y:S02]  /*e150*/  IMAD R7, R28, 0x80, R27 ;  /* 0x000000801c077824 */ /* 0x000fe400078e021b */
[----:B------:R-:W1:Y:S01]  /*e160*/  SHFL.IDX PT, R2, R5, RZ, 0x1c1f ;  /* 0x001c1fff05027589 */ /* 0x000e6200000e0000 */
[----:B------:R-:W-:Y:S02]  /*e170*/  IMAD R0, R0, UR4, RZ ;  /* 0x0000000400007c24 */ /* 0x000fe4000f8e02ff */
[C---:B------:R-:W-:Y:S01]  /*e180*/  VIADD R9, R7.reuse, 0x20 ;  /* 0x0000002007097836 */ /* 0x040fe20000000000 */
[----:B------:R-:W-:Y:S01]  /*e190*/  SHFL.IDX PT, R6, R5, 0x1, 0x1c1f ;  /* 0x003c1f0005067f89 */ /* 0x000fe200000e0000 */
[C---:B------:R-:W-:Y:S01]  /*e1a0*/  VIADD R11, R7.reuse, 0x40 ;  /* 0x00000040070b7836 */ /* 0x040fe20000000000 */
[----:B------:R-:W-:-:S13]  /*e1b0*/  ISETP.GE.AND P0, PT, R7, R0, PT ;  /* 0x000000000700720c */ /* 0x000fda0003f06270 */
[----:B0-----:R-:W-:-:S05]  /*e1c0*/  @!P0 IADD3 R14, P1, R35, R14, RZ ;  /* 0x0000000e230e8210 */ /* 0x001fca0007f3e0ff */
[----:B-1----:R-:W-:Y:S01]  /*e1d0*/  @!P0 IMAD.X R3, RZ, RZ, R2, P1 ;  /* 0x000000ffff038224 */ /* 0x002fe200008e0602 */
[----:B------:R-:W-:Y:S01]  /*e1e0*/  ISETP.GE.AND P1, PT, R9, R0, PT ;  /* 0x000000000900720c */ /* 0x000fe20003f26270 */
[----:B------:R-:W-:Y:S02]  /*e1f0*/  @!P0 IMAD.MOV.U32 R2, RZ, RZ, R14 ;  /* 0x000000ffff028224 */ /* 0x000fe400078e000e */
[----:B------:R-:W0:Y:S04]  /*e200*/  SHFL.IDX PT, R14, R4, 0x1, 0x1c1f ;  /* 0x003c1f00040e7f89 */ /* 0x000e2800000e0000 */
[----:B------:R-:W-:Y:S04]  /*e210*/  @!P0 LDGSTS.E.BYPASS.LTC128B.128 [R24+0x1e200], desc[UR56][R2.64], !P4 ;  /* 0x1e20000002188fae */ /* 0x000fe8000e101d78 */
[----:B------:R-:W-:Y:S04]  /*e220*/  @!P0 LDGSTS.E.BYPASS.LTC128B.128 [R24+0x20200], desc[UR56][R2.64+0x40], !P3 ;  /* 0x2020004002188fae */ /* 0x000fe8000d901d78 */
[----:B------:R1:W-:Y:S01]  /*e230*/  @!P0 LDGSTS.E.BYPASS.LTC128B.128 [R24+0x22200], desc[UR56][R2.64+0x80], !P2 ;  /* 0x2220008002188fae */ /* 0x0003e2000d101d78 */
[----:B0-----:R-:W-:-:S03]  /*e240*/  @!P1 IADD3 R8, P0, R35, R14, RZ ;  /* 0x0000000e23089210 */ /* 0x001fc60007f1e0ff */
[----:B------:R-:W0:Y:S02]  /*e250*/  SHFL.IDX PT, R14, R4, 0x2, 0x1c1f ;  /* 0x005c1f00040e7f89 */ /* 0x000e2400000e0000 */
[----:B------:R-:W-:Y:S01]  /*e260*/  @!P1 IMAD.X R9, RZ, RZ, R6, P0 ;  /* 0x000000ffff099224 */ /* 0x000fe200000e0606 */
[----:B------:R-:W-:Y:S01]  /*e270*/  ISETP.GE.AND P0, PT, R11, R0, PT ;  /* 0x000000000b00720c */ /* 0x000fe20003f06270 */
[----:B------:R-:W2:Y:S01]  /*e280*/  SHFL.IDX PT, R6, R5, 0x2, 0x1c1f ;  /* 0x005c1f0005067f89 */ /* 0x000ea200000e0000 */
[----:B-1----:R-:W-:Y:S02]  /*e290*/  @!P1 IMAD.MOV.U32 R2, RZ, RZ, R8 ;  /* 0x000000ffff029224 */ /* 0x002fe400078e0008 */
[----:B------:R-:W-:Y:S01]  /*e2a0*/  @!P1 IMAD.MOV.U32 R3, RZ, RZ, R9 ;  /* 0x000000ffff039224 */ /* 0x000fe200078e0009 */
[----:B------:R-:W1:Y:S04]  /*e2b0*/  SHFL.IDX PT, R5, R5, 0x3, 0x1c1f ;  /* 0x007c1f0005057f89 */ /* 0x000e6800000e0000 */
[----:B------:R-:W-:Y:S04]  /*e2c0*/  @!P1 LDGSTS.E.BYPASS.LTC128B.128 [R24+0x1ea00], desc[UR56][R2.64], !P4 ;  /* 0x1ea0000002189fae */ /* 0x000fe8000e101d78 */
[----:B------:R-:W-:Y:S04]  /*e2d0*/  @!P1 LDGSTS.E.BYPASS.LTC128B.128 [R24+0x20a00], desc[UR56][R2.64+0x40], !P3 ;  /* 0x20a0004002189fae */ /* 0x000fe8000d901d78 */
[----:B------:R3:W-:Y:S01]  /*e2e0*/  @!P1 LDGSTS.E.BYPASS.LTC128B.128 [R24+0x22a00], desc[UR56][R2.64+0x80], !P2 ;  /* 0x22a0008002189fae */ /* 0x0007e2000d101d78 */
[----:B0-----:R-:W-:-:S05]  /*e2f0*/  @!P0 IADD3 R14, P5, R35, R14, RZ ;  /* 0x0000000e230e8210 */ /* 0x001fca0007fbe0ff */
[----:B--2---:R-:W-:Y:S02]  /*e300*/  @!P0 IMAD.X R19, RZ, RZ, R6, P5 ;  /* 0x000000ffff138224 */ /* 0x004fe400028e0606 */
[----:B---3--:R-:W-:Y:S02]  /*e310*/  @!P0 IMAD.MOV.U32 R2, RZ, RZ, R14 ;  /* 0x000000ffff028224 */ /* 0x008fe400078e000e */
[----:B------:R-:W-:Y:S01]  /*e320*/  @!P0 IMAD.MOV.U32 R3, RZ, RZ, R19 ;  /* 0x000000ffff038224 */ /* 0x000fe200078e0013 */
[----:B------:R0:W2:Y:S04]  /*e330*/  SHFL.IDX PT, R14, R4, 0x3, 0x1c1f ;  /* 0x007c1f00040e7f89 */ /* 0x0000a800000e0000 */
[----:B------:R0:W-:Y:S04]  /*e340*/  @!P0 LDGSTS.E.BYPASS.LTC128B.128 [R24+0x1f200], desc[UR56][R2.64], !P4 ;  /* 0x1f20000002188fae */ /* 0x0001e8000e101d78 */
[----:B------:R0:W-:Y:S04]  /*e350*/  @!P0 LDGSTS.E.BYPASS.LTC128B.128 [R24+0x21200], desc[UR56][R2.64+0x40], !P3 ;  /* 0x2120004002188fae */ /* 0x0001e8000d901d78 */
[----:B-1----:R0:W-:Y:S02]  /*e360*/  @!P0 LDGSTS.E.BYPASS.LTC128B.128 [R24+0x23200], desc[UR56][R2.64+0x80], !P2 ;  /* 0x2320008002188fae */ /* 0x0021e4000d101d78 */
.L_x_135:
[----:B------:R-:W-:Y:S01]  /*e370*/  VIADD R7, R7, 0x60 ;  /* 0x0000006007077836 */ /* 0x000fe20000000000 */
[----:B------:R-:W-:Y:S04]  /*e380*/  BSSY B0, `(.L_x_59) ;  /* 0x000000b000007945 */ /* 0x000fe80003800000 */
[----:B------:R-:W-:-:S13]  /*e390*/  ISETP.GE.AND P0, PT, R7, R0, PT ;  /* 0x000000000700720c */ /* 0x000fda0003f06270 */
[----:B------:R-:W-:Y:S05]  /*e3a0*/  @P0 BRA `(.L_x_60) ;  /* 0x0000000000200947 */ /* 0x000fea0003800000 */
[----:B0-2---:R-:W-:-:S05]  /*e3b0*/  IADD3 R2, P0, R35, R14, RZ ;  /* 0x0000000e23027210 */ /* 0x005fca0007f1e0ff */
[----:B------:R-:W-:-:S05]  /*e3c0*/  IMAD.X R3, RZ, RZ, R5, P0 ;  /* 0x000000ffff037224 */ /* 0x000fca00000e0605 */
[----:B------:R-:W-:Y:S01]  /*e3d0*/  @!PT LDS RZ, [RZ] ;  /* 0x00000000fffff984 */ /* 0x000fe20000000800 */
[----:B------:R-:W-:Y:S01]  /*e3e0*/  @!PT LDS RZ, [RZ] ;  /* 0x00000000fffff984 */ /* 0x000fe20000000800 */
[----:B------:R-:W-:Y:S01]  /*e3f0*/  @!PT LDS RZ, [RZ] ;  /* 0x00000000fffff984 */ /* 0x000fe20000000800 */
[----:B------:R1:W-:Y:S04]  /*e400*/  LDGSTS.E.BYPASS.LTC128B.128 [R24+0x1fa00], desc[UR56][R2.64], !P4 ;  /* 0x1fa0000002187fae */ /* 0x0003e8000e101d78 */
[----:B------:R1:W-:Y:S04]  /*e410*/  LDGSTS.E.BYPASS.LTC128B.128 [R24+0x21a00], desc[UR56][R2.64+0x40], !P3 ;  /* 0x21a0004002187fae */ /* 0x0003e8000d901d78 */
[----:B------:R1:W-:Y:S02]  /*e420*/  LDGSTS.E.BYPASS.LTC128B.128 [R24+0x23a00], desc[UR56][R2.64+0x80], !P2 ;  /* 0x23a0008002187fae */ /* 0x0003e4000d101d78 */
.L_x_60:
[----:B------:R-:W-:Y:S05]  /*e430*/  BSYNC B0 ;  /* 0x0000000000007941 */ /* 0x000fea0003800000 */
.L_x_59:
[----:B------:R-:W-:Y:S01]  /*e440*/  NOP ;  /* 0x0000000000007918 */ /* 0x000fe20000000000 */
[----:B------:R-:W-:Y:S01]  /*e450*/  SYNCS.ARRIVE.TRANS64.RED.A0T1 RZ, [UR41+0x33400], RZ ;  /* 0x033400ffffff79a7 */ /* 0x000fe20008200429 */
[----:B------:R-:W-:Y:S01]  /*e460*/  IMAD.MOV.U32 R0, RZ, RZ, 0x1 ;  /* 0x00000001ff007424 */ /* 0x000fe200078e00ff */
[----:B------:R-:W-:Y:S04]  /*e470*/  ARRIVES.LDGSTSBAR.64.TRANSCNT [UR41+0x33400] ;  /* 0x03340000ff0079b0 */ /* 0x000fe80008000aa9 */
[----:B------:R-:W-:Y:S01]  /*e480*/  SHF.L.U32 R0, R0, 0x1f, RZ ;  /* 0x0000001f00007819 */ /* 0x000fe200000006ff */
[----:B------:R-:W-:Y:S01]  /*e490*/  NOP ;  /* 0x0000000000007918 */ /* 0x000fe20000000000 */
[----:B------:R-:W-:Y:S02]  /*e4a0*/  SYNCS.ARRIVE.TRANS64.A1T0 RZ, [UR41+0x33400], RZ ;  /* 0x033400ffffff79a7 */ /* 0x000fe40008100029 */
[----:B------:R-:W3:Y:S02]  /*e4b0*/  SYNCS.PHASECHK.TRANS64.TRYWAIT P0, [UR41+0x33420], R0 ;  /* 0x03342000ff0075a7 */ /* 0x000ee40008000169 */
[----:B---3--:R-:W-:Y:S05]  /*e4c0*/  @!P0 BRA `(.L_x_61) ;  /* 0x0000003800d48947 */ /* 0x008fea0003800000 */
.L_x_136:
[----:B------:R-:W-:Y:S01]  /*e4d0*/  UIADD3 UR4, UR45, -0x2, URZ ;  /* 0xfffffffe2d047890 */ /* 0x000fe2000fffe03f */
[----:B------:R-:W-:-:S03]  /*e4e0*/  IMAD.MOV.U32 R31, RZ, RZ, 0x1 ;  /* 0x00000001ff1f7424 */ /* 0x000fc600078e00ff */
[----:B------:R-:W-:-:S06]  /*e4f0*/  UISETP.GE.AND UP0, UPT, UR4, UR44, UPT ;  /* 0x0000002c0400728c */ /* 0x000fcc000bf06270 */
[----:B------:R-:W-:-:S13]  /*e500*/  PLOP3.LUT P0, PT, PT, PT, UP0, 0x80, 0x0 ;  /* 0x000000000000781c */ /* 0x000fda0003f0f008 */
[----:B------:R-:W-:Y:S05]  /*e510*/  @!P0 BRA `(.L_x_62) ;  /* 0x00000018000c8947 */ /* 0x000fea0003800000 */
[----:B------:R-:W-:Y:S01]  /*e520*/  UIADD3 UR4, UR43, 0x1, URZ ;  /* 0x000000012b047890 */ /* 0x000fe2000fffe03f */
[----:B------:R-:W-:Y:S01]  /*e530*/  IADD3 R33, R33, R17, R27 ;  /* 0x0000001121217210 */ /* 0x000fe20007ffe01b */
[----:B------:R-:W-:Y:S01]  /*e540*/  IMAD.MOV.U32 R21, RZ, RZ, 0x1 ;  /* 0x00000001ff157424 */ /* 0x000fe200078e00ff */
[----:B01----:R-:W-:Y:S01]  /*e550*/  LOP3.LUT R3, RZ, UR40, RZ, 0x33, !PT ;  /* 0x00000028ff037c12 */ /* 0x003fe2000f8e33ff */
[----:B------:R-:W-:Y:S01]  /*e560*/  UIMAD UR4, UR4, UR38, URZ ;  /* 0x00000026040472a4 */ /* 0x000fe2000f8e023f */
[----:B------:R-:W-:Y:S02]  /*e570*/  IMAD.MOV.U32 R20, RZ, RZ, RZ ;  /* 0x000000ffff147224 */ /* 0x000fe400078e00ff */
[----:B------:R-:W-:-:S03]  /*e580*/  VIADD R2, R33, 0xfffffe20 ;  /* 0xfffffe2021027836 */ /* 0x000fc60000000000 */
[----:B------:R-:W-:-:S04]  /*e590*/  LOP3.LUT R0, RZ, UR4, RZ, 0x33, !PT ;  /* 0x00000004ff007c12 */ /* 0x000fc8000f8e33ff */
[----:B------:R-:W-:-:S04]  /*e5a0*/  VIMNMX R3, R0, R3, !PT ;  /* 0x0000000300037248 */ /* 0x000fc80007fe0100 */
[C---:B------:R-:W-:Y:S01]  /*e5b0*/  IADD3 R33, -R3.reuse, -0x2, RZ ;  /* 0xfffffffe03217810 */ /* 0x040fe20007ffe1ff */
[----:B------:R-:W-:-:S07]  /*e5c0*/  IMAD R0, R3, -0xa0, R2 ;  /* 0xffffff6003007824 */ /* 0x000fce00078e0202 */
.L_x_77:
[----:B------:R-:W3:Y:S01]  /*e5d0*/  LDL R6, [R1] ;  /* 0x0000000001067983 */ /* 0x000ee20000100800 */
[----:B0-----:R-:W0:Y:S01]  /*e5e0*/  LDC R2, c[0x0][0x430] ;  /* 0x00010c00ff027b82 */ /* 0x001e220000000800 */
[----:B------:R-:W-:Y:S01]  /*e5f0*/  VIADD R11, R0, 0x80 ;  /* 0x00000080000b7836 */ /* 0x000fe20000000000 */
[----:B------:R-:W-:Y:S01]  /*e600*/  ULDC.64 UR4, c[0x0][0x428] ;  /* 0x00010a0000047ab9 */ /* 0x000fe20000000a00 */
[----:B0-----:R-:W-:-:S13]  /*e610*/  ISETP.NE.AND P0, PT, R2, 0x1, PT ;  /* 0x000000010200780c */ /* 0x001fda0003f05270 */
[----:B------:R-:W0:Y:S08]  /*e620*/  @P0 LDC R3, c[0x0][0x434] ;  /* 0x00010d00ff030b82 */ /* 0x000e300000000800 */
[----:B------:R-:W1:Y:S08]  /*e630*/  @P0 LDC R5, c[0x0][0x438] ;  /* 0x00010e00ff050b82 */ /* 0x000e700000000800 */
[----:B------:R-:W4:Y:S08]  /*e640*/  @P0 LDC R4, c[0x0][0x434] ;  /* 0x00010d00ff040b82 */ /* 0x000f300000000800 */
[----:B------:R-:W2:Y:S01]  /*e650*/  @P0 LDC R7, c[0x0][0x438] ;  /* 0x00010e00ff070b82 */ /* 0x000ea20000000800 */
[----:B0-----:R-:W-:-:S04]  /*e660*/  @P0 IMAD.HI.U32 R2, R0, R3, RZ ;  /* 0x0000000300020227 */ /* 0x001fc800078e00ff */
[----:B------:R-:W-:Y:S01]  /*e670*/  IMAD.MOV.U32 R10, RZ, RZ, R0 ;  /* 0x000000ffff0a7224 */ /* 0x000fe200078e0000 */
[----:B-1----:R-:W-:Y:S01]  /*e680*/  @P0 SHF.R.U32.HI R10, RZ, R5, R2 ;  /* 0x00000005ff0a0219 */ /* 0x002fe20000011602 */
[----:B----4-:R-:W-:-:S03]  /*e690*/  @P0 IMAD.HI.U32 R2, R11, R4, RZ ;  /* 0x000000040b020227 */ /* 0x010fc600078e00ff */
[--C-:B------:R-:W-:Y:S01]  /*e6a0*/  SHF.R.S32.HI R5, RZ, 0x1f, R10.reuse ;  /* 0x0000001fff057819 */ /* 0x100fe2000001140a */
[----:B------:R-:W-:Y:S01]  /*e6b0*/  IMAD.MOV.U32 R4, RZ, RZ, R10 ;  /* 0x000000ffff047224 */ /* 0x000fe200078e000a */
[----:B--2---:R-:W-:Y:S01]  /*e6c0*/  @P0 SHF.R.U32.HI R11, RZ, R7, R2 ;  /* 0x00000007ff0b0219 */ /* 0x004fe20000011602 */
[----:B------:R-:W-:Y:S02]  /*e6d0*/  IMAD R7, R37, UR4, RZ ;  /* 0x0000000425077c24 */ /* 0x000fe4000f8e02ff */
[----:B------:R-:W-:-:S04]  /*e6e0*/  IMAD.WIDE.U32 R4, R32, UR4, R4 ;  /* 0x0000000420047c25 */ /* 0x000fc8000f8e0004 */
[----:B------:R-:W-:-:S04]  /*e6f0*/  IMAD R9, R32, UR5, R7 ;  /* 0x0000000520097c24 */ /* 0x000fc8000f8e0207 */
[----:B------:R-:W-:Y:S01]  /*e700*/  IMAD.IADD R5, R9, 0x1, R5 ;  /* 0x0000000109057824 */ /* 0x000fe200078e0205 */
[----:B---3--:R-:W-:-:S13]  /*e710*/  ISETP.GT.U32.AND P1, PT, R6, 0x9f, PT ;  /* 0x0000009f0600780c */ /* 0x008fda0003f24070 */
[--C-:B------:R-:W-:Y:S01]  /*e720*/  @!P1 SHF.R.S32.HI R3, RZ, 0x1f, R11.reuse ;  /* 0x0000001fff039819 */ /* 0x100fe2000001140b */
[----:B------:R-:W-:-:S04]  /*e730*/  @!P1 IMAD.MOV.U32 R2, RZ, RZ, R11 ;  /* 0x000000ffff029224 */ /* 0x000fc800078e000b */
[----:B------:R-:W-:Y:S01]  /*e740*/  @!P1 IMAD.WIDE.U32 R2, R32, UR4, R2 ;  /* 0x0000000420029c25 */ /* 0x000fe2000f8e0002 */
[----:B------:R-:W-:Y:S02]  /*e750*/  ULDC.64 UR4, c[0x0][0x418] ;  /* 0x0001060000047ab9 */ /* 0x000fe40000000a00 */
[----:B------:R-:W-:-:S04]  /*e760*/  LEA R6, P0, R4, UR4, 0x2 ;  /* 0x0000000404067c11 */ /* 0x000fc8000f8010ff */
[----:B------:R-:W-:Y:S01]  /*e770*/  LEA.HI.X R7, R4, UR5, R5, 0x2, P0 ;  /* 0x0000000504077c11 */ /* 0x000fe200080f1405 */
[----:B------:R-:W-:-:S04]  /*e780*/  @!P1 IMAD.IADD R3, R9, 0x1, R3 ;  /* 0x0000000109039824 */ /* 0x000fc800078e0203 */
[----:B------:R-:W2:Y:S01]  /*e790*/  LDG.E R9, desc[UR56][R6.64] ;  /* 0x0000003806097981 */ /* 0x000ea2000c1e1900 */
[----:B------:R-:W-:Y:S01]  /*e7a0*/  ULOP3.LUT UR6, UR48, 0x2, URZ, 0xfc, !UPT ;  /* 0x0000000230067892 */ /* 0x000fe2000f8efc3f */
[----:B------:R-:W-:Y:S01]  /*e7b0*/  @!P1 LEA R4, P0, R2, UR4, 0x2 ;  /* 0x0000000402049c11 */ /* 0x000fe2000f8010ff */
[----:B------:R-:W-:-:S03]  /*e7c0*/  IMAD.MOV.U32 R8, RZ, RZ, RZ ;  /* 0x000000ffff087224 */ /* 0x000fc600078e00ff */
[----:B------:R-:W-:Y:S01]  /*e7d0*/  @!P1 LEA.HI.X R5, R2, UR5, R3, 0x2, P0 ;  /* 0x0000000502059c11 */ /* 0x000fe200080f1403 */
[----:B------:R-:W-:Y:S02]  /*e7e0*/  IMAD.U32 R12, RZ, RZ, UR6 ;  /* 0x00000006ff0c7e24 */ /* 0x000fe4000f8e00ff */
[----:B------:R-:W-:Y:S02]  /*e7f0*/  VIADD R2, R20, 0x1 ;  /* 0x0000000114027836 */ /* 0x000fe40000000000 */
[----:B------:R0:W5:Y:S01]  /*e800*/  @!P1 LDG.E R8, desc[UR56][R4.64] ;  /* 0x0000003804089981 */ /* 0x000162000c1e1900 */
[----:B------:R-:W-:Y:S02]  /*e810*/  ISETP.NE.AND P1, PT, R12, 0x3, PT ;  /* 0x000000030c00780c */ /* 0x000fe40003f25270 */
[----:B------:R-:W-:Y:S01]  /*e820*/  ISETP.NE.AND P0, PT, R2, 0x2, PT ;  /* 0x000000020200780c */ /* 0x000fe20003f05270 */
[----:B------:R-:W-:-:S03]  /*e830*/  VIADD R33, R33, 0xffffffff ;  /* 0xffffffff21217836 */ /* 0x000fc60000000000 */
[----:B0-----:R-:W-:Y:S02]  /*e840*/  SEL R4, R2, RZ, P0 ;  /* 0x000000ff02047207 */ /* 0x001fe40000000000 */
[----:B------:R-:W-:Y:S02]  /*e850*/  SEL R2, RZ, 0x1, P0 ;  /* 0x00000001ff027807 */ /* 0x000fe40000000000 */
[----:B------:R-:W-:Y:S02]  /*e860*/  ISETP.GT.AND P2, PT, R33, UR44, PT ;  /* 0x0000002c21007c0c */ /* 0x000fe4000bf44270 */
[----:B------:R-:W-:Y:S02]  /*e870*/  LOP3.LUT R31, R21, R2, RZ, 0x3c, !PT ;  /* 0x00000002151f7212 */ /* 0x000fe400078e3cff */
[----:B--2---:R-:W-:Y:S01]  /*e880*/  SHF.R.S32.HI R29, RZ, 0x1f, R9 ;  /* 0x0000001fff1d7819 */ /* 0x004fe20000011409 */
[----:B------:R-:W-:Y:S08]  /*e890*/  @!P1 BRA `(.L_x_63) ;  /* 0x0000000000049947 */ /* 0x000ff00003800000 */
[----:B------:R-:W-:Y:S01]  /*e8a0*/  BPT.TRAP 0x1 ;  /* 0x000000040000795c */ /* 0x000fe20000300000 */
.L_x_63:
[----:B------:R-:W-:Y:S02]  /*e8b0*/  LEA R5, R4, UR41, 0x3 ;  /* 0x0000002904057c11 */ /* 0x000fe4000f8e18ff */
[----:B------:R-:W-:-:S04]  /*e8c0*/  SHF.L.U32 R30, R31, 0x1f, RZ ;  /* 0x0000001f1f1e7819 */ /* 0x000fc800000006ff */
[----:B------:R-:W0:Y:S02]  /*e8d0*/  SYNCS.PHASECHK.TRANS64.TRYWAIT P0, [R5+URZ+0x33480], R30 ;  /* 0x0334801e050075a7 */ /* 0x000e24000800017f */
[----:B0-----:R-:W-:Y:S05]  /*e8e0*/  @!P0 BRA `(.L_x_64) ;  /* 0x0000003400e48947 */ /* 0x001fea0003800000 */
.L_x_137:
[----:B------:R-:W-:Y:S01]  /*e8f0*/  ULDC UR4, c[0x0][0x430] ;  /* 0x00010c0000047ab9 */ /* 0x000fe20000000800 */
[----:B------:R-:W-:Y:S01]  /*e900*/  ULDC.64 UR8, c[0x0][0x328] ;  /* 0x0000ca0000087ab9 */ /* 0x000fe20000000a00 */
[----:B------:R-:W-:Y:S01]  /*e910*/  UIADD3 UR4, -UR4, URZ, URZ ;  /* 0x0000003f04047290 */ /* 0x000fe2000fffe13f */
[----:B------:R-:W-:Y:S01]  /*e920*/  R2UR UR5, R34 ;  /* 0x00000000220572ca */ /* 0x000fe200000e0000 */
[----:B------:R-:W-:Y:S01]  /*e930*/  ULDC.64 UR10, c[0x0][0x338] ;  /* 0x0000ce00000a7ab9 */ /* 0x000fe20000000a00 */
[----:B------:R-:W-:Y:S01]  /*e940*/  ULDC.64 UR6, c[0x0][0x330] ;  /* 0x0000cc0000067ab9 */ /* 0x000fe20000000a00 */
[----:B------:R-:W-:Y:S01]  /*e950*/  IMAD R6, R29, UR10, RZ ;  /* 0x0000000a1d067c24 */ /* 0x000fe2000f8e02ff */
[----:B------:R-:W-:Y:S01]  /*e960*/  ULDC.64 UR12, c[0x0][0x318] ;  /* 0x0000c600000c7ab9 */ /* 0x000fe20000000a00 */
[----:B------:R-:W-:Y:S01]  /*e970*/  IMAD R10, R10, UR4, R0 ;  /* 0x000000040a0a7c24 */ /* 0x000fe2000f8e0200 */
[----:B-----5:R-:W-:Y:S01]  /*e980*/  SHF.R.S32.HI R28, RZ, 0x1f, R8 ;  /* 0x0000001fff1c7819 */ /* 0x020fe20000011408 */
[----:B------:R-:W-:Y:S01]  /*e990*/  IMAD R17, R11, UR4, R0 ;  /* 0x000000040b117c24 */ /* 0x000fe2000f8e0200 */
[----:B------:R-:W1:Y:S01]  /*e9a0*/  LDC R12, c[0x0][0x2f4] ;  /* 0x0000bd00ff0c7b82 */ /* 0x000e620000000800 */
[----:B------:R-:W-:Y:S01]  /*e9b0*/  IMAD.U32 R25, RZ, RZ, UR13 ;  /* 0x0000000dff197e24 */ /* 0x000fe2000f8e00ff */
[----:B------:R-:W-:Y:S01]  /*e9c0*/  SHF.R.S32.HI R26, RZ, 0x1f, R10 ;  /* 0x0000001fff1a7819 */ /* 0x000fe2000001140a */
[----:B------:R-:W-:Y:S01]  /*e9d0*/  VIADD R17, R17, 0x80 ;  /* 0x0000008011117836 */ /* 0x000fe20000000000 */
[----:B------:R-:W-:Y:S01]  /*e9e0*/  UMOV UR4, 0xffffffff ;  /* 0xffffffff00047882 */ /* 0x000fe20000000000 */
[----:B------:R-:W-:-:S02]  /*e9f0*/  LOP3.LUT P3, RZ, R16, 0x2, RZ, 0xc0, !PT ;  /* 0x0000000210ff7812 */ /* 0x000fc4000786c0ff */
[----:B------:R-:W-:Y:S01]  /*ea00*/  IMAD R3, R26, UR8, RZ ;  /* 0x000000081a037c24 */ /* 0x000fe2000f8e02ff */
[----:B------:R-:W-:Y:S02]  /*ea10*/  SHF.R.S32.HI R27, RZ, 0x1f, R17 ;  /* 0x0000001fff1b7819 */ /* 0x000fe40000011411 */
[----:B------:R-:W-:Y:S01]  /*ea20*/  LOP3.LUT P1, RZ, R16, 0x1, RZ, 0xc0, !PT ;  /* 0x0000000110ff7812 */ /* 0x000fe2000782c0ff */
[C---:B------:R-:W-:Y:S02]  /*ea30*/  IMAD R7, R10.reuse, UR9, R3 ;  /* 0x000000090a077c24 */ /* 0x040fe4000f8e0203 */
[----:B------:R-:W-:-:S04]  /*ea40*/  IMAD.WIDE.U32 R2, R10, UR8, RZ ;  /* 0x000000080a027c25 */ /* 0x000fc8000f8e00ff */
[----:B------:R-:W-:Y:S02]  /*ea50*/  IMAD.IADD R3, R3, 0x1, R7 ;  /* 0x0000000103037824 */ /* 0x000fe400078e0207 */
[C---:B------:R-:W-:Y:S02]  /*ea60*/  IMAD R7, R9.reuse, UR11, R6 ;  /* 0x0000000b09077c24 */ /* 0x040fe4000f8e0206 */
[----:B------:R-:W-:Y:S01]  /*ea70*/  IMAD.WIDE.U32 R2, R9, UR10, R2 ;  /* 0x0000000a09027c25 */ /* 0x000fe2000f8e0002 */
[----:B-1----:R-:W-:-:S03]  /*ea80*/  ISETP.GE.AND P4, PT, R35, R12, PT ;  /* 0x0000000c2300720c */ /* 0x002fc60003f86270 */
[----:B------:R-:W-:Y:S02]  /*ea90*/  IMAD.IADD R3, R3, 0x1, R7 ;  /* 0x0000000103037824 */ /* 0x000fe400078e0207 */
[----:B------:R-:W-:Y:S01]  /*eaa0*/  IMAD.U32 R6, RZ, RZ, UR6 ;  /* 0x00000006ff067e24 */ /* 0x000fe2000f8e00ff */
[----:B------:R-:W-:-:S03]  /*eab0*/  UIMAD UR6, UR5, UR6, URZ ;  /* 0x00000006050672a4 */ /* 0x000fc6000f8e023f */
[----:B------:R-:W-:Y:S01]  /*eac0*/  IMAD.WIDE.U32 R2, R6, UR39, R2 ;  /* 0x0000002706027c25 */ /* 0x000fe2000f8e0002 */
[----:B------:R-:W-:Y:S02]  /*ead0*/  UIMAD UR6, UR39, UR7, UR6 ;  /* 0x00000007270672a4 */ /* 0x000fe4000f8e0206 */
[----:B------:R-:W-:Y:S01]  /*eae0*/  IADD3 R18, P0, R2, UR12, RZ ;  /* 0x0000000c02127c10 */ /* 0x000fe2000ff1e0ff */
[----:B------:R-:W-:-:S03]  /*eaf0*/  IMAD R2, R27, UR8, RZ ;  /* 0x000000081b027c24 */ /* 0x000fc6000f8e02ff */
[----:B------:R-:W-:Y:S01]  /*eb00*/  IADD3.X R19, R25, UR6, R3, P0, !PT ;  /* 0x0000000619137c10 */ /* 0x000fe200087fe403 */
[C---:B------:R-:W-:Y:S02]  /*eb10*/  IMAD R7, R17.reuse, UR9, R2 ;  /* 0x0000000911077c24 */ /* 0x040fe4000f8e0202 */
[----:B------:R-:W-:-:S04]  /*eb20*/  IMAD.WIDE.U32 R2, R17, UR8, RZ ;  /* 0x0000000811027c25 */ /* 0x000fc8000f8e00ff */
[----:B------:R-:W-:Y:S02]  /*eb30*/  IMAD.IADD R3, R3, 0x1, R7 ;  /* 0x0000000103037824 */ /* 0x000fe400078e0207 */
[----:B------:R-:W-:Y:S02]  /*eb40*/  IMAD R7, R28, UR10, RZ ;  /* 0x0000000a1c077c24 */ /* 0x000fe4000f8e02ff */
[----:B------:R-:W-:-:S04]  /*eb50*/  IMAD.WIDE.U32 R2, R8, UR10, R2 ;  /* 0x0000000a08027c25 */ /* 0x000fc8000f8e0002 */
[----:B------:R-:W-:-:S04]  /*eb60*/  IMAD R7, R8, UR11, R7 ;  /* 0x0000000b08077c24 */ /* 0x000fc8000f8e0207 */
[----:B------:R-:W-:Y:S02]  /*eb70*/  IMAD.IADD R3, R3, 0x1, R7 ;  /* 0x0000000103037824 */ /* 0x000fe400078e0207 */
[----:B------:R-:W-:-:S03]  /*eb80*/  IMAD.WIDE.U32 R2, R6, UR39, R2 ;  /* 0x0000002706027c25 */ /* 0x000fc6000f8e0002 */
[----:B------:R-:W-:-:S04]  /*eb90*/  IADD3 R23, P0, R2, UR12, RZ ;  /* 0x0000000c02177c10 */ /* 0x000fc8000ff1e0ff */
[----:B------:R-:W-:Y:S01]  /*eba0*/  IADD3.X R25, R25, UR6, R3, P0, !PT ;  /* 0x0000000619197c10 */ /* 0x000fe200087fe403 */
[----:B------:R-:W-:Y:S08]  /*ebb0*/  BRA.DIV UR4, `(.L_x_65) ;  /* 0x0000003604447947 */ /* 0x000ff0000b800000 */
[----:B------:R-:W1:Y:S01]  /*ebc0*/  SHFL.IDX PT, R2, R18, RZ, 0x1c1f ;  /* 0x001c1fff12027589 */ /* 0x000e6200000e0000 */
[----:B------:R-:W-:-:S03]  /*ebd0*/  IMAD R22, R4, 0x7800, R24 ;  /* 0x0000780004167824 */ /* 0x000fc600078e0218 */
[----:B------:R-:W2:Y:S04]  /*ebe0*/  SHFL.IDX PT, R3, R19, RZ, 0x1c1f ;  /* 0x001c1fff13037589 */ /* 0x000ea800000e0000 */
[----:B------:R-:W-:Y:S04]  /*ebf0*/  SHFL.IDX PT, R7, R19, 0x2, 0x1c1f ;  /* 0x005c1f0013077f89 */ /* 0x000fe800000e0000 */
[----:B------:R-:W-:Y:S04]  /*ec00*/  SHFL.IDX PT, R25, R25, RZ, 0x1c1f ;  /* 0x001c1fff19197589 */ /* 0x000fe800000e0000 */
[----:B------:R-:W-:Y:S01]  /*ec10*/  SHFL.IDX PT, R14, R23, RZ, 0x1c1f ;  /* 0x001c1fff170e7589 */ /* 0x000fe200000e0000 */
[----:B-1----:R-:W-:-:S05]  /*ec20*/  IADD3 R2, P0, R35, R2, RZ ;  /* 0x0000000223027210 */ /* 0x002fca0007f1e0ff */
[----:B--2---:R-:W-:-:S05]  /*ec30*/  IMAD.X R3, RZ, RZ, R3, P0 ;  /* 0x000000ffff037224 */ /* 0x004fca00000e0603 */
[----:B------:R-:W-:Y:S04]  /*ec40*/  LDGSTS.E.BYPASS.LTC128B.128 [R22+0xf200], desc[UR56][R2.64], !P4 ;  /* 0x0f20000002167fae */ /* 0x000fe8000e101d78 */
[----:B------:R-:W-:Y:S04]  /*ec50*/  LDGSTS.E.BYPASS.LTC128B.128 [R22+0x11a00], desc[UR56][R2.64+0x40], !P3 ;  /* 0x11a0004002167fae */ /* 0x000fe8000d901d78 */
[----:B------:R1:W-:Y:S04]  /*ec60*/  LDGSTS.E.BYPASS.LTC128B.128 [R22+0x14200], desc[UR56][R2.64+0x80], !P1 ;  /* 0x1420008002167fae */ /* 0x0003e8000c901d78 */
[----:B-1----:R-:W1:Y:S04]  /*ec70*/  SHFL.IDX PT, R2, R18, 0x1, 0x1c1f ;  /* 0x003c1f0012027f89 */ /* 0x002e6800000e0000 */
[----:B------:R-:W2:Y:S04]  /*ec80*/  SHFL.IDX PT, R3, R19, 0x1, 0x1c1f ;  /* 0x003c1f0013037f89 */ /* 0x000ea800000e0000 */
[----:B------:R-:W-:Y:S01]  /*ec90*/  SHFL.IDX PT, R19, R19, 0x3, 0x1c1f ;  /* 0x007c1f0013137f89 */ /* 0x000fe200000e0000 */
[----:B-1----:R-:W-:-:S05]  /*eca0*/  IADD3 R2, P0, R35, R2, RZ ;  /* 0x0000000223027210 */ /* 0x002fca0007f1e0ff */
[----:B--2---:R-:W-:-:S05]  /*ecb0*/  IMAD.X R3, RZ, RZ, R3, P0 ;  /* 0x000000ffff037224 */ /* 0x004fca00000e0603 */
[----:B------:R-:W-:Y:S04]  /*ecc0*/  LDGSTS.E.BYPASS.LTC128B.128 [R22+0xfa00], desc[UR56][R2.64], !P4 ;  /* 0x0fa0000002167fae */ /* 0x000fe8000e101d78 */
[----:B------:R-:W-:Y:S04]  /*ecd0*/  LDGSTS.E.BYPASS.LTC128B.128 [R22+0x12200], desc[UR56][R2.64+0x40], !P3 ;  /* 0x1220004002167fae */ /* 0x000fe8000d901d78 */
[----:B------:R1:W-:Y:S04]  /*ece0*/  LDGSTS.E.BYPASS.LTC128B.128 [R22+0x14a00], desc[UR56][R2.64+0x80], !P1 ;  /* 0x14a0008002167fae */ /* 0x0003e8000c901d78 */
[----:B-1----:R-:W1:Y:S02]  /*ecf0*/  SHFL.IDX PT, R2, R18, 0x2, 0x1c1f ;  /* 0x005c1f0012027f89 */ /* 0x002e6400000e0000 */
[----:B-1----:R-:W-:-:S02]  /*ed00*/  IADD3 R6, P0, R35, R2, RZ ;  /* 0x0000000223067210 */ /* 0x002fc40007f1e0ff */
[----:B------:R-:W1:Y:S03]  /*ed10*/  SHFL.IDX PT, R2, R18, 0x3, 0x1c1f ;  /* 0x007c1f0012027f89 */ /* 0x000e6600000e0000 */
[----:B------:R-:W-:-:S05]  /*ed20*/  IMAD.X R7, RZ, RZ, R7, P0 ;  /* 0x000000ffff077224 */ /* 0x000fca00000e0607 */
[----:B------:R2:W-:Y:S04]  /*ed30*/  LDGSTS.E.BYPASS.LTC128B.128 [R22+0x10200], desc[UR56][R6.64], !P4 ;  /* 0x1020000006167fae */ /* 0x0005e8000e101d78 */
[----:B------:R2:W-:Y:S04]  /*ed40*/  LDGSTS.E.BYPASS.LTC128B.128 [R22+0x12a00], desc[UR56][R6.64+0x40], !P3 ;  /* 0x12a0004006167fae */ /* 0x0005e8000d901d78 */
[----:B------:R2:W-:Y:S01]  /*ed50*/  LDGSTS.E.BYPASS.LTC128B.128 [R22+0x15200], desc[UR56][R6.64+0x80], !P1 ;  /* 0x1520008006167fae */ /* 0x0005e2000c901d78 */
[----:B-1----:R-:W-:-:S05]  /*ed60*/  IADD3 R2, P0, R35, R2, RZ ;  /* 0x0000000223027210 */ /* 0x002fca0007f1e0ff */
[----:B------:R-:W-:-:S05]  /*ed70*/  IMAD.X R3, RZ, RZ, R19, P0 ;  /* 0x000000ffff037224 */ /* 0x000fca00000e0613 */
[----:B------:R2:W-:Y:S04]  /*ed80*/  LDGSTS.E.BYPASS.LTC128B.128 [R22+0x10a00], desc[UR56][R2.64], !P4 ;  /* 0x10a0000002167fae */ /* 0x0005e8000e101d78 */
[----:B------:R2:W-:Y:S04]  /*ed90*/  LDGSTS.E.BYPASS.LTC128B.128 [R22+0x13200], desc[UR56][R2.64+0x40], !P3 ;  /* 0x1320004002167fae */ /* 0x0005e8000d901d78 */
[----:B------:R2:W-:Y:S02]  /*eda0*/  LDGSTS.E.BYPASS.LTC128B.128 [R22+0x15a00], desc[UR56][R2.64+0x80], !P1 ;  /* 0x15a0008002167fae */ /* 0x0005e4000c901d78 */
.L_x_149:
[----:B--2---:R-:W-:Y:S02]  /*edb0*/  IADD3 R2, P0, R35, R14, RZ ;  /* 0x0000000e23027210 */ /* 0x004fe40007f1e0ff */
[----:B------:R-:W-:-:S03]  /*edc0*/  R2UR UR4, R5 ;  /* 0x00000000050472ca */ /* 0x000fc600000e0000 */
        /* <DEDUP_REMOVED lines=14> */
[----:B-1----:R-:W-:Y:S05]  /*eeb0*/  @!P1 BRA `(.L_x_66) ;  /* 0x0000000000049947 */ /* 0x002fea0003800000 */
[----:B------:R-:W-:Y:S01]  /*eec0*/  BPT.TRAP 0x1 ;  /* 0x000000040000795c */ /* 0x000fe20000300000 */
.L_x_66:
[----:B------:R1:W-:Y:S01]  /*eed0*/  SYNCS.ARRIVE.TRANS64.A1T0 RZ, [R5+URZ+0x33470], RZ ;  /* 0x033470ff05ff79a7 */ /* 0x0003e2000810003f */
[----:B------:R-:W-:Y:S05]  /*eee0*/  @!P1 BRA `(.L_x_67) ;  /* 0x0000000000049947 */ /* 0x000fea0003800000 */
[----:B------:R-:W-:Y:S01]  /*eef0*/  BPT.TRAP 0x1 ;  /* 0x000000040000795c */ /* 0x000fe20000300000 */
.L_x_67:
[----:B------:R-:W2:Y:S02]  /*ef00*/  SYNCS.PHASECHK.TRANS64.TRYWAIT P0, [R5+URZ+0x33440], R30 ;  /* 0x0334401e050075a7 */ /* 0x000ea4000800017f */
[----:B--2---:R-:W-:Y:S05]  /*ef10*/  @!P0 BRA `(.L_x_68) ;  /* 0x0000003400e88947 */ /* 0x004fea0003800000 */
.L_x_150:
[----:B------:R-:W-:Y:S01]  /*ef20*/  ULDC.64 UR8, c[0x0][0x300] ;  /* 0x0000c00000087ab9 */ /* 0x000fe20000000a00 */
[----:B------:R-:W-:Y:S01]  /*ef30*/  ULDC.64 UR10, c[0x0][0x310] ;  /* 0x0000c400000a7ab9 */ /* 0x000fe20000000a00 */
[----:B------:R-:W-:Y:S01]  /*ef40*/  IMAD R3, R26, UR8, RZ ;  /* 0x000000081a037c24 */ /* 0x000fe2000f8e02ff */
[----:B------:R-:W-:Y:S01]  /*ef50*/  R2UR UR6, R34 ;  /* 0x00000000220672ca */ /* 0x000fe200000e0000 */
[----:B------:R-:W-:Y:S01]  /*ef60*/  IMAD R6, R29, UR10, RZ ;  /* 0x0000000a1d067c24 */ /* 0x000fe2000f8e02ff */
[----:B------:R-:W-:Y:S01]  /*ef70*/  ULDC.64 UR4, c[0x0][0x308] ;  /* 0x0000c20000047ab9 */ /* 0x000fe20000000a00 */
[C---:B------:R-:W-:Y:S01]  /*ef80*/  IMAD R7, R10.reuse, UR9, R3 ;  /* 0x000000090a077c24 */ /* 0x040fe2000f8e0203 */
[----:B------:R-:W3:Y:S01]  /*ef90*/  LDC R11, c[0x0][0x2f4] ;  /* 0x0000bd00ff0b7b82 */ /* 0x000ee20000000800 */
[----:B------:R-:W-:Y:S01]  /*efa0*/  IMAD.WIDE.U32 R2, R10, UR8, RZ ;  /* 0x000000080a027c25 */ /* 0x000fe2000f8e00ff */
[C---:B------:R-:W-:Y:S02]  /*efb0*/  LOP3.LUT P3, RZ, R16.reuse, 0x2, RZ, 0xc0, !PT ;  /* 0x0000000210ff7812 */ /* 0x040fe4000786c0ff */
[----:B------:R-:W-:Y:S01]  /*efc0*/  LOP3.LUT P1, RZ, R16, 0x1, RZ, 0xc0, !PT ;  /* 0x0000000110ff7812 */ /* 0x000fe2000782c0ff */
[----:B------:R-:W-:-:S02]  /*efd0*/  IMAD.IADD R3, R3, 0x1, R7 ;  /* 0x0000000103037824 */ /* 0x000fc400078e0207 */
[C---:B------:R-:W-:Y:S02]  /*efe0*/  IMAD R7, R9.reuse, UR11, R6 ;  /* 0x0000000b09077c24 */ /* 0x040fe4000f8e0206 */
[----:B------:R-:W-:-:S04]  /*eff0*/  IMAD.WIDE.U32 R2, R9, UR10, R2 ;  /* 0x0000000a09027c25 */ /* 0x000fc8000f8e0002 */
[----:B------:R-:W-:Y:S02]  /*f000*/  IMAD.IADD R3, R3, 0x1, R7 ;  /* 0x0000000103037824 */ /* 0x000fe400078e0207 */
[----:B------:R-:W-:Y:S01]  /*f010*/  IMAD.U32 R6, RZ, RZ, UR4 ;  /* 0x00000004ff067e24 */ /* 0x000fe2000f8e00ff */
[----:B------:R-:W-:-:S03]  /*f020*/  UIMAD UR4, UR6, UR4, URZ ;  /* 0x00000004060472a4 */ /* 0x000fc6000f8e023f */
[----:B------:R-:W-:Y:S01]  /*f030*/  IMAD.WIDE.U32 R2, R6, UR39, R2 ;  /* 0x0000002706027c25 */ /* 0x000fe2000f8e0002 */
[----:B------:R-:W-:Y:S01]  /*f040*/  ULDC.64 UR6, c[0x0][0x2e8] ;  /* 0x0000ba0000067ab9 */ /* 0x000fe20000000a00 */
[----:B------:R-:W-:Y:S02]  /*f050*/  UIMAD UR4, UR39, UR5, UR4 ;  /* 0x00000005270472a4 */ /* 0x000fe4000f8e0204 */
[----:B------:R-:W-:Y:S01]  /*f060*/  IMAD.U32 R23, RZ, RZ, UR7 ;  /* 0x00000007ff177e24 */ /* 0x000fe2000f8e00ff */
[----:B------:R-:W-:Y:S01]  /*f070*/  IADD3 R18, P0, R2, UR6, RZ ;  /* 0x0000000602127c10 */ /* 0x000fe2000ff1e0ff */
[----:B------:R-:W-:Y:S01]  /*f080*/  IMAD R2, R27, UR8, RZ ;  /* 0x000000081b027c24 */ /* 0x000fe2000f8e02ff */
[----:B---3--:R-:W-:Y:S02]  /*f090*/  ISETP.GE.AND P4, PT, R35, R11, PT ;  /* 0x0000000b2300720c */ /* 0x008fe40003f86270 */
[----:B------:R-:W-:Y:S01]  /*f0a0*/  IADD3.X R19, R23, UR4, R3, P0, !PT ;  /* 0x0000000417137c10 */ /* 0x000fe200087fe403 */
[----:B------:R-:W-:-:S02]  /*f0b0*/  IMAD R7, R17, UR9, R2 ;  /* 0x0000000911077c24 */ /* 0x000fc4000f8e0202 */
        /* <DEDUP_REMOVED lines=9> */
[----:B------:R-:W-:-:S03]  /*f150*/  UMOV UR4, 0xffffffff ;  /* 0xffffffff00047882 */ /* 0x000fc60000000000 */
[----:B------:R-:W-:Y:S05]  /*f160*/  BRA.DIV UR4, `(.L_x_69) ;  /* 0x0000003604687947 */ /* 0x000fea000b800000 */
[----:B------:R-:W3:Y:S01]  /*f170*/  SHFL.IDX PT, R14, R18, RZ, 0x1c1f ;  /* 0x001c1fff120e7589 */ /* 0x000ee200000e0000 */
[----:B------:R-:W-:-:S03]  /*f180*/  IMAD R22, R4, 0x7800, R36 ;  /* 0x0000780004167824 */ /* 0x000fc600078e0224 */
[----:B------:R-:W4:Y:S01]  /*f190*/  SHFL.IDX PT, R3, R19, RZ, 0x1c1f ;  /* 0x001c1fff13037589 */ /* 0x000f2200000e0000 */
[----:B------:R-:W-:-:S03]  /*f1a0*/  VIADD R22, R22, UR41 ;  /* 0x0000002916167c36 */ /* 0x000fc60008000000 */
[----:B------:R-:W-:Y:S01]  /*f1b0*/  SHFL.IDX PT, R23, R23, RZ, 0x1c1f ;  /* 0x001c1fff17177589 */ /* 0x000fe200000e0000 */
[----:B---3--:R-:W-:-:S03]  /*f1c0*/  IADD3 R10, P0, R35, R14, RZ ;  /* 0x0000000e230a7210 */ /* 0x008fc60007f1e0ff */
[----:B------:R-:W3:Y:S02]  /*f1d0*/  SHFL.IDX PT, R14, R18, 0x1, 0x1c1f ;  /* 0x003c1f00120e7f89 */ /* 0x000ee400000e0000 */
[----:B----4-:R-:W-:Y:S02]  /*f1e0*/  IMAD.X R11, RZ, RZ, R3, P0 ;  /* 0x000000ffff0b7224 */ /* 0x010fe400000e0603 */
[----:B------:R-:W4:Y:S04]  /*f1f0*/  SHFL.IDX PT, R3, R19, 0x1, 0x1c1f ;  /* 0x003c1f0013037f89 */ /* 0x000f2800000e0000 */
[----:B------:R0:W-:Y:S04]  /*f200*/  LDGSTS.E.BYPASS.LTC128B.128 [R22+0x24200], desc[UR56][R10.64], !P4 ;  /* 0x242000000a167fae */ /* 0x0001e8000e101d78 */
[----:B------:R0:W-:Y:S04]  /*f210*/  LDGSTS.E.BYPASS.LTC128B.128 [R22+0x26a00], desc[UR56][R10.64+0x40], !P3 ;  /* 0x26a000400a167fae */ /* 0x0001e8000d901d78 */
[----:B------:R0:W-:Y:S01]  /*f220*/  LDGSTS.E.BYPASS.LTC128B.128 [R22+0x29200], desc[UR56][R10.64+0x80], !P1 ;  /* 0x292000800a167fae */ /* 0x0001e2000c901d78 */
[----:B---3--:R-:W-:-:S03]  /*f230*/  IADD3 R8, P0, R35, R14, RZ ;  /* 0x0000000e23087210 */ /* 0x008fc60007f1e0ff */
[----:B------:R-:W3:Y:S02]  /*f240*/  SHFL.IDX PT, R14, R18, 0x2, 0x1c1f ;  /* 0x005c1f00120e7f89 */ /* 0x000ee400000e0000 */
[----:B----4-:R-:W-:Y:S02]  /*f250*/  IMAD.X R9, RZ, RZ, R3, P0 ;  /* 0x000000ffff097224 */ /* 0x010fe400000e0603 */
[----:B------:R-:W4:Y:S04]  /*f260*/  SHFL.IDX PT, R3, R19, 0x2, 0x1c1f ;  /* 0x005c1f0013037f89 */ /* 0x000f2800000e0000 */
[----:B------:R-:W-:Y:S04]  /*f270*/  SHFL.IDX PT, R19, R19, 0x3, 0x1c1f ;  /* 0x007c1f0013137f89 */ /* 0x000fe800000e0000 */
[----:B------:R0:W-:Y:S04]  /*f280*/  LDGSTS.E.BYPASS.LTC128B.128 [R22+0x24a00], desc[UR56][R8.64], !P4 ;  /* 0x24a0000008167fae */ /* 0x0001e8000e101d78 */
[----:B------:R0:W-:Y:S04]  /*f290*/  LDGSTS.E.BYPASS.LTC128B.128 [R22+0x27200], desc[UR56][R8.64+0x40], !P3 ;  /* 0x2720004008167fae */ /* 0x0001e8000d901d78 */
[----:B------:R0:W-:Y:S01]  /*f2a0*/  LDGSTS.E.BYPASS.LTC128B.128 [R22+0x29a00], desc[UR56][R8.64+0x80], !P1 ;  /* 0x29a0008008167fae */ /* 0x0001e2000c901d78 */
[----:B---3--:R-:W-:-:S03]  /*f2b0*/  IADD3 R6, P0, R35, R14, RZ ;  /* 0x0000000e23067210 */ /* 0x008fc60007f1e0ff */
[----:B------:R-:W3:Y:S02]  /*f2c0*/  SHFL.IDX PT, R14, R18, 0x3, 0x1c1f ;  /* 0x007c1f00120e7f89 */ /* 0x000ee400000e0000 */
[----:B----4-:R-:W-:-:S05]  /*f2d0*/  IMAD.X R7, RZ, RZ, R3, P0 ;  /* 0x000000ffff077224 */ /* 0x010fca00000e0603 */
[----:B------:R0:W-:Y:S04]  /*f2e0*/  LDGSTS.E.BYPASS.LTC128B.128 [R22+0x25200], desc[UR56][R6.64], !P4 ;  /* 0x2520000006167fae */ /* 0x0001e8000e101d78 */
[----:B------:R0:W-:Y:S04]  /*f2f0*/  LDGSTS.E.BYPASS.LTC128B.128 [R22+0x27a00], desc[UR56][R6.64+0x40], !P3 ;  /* 0x27a0004006167fae */ /* 0x0001e8000d901d78 */
[----:B------:R0:W-:Y:S01]  /*f300*/  LDGSTS.E.BYPASS.LTC128B.128 [R22+0x2a200], desc[UR56][R6.64+0x80], !P1 ;  /* 0x2a20008006167fae */ /* 0x0001e2000c901d78 */
[----:B---3--:R-:W-:-:S03]  /*f310*/  IADD3 R2, P0, R35, R14, RZ ;  /* 0x0000000e23027210 */ /* 0x008fc60007f1e0ff */
[----:B------:R0:W3:Y:S02]  /*f320*/  SHFL.IDX PT, R14, R17, RZ, 0x1c1f ;  /* 0x001c1fff110e7589 */ /* 0x0000e400000e0000 */
[----:B------:R-:W-:-:S05]  /*f330*/  IMAD.X R3, RZ, RZ, R19, P0 ;  /* 0x000000ffff037224 */ /* 0x000fca00000e0613 */
[----:B------:R0:W-:Y:S04]  /*f340*/  LDGSTS.E.BYPASS.LTC128B.128 [R22+0x25a00], desc[UR56][R2.64], !P4 ;  /* 0x25a0000002167fae */ /* 0x0001e8000e101d78 */
[----:B------:R0:W-:Y:S04]  /*f350*/  LDGSTS.E.BYPASS.LTC128B.128 [R22+0x28200], desc[UR56][R2.64+0x40], !P3 ;  /* 0x2820004002167fae */ /* 0x0001e8000d901d78 */
[----:B------:R0:W-:Y:S02]  /*f360*/  LDGSTS.E.BYPASS.LTC128B.128 [R22+0x2aa00], desc[UR56][R2.64+0x80], !P1 ;  /* 0x2aa0008002167fae */ /* 0x0001e4000c901d78 */
.L_x_162:
[----:B0--3--:R-:W-:Y:S02]  /*f370*/  IADD3 R2, P0, R35, R14, RZ ;  /* 0x0000000e23027210 */ /* 0x009fe40007f1e0ff */
        /* <DEDUP_REMOVED lines=17> */
.L_x_70:
[----:B------:R-:W-:Y:S01]  /*f490*/  IMAD.U32 R2, RZ, RZ, UR48 ;  /* 0x00000030ff027e24 */ /* 0x000fe2000f8e00ff */
[----:B------:R0:W-:Y:S04]  /*f4a0*/  SYNCS.ARRIVE.TRANS64.A1T0 RZ, [R5+URZ+0x33430], RZ ;  /* 0x033430ff05ff79a7 */ /* 0x0001e8000810003f */
[----:B------:R-:W-:-:S04]  /*f4b0*/  LOP3.LUT R2, R2, 0x1, RZ, 0xfc, !PT ;  /* 0x0000000102027812 */ /* 0x000fc800078efcff */
[----:B------:R-:W-:-:S13]  /*f4c0*/  ISETP.NE.AND P0, PT, R2, 0x3, PT ;  /* 0x000000030200780c */ /* 0x000fda0003f05270 */
[----:B0-----:R-:W-:Y:S05]  /*f4d0*/  @!P0 BRA `(.L_x_71) ;  /* 0x0000000000048947 */ /* 0x001fea0003800000 */
[----:B------:R-:W-:Y:S01]  /*f4e0*/  BPT.TRAP 0x1 ;  /* 0x000000040000795c */ /* 0x000fe20000300000 */
.L_x_71:
[----:B------:R-:W-:Y:S02]  /*f4f0*/  LOP3.LUT R2, R21, 0x1, RZ, 0x3c, !PT ;  /* 0x0000000115027812 */ /* 0x000fe400078e3cff */
[----:B-12---:R-:W-:Y:S02]  /*f500*/  LEA R5, R20, UR41, 0x3 ;  /* 0x0000002914057c11 */ /* 0x006fe4000f8e18ff */
[----:B------:R-:W-:-:S04]  /*f510*/  SHF.L.U32 R2, R2, 0x1f, RZ ;  /* 0x0000001f02027819 */ /* 0x000fc800000006ff */
[----:B------:R-:W0:Y:S02]  /*f520*/  SYNCS.PHASECHK.TRANS64.TRYWAIT P1, [R5+URZ+0x33470], R2 ;  /* 0x03347002050075a7 */ /* 0x000e24000802017f */
[----:B0-----:R-:W-:Y:S05]  /*f530*/  @!P1 BRA `(.L_x_72) ;  /* 0x0000003400e49947 */ /* 0x001fea0003800000 */
.L_x_163:
[----:B------:R-:W-:-:S06]  /*f540*/  ULOP3.LUT UR4, UR48, 0x2, URZ, 0xfc, !UPT ;  /* 0x0000000230047892 */ /* 0x000fcc000f8efc3f */
[----:B------:R-:W-:-:S05]  /*f550*/  IMAD.U32 R3, RZ, RZ, UR4 ;  /* 0x00000004ff037e24 */ /* 0x000fca000f8e00ff */
[----:B------:R-:W-:-:S13]  /*f560*/  ISETP.NE.AND P1, PT, R3, 0x3, PT ;  /* 0x000000030300780c */ /* 0x000fda0003f25270 */
[----:B------:R-:W-:Y:S05]  /*f570*/  @!P1 BRA `(.L_x_73) ;  /* 0x0000000000049947 */ /* 0x000fea0003800000 */
[----:B------:R-:W-:Y:S01]  /*f580*/  BPT.TRAP 0x1 ;  /* 0x000000040000795c */ /* 0x000fe20000300000 */
.L_x_73:
[----:B------:R-:W2:Y:S01]  /*f590*/  LDL R3, [R1+0x8] ;  /* 0x0000080001037983 */ /* 0x000ea20000100800 */
[----:B------:R-:W-:Y:S01]  /*f5a0*/  SHF.L.U32 R6, R21, 0x1f, RZ ;  /* 0x0000001f15067819 */ /* 0x000fe200000006ff */
[----:B0-----:R-:W-:-:S03]  /*f5b0*/  IMAD R2, R20, 0x7800, RZ ;  /* 0x0000780014027824 */ /* 0x001fc600078e02ff */
[----:B------:R-:W0:Y:S02]  /*f5c0*/  SYNCS.PHASECHK.TRANS64.TRYWAIT P1, [R5+URZ+0x33460], R6 ;  /* 0x03346006050075a7 */ /* 0x000e24000802017f */
[----:B--2---:R-:W-:Y:S01]  /*f5d0*/  LOP3.LUT R3, R2, R3, RZ, 0xfc, !PT ;  /* 0x0000000302037212 */ /* 0x004fe200078efcff */
[----:B0-----:R-:W-:Y:S06]  /*f5e0*/  @!P1 BRA `(.L_x_74) ;  /* 0x0000003400cc9947 */ /* 0x001fec0003800000 */
.L_x_164:
[----:B------:R-:W2:Y:S01]  /*f5f0*/  LDL R7, [R1+0x4] ;  /* 0x0000040001077983 */ /* 0x000ea20000100800 */
[----:B------:R-:W-:Y:S05]  /*f600*/  WARPSYNC.ALL ;  /* 0x0000000000007948 */ /* 0x000fea0003800000 */
[----:B------:R-:W1:Y:S01]  /*f610*/  LDSM.16.MT88.4 R8, [R3+UR41+0xf200] ;  /* 0x00f200290308783b */ /* 0x000e620008004200 */
[----:B------:R-:W-:-:S06]  /*f620*/  ULOP3.LUT UR4, UR48, 0x2, URZ, 0xfc, !UPT ;  /* 0x0000000230047892 */ /* 0x000fcc000f8efc3f */
[----:B0-----:R-:W-:-:S05]  /*f630*/  IMAD.U32 R6, RZ, RZ, UR4 ;  /* 0x00000004ff067e24 */ /* 0x001fca000f8e00ff */
[----:B------:R-:W-:Y:S02]  /*f640*/  ISETP.NE.AND P1, PT, R6, 0x3, PT ;  /* 0x000000030600780c */ /* 0x000fe40003f25270 */
[C-C-:B-1----:R-:W-:Y:S02]  /*f650*/  PRMT R20, R8.reuse, 0x6420, R9.reuse ;  /* 0x0000642008147816 */ /* 0x142fe40000000009 */
[----:B------:R-:W-:Y:S02]  /*f660*/  PRMT R21, R8, 0x7531, R9 ;  /* 0x0000753108157816 */ /* 0x000fe40000000009 */
[C-C-:B------:R-:W-:Y:S02]  /*f670*/  PRMT R22, R10.reuse, 0x6420, R11.reuse ;  /* 0x000064200a167816 */ /* 0x140fe4000000000b */
[----:B------:R-:W-:Y:S02]  /*f680*/  PRMT R23, R10, 0x7531, R11 ;  /* 0x000075310a177816 */ /* 0x000fe4000000000b */
[----:B--2---:R-:W-:-:S05]  /*f690*/  LOP3.LUT R2, R2, R7, RZ, 0xfc, !PT ;  /* 0x0000000702027212 */ /* 0x004fca00078efcff */
[----:B------:R-:W-:-:S05]  /*f6a0*/  VIADD R2, R2, UR41 ;  /* 0x0000002902027c36 */ /* 0x000fca0008000000 */
[----:B------:R-:W-:Y:S04]  /*f6b0*/  STSM.16.M88.4 [R2+0x200], R20 ;  /* 0x0002001402007844 */ /* 0x000fe80000000200 */
[----:B------:R-:W0:Y:S02]  /*f6c0*/  LDSM.16.MT88.4 R8, [R3+UR41+0x11a00] ;  /* 0x011a00290308783b */ /* 0x000e240008004200 */
[C-C-:B0-----:R-:W-:Y:S02]  /*f6d0*/  PRMT R12, R8.reuse, 0x6420, R9.reuse ;  /* 0x00006420080c7816 */ /* 0x141fe40000000009 */
[----:B------:R-:W-:Y:S02]  /*f6e0*/  PRMT R13, R8, 0x7531, R9 ;  /* 0x00007531080d7816 */ /* 0x000fe40000000009 */
[----:B------:R-:W-:-:S02]  /*f6f0*/  PRMT R14, R10, 0x6420, R11 ;  /* 0x000064200a0e7816 */ /* 0x000fc4000000000b */
[----:B------:R-:W-:-:S05]  /*f700*/  PRMT R15, R10, 0x7531, R11 ;  /* 0x000075310a0f7816 */ /* 0x000fca000000000b */
        /* <DEDUP_REMOVED lines=78> */
[----:B------:R0:W-:Y:S01]  /*fbf0*/  STSM.16.M88.4 [R2+0x7200], R12 ;  /* 0x0072000c02007844 */ /* 0x0001e20000000200 */
[----:B------:R-:W-:Y:S01]  /*fc00*/  @!PT LDS RZ, [RZ] ;  /* 0x00000000fffff984 */ /* 0x000fe20000000800 */
[----:B------:R-:W-:Y:S01]  /*fc10*/  @!PT LDS RZ, [RZ] ;  /* 0x00000000fffff984 */ /* 0x000fe20000000800 */
[----:B------:R-:W-:Y:S01]  /*fc20*/  @!PT LDS RZ, [RZ] ;  /* 0x00000000fffff984 */ /* 0x000fe20000000800 */
[----:B------:R-:W-:Y:S01]  /*fc30*/  @!PT LDS RZ, [RZ] ;  /* 0x00000000fffff984 */ /* 0x000fe20000000800 */
[----:B------:R1:W-:Y:S06]  /*fc40*/  MEMBAR.ALL.CTA ;  /* 0x0000000000007992 */ /* 0x0003ec0000008000 */
[----:B-1----:R-:W1:Y:S01]  /*fc50*/  FENCE.VIEW.ASYNC.S ;  /* 0x00000000000073c6 */ /* 0x002e620000000000 */
[----:B------:R-:W-:Y:S05]  /*fc60*/  @!P1 BRA `(.L_x_75) ;  /* 0x0000000000049947 */ /* 0x000fea0003800000 */
[----:B------:R-:W-:Y:S01]  /*fc70*/  BPT.TRAP 0x1 ;  /* 0x000000040000795c */ /* 0x000fe20000300000 */
.L_x_75:
[----:B-1----:R1:W-:Y:S01]  /*fc80*/  SYNCS.ARRIVE.TRANS64.A1T0 RZ, [R5+URZ+0x33450], RZ ;  /* 0x033450ff05ff79a7 */ /* 0x0023e2000810003f */
[----:B------:R-:W-:Y:S06]  /*fc90*/  BAR.SYNC.DEFER_BLOCKING 0x2, 0x80 ;  /* 0x0082000000007b1d */ /* 0x000fec0000010000 */
[----:B------:R-:W-:Y:S05]  /*fca0*/  @!P0 BRA `(.L_x_76) ;  /* 0x0000000000048947 */ /* 0x000fea0003800000 */
[----:B------:R-:W-:Y:S01]  /*fcb0*/  BPT.TRAP 0x1 ;  /* 0x000000040000795c */ /* 0x000fe20000300000 */
.L_x_76:
[----:B0-----:R-:W0:Y:S01]  /*fcc0*/  S2R R2, SR_CgaCtaId ;  /* 0x0000000000027919 */ /* 0x001e220000008800 */
[----:B-1----:R-:W-:Y:S02]  /*fcd0*/  VIADD R5, R5, 0x33480 ;  /* 0x0003348005057836 */ /* 0x002fe40000000000 */
[----:B------:R-:W-:Y:S02]  /*fce0*/  VIADD R0, R0, 0xffffff60 ;  /* 0xffffff6000007836 */ /* 0x000fe40000000000 */
[----:B------:R-:W-:Y:S02]  /*fcf0*/  IMAD.MOV.U32 R20, RZ, RZ, R4 ;  /* 0x000000ffff147224 */ /* 0x000fe400078e0004 */
[----:B------:R-:W-:Y:S01]  /*fd00*/  IMAD.MOV.U32 R21, RZ, RZ, R31 ;  /* 0x000000ffff157224 */ /* 0x000fe200078e001f */
[----:B0-----:R-:W-:-:S04]  /*fd10*/  PRMT R5, R2, 0x654, R5 ;  /* 0x0000065402057816 */ /* 0x001fc80000000005 */
[----:B------:R0:W-:Y:S01]  /*fd20*/  SYNCS.ARRIVE.TRANS64.RED.A1T0 RZ, [R5+URZ], RZ ;  /* 0x000000ff05ff79a7 */ /* 0x0001e2000810043f */
[----:B------:R-:W-:Y:S05]  /*fd30*/  @P2 BRA `(.L_x_77) ;  /* 0xffffffe800242947 */ /* 0x000fea000383ffff */
[----:B------:R-:W-:Y:S05]  /*fd40*/  BRA `(.L_x_78) ;  /* 0x0000000000047947 */ /* 0x000fea0003800000 */
.L_x_62:
[----:B0-----:R-:W-:-:S07]  /*fd50*/  IMAD.MOV.U32 R4, RZ, RZ, RZ ;  /* 0x000000ffff047224 */ /* 0x001fce00078e00ff */
.L_x_78:
[----:B------:R-:W-:-:S06]  /*fd60*/  ULOP3.LUT UR4, UR48, 0x1, URZ, 0xfc, !UPT ;  /* 0x0000000130047892 */ /* 0x000fcc000f8efc3f */
[----:B------:R-:W-:-:S05]  /*fd70*/  IMAD.U32 R0, RZ, RZ, UR4 ;  /* 0x00000004ff007e24 */ /* 0x000fca000f8e00ff */
[----:B------:R-:W-:-:S13]  /*fd80*/  ISETP.NE.AND P1, PT, R0, 0x3, PT ;  /* 0x000000030000780c */ /* 0x000fda0003f25270 */
[----:B------:R-:W-:Y:S05]  /*fd90*/  @!P1 BRA `(.L_x_79) ;  /* 0x0000000000049947 */ /* 0x000fea0003800000 */
[----:B------:R-:W-:Y:S01]  /*fda0*/  BPT.TRAP 0x1 ;  /* 0x000000040000795c */ /* 0x000fe20000300000 */
.L_x_79:
[----:B-1----:R-:W-:Y:S01]  /*fdb0*/  LOP3.LUT R3, R31, 0x1, RZ, 0x3c, !PT ;  /* 0x000000011f037812 */ /* 0x002fe200078e3cff */
[----:B------:R-:W-:Y:S01]  /*fdc0*/  BSSY B0, `(.L_x_80) ;  /* 0x0000005000007945 */ /* 0x000fe20003800000 */
[----:B------:R-:W-:Y:S02]  /*fdd0*/  LEA R0, R4, UR41, 0x3 ;  /* 0x0000002904007c11 */ /* 0x000fe4000f8e18ff */
[----:B------:R-:W-:-:S04]  /*fde0*/  SHF.L.U32 R3, R3, 0x1f, RZ ;  /* 0x0000001f03037819 */ /* 0x000fc800000006ff */
[----:B------:R-:W1:Y:S02]  /*fdf0*/  SYNCS.PHASECHK.TRANS64.TRYWAIT P0, [R0+URZ+0x33470], R3 ;  /* 0x03347003000075a7 */ /* 0x000e64000800017f */
[----:B-1----:R-:W-:Y:S05]  /*fe00*/  @!P0 BRA `(.L_x_81) ;  /* 0x0000002c00d88947 */ /* 0x002fea0003800000 */
.L_x_165:
[----:B------:R-:W-:Y:S05]  /*fe10*/  BSYNC B0 ;  /* 0x0000000000007941 */ /* 0x000fea0003800000 */
.L_x_80:
[----:B------:R-:W-:-:S06]  /*fe20*/  ULOP3.LUT UR4, UR48, 0x2, URZ, 0xfc, !UPT ;  /* 0x0000000230047892 */ /* 0x000fcc000f8efc3f */
[----:B------:R-:W-:-:S05]  /*fe30*/  IMAD.U32 R2, RZ, RZ, UR4 ;  /* 0x00000004ff027e24 */ /* 0x000fca000f8e00ff */
[----:B------:R-:W-:-:S13]  /*fe40*/  ISETP.NE.AND P0, PT, R2, 0x3, PT ;  /* 0x000000030200780c */ /* 0x000fda0003f05270 */
[----:B------:R-:W-:Y:S05]  /*fe50*/  @!P0 BRA `(.L_x_82) ;  /* 0x0000000000048947 */ /* 0x000fea0003800000 */
[----:B------:R-:W-:Y:S01]  /*fe60*/  BPT.TRAP 0x1 ;  /* 0x000000040000795c */ /* 0x000fe20000300000 */
.L_x_82:
[----:B------:R-:W3:Y:S01]  /*fe70*/  LDL.LU R2, [R1+0x8] ;  /* 0x0000080001027983 */ /* 0x000ee20000300800 */
[----:B0-----:R-:W-:Y:S01]  /*fe80*/  SHF.L.U32 R5, R31, 0x1f, RZ ;  /* 0x0000001f1f057819 */ /* 0x001fe200000006ff */
[----:B-1----:R-:W-:-:S03]  /*fe90*/  IMAD R3, R4, 0x7800, RZ ;  /* 0x0000780004037824 */ /* 0x002fc600078e02ff */
[----:B------:R-:W0:Y:S02]  /*fea0*/  SYNCS.PHASECHK.TRANS64.TRYWAIT P0, [R0+URZ+0x33460], R5 ;  /* 0x03346005000075a7 */ /* 0x000e24000800017f */
[----:B---3--:R-:W-:Y:S01]  /*feb0*/  LOP3.LUT R2, R3, R2, RZ, 0xfc, !PT ;  /* 0x0000000203027212 */ /* 0x008fe200078efcff */
[----:B0-----:R-:W-:Y:S06]  /*fec0*/  @!P0 BRA `(.L_x_83) ;  /* 0x0000002c00bc8947 */ /* 0x001fec0003800000 */
.L_x_166:
[----:B------:R-:W3:Y:S01]  /*fed0*/  LDL.LU R6, [R1+0x4] ;  /* 0x0000040001067983 */ /* 0x000ee20000300800 */
[----:B------:R-:W-:Y:S05]  /*fee0*/  WARPSYNC.ALL ;  /* 0x0000000000007948 */ /* 0x000fea0003800000 */
[----:B------:R-:W1:Y:S01]  /*fef0*/  LDSM.16.MT88.4 R8, [R2+UR41+0xf200] ;  /* 0x00f200290208783b */ /* 0x000e620008004200 */
[----:B------:R-:W-:-:S06]  /*ff00*/  ULOP3.LUT UR4, UR48, 0x2, URZ, 0xfc, !UPT ;  /* 0x0000000230047892 */ /* 0x000fcc000f8efc3f */
[----:B0-----:R-:W-:-:S05]  /*ff10*/  IMAD.U32 R5, RZ, RZ, UR4 ;  /* 0x00000004ff057e24 */ /* 0x001fca000f8e00ff */
[----:B------:R-:W-:Y:S02]  /*ff20*/  ISETP.NE.AND P0, PT, R5, 0x3, PT ;  /* 0x000000030500780c */ /* 0x000fe40003f05270 */
[C-C-:B-1----:R-:W-:Y:S02]  /*ff30*/  PRMT R12, R8.reuse, 0x6420, R9.reuse ;  /* 0x00006420080c7816 */ /* 0x142fe40000000009 */
[----:B------:R-:W-:Y:S02]  /*ff40*/  PRMT R13, R8, 0x7531, R9 ;  /* 0x00007531080d7816 */ /* 0x000fe40000000009 */
[C-C-:B--2---:R-:W-:Y:S02]  /*ff50*/  PRMT R14, R10.reuse, 0x6420, R11.reuse ;  /* 0x000064200a0e7816 */ /* 0x144fe4000000000b */
[----:B------:R-:W-:Y:S02]  /*ff60*/  PRMT R15, R10, 0x7531, R11 ;  /* 0x000075310a0f7816 */ /* 0x000fe4000000000b */
[----:B---3--:R-:W-:-:S05]  /*ff70*/  LOP3.LUT R3, R3, R6, RZ, 0xfc, !PT ;  /* 0x0000000603037212 */ /* 0x008fca00078efcff */
        /* <DEDUP_REMOVED lines=94> */
.L_x_84:
[----:B-1----:R1:W-:Y:S01]  /*10560*/  SYNCS.ARRIVE.TRANS64.A1T0 RZ, [R0+URZ+0x33450], RZ ;  /* 0x033450ff00ff79a7 */ /* 0x0023e2000810003f */
[----:B------:R-:W-:Y:S06]  /*10570*/  BAR.SYNC.DEFER_BLOCKING 0x2, 0x80 ;  /* 0x0082000000007b1d */ /* 0x000fec0000010000 */
[----:B------:R-:W-:Y:S05]  /*10580*/  @!P1 BRA `(.L_x_85) ;  /* 0x0000000000049947 */ /* 0x000fea0003800000 */
[----:B------:R-:W-:Y:S01]  /*10590*/  BPT.TRAP 0x1 ;  /* 0x000000040000795c */ /* 0x000fe20000300000 */
.L_x_85:
[----:B------:R-:W2:Y:S01]  /*105a0*/  S2R R2, SR_CgaCtaId ;  /* 0x0000000000027919 */ /* 0x000ea20000008800 */
[----:B-1----:R-:W-:-:S05]  /*105b0*/  VIADD R0, R0, 0x33480 ;  /* 0x0003348000007836 */ /* 0x002fca0000000000 */
[----:B--2---:R-:W-:Y:S01]  /*105c0*/  PRMT R0, R2, 0x654, R0 ;  /* 0x0000065402007816 */ /* 0x004fe20000000000 */
[----:B------:R-:W-:-:S03]  /*105d0*/  IMAD.MOV.U32 R2, RZ, RZ, RZ ;  /* 0x000000ffff027224 */ /* 0x000fc600078e00ff */
[----:B------:R1:W-:Y:S02]  /*105e0*/  SYNCS.ARRIVE.TRANS64.RED.A1T0 RZ, [R0+URZ], RZ ;  /* 0x000000ff00ff79a7 */ /* 0x0003e4000810043f */
[----:B-1----:R-:W-:-:S05]  /*105f0*/  VIADD R0, R4, 0x1 ;  /* 0x0000000104007836 */ /* 0x002fca0000000000 */
[----:B------:R-:W-:-:S04]  /*10600*/  ISETP.NE.AND P0, PT, R0, 0x2, PT ;  /* 0x000000020000780c */ /* 0x000fc80003f05270 */
[----:B------:R-:W-:Y:S02]  /*10610*/  SEL R4, RZ, 0x1, P0 ;  /* 0x00000001ff047807 */ /* 0x000fe40000000000 */
[----:B------:R-:W-:Y:S02]  /*10620*/  SEL R0, R0, RZ, P0 ;  /* 0x000000ff00007207 */ /* 0x000fe40000000000 */
[----:B------:R-:W-:-:S07]  /*10630*/  LOP3.LUT R31, R31, R4, RZ, 0x3c, !PT ;  /* 0x000000041f1f7212 */ /* 0x000fce00078e3cff */
.L_x_40:
[----:B------:R-:W1:Y:S01]  /*10640*/  S2R R4, SR_CgaCtaId ;  /* 0x0000000000047919 */ /* 0x000e620000008800 */
[----:B0-----:R-:W-:Y:S02]  /*10650*/  MOV R3, 0x400 ;  /* 0x0000040000037802 */ /* 0x001fe40000000f00 */
[----:B------:R-:W-:Y:S02]  /*10660*/  SHF.L.U32 R2, R2, 0x1f, RZ ;  /* 0x0000001f02027819 */ /* 0x000fe400000006ff */
[----:B-1----:R-:W-:-:S04]  /*10670*/  LEA R5, R4, R3, 0x18 ;  /* 0x0000000304057211 */ /* 0x002fc800078ec0ff */
[----:B------:R-:W0:Y:S02]  /*10680*/  SYNCS.PHASECHK.TRANS64.TRYWAIT P0, [R5+URZ+0x33420], R2 ;  /* 0x03342002050075a7 */ /* 0x000e24000800017f */
[----:B0-----:R-:W-:Y:S05]  /*10690*/  @!P0 BRA `(.L_x_86) ;  /* 0x0000002400dc8947 */ /* 0x001fea0003800000 */
.L_x_167:
[----:B------:R-:W1:Y:S02]  /*106a0*/  S2R R3, SR_TID.X ;  /* 0x0000000000037919 */ /* 0x000e640000002100 */
[----:B-1----:R-:W-:-:S04]  /*106b0*/  SHF.R.U32.HI R3, RZ, 0x5, R3 ;  /* 0x00000005ff037819 */ /* 0x002fc80000011603 */
[----:B------:R-:W-:-:S05]  /*106c0*/  LOP3.LUT R3, R3, 0x3, RZ, 0xc0, !PT ;  /* 0x0000000303037812 */ /* 0x000fca00078ec0ff */
[----:B0-----:R-:W0:Y:S02]  /*106d0*/  SHFL.IDX PT, R2, R3, RZ, 0x1f ;  /* 0x00001fff03027589 */ /* 0x001e2400000e0000 */
[----:B0-----:R-:W-:-:S13]  /*106e0*/  ISETP.NE.AND P0, PT, R2, RZ, PT ;  /* 0x000000ff0200720c */ /* 0x001fda0003f05270 */
[----:B------:R-:W-:Y:S05]  /*106f0*/  @P0 BRA `(.L_x_8) ;  /* 0x0000000000a00947 */ /* 0x000fea0003800000 */
[----:B------:R-:W-:-:S13]  /*10700*/  ELECT P0, URZ, PT ;  /* 0x00000000003f782f */ /* 0x000fda0003800000 */
[----:B------:R-:W-:Y:S05]  /*10710*/  @!P0 BRA `(.L_x_8) ;  /* 0x0000000000988947 */ /* 0x000fea0003800000 */
[----:B------:R-:W-:-:S06]  /*10720*/  ULOP3.LUT UR4, UR48, 0x2, URZ, 0xfc, !UPT ;  /* 0x0000000230047892 */ /* 0x000fcc000f8efc3f */
[----:B------:R-:W-:-:S05]  /*10730*/  IMAD.U32 R2, RZ, RZ, UR4 ;  /* 0x00000004ff027e24 */ /* 0x000fca000f8e00ff */
[----:B------:R-:W-:-:S13]  /*10740*/  ISETP.NE.AND P0, PT, R2, 0x3, PT ;  /* 0x000000030200780c */ /* 0x000fda0003f05270 */
[----:B------:R-:W-:Y:S05]  /*10750*/  @!P0 BRA `(.L_x_87) ;  /* 0x0000000000048947 */ /* 0x000fea0003800000 */
[----:B------:R-:W-:Y:S01]  /*10760*/  BPT.TRAP 0x1 ;  /* 0x000000040000795c */ /* 0x000fe20000300000 */
.L_x_87:
[C---:B------:R-:W-:Y:S01]  /*10770*/  IMAD R4, R0.reuse, 0x8, R5 ;  /* 0x0000000800047824 */ /* 0x040fe200078e0205 */
[----:B------:R-:W-:Y:S01]  /*10780*/  SHF.L.U32 R3, R31, 0x1f, RZ ;  /* 0x0000001f1f037819 */ /* 0x000fe200000006ff */
[----:B------:R-:W-:-:S03]  /*10790*/  VIADD R0, R0, 0x1 ;  /* 0x0000000100007836 */ /* 0x000fc60000000000 */
[----:B------:R-:W0:Y:S02]  /*107a0*/  SYNCS.PHASECHK.TRANS64.TRYWAIT P1, [R4+URZ+0x33440], R3 ;  /* 0x03344003040075a7 */ /* 0x000e24000802017f */
[----:B------:R-:W-:-:S04]  /*107b0*/  ISETP.NE.AND P2, PT, R0, 0x2, PT ;  /* 0x000000020000780c */ /* 0x000fc80003f45270 */
[----:B------:R-:W-:Y:S01]  /*107c0*/  SEL R2, RZ, 0x1, P2 ;  /* 0x00000001ff027807 */ /* 0x000fe20001000000 */
[----:B0-----:R-:W-:Y:S08]  /*107d0*/  @!P1 BRA `(.L_x_88) ;  /* 0x0000002400a09947 */ /* 0x001ff00003800000 */
.L_x_168:
[----:B------:R-:W-:Y:S02]  /*107e0*/  SEL R0, R0, RZ, P2 ;  /* 0x000000ff00007207 */ /* 0x000fe40001000000 */
[----:B------:R-:W-:Y:S01]  /*107f0*/  LOP3.LUT R2, R31, R2, RZ, 0x3c, !PT ;  /* 0x000000021f027212 */ /* 0x000fe200078e3cff */
[----:B------:R-:W-:Y:S06]  /*10800*/  @!P0 BRA `(.L_x_89) ;  /* 0x0000000000048947 */ /* 0x000fec0003800000 */
[----:B------:R-:W-:Y:S01]  /*10810*/  BPT.TRAP 0x1 ;  /* 0x000000040000795c */ /* 0x000fe20000300000 */
.L_x_89:
[----:B------:R-:W-:Y:S01]  /*10820*/  IMAD R5, R0, 0x8, R5 ;  /* 0x0000000800057824 */ /* 0x000fe200078e0205 */
[----:B------:R-:W-:-:S04]  /*10830*/  SHF.L.U32 R0, R2, 0x1f, RZ ;  /* 0x0000001f02007819 */ /* 0x000fc800000006ff */
[----:B------:R-:W1:Y:S02]  /*10840*/  SYNCS.PHASECHK.TRANS64.TRYWAIT P1, [R5+URZ+0x33440], R0 ;  /* 0x03344000050075a7 */ /* 0x000e64000802017f */
[----:B-1----:R-:W-:Y:S05]  /*10850*/  @!P1 BRA `(.L_x_90) ;  /* 0x0000002400949947 */ /* 0x002fea0003800000 */
.L_x_169:
[----:B------:R-:W-:Y:S05]  /*10860*/  @!P0 BRA `(.L_x_91) ;  /* 0x0000000000048947 */ /* 0x000fea0003800000 */
[----:B------:R-:W-:Y:S01]  /*10870*/  BPT.TRAP 0x1 ;  /* 0x000000040000795c */ /* 0x000fe20000300000 */
.L_x_91:
[----:B------:R-:W2:Y:S02]  /*10880*/  SYNCS.PHASECHK.TRANS64.TRYWAIT P1, [R4+URZ+0x33460], R3 ;  /* 0x03346003040075a7 */ /* 0x000ea4000802017f */
[----:B--2---:R-:W-:Y:S05]  /*10890*/  @!P1 BRA `(.L_x_92) ;  /* 0x0000002400989947 */ /* 0x004fea0003800000 */
.L_x_170:
[----:B------:R-:W-:Y:S05]  /*108a0*/  @!P0 BRA `(.L_x_93) ;  /* 0x0000000000048947 */ /* 0x000fea0003800000 */
[----:B------:R-:W-:Y:S01]  /*108b0*/  BPT.TRAP 0x1 ;  /* 0x000000040000795c */ /* 0x000fe20000300000 */
.L_x_93:
[----:B------:R-:W3:Y:S02]  /*108c0*/  SYNCS.PHASECHK.TRANS64.TRYWAIT P1, [R5+URZ+0x33460], R0 ;  /* 0x03346000050075a7 */ /* 0x000ee4000802017f */
[----:B---3--:R-:W-:Y:S05]  /*108d0*/  @!P1 BRA `(.L_x_94) ;  /* 0x00000024009c9947 */ /* 0x008fea0003800000 */
.L_x_171:
[----:B------:R-:W-:Y:S05]  /*108e0*/  @!P0 BRA `(.L_x_95) ;  /* 0x0000000000048947 */ /* 0x000fea0003800000 */
[----:B------:R-:W-:Y:S01]  /*108f0*/  BPT.TRAP 0x1 ;  /* 0x000000040000795c */ /* 0x000fe20000300000 */
.L_x_95:
[----:B------:R-:W4:Y:S02]  /*10900*/  SYNCS.PHASECHK.TRANS64.TRYWAIT P1, [R4+URZ+0x33480], R3 ;  /* 0x03348003040075a7 */ /* 0x000f24000802017f */
[----:B----4-:R-:W-:Y:S05]  /*10910*/  @!P1 BRA `(.L_x_96) ;  /* 0x0000002400a09947 */ /* 0x010fea0003800000 */
.L_x_172:
[----:B------:R-:W-:Y:S05]  /*10920*/  @!P0 BRA `(.L_x_97) ;  /* 0x0000000000048947 */ /* 0x000fea0003800000 */
[----:B------:R-:W-:Y:S01]  /*10930*/  BPT.TRAP 0x1 ;  /* 0x000000040000795c */ /* 0x000fe20000300000 */
.L_x_97:
[----:B------:R0:W0:Y:S02]  /*10940*/  SYNCS.PHASECHK.TRANS64.TRYWAIT P0, [R5+URZ+0x33480], R0 ;  /* 0x03348000050075a7 */ /* 0x000024000800017f */
[----:B0-----:R-:W-:Y:S05]  /*10950*/  @!P0 NANOSLEEP.SYNCS 0x989680 ;  /* 0x009896800000895d */ /* 0x001fea0003900000 */
[----:B------:R-:W0:Y:S02]  /*10960*/  @!P0 SYNCS.PHASECHK.TRANS64 P0, [R5+URZ+0x33480], R0 ;  /* 0x03348000050085a7 */ /* 0x000e24000800007f */
[----:B0-----:R-:W-:Y:S05]  /*10970*/  @!P0 BRA `(.L_x_97) ;  /* 0xfffffffc00f08947 */ /* 0x001fea000383ffff */
.L_x_8:
[----:B------:R-:W-:Y:S05]  /*10980*/  BSYNC B6 ;  /* 0x0000000000067941 */ /* 0x000fea0003800000 */
.L_x_5:
[----:B------:R-:W-:Y:S05]  /*10990*/  EXIT ;  /* 0x000000000000794d */ /* 0x000fea0003800000 */
.L_x_12:
[----:B0-----:R-:W-:-:S04]  /*109a0*/  IMAD.U32 R3, RZ, RZ, UR36 ;  /* 0x00000024ff037e24 */ /* 0x001fc8000f8e00ff */
[----:B------:R0:W1:Y:S03]  /*109b0*/  SYNCS.PHASECHK.TRANS64.TRYWAIT P0, [R3+URZ+0x33400], R2 ;  /* 0x03340002030075a7 */ /* 0x000066000800017f */
[----:B-1----:R-:W-:Y:S05]  /*109c0*/  @!P0 NANOSLEEP.SYNCS 0x989680 ;  /* 0x009896800000895d */ /* 0x002fea0003900000 */
[----:B------:R-:W1:Y:S02]  /*109d0*/  @!P0 SYNCS.PHASECHK.TRANS64 P0, [R3+URZ+0x33400], R2 ;  /* 0x03340002030085a7 */ /* 0x000e64000800007f */
[----:B-1----:R-:W-:Y:S05]  /*109e0*/  @!P0 BRA `(.L_x_12) ;  /* 0xfffffffc00ec8947 */ /* 0x002fea000383ffff */
[----:B------:R-:W-:Y:S05]  /*109f0*/  BRA `(.L_x_98) ;  /* 0xffffff0c00347947 */ /* 0x000fea000383ffff */
.L_x_16:
[----:B0-----:R-:W-:-:S04]  /*10a00*/  IMAD.U32 R3, RZ, RZ, UR36 ;  /* 0x00000024ff037e24 */ /* 0x001fc8000f8e00ff */
[----:B------:R0:W2:Y:S03]  /*10a10*/  SYNCS.PHASECHK.TRANS64.TRYWAIT P1, [R3+URZ+0x33430], R2 ;  /* 0x03343002030075a7 */ /* 0x0000a6000802017f */
[----:B--2---:R-:W-:Y:S05]  /*10a20*/  @!P1 NANOSLEEP.SYNCS 0x989680 ;  /* 0x009896800000995d */ /* 0x004fea0003900000 */
[----:B------:R-:W2:Y:S02]  /*10a30*/  @!P1 SYNCS.PHASECHK.TRANS64 P1, [R3+URZ+0x33430], R2 ;  /* 0x03343002030095a7 */ /* 0x000ea4000802007f */
[----:B--2---:R-:W-:Y:S05]  /*10a40*/  @!P1 BRA `(.L_x_16) ;  /* 0xfffffffc00ec9947 */ /* 0x004fea000383ffff */
[----:B------:R-:W-:Y:S05]  /*10a50*/  BRA `(.L_x_15) ;  /* 0xffffff0c00507947 */ /* 0x000fea000383ffff */
.L_x_22:
[----:B-1----:R-:W-:-:S04]  /*10a60*/  IMAD.U32 R7, RZ, RZ, UR4 ;  /* 0x00000004ff077e24 */ /* 0x002fc8000f8e00ff */
[----:B------:R1:W2:Y:S03]  /*10a70*/  SYNCS.PHASECHK.TRANS64.TRYWAIT P1, [R7+URZ+0x33430], R0 ;  /* 0x03343000070075a7 */ /* 0x0002a6000802017f */
[----:B--2---:R-:W-:Y:S05]  /*10a80*/  @!P1 NANOSLEEP.SYNCS 0x989680 ;  /* 0x009896800000995d */ /* 0x004fea0003900000 */
[----:B------:R-:W2:Y:S02]  /*10a90*/  @!P1 SYNCS.PHASECHK.TRANS64 P1, [R7+URZ+0x33430], R0 ;  /* 0x03343000070095a7 */ /* 0x000ea4000802007f */
[----:B--2---:R-:W-:Y:S05]  /*10aa0*/  @!P1 BRA `(.L_x_22) ;  /* 0xfffffffc00ec9947 */ /* 0x004fea000383ffff */
[----:B------:R-:W-:Y:S05]  /*10ab0*/  BRA `(.L_x_19) ;  /* 0xffffff44003c7947 */ /* 0x000fea000383ffff */
.L_x_26:
[----:B-1----:R-:W-:-:S04]  /*10ac0*/  IMAD.U32 R7, RZ, RZ, UR4 ;  /* 0x00000004ff077e24 */ /* 0x002fc8000f8e00ff */
[----:B------:R1:W2:Y:S03]  /*10ad0*/  SYNCS.PHASECHK.TRANS64.TRYWAIT P1, [R7+URZ+0x33450], R4 ;  /* 0x03345004070075a7 */ /* 0x0002a6000802017f */
[----:B--2---:R-:W-:Y:S05]  /*10ae0*/  @!P1 NANOSLEEP.SYNCS 0x989680 ;  /* 0x009896800000995d */ /* 0x004fea0003900000 */
[----:B------:R-:W2:Y:S02]  /*10af0*/  @!P1 SYNCS.PHASECHK.TRANS64 P1, [R7+URZ+0x33450], R4 ;  /* 0x03345004070095a7 */ /* 0x000ea4000802007f */
[----:B--2---:R-:W-:Y:S05]  /*10b00*/  @!P1 BRA `(.L_x_26) ;  /* 0xfffffffc00ec9947 */ /* 0x004fea000383ffff */
[----:B------:R-:W-:Y:S05]  /*10b10*/  BRA `(.L_x_23) ;  /* 0xffffff5000687947 */ /* 0x000fea000383ffff */
.L_x_33:
[----:B-1----:R-:W-:-:S04]  /*10b20*/  IMAD.U32 R3, RZ, RZ, UR9 ;  /* 0x00000009ff037e24 */ /* 0x002fc8000f8e00ff */
[----:B------:R1:W2:Y:S03]  /*10b30*/  SYNCS.PHASECHK.TRANS64.TRYWAIT P1, [R3+URZ+0x33450], R2 ;  /* 0x03345002030075a7 */ /* 0x0002a6000802017f */
[----:B--2---:R-:W-:Y:S05]  /*10b40*/  @!P1 NANOSLEEP.SYNCS 0x989680 ;  /* 0x009896800000995d */ /* 0x004fea0003900000 */
[----:B------:R-:W2:Y:S02]  /*10b50*/  @!P1 SYNCS.PHASECHK.TRANS64 P1, [R3+URZ+0x33450], R2 ;  /* 0x03345002030095a7 */ /* 0x000ea4000802007f */
[----:B--2---:R-:W-:Y:S05]  /*10b60*/  @!P1 BRA `(.L_x_33) ;  /* 0xfffffffc00ec9947 */ /* 0x004fea000383ffff */
[----:B------:R-:W-:Y:S05]  /*10b70*/  BRA `(.L_x_32) ;  /* 0xffffff7000c07947 */ /* 0x000fea000383ffff */
.L_x_46:
[----:B------:R-:W-:Y:S02]  /*10b80*/  IMAD.MOV.U32 R13, RZ, RZ, R19 ;  /* 0x000000ffff0d7224 */ /* 0x000fe400078e0013 */
[----:B------:R-:W-:Y:S02]  /*10b90*/  IMAD.MOV.U32 R12, RZ, RZ, RZ ;  /* 0x000000ffff0c7224 */ /* 0x000fe400078e00ff */
[----:B------:R-:W-:Y:S02]  /*10ba0*/  IMAD.MOV.U32 R11, RZ, RZ, 0x1f ;  /* 0x0000001fff0b7424 */ /* 0x000fe400078e00ff */
[----:B------:R-:W-:-:S07]  /*10bb0*/  IMAD.MOV.U32 R15, RZ, RZ, -0x1 ;  /* 0xffffffffff0f7424 */ /* 0x000fce00078e00ff */
[----:B0----5:R-:W-:Y:S05]  /*10bc0*/  WARPSYNC.COLLECTIVE R15, `(.L_x_99) ;  /* 0x000000000f087348 */ /* 0x021fea0003c00000 */
[----:B------:R1:W2:Y:S02]  /*10bd0*/  SHFL.IDX P6, R14, R13, R12, R11 ;  /* 0x0000000c0d0e7389 */ /* 0x0002a400000c000b */
[----:B012--5:R-:W-:Y:S01]  /*10be0*/  ENDCOLLECTIVE ;  /* 0x000000000000791b */ /* 0x027fe20003800000 */
.L_x_99:
[----:B------:R-:W-:Y:S05]  /*10bf0*/  BRA `(.L_x_100) ;  /* 0xffffffb800f87947 */ /* 0x000fea000383ffff */
.L_x_48:
[----:B0-----:R-:W-:-:S04]  /*10c00*/  IMAD.U32 R3, RZ, RZ, UR41 ;  /* 0x00000029ff037e24 */ /* 0x001fc8000f8e00ff */
[----:B------:R0:W1:Y:S03]  /*10c10*/  SYNCS.PHASECHK.TRANS64.TRYWAIT P0, [R3+URZ+0x33480], R30 ;  /* 0x0334801e030075a7 */ /* 0x000066000800017f */
[----:B-1----:R-:W-:Y:S05]  /*10c20*/  @!P0 NANOSLEEP.SYNCS 0x989680 ;  /* 0x009896800000895d */ /* 0x002fea0003900000 */
[----:B------:R-:W1:Y:S02]  /*10c30*/  @!P0 SYNCS.PHASECHK.TRANS64 P0, [R3+URZ+0x33480], R30 ;  /* 0x0334801e030085a7 */ /* 0x000e64000800007f */
[----:B-1----:R-:W-:Y:S05]  /*10c40*/  @!P0 BRA `(.L_x_48) ;  /* 0xfffffffc00ec8947 */ /* 0x002fea000383ffff */
[----:B------:R-:W-:Y:S05]  /*10c50*/  BRA `(.L_x_101) ;  /* 0xffffffc000a47947 */ /* 0x000fea000383ffff */
.L_x_49:
[----:B------:R-:W-:Y:S01]  /*10c60*/  BSSY B0, `(.L_x_102) ;  /* 0x0000008000007945 */ /* 0x000fe20003800000 */
[----:B------:R-:W-:Y:S02]  /*10c70*/  IMAD.MOV.U32 R13, RZ, RZ, R9 ;  /* 0x000000ffff0d7224 */ /* 0x000fe400078e0009 */
[----:B------:R-:W-:Y:S02]  /*10c80*/  IMAD.MOV.U32 R12, RZ, RZ, RZ ;  /* 0x000000ffff0c7224 */ /* 0x000fe400078e00ff */
[----:B------:R-:W-:Y:S02]  /*10c90*/  IMAD.MOV.U32 R11, RZ, RZ, 0x1c1f ;  /* 0x00001c1fff0b7424 */ /* 0x000fe400078e00ff */
[----:B------:R-:W-:-:S07]  /*10ca0*/  IMAD.MOV.U32 R15, RZ, RZ, -0x1 ;  /* 0xffffffffff0f7424 */ /* 0x000fce00078e00ff */
[----:B------:R-:W-:Y:S05]  /*10cb0*/  WARPSYNC.COLLECTIVE R15, `(.L_x_103) ;  /* 0x000000000f087348 */ /* 0x000fea0003c00000 */
[----:B------:R0:W1:Y:S02]  /*10cc0*/  SHFL.IDX P6, R14, R13, R12, R11 ;  /* 0x0000000c0d0e7389 */ /* 0x00006400000c000b */
[----:B01----:R-:W-:Y:S01]  /*10cd0*/  ENDCOLLECTIVE ;  /* 0x000000000000791b */ /* 0x003fe20003800000 */
.L_x_103:
[----:B------:R-:W-:Y:S05]  /*10ce0*/  BSYNC B0 ;  /* 0x0000000000007941 */ /* 0x000fea0003800000 */
.L_x_102:
[----:B------:R-:W-:Y:S01]  /*10cf0*/  IMAD.MOV.U32 R13, RZ, RZ, R8 ;  /* 0x000000ffff0d7224 */ /* 0x000fe200078e0008 */
[----:B------:R-:W0:Y:S01]  /*10d00*/  LDC R31, c[0x0][0x2f4] ;  /* 0x0000bd00ff1f7b82 */ /* 0x000e220000000800 */
[----:B------:R-:W-:Y:S01]  /*10d10*/  IMAD.MOV.U32 R12, RZ, RZ, RZ ;  /* 0x000000ffff0c7224 */ /* 0x000fe200078e00ff */
[----:B------:R-:W-:Y:S01]  /*10d20*/  LOP3.LUT R16, R16, 0xffffff7f, RZ, 0xc0, !PT ;  /* 0xffffff7f10107812 */ /* 0x000fe200078ec0ff */
[----:B------:R-:W-:Y:S01]  /*10d30*/  IMAD.MOV.U32 R11, RZ, RZ, 0x1c1f ;  /* 0x00001c1fff0b7424 */ /* 0x000fe200078e00ff */
[C---:B------:R-:W-:Y:S01]  /*10d40*/  ISETP.GE.AND P5, PT, R7.reuse, 0x21, PT ;  /* 0x000000210700780c */ /* 0x040fe20003fa6270 */
[----:B------:R-:W-:Y:S01]  /*10d50*/  IMAD.MOV.U32 R15, RZ, RZ, -0x1 ;  /* 0xffffffffff0f7424 */ /* 0x000fe200078e00ff */
[----:B------:R-:W-:Y:S01]  /*10d60*/  ISETP.GE.AND P4, PT, R7, 0x41, PT ;  /* 0x000000410700780c */ /* 0x000fe20003f86270 */
[----:B------:R-:W-:Y:S02]  /*10d70*/  IMAD.MOV.U32 R3, RZ, RZ, R14 ;  /* 0x000000ffff037224 */ /* 0x000fe400078e000e */
[----:B------:R-:W-:-:S10]  /*10d80*/  VIADD R24, R36, UR41 ;  /* 0x0000002924187c36 */ /* 0x000fd40008000000 */
[----:B0-----:R-:W-:Y:S05]  /*10d90*/  WARPSYNC.COLLECTIVE R15, `(.L_x_104) ;  /* 0x000000000f087348 */ /* 0x001fea0003c00000 */
[----:B------:R1:W2:Y:S02]  /*10da0*/  SHFL.IDX P6, R14, R13, R12, R11 ;  /* 0x0000000c0d0e7389 */ /* 0x0002a400000c000b */
[----:B012---:R-:W-:Y:S01]  /*10db0*/  ENDCOLLECTIVE ;  /* 0x000000000000791b */ /* 0x007fe20003800000 */
.L_x_104:
[-C--:B------:R-:W-:Y:S01]  /*10dc0*/  ISETP.GE.AND P2, PT, R35, R31.reuse, PT ;  /* 0x0000001f2300720c */ /* 0x080fe20003f46270 */
[----:B------:R-:W-:Y:S01]  /*10dd0*/  IMAD.MOV.U32 R13, RZ, RZ, R9 ;  /* 0x000000ffff0d7224 */ /* 0x000fe200078e0009 */
[----:B------:R-:W-:Y:S01]  /*10de0*/  ISETP.GE.AND P1, PT, R25, R31, PT ;  /* 0x0000001f1900720c */ /* 0x000fe20003f26270 */
[----:B------:R-:W-:-:S03]  /*10df0*/  IMAD.MOV.U32 R12, RZ, RZ, 0x1 ;  /* 0x00000001ff0c7424 */ /* 0x000fc600078e00ff */
[----:B------:R-:W-:Y:S01]  /*10e00*/  ISETP.LT.OR P3, PT, R7, 0x1, P1 ;  /* 0x000000010700780c */ /* 0x000fe20000f61670 */
[----:B------:R-:W-:-:S12]  /*10e10*/  IMAD.MOV.U32 R2, RZ, RZ, R14 ;  /* 0x000000ffff027224 */ /* 0x000fd800078e000e */
[----:B------:R-:W-:Y:S05]  /*10e20*/  WARPSYNC.COLLECTIVE R15, `(.L_x_105) ;  /* 0x000000000f087348 */ /* 0x000fea0003c00000 */
[----:B------:R0:W1:Y:S02]  /*10e30*/  SHFL.IDX P6, R14, R13, R12, R11 ;  /* 0x0000000c0d0e7389 */ /* 0x00006400000c000b */
[----:B01----:R-:W-:Y:S01]  /*10e40*/  ENDCOLLECTIVE ;  /* 0x000000000000791b */ /* 0x003fe20003800000 */
.L_x_105:
[----:B------:R-:W-:-:S05]  /*10e50*/  IADD3 R2, P0, R35, R2, RZ ;  /* 0x0000000223027210 */ /* 0x000fca0007f1e0ff */
[----:B------:R-:W-:Y:S01]  /*10e60*/  IMAD.X R3, RZ, RZ, R3, P0 ;  /* 0x000000ffff037224 */ /* 0x000fe200000e0603 */
[----:B------:R-:W-:Y:S01]  /*10e70*/  ISETP.LT.OR P0, PT, R7, 0x1, P2 ;  /* 0x000000010700780c */ /* 0x000fe20001701670 */
[----:B------:R-:W-:-:S12]  /*10e80*/  IMAD.MOV.U32 R13, RZ, RZ, R8 ;  /* 0x000000ffff0d7224 */ /* 0x000fd800078e0008 */
[----:B------:R-:W-:Y:S01]  /*10e90*/  @!PT LDS RZ, [RZ] ;  /* 0x00000000fffff984 */ /* 0x000fe20000000800 */
[----:B------:R-:W-:Y:S01]  /*10ea0*/  @!PT LDS RZ, [RZ] ;  /* 0x00000000fffff984 */ /* 0x000fe20000000800 */
[----:B------:R-:W-:Y:S01]  /*10eb0*/  @!PT LDS RZ, [RZ] ;  /* 0x00000000fffff984 */ /* 0x000fe20000000800 */
[----:B------:R-:W-:Y:S01]  /*10ec0*/  LDGSTS.E.BYPASS.LTC128B.128 [R24+0xf200], desc[UR56][R2.64], !P0 ;  /* 0x0f20000002187fae */ /* 0x000fe2000c101d78 */
[----:B------:R-:W-:-:S03]  /*10ed0*/  ISETP.GE.AND P0, PT, R23, R31, PT ;  /* 0x0000001f1700720c */ /* 0x000fc60003f06270 */
[----:B------:R-:W-:Y:S01]  /*10ee0*/  LDGSTS.E.BYPASS.LTC128B.128 [R24+0x11a00], desc[UR56][R2.64+0x40], !P3 ;  /* 0x11a0004002187fae */ /* 0x000fe2000d901d78 */
[----:B------:R-:W-:-:S13]  /*10ef0*/  ISETP.LT.OR P3, PT, R7, 0x1, P0 ;  /* 0x000000010700780c */ /* 0x000fda0000761670 */
[----:B------:R0:W-:Y:S02]  /*10f00*/  LDGSTS.E.BYPASS.LTC128B.128 [R24+0x14200], desc[UR56][R2.64+0x80], !P3 ;  /* 0x1420008002187fae */ /* 0x0001e4000d901d78 */
[----:B0-----:R-:W-:-:S07]  /*10f10*/  IMAD.MOV.U32 R3, RZ, RZ, R14 ;  /* 0x000000ffff037224 */ /* 0x001fce00078e000e */
[----:B------:R-:W-:Y:S05]  /*10f20*/  WARPSYNC.COLLECTIVE R15, `(.L_x_106) ;  /* 0x000000000f087348 */ /* 0x000fea0003c00000 */
[----:B------:R0:W1:Y:S02]  /*10f30*/  SHFL.IDX P6, R14, R13, R12, R11 ;  /* 0x0000000c0d0e7389 */ /* 0x00006400000c000b */
[----:B01----:R-:W-:Y:S01]  /*10f40*/  ENDCOLLECTIVE ;  /* 0x000000000000791b */ /* 0x003fe20003800000 */
.L_x_106:
[----:B------:R-:W-:Y:S02]  /*10f50*/  IMAD.MOV.U32 R13, RZ, RZ, R9 ;  /* 0x000000ffff0d7224 */ /* 0x000fe400078e0009 */
[----:B------:R-:W-:Y:S02]  /*10f60*/  IMAD.MOV.U32 R12, RZ, RZ, 0x2 ;  /* 0x00000002ff0c7424 */ /* 0x000fe400078e00ff */
[----:B------:R-:W-:-:S07]  /*10f70*/  IMAD.MOV.U32 R2, RZ, RZ, R14 ;  /* 0x000000ffff027224 */ /* 0x000fce00078e000e */
[----:B------:R-:W-:Y:S05]  /*10f80*/  WARPSYNC.COLLECTIVE R15, `(.L_x_107) ;  /* 0x000000000f087348 */ /* 0x000fea0003c00000 */
[----:B------:R0:W1:Y:S02]  /*10f90*/  SHFL.IDX P6, R14, R13, R12, R11 ;  /* 0x0000000c0d0e7389 */ /* 0x00006400000c000b */
[----:B01----:R-:W-:Y:S01]  /*10fa0*/  ENDCOLLECTIVE ;  /* 0x000000000000791b */ /* 0x003fe20003800000 */
.L_x_107:
        /* <DEDUP_REMOVED lines=8> */
[----:B------:R-:W-:-:S13]  /*11030*/  ISETP.LT.OR P3, PT, R7, 0x21, P1 ;  /* 0x000000210700780c */ /* 0x000fda0000f61670 */
[----:B------:R-:W-:Y:S01]  /*11040*/  LDGSTS.E.BYPASS.LTC128B.128 [R24+0x12200], desc[UR56][R2.64+0x40], !P3 ;  /* 0x1220004002187fae */ /* 0x000fe2000d901d78 */
[----:B------:R-:W-:-:S13]  /*11050*/  ISETP.LT.OR P3, PT, R7, 0x21, P0 ;  /* 0x000000210700780c */ /* 0x000fda0000761670 */
[----:B------:R0:W-:Y:S02]  /*11060*/  LDGSTS.E.BYPASS.LTC128B.128 [R24+0x14a00], desc[UR56][R2.64+0x80], !P3 ;  /* 0x14a0008002187fae */ /* 0x0001e4000d901d78 */
[----:B0-----:R-:W-:-:S07]  /*11070*/  IMAD.MOV.U32 R3, RZ, RZ, R14 ;  /* 0x000000ffff037224 */ /* 0x001fce00078e000e */
[----:B------:R-:W-:Y:S05]  /*11080*/  WARPSYNC.COLLECTIVE R15, `(.L_x_108) ;  /* 0x000000000f087348 */ /* 0x000fea0003c00000 */
[----:B------:R0:W1:Y:S02]  /*11090*/  SHFL.IDX P6, R14, R13, R12, R11 ;  /* 0x0000000c0d0e7389 */ /* 0x00006400000c000b */
[----:B01----:R-:W-:Y:S01]  /*110a0*/  ENDCOLLECTIVE ;  /* 0x000000000000791b */ /* 0x003fe20003800000 */
.L_x_108:
[----:B------:R-:W-:Y:S02]  /*110b0*/  IMAD.MOV.U32 R13, RZ, RZ, R9 ;  /* 0x000000ffff0d7224 */ /* 0x000fe400078e0009 */
[----:B------:R-:W-:Y:S02]  /*110c0*/  IMAD.MOV.U32 R12, RZ, RZ, 0x3 ;  /* 0x00000003ff0c7424 */ /* 0x000fe400078e00ff */
[----:B------:R-:W-:-:S07]  /*110d0*/  IMAD.MOV.U32 R2, RZ, RZ, R14 ;  /* 0x000000ffff027224 */ /* 0x000fce00078e000e */
[----:B------:R-:W-:Y:S05]  /*110e0*/  WARPSYNC.COLLECTIVE R15, `(.L_x_109) ;  /* 0x000000000f087348 */ /* 0x000fea0003c00000 */
[----:B------:R0:W1:Y:S02]  /*110f0*/  SHFL.IDX P6, R14, R13, R12, R11 ;  /* 0x0000000c0d0e7389 */ /* 0x00006400000c000b */
[----:B01----:R-:W-:Y:S01]  /*11100*/  ENDCOLLECTIVE ;  /* 0x000000000000791b */ /* 0x003fe20003800000 */
.L_x_109:
[----:B------:R-:W-:-:S05]  /*11110*/  IADD3 R2, P3, R35, R2, RZ ;  /* 0x0000000223027210 */ /* 0x000fca0007f7e0ff */
[----:B------:R-:W-:Y:S01]  /*11120*/  IMAD.X R3, RZ, RZ, R3, P3 ;  /* 0x000000ffff037224 */ /* 0x000fe200018e0603 */
[----:B------:R-:W-:Y:S01]  /*11130*/  ISETP.LT.OR P3, PT, R7, 0x41, P2 ;  /* 0x000000410700780c */ /* 0x000fe20001761670 */
[----:B------:R-:W-:-:S12]  /*11140*/  IMAD.MOV.U32 R13, RZ, RZ, R8 ;  /* 0x000000ffff0d7224 */ /* 0x000fd800078e0008 */
[----:B------:R-:W-:Y:S01]  /*11150*/  @!PT LDS RZ, [RZ] ;  /* 0x00000000fffff984 */ /* 0x000fe20000000800 */
[----:B------:R-:W-:Y:S01]  /*11160*/  @!PT LDS RZ, [RZ] ;  /* 0x00000000fffff984 */ /* 0x000fe20000000800 */
[----:B------:R-:W-:Y:S01]  /*11170*/  @!PT LDS RZ, [RZ] ;  /* 0x00000000fffff984 */ /* 0x000fe20000000800 */
[----:B------:R0:W-:Y:S01]  /*11180*/  LDGSTS.E.BYPASS.LTC128B.128 [R24+0x10200], desc[UR56][R2.64], !P3 ;  /* 0x1020000002187fae */ /* 0x0001e2000d901d78 */
[----:B------:R-:W-:Y:S01]  /*11190*/  ISETP.LT.OR P3, PT, R7, 0x41, P1 ;  /* 0x000000410700780c */ /* 0x000fe20000f61670 */
[----:B------:R-:W-:-:S12]  /*111a0*/  IMAD.MOV.U32 R9, RZ, RZ, R14 ;  /* 0x000000ffff097224 */ /* 0x000fd800078e000e */
[----:B0-----:R-:W-:Y:S05]  /*111b0*/  WARPSYNC.COLLECTIVE R15, `(.L_x_110) ;  /* 0x000000000f087348 */ /* 0x001fea0003c00000 */
[----:B------:R1:W2:Y:S02]  /*111c0*/  SHFL.IDX P6, R14, R13, R12, R11 ;  /* 0x0000000c0d0e7389 */ /* 0x0002a400000c000b */
[----:B012---:R-:W-:Y:S01]  /*111d0*/  ENDCOLLECTIVE ;  /* 0x000000000000791b */ /* 0x007fe20003800000 */
.L_x_110:
[----:B------:R-:W-:Y:S01]  /*111e0*/  @!PT LDS RZ, [RZ] ;  /* 0x00000000fffff984 */ /* 0x000fe20000000800 */
[----:B------:R-:W-:Y:S01]  /*111f0*/  @!PT LDS RZ, [RZ] ;  /* 0x00000000fffff984 */ /* 0x000fe20000000800 */
[----:B------:R-:W-:Y:S01]  /*11200*/  @!PT LDS RZ, [RZ] ;  /* 0x00000000fffff984 */ /* 0x000fe20000000800 */
[----:B------:R-:W-:Y:S01]  /*11210*/  LDGSTS.E.BYPASS.LTC128B.128 [R24+0x12a00], desc[UR56][R2.64+0x40], !P3 ;  /* 0x12a0004002187fae */ /* 0x000fe2000d901d78 */
[----:B------:R-:W-:Y:S01]  /*11220*/  ISETP.LT.OR P3, PT, R7, 0x41, P0 ;  /* 0x000000410700780c */ /* 0x000fe20000761670 */
[----:B------:R-:W-:Y:S02]  /*11230*/  IMAD.MOV.U32 R13, RZ, RZ, R10 ;  /* 0x000000ffff0d7224 */ /* 0x000fe400078e000a */
[----:B------:R-:W-:-:S10]  /*11240*/  IMAD.MOV.U32 R12, RZ, RZ, RZ ;  /* 0x000000ffff0c7224 */ /* 0x000fd400078e00ff */
[----:B------:R0:W-:Y:S02]  /*11250*/  LDGSTS.E.BYPASS.LTC128B.128 [R24+0x15200], desc[UR56][R2.64+0x80], !P3 ;  /* 0x1520008002187fae */ /* 0x0001e4000d901d78 */
[----:B0-----:R-:W-:-:S07]  /*11260*/  IMAD.MOV.U32 R2, RZ, RZ, R14 ;  /* 0x000000ffff027224 */ /* 0x001fce00078e000e */
[----:B------:R-:W-:Y:S05]  /*11270*/  WARPSYNC.COLLECTIVE R15, `(.L_x_111) ;  /* 0x000000000f087348 */ /* 0x000fea0003c00000 */
[----:B------:R0:W1:Y:S02]  /*11280*/  SHFL.IDX P6, R14, R13, R12, R11 ;  /* 0x0000000c0d0e7389 */ /* 0x00006400000c000b */
[----:B01----:R-:W-:Y:S01]  /*11290*/  ENDCOLLECTIVE ;  /* 0x000000000000791b */ /* 0x003fe20003800000 */
.L_x_111:
        /* <DEDUP_REMOVED lines=13> */
.L_x_112:
[----:B------:R-:W-:Y:S01]  /*11370*/  @!PT LDS RZ, [RZ] ;  /* 0x00000000fffff984 */ /* 0x000fe20000000800 */
[----:B------:R-:W-:Y:S01]  /*11380*/  @!PT LDS RZ, [RZ] ;  /* 0x00000000fffff984 */ /* 0x000fe20000000800 */
[----:B------:R-:W-:Y:S01]  /*11390*/  @!PT LDS RZ, [RZ] ;  /* 0x00000000fffff984 */ /* 0x000fe20000000800 */
[----:B------:R1:W-:Y:S01]  /*113a0*/  LDGSTS.E.BYPASS.LTC128B.128 [R24+0x13200], desc[UR56][R2.64+0x40], !P3 ;  /* 0x1320004002187fae */ /* 0x0003e2000d901d78 */
[C---:B------:R-:W-:Y:S02]  /*113b0*/  ISETP.LT.OR P3, PT, R7.reuse, 0x61, P0 ;  /* 0x000000610700780c */ /* 0x040fe40000761670 */
[----:B------:R-:W-:-:S11]  /*113c0*/  ISETP.GE.AND P6, PT, R7, 0x81, PT ;  /* 0x000000810700780c */ /* 0x000fd60003fc6270 */
[----:B------:R1:W-:Y:S01]  /*113d0*/  LDGSTS.E.BYPASS.LTC128B.128 [R24+0x15a00], desc[UR56][R2.64+0x80], !P3 ;  /* 0x15a0008002187fae */ /* 0x0003e2000d901d78 */
[----:B------:R-:W-:Y:S02]  /*113e0*/  ISETP.GE.AND P3, PT, R7, 0x61, PT ;  /* 0x000000610700780c */ /* 0x000fe40003f66270 */
[----:B------:R-:W-:Y:S01]  /*113f0*/  @P6 LOP3.LUT R16, R16, 0x80, RZ, 0xfc, !PT ;  /* 0x0000008010106812 */ /* 0x000fe200078efcff */
[----:B------:R-:W-:Y:S10]  /*11400*/  BRA `(.L_x_113) ;  /* 0xffffffc000387947 */ /* 0x000ff4000383ffff */
.L_x_52:
[----:B0-----:R-:W-:-:S04]  /*11410*/  IMAD.U32 R3, RZ, RZ, UR41 ;  /* 0x00000029ff037e24 */ /* 0x001fc8000f8e00ff */
[----:B------:R0:W1:Y:S03]  /*11420*/  SYNCS.PHASECHK.TRANS64.TRYWAIT P0, [R3+URZ+0x33440], R30 ;  /* 0x0334401e030075a7 */ /* 0x000066000800017f */
[----:B-1----:R-:W-:Y:S05]  /*11430*/  @!P0 NANOSLEEP.SYNCS 0x989680 ;  /* 0x009896800000895d */ /* 0x002fea0003900000 */
[----:B------:R-:W1:Y:S02]  /*11440*/  @!P0 SYNCS.PHASECHK.TRANS64 P0, [R3+URZ+0x33440], R30 ;  /* 0x0334401e030085a7 */ /* 0x000e64000800007f */
[----:B-1----:R-:W-:Y:S05]  /*11450*/  @!P0 BRA `(.L_x_52) ;  /* 0xfffffffc00ec8947 */ /* 0x002fea000383ffff */
[----:B------:R-:W-:Y:S05]  /*11460*/  BRA `(.L_x_114) ;  /* 0xffffffc000847947 */ /* 0x000fea000383ffff */
.L_x_53:
        /* <DEDUP_REMOVED lines=8> */
.L_x_116:
[----:B------:R-:W-:Y:S05]  /*114f0*/  BSYNC B0 ;  /* 0x0000000000007941 */ /* 0x000fea0003800000 */
.L_x_115:
[----:B------:R-:W-:Y:S01]  /*11500*/  IMAD.MOV.U32 R13, RZ, RZ, R0 ;  /* 0x000000ffff0d7224 */ /* 0x000fe200078e0000 */
[----:B------:R-:W0:Y:S01]  /*11510*/  LDC R10, c[0x0][0x2f4] ;  /* 0x0000bd00ff0a7b82 */ /* 0x000e220000000800 */
[----:B------:R-:W-:Y:S02]  /*11520*/  IMAD.MOV.U32 R12, RZ, RZ, RZ ;  /* 0x000000ffff0c7224 */ /* 0x000fe400078e00ff */
[----:B------:R-:W-:Y:S02]  /*11530*/  IMAD.MOV.U32 R11, RZ, RZ, 0x1c1f ;  /* 0x00001c1fff0b7424 */ /* 0x000fe400078e00ff */
[----:B------:R-:W-:Y:S02]  /*11540*/  IMAD.MOV.U32 R15, RZ, RZ, -0x1 ;  /* 0xffffffffff0f7424 */ /* 0x000fe400078e00ff */
[----:B------:R-:W-:-:S07]  /*11550*/  IMAD.MOV.U32 R2, RZ, RZ, R14 ;  /* 0x000000ffff027224 */ /* 0x000fce00078e000e */
[----:B0-----:R-:W-:Y:S05]  /*11560*/  WARPSYNC.COLLECTIVE R15, `(.L_x_117) ;  /* 0x000000000f087348 */ /* 0x001fea0003c00000 */
[----:B------:R1:W2:Y:S02]  /*11570*/  SHFL.IDX P6, R14, R13, R12, R11 ;  /* 0x0000000c0d0e7389 */ /* 0x0002a400000c000b */
[----:B012---:R-:W-:Y:S01]  /*11580*/  ENDCOLLECTIVE ;  /* 0x000000000000791b */ /* 0x007fe20003800000 */
.L_x_117:
[-C--:B------:R-:W-:Y:S01]  /*11590*/  ISETP.GE.AND P2, PT, R25, R10.reuse, PT ;  /* 0x0000000a1900720c */ /* 0x080fe20003f46270 */
[----:B------:R-:W-:Y:S01]  /*115a0*/  IMAD.MOV.U32 R13, RZ, RZ, R5 ;  /* 0x000000ffff0d7224 */ /* 0x000fe200078e0005 */
[----:B------:R-:W-:Y:S01]  /*115b0*/  ISETP.GE.AND P1, PT, R23, R10, PT ;  /* 0x0000000a1700720c */ /* 0x000fe20003f26270 */
[----:B------:R-:W-:Y:S01]  /*115c0*/  IMAD.MOV.U32 R12, RZ, RZ, 0x1 ;  /* 0x00000001ff0c7424 */ /* 0x000fe200078e00ff */
[----:B------:R-:W-:-:S13]  /*115d0*/  LOP3.LUT P6, RZ, R16, 0x40, RZ, 0xc0, !PT ;  /* 0x0000004010ff7812 */ /* 0x000fda00078cc0ff */
[----:B------:R-:W-:-:S05]  /*115e0*/  @P6 IADD3 R14, P0, R35, R14, RZ ;  /* 0x0000000e230e6210 */ /* 0x000fca0007f1e0ff */
[----:B------:R-:W-:Y:S01]  /*115f0*/  @P6 IMAD.X R3, RZ, RZ, R2, P0 ;  /* 0x000000ffff036224 */ /* 0x000fe200000e0602 */
[----:B------:R-:W-:Y:S01]  /*11600*/  ISETP.GE.AND P0, PT, R35, R10, PT ;  /* 0x0000000a2300720c */ /* 0x000fe20003f06270 */
[----:B------:R-:W-:-:S12]  /*11610*/  @P6 IMAD.MOV.U32 R2, RZ, RZ, R14 ;  /* 0x000000ffff026224 */ /* 0x000fd800078e000e */
[----:B------:R-:W-:Y:S01]  /*11620*/  @!PT LDS RZ, [RZ] ;  /* 0x00000000fffff984 */ /* 0x000fe20000000800 */
[----:B------:R-:W-:Y:S01]  /*11630*/  @!PT LDS RZ, [RZ] ;  /* 0x00000000fffff984 */ /* 0x000fe20000000800 */
[----:B------:R-:W-:Y:S01]  /*11640*/  @!PT LDS RZ, [RZ] ;  /* 0x00000000fffff984 */ /* 0x000fe20000000800 */
[----:B------:R0:W-:Y:S04]  /*11650*/  @P6 LDGSTS.E.BYPASS.LTC128B.128 [R24+0x24200], desc[UR56][R2.64], !P0 ;  /* 0x2420000002186fae */ /* 0x0001e8000c101d78 */
[----:B------:R0:W-:Y:S04]  /*11660*/  @P6 LDGSTS.E.BYPASS.LTC128B.128 [R24+0x26a00], desc[UR56][R2.64+0x40], !P2 ;  /* 0x26a0004002186fae */ /* 0x0001e8000d101d78 */
[----:B------:R0:W-:Y:S02]  /*11670*/  @P6 LDGSTS.E.BYPASS.LTC128B.128 [R24+0x29200], desc[UR56][R2.64+0x80], !P1 ;  /* 0x2920008002186fae */ /* 0x0001e4000c901d78 */
[----:B0-----:R-:W-:Y:S05]  /*11680*/  WARPSYNC.COLLECTIVE R15, `(.L_x_118) ;  /* 0x000000000f087348 */ /* 0x001fea0003c00000 */
[----:B------:R1:W2:Y:S02]  /*11690*/  SHFL.IDX P6, R14, R13, R12, R11 ;  /* 0x0000000c0d0e7389 */ /* 0x0002a400000c000b */
[----:B012---:R-:W-:Y:S01]  /*116a0*/  ENDCOLLECTIVE ;  /* 0x000000000000791b */ /* 0x007fe20003800000 */
.L_x_118:
[----:B------:R-:W-:Y:S02]  /*116b0*/  IMAD.MOV.U32 R13, RZ, RZ, R0 ;  /* 0x000000ffff0d7224 */ /* 0x000fe400078e0000 */
[----:B------:R-:W-:-:S07]  /*116c0*/  IMAD.MOV.U32 R6, RZ, RZ, R14 ;  /* 0x000000ffff067224 */ /* 0x000fce00078e000e */
[----:B------:R-:W-:Y:S05]  /*116d0*/  WARPSYNC.COLLECTIVE R15, `(.L_x_119) ;  /* 0x000000000f087348 */ /* 0x000fea0003c00000 */
[----:B------:R0:W1:Y:S02]  /*116e0*/  SHFL.IDX P6, R14, R13, R12, R11 ;  /* 0x0000000c0d0e7389 */ /* 0x00006400000c000b */
[----:B01----:R-:W-:Y:S01]  /*116f0*/  ENDCOLLECTIVE ;  /* 0x000000000000791b */ /* 0x003fe20003800000 */
.L_x_119:
[----:B------:R-:W-:Y:S02]  /*11700*/  IMAD.MOV.U32 R13, RZ, RZ, R5 ;  /* 0x000000ffff0d7224 */ /* 0x000fe400078e0005 */
[----:B------:R-:W-:Y:S01]  /*11710*/  IMAD.MOV.U32 R12, RZ, RZ, 0x2 ;  /* 0x00000002ff0c7424 */ /* 0x000fe200078e00ff */
[C---:B------:R-:W-:Y:S02]  /*11720*/  @P5 IADD3 R14, P0, R35.reuse, R14, RZ ;  /* 0x0000000e230e5210 */ /* 0x040fe40007f1e0ff */
[----:B------:R-:W-:-:S03]  /*11730*/  ISETP.GE.AND P6, PT, R35, R10, PT ;  /* 0x0000000a2300720c */ /* 0x000fc60003fc6270 */
[----:B------:R-:W-:Y:S02]  /*11740*/  @P5 IMAD.X R7, RZ, RZ, R6, P0 ;  /* 0x000000ffff075224 */ /* 0x000fe400000e0606 */
[----:B------:R-:W-:Y:S02]  /*11750*/  @P5 IMAD.MOV.U32 R2, RZ, RZ, R14 ;  /* 0x000000ffff025224 */ /* 0x000fe400078e000e */
[----:B------:R-:W-:-:S06]  /*11760*/  @P5 IMAD.MOV.U32 R3, RZ, RZ, R7 ;  /* 0x000000ffff035224 */ /* 0x000fcc00078e0007 */
[----:B------:R-:W-:Y:S01]  /*11770*/  @!PT LDS RZ, [RZ] ;  /* 0x00000000fffff984 */ /* 0x000fe20000000800 */
[----:B------:R-:W-:Y:S01]  /*11780*/  @!PT LDS RZ, [RZ] ;  /* 0x00000000fffff984 */ /* 0x000fe20000000800 */
[----:B------:R-:W-:Y:S01]  /*11790*/  @!PT LDS RZ, [RZ] ;  /* 0x00000000fffff984 */ /* 0x000fe20000000800 */
[----:B------:R0:W-:Y:S02]  /*117a0*/  @P5 LDGSTS.E.BYPASS.LTC128B.128 [R24+0x24a00], desc[UR56][R2.64], !P6 ;  /* 0x24a0000002185fae */ /* 0x0001e4000f101d78 */
[----:B0-----:R-:W-:Y:S05]  /*117b0*/  WARPSYNC.COLLECTIVE R15, `(.L_x_120) ;  /* 0x000000000f087348 */ /* 0x001fea0003c00000 */
[----:B------:R1:W2:Y:S02]  /*117c0*/  SHFL.IDX P6, R14, R13, R12, R11 ;  /* 0x0000000c0d0e7389 */ /* 0x0002a400000c000b */
[----:B012---:R-:W-:Y:S01]  /*117d0*/  ENDCOLLECTIVE ;  /* 0x000000000000791b */ /* 0x007fe20003800000 */
.L_x_120:
[----:B------:R-:W-:Y:S01]  /*117e0*/  @!PT LDS RZ, [RZ] ;  /* 0x00000000fffff984 */ /* 0x000fe20000000800 */
[----:B------:R-:W-:Y:S01]  /*117f0*/  @!PT LDS RZ, [RZ] ;  /* 0x00000000fffff984 */ /* 0x000fe20000000800 */
[----:B------:R-:W-:Y:S01]  /*11800*/  @!PT LDS RZ, [RZ] ;  /* 0x00000000fffff984 */ /* 0x000fe20000000800 */
[----:B------:R0:W-:Y:S04]  /*11810*/  @P5 LDGSTS.E.BYPASS.LTC128B.128 [R24+0x27200], desc[UR56][R2.64+0x40], !P2 ;  /* 0x2720004002185fae */ /* 0x0001e8000d101d78 */
[----:B------:R0:W-:Y:S01]  /*11820*/  @P5 LDGSTS.E.BYPASS.LTC128B.128 [R24+0x29a00], desc[UR56][R2.64+0x80], !P1 ;  /* 0x29a0008002185fae */ /* 0x0001e2000c901d78 */
[----:B------:R-:W-:Y:S01]  /*11830*/  ISETP.GE.AND P5, PT, R35, R10, PT ;  /* 0x0000000a2300720c */ /* 0x000fe20003fa6270 */
[----:B------:R-:W-:Y:S02]  /*11840*/  IMAD.MOV.U32 R13, RZ, RZ, R0 ;  /* 0x000000ffff0d7224 */ /* 0x000fe400078e0000 */
[----:B------:R-:W-:-:S10]  /*11850*/  IMAD.MOV.U32 R6, RZ, RZ, R14 ;  /* 0x000000ffff067224 */ /* 0x000fd400078e000e */
[----:B0-----:R-:W-:Y:S05]  /*11860*/  WARPSYNC.COLLECTIVE R15, `(.L_x_121) ;  /* 0x000000000f087348 */ /* 0x001fea0003c00000 */
[----:B------:R1:W2:Y:S02]  /*11870*/  SHFL.IDX P6, R14, R13, R12, R11 ;  /* 0x0000000c0d0e7389 */ /* 0x0002a400000c000b */
[----:B012---:R-:W-:Y:S01]  /*11880*/  ENDCOLLECTIVE ;  /* 0x000000000000791b */ /* 0x007fe20003800000 */
.L_x_121:
[----:B------:R-:W-:Y:S02]  /*11890*/  IMAD.MOV.U32 R13, RZ, RZ, R5 ;  /* 0x000000ffff0d7224 */ /* 0x000fe400078e0005 */
[----:B------:R-:W-:Y:S01]  /*118a0*/  IMAD.MOV.U32 R12, RZ, RZ, 0x3 ;  /* 0x00000003ff0c7424 */ /* 0x000fe200078e00ff */
[----:B------:R-:W-:-:S05]  /*118b0*/  @P4 IADD3 R14, P0, R35, R14, RZ ;  /* 0x0000000e230e4210 */ /* 0x000fca0007f1e0ff */
[----:B------:R-:W-:-:S08]  /*118c0*/  @P4 IMAD.MOV.U32 R2, RZ, RZ, R14 ;  /* 0x000000ffff024224 */ /* 0x000fd000078e000e */
[----:B------:R-:W-:Y:S05]  /*118d0*/  WARPSYNC.COLLECTIVE R15, `(.L_x_122) ;  /* 0x000000000f087348 */ /* 0x000fea0003c00000 */
[----:B------:R0:W1:Y:S02]  /*118e0*/  SHFL.IDX P6, R14, R13, R12, R11 ;  /* 0x0000000c0d0e7389 */ /* 0x00006400000c000b */
[----:B01----:R-:W-:Y:S01]  /*118f0*/  ENDCOLLECTIVE ;  /* 0x000000000000791b */ /* 0x003fe20003800000 */
.L_x_122:
[----:B------:R-:W-:-:S04]  /*11900*/  @P4 IMAD.X R7, RZ, RZ, R6, P0 ;  /* 0x000000ffff074224 */ /* 0x000fc800000e0606 */
[----:B------:R-:W-:-:S05]  /*11910*/  @P4 IMAD.MOV.U32 R3, RZ, RZ, R7 ;  /* 0x000000ffff034224 */ /* 0x000fca00078e0007 */
[----:B------:R-:W-:Y:S01]  /*11920*/  @!PT LDS RZ, [RZ] ;  /* 0x00000000fffff984 */ /* 0x000fe20000000800 */
[----:B------:R-:W-:Y:S01]  /*11930*/  @!PT LDS RZ, [RZ] ;  /* 0x00000000fffff984 */ /* 0x000fe20000000800 */
[----:B------:R-:W-:Y:S01]  /*11940*/  @!PT LDS RZ, [RZ] ;  /* 0x00000000fffff984 */ /* 0x000fe20000000800 */
[----:B------:R0:W-:Y:S01]  /*11950*/  @P4 LDGSTS.E.BYPASS.LTC128B.128 [R24+0x25200], desc[UR56][R2.64], !P5 ;  /* 0x2520000002184fae */ /* 0x0001e2000e901d78 */
[----:B------:R-:W-:-:S03]  /*11960*/  IMAD.MOV.U32 R13, RZ, RZ, R0 ;  /* 0x000000ffff0d7224 */ /* 0x000fc600078e0000 */
[----:B------:R0:W-:Y:S04]  /*11970*/  @P4 LDGSTS.E.BYPASS.LTC128B.128 [R24+0x27a00], desc[UR56][R2.64+0x40], !P2 ;  /* 0x27a0004002184fae */ /* 0x0001e8000d101d78 */
[----:B------:R0:W-:Y:S01]  /*11980*/  @P4 LDGSTS.E.BYPASS.LTC128B.128 [R24+0x2a200], desc[UR56][R2.64+0x80], !P1 ;  /* 0x2a20008002184fae */ /* 0x0001e2000c901d78 */
[----:B------:R-:W-:-:S07]  /*11990*/  IMAD.MOV.U32 R6, RZ, RZ, R14 ;  /* 0x000000ffff067224 */ /* 0x000fce00078e000e */
[----:B0-----:R-:W-:Y:S05]  /*119a0*/  WARPSYNC.COLLECTIVE R15, `(.L_x_123) ;  /* 0x000000000f087348 */ /* 0x001fea0003c00000 */
[----:B------:R1:W2:Y:S02]  /*119b0*/  SHFL.IDX P6, R14, R13, R12, R11 ;  /* 0x0000000c0d0e7389 */ /* 0x0002a400000c000b */
[----:B012---:R-:W-:Y:S01]  /*119c0*/  ENDCOLLECTIVE ;  /* 0x000000000000791b */ /* 0x007fe20003800000 */
.L_x_123:
[----:B------:R-:W-:Y:S02]  /*119d0*/  IMAD.MOV.U32 R13, RZ, RZ, R8 ;  /* 0x000000ffff0d7224 */ /* 0x000fe400078e0008 */
[----:B------:R-:W-:Y:S01]  /*119e0*/  IMAD.MOV.U32 R12, RZ, RZ, RZ ;  /* 0x000000ffff0c7224 */ /* 0x000fe200078e00ff */
[----:B------:R-:W-:-:S05]  /*119f0*/  @P3 IADD3 R14, P0, R35, R14, RZ ;  /* 0x0000000e230e3210 */ /* 0x000fca0007f1e0ff */
[----:B------:R-:W-:-:S08]  /*11a00*/  @P3 IMAD.MOV.U32 R2, RZ, RZ, R14 ;  /* 0x000000ffff023224 */ /* 0x000fd000078e000e */
[----:B------:R-:W-:Y:S05]  /*11a10*/  WARPSYNC.COLLECTIVE R15, `(.L_x_124) ;  /* 0x000000000f087348 */ /* 0x000fea0003c00000 */
[----:B------:R0:W1:Y:S02]  /*11a20*/  SHFL.IDX P6, R14, R13, R12, R11 ;  /* 0x0000000c0d0e7389 */ /* 0x00006400000c000b */
[----:B01----:R-:W-:Y:S01]  /*11a30*/  ENDCOLLECTIVE ;  /* 0x000000000000791b */ /* 0x003fe20003800000 */
.L_x_124:
        /* <DEDUP_REMOVED lines=13> */
.L_x_125:
[----:B------:R-:W-:Y:S05]  /*11b10*/  BRA `(.L_x_126) ;  /* 0xffffffc0000c7947 */ /* 0x000fea000383ffff */
.L_x_58:
[----:B------:R-:W-:Y:S02]  /*11b20*/  IMAD.MOV.U32 R13, RZ, RZ, R5 ;  /* 0x000000ffff0d7224 */ /* 0x000fe400078e0005 */
[----:B------:R-:W-:Y:S02]  /*11b30*/  IMAD.MOV.U32 R12, RZ, RZ, RZ ;  /* 0x000000ffff0c7224 */ /* 0x000fe400078e00ff */
[----:B------:R-:W-:Y:S02]  /*11b40*/  IMAD.MOV.U32 R11, RZ, RZ, 0x1c1f ;  /* 0x00001c1fff0b7424 */ /* 0x000fe400078e00ff */
[----:B------:R-:W-:Y:S02]  /*11b50*/  IMAD.MOV.U32 R15, RZ, RZ, -0x1 ;  /* 0xffffffffff0f7424 */ /* 0x000fe400078e00ff */
[----:B------:R-:W-:-:S07]  /*11b60*/  IMAD R7, R28, 0x80, R27 ;  /* 0x000000801c077824 */ /* 0x000fce00078e021b */
[----:B-1----:R-:W-:Y:S05]  /*11b70*/  WARPSYNC.COLLECTIVE R15, `(.L_x_127) ;  /* 0x000000000f087348 */ /* 0x002fea0003c00000 */
[----:B-1----:R0:W1:Y:S02]  /*11b80*/  SHFL.IDX P6, R14, R13, R12, R11 ;  /* 0x0000000c0d0e7389 */ /* 0x00206400000c000b */
[----:B01----:R-:W-:Y:S01]  /*11b90*/  ENDCOLLECTIVE ;  /* 0x000000000000791b */ /* 0x003fe20003800000 */
.L_x_127:
[----:B------:R-:W-:Y:S02]  /*11ba0*/  VIADD R9, R7, 0x20 ;  /* 0x0000002007097836 */ /* 0x000fe40000000000 */
[----:B------:R-:W-:Y:S02]  /*11bb0*/  IMAD.MOV.U32 R13, RZ, RZ, R4 ;  /* 0x000000ffff0d7224 */ /* 0x000fe400078e0004 */
[----:B------:R-:W-:-:S07]  /*11bc0*/  IMAD.MOV.U32 R2, RZ, RZ, R14 ;  /* 0x000000ffff027224 */ /* 0x000fce00078e000e */
[----:B------:R-:W-:Y:S05]  /*11bd0*/  WARPSYNC.COLLECTIVE R15, `(.L_x_128) ;  /* 0x000000000f087348 */ /* 0x000fea0003c00000 */
[----:B------:R0:W1:Y:S02]  /*11be0*/  SHFL.IDX P6, R14, R13, R12, R11 ;  /* 0x0000000c0d0e7389 */ /* 0x00006400000c000b */
[----:B01----:R-:W-:Y:S01]  /*11bf0*/  ENDCOLLECTIVE ;  /* 0x000000000000791b */ /* 0x003fe20003800000 */
.L_x_128:
[----:B------:R-:W-:Y:S02]  /*11c00*/  ULDC UR4, c[0x0][0x288] ;  /* 0x0000a20000047ab9 */ /* 0x000fe40000000800 */
[----:B------:R-:W-:-:S05]  /*11c10*/  IMAD R0, R0, UR4, RZ ;  /* 0x0000000400007c24 */ /* 0x000fca000f8e02ff */
[----:B------:R-:W-:Y:S01]  /*11c20*/  ISETP.GE.AND P0, PT, R7, R0, PT ;  /* 0x000000000700720c */ /* 0x000fe20003f06270 */
[----:B------:R-:W-:Y:S02]  /*11c30*/  IMAD.MOV.U32 R13, RZ, RZ, R5 ;  /* 0x000000ffff0d7224 */ /* 0x000fe400078e0005 */
[----:B------:R-:W-:-:S10]  /*11c40*/  IMAD.MOV.U32 R12, RZ, RZ, 0x1 ;  /* 0x00000001ff0c7424 */ /* 0x000fd400078e00ff */
[----:B------:R-:W-:-:S05]  /*11c50*/  @!P0 IADD3 R14, P1, R35, R14, RZ ;  /* 0x0000000e230e8210 */ /* 0x000fca0007f3e0ff */
[----:B------:R-:W-:Y:S01]  /*11c60*/  @!P0 IMAD.X R3, RZ, RZ, R2, P1 ;  /* 0x000000ffff038224 */ /* 0x000fe200008e0602 */
[----:B------:R-:W-:Y:S01]  /*11c70*/  ISETP.GE.AND P1, PT, R9, R0, PT ;  /* 0x000000000900720c */ /* 0x000fe20003f26270 */
[----:B------:R-:W-:-:S12]  /*11c80*/  @!P0 IMAD.MOV.U32 R2, RZ, RZ, R14 ;  /* 0x000000ffff028224 */ /* 0x000fd800078e000e */
[----:B------:R-:W-:Y:S05]  /*11c90*/  WARPSYNC.COLLECTIVE R15, `(.L_x_129) ;  /* 0x000000000f087348 */ /* 0x000fea0003c00000 */
[----:B------:R0:W1:Y:S02]  /*11ca0*/  SHFL.IDX P6, R14, R13, R12, R11 ;  /* 0x0000000c0d0e7389 */ /* 0x00006400000c000b */
[----:B01----:R-:W-:Y:S01]  /*11cb0*/  ENDCOLLECTIVE ;  /* 0x000000000000791b */ /* 0x003fe20003800000 */
.L_x_129:
[----:B------:R-:W-:Y:S01]  /*11cc0*/  @!PT LDS RZ, [RZ] ;  /* 0x00000000fffff984 */ /* 0x000fe20000000800 */
[----:B------:R-:W-:Y:S01]  /*11cd0*/  @!PT LDS RZ, [RZ] ;  /* 0x00000000fffff984 */ /* 0x000fe20000000800 */
[----:B------:R-:W-:Y:S01]  /*11ce0*/  @!PT LDS RZ, [RZ] ;  /* 0x00000000fffff984 */ /* 0x000fe20000000800 */
[----:B------:R0:W-:Y:S04]  /*11cf0*/  @!P0 LDGSTS.E.BYPASS.LTC128B.128 [R24+0x1e200], desc[UR56][R2.64], !P4 ;  /* 0x1e20000002188fae */ /* 0x0001e8000e101d78 */
[----:B------:R0:W-:Y:S04]  /*11d00*/  @!P0 LDGSTS.E.BYPASS.LTC128B.128 [R24+0x20200], desc[UR56][R2.64+0x40], !P3 ;  /* 0x2020004002188fae */ /* 0x0001e8000d901d78 */
[----:B------:R0:W-:Y:S01]  /*11d10*/  @!P0 LDGSTS.E.BYPASS.LTC128B.128 [R24+0x22200], desc[UR56][R2.64+0x80], !P2 ;  /* 0x2220008002188fae */ /* 0x0001e2000d101d78 */
[----:B------:R-:W-:Y:S02]  /*11d20*/  IMAD.MOV.U32 R13, RZ, RZ, R4 ;  /* 0x000000ffff0d7224 */ /* 0x000fe400078e0004 */
[----:B------:R-:W-:-:S07]  /*11d30*/  IMAD.MOV.U32 R6, RZ, RZ, R14 ;  /* 0x000000ffff067224 */ /* 0x000fce00078e000e */
[----:B0-----:R-:W-:Y:S05]  /*11d40*/  WARPSYNC.COLLECTIVE R15, `(.L_x_130) ;  /* 0x000000000f087348 */ /* 0x001fea0003c00000 */
[----:B------:R1:W2:Y:S02]  /*11d50*/  SHFL.IDX P6, R14, R13, R12, R11 ;  /* 0x0000000c0d0e7389 */ /* 0x0002a400000c000b */
[----:B012---:R-:W-:Y:S01]  /*11d60*/  ENDCOLLECTIVE ;  /* 0x000000000000791b */ /* 0x007fe20003800000 */
.L_x_130:
[----:B------:R-:W-:Y:S02]  /*11d70*/  IMAD.MOV.U32 R13, RZ, RZ, R5 ;  /* 0x000000ffff0d7224 */ /* 0x000fe400078e0005 */
[----:B------:R-:W-:Y:S01]  /*11d80*/  IMAD.MOV.U32 R12, RZ, RZ, 0x2 ;  /* 0x00000002ff0c7424 */ /* 0x000fe200078e00ff */
[----:B------:R-:W-:-:S13]  /*11d90*/  @!P1 IADD3 R8, P0, R35, R14, RZ ;  /* 0x0000000e23089210 */ /* 0x000fda0007f1e0ff */
[----:B------:R-:W-:Y:S05]  /*11da0*/  WARPSYNC.COLLECTIVE R15, `(.L_x_131) ;  /* 0x000000000f087348 */ /* 0x000fea0003c00000 */
[----:B------:R0:W1:Y:S02]  /*11db0*/  SHFL.IDX P6, R14, R13, R12, R11 ;  /* 0x0000000c0d0e7389 */ /* 0x00006400000c000b */
[----:B01----:R-:W-:Y:S01]  /*11dc0*/  ENDCOLLECTIVE ;  /* 0x000000000000791b */ /* 0x003fe20003800000 */
.L_x_131:
[----:B------:R-:W-:Y:S02]  /*11dd0*/  @!P1 IMAD.X R9, RZ, RZ, R6, P0 ;  /* 0x000000ffff099224 */ /* 0x000fe400000e0606 */
[----:B------:R-:W-:Y:S02]  /*11de0*/  @!P1 IMAD.MOV.U32 R2, RZ, RZ, R8 ;  /* 0x000000ffff029224 */ /* 0x000fe400078e0008 */
[----:B------:R-:W-:Y:S02]  /*11df0*/  @!P1 IMAD.MOV.U32 R3, RZ, RZ, R9 ;  /* 0x000000ffff039224 */ /* 0x000fe400078e0009 */
[----:B------:R-:W-:-:S03]  /*11e00*/  VIADD R9, R7, 0x40 ;  /* 0x0000004007097836 */ /* 0x000fc60000000000 */
[----:B------:R-:W-:Y:S01]  /*11e10*/  @!PT LDS RZ, [RZ] ;  /* 0x00000000fffff984 */ /* 0x000fe20000000800 */
[----:B------:R-:W-:Y:S01]  /*11e20*/  @!PT LDS RZ, [RZ] ;  /* 0x00000000fffff984 */ /* 0x000fe20000000800 */
[----:B------:R-:W-:Y:S01]  /*11e30*/  @!PT LDS RZ, [RZ] ;  /* 0x00000000fffff984 */ /* 0x000fe20000000800 */
[----:B------:R0:W-:Y:S01]  /*11e40*/  @!P1 LDGSTS.E.BYPASS.LTC128B.128 [R24+0x1ea00], desc[UR56][R2.64], !P4 ;  /* 0x1ea0000002189fae */ /* 0x0001e2000e101d78 */
[----:B------:R-:W-:Y:S01]  /*11e50*/  IMAD.MOV.U32 R13, RZ, RZ, R4 ;  /* 0x000000ffff0d7224 */ /* 0x000fe200078e0004 */
[----:B------:R-:W-:Y:S02]  /*11e60*/  ISETP.GE.AND P0, PT, R9, R0, PT ;  /* 0x000000000900720c */ /* 0x000fe40003f06270 */
[----:B------:R0:W-:Y:S04]  /*11e70*/  @!P1 LDGSTS.E.BYPASS.LTC128B.128 [R24+0x20a00], desc[UR56][R2.64+0x40], !P3 ;  /* 0x20a0004002189fae */ /* 0x0001e8000d901d78 */
[----:B------:R0:W-:Y:S01]  /*11e80*/  @!P1 LDGSTS.E.BYPASS.LTC128B.128 [R24+0x22a00], desc[UR56][R2.64+0x80], !P2 ;  /* 0x22a0008002189fae */ /* 0x0001e2000d101d78 */
[----:B------:R-:W-:-:S07]  /*11e90*/  IMAD.MOV.U32 R6, RZ, RZ, R14 ;  /* 0x000000ffff067224 */ /* 0x000fce00078e000e */
[----:B0-----:R-:W-:Y:S05]  /*11ea0*/  WARPSYNC.COLLECTIVE R15, `(.L_x_132) ;  /* 0x000000000f087348 */ /* 0x001fea0003c00000 */
[----:B------:R1:W2:Y:S02]  /*11eb0*/  SHFL.IDX P6, R14, R13, R12, R11 ;  /* 0x0000000c0d0e7389 */ /* 0x0002a400000c000b */
[----:B012---:R-:W-:Y:S01]  /*11ec0*/  ENDCOLLECTIVE ;  /* 0x000000000000791b */ /* 0x007fe20003800000 */
.L_x_132:
[----:B------:R-:W-:Y:S02]  /*11ed0*/  IMAD.MOV.U32 R13, RZ, RZ, R5 ;  /* 0x000000ffff0d7224 */ /* 0x000fe400078e0005 */
[----:B------:R-:W-:Y:S01]  /*11ee0*/  IMAD.MOV.U32 R12, RZ, RZ, 0x3 ;  /* 0x00000003ff0c7424 */ /* 0x000fe200078e00ff */
[----:B------:R-:W-:-:S05]  /*11ef0*/  @!P0 IADD3 R14, P5, R35, R14, RZ ;  /* 0x0000000e230e8210 */ /* 0x000fca0007fbe0ff */
[----:B------:R-:W-:-:S08]  /*11f00*/  @!P0 IMAD.MOV.U32 R2, RZ, RZ, R14 ;  /* 0x000000ffff028224 */ /* 0x000fd000078e000e */
[----:B------:R-:W-:Y:S05]  /*11f10*/  WARPSYNC.COLLECTIVE R15, `(.L_x_133) ;  /* 0x000000000f087348 */ /* 0x000fea0003c00000 */
[----:B------:R0:W1:Y:S02]  /*11f20*/  SHFL.IDX P6, R14, R13, R12, R11 ;  /* 0x0000000c0d0e7389 */ /* 0x00006400000c000b */
[----:B01----:R-:W-:Y:S01]  /*11f30*/  ENDCOLLECTIVE ;  /* 0x000000000000791b */ /* 0x003fe20003800000 */
.L_x_133:
[----:B------:R-:W-:-:S04]  /*11f40*/  @!P0 IMAD.X R19, RZ, RZ, R6, P5 ;  /* 0x000000ffff138224 */ /* 0x000fc800028e0606 */
[----:B------:R-:W-:-:S05]  /*11f50*/  @!P0 IMAD.MOV.U32 R3, RZ, RZ, R19 ;  /* 0x000000ffff038224 */ /* 0x000fca00078e0013 */
[----:B------:R-:W-:Y:S01]  /*11f60*/  @!PT LDS RZ, [RZ] ;  /* 0x00000000fffff984 */ /* 0x000fe20000000800 */
[----:B------:R-:W-:Y:S01]  /*11f70*/  @!PT LDS RZ, [RZ] ;  /* 0x00000000fffff984 */ /* 0x000fe20000000800 */
[----:B------:R-:W-:Y:S01]  /*11f80*/  @!PT LDS RZ, [RZ] ;  /* 0x00000000fffff984 */ /* 0x000fe20000000800 */
[----:B------:R0:W-:Y:S01]  /*11f90*/  @!P0 LDGSTS.E.BYPASS.LTC128B.128 [R24+0x1f200], desc[UR56][R2.64], !P4 ;  /* 0x1f20000002188fae */ /* 0x0001e2000e101d78 */
[----:B------:R-:W-:-:S03]  /*11fa0*/  IMAD.MOV.U32 R13, RZ, RZ, R4 ;  /* 0x000000ffff0d7224 */ /* 0x000fc600078e0004 */
[----:B------:R0:W-:Y:S04]  /*11fb0*/  @!P0 LDGSTS.E.BYPASS.LTC128B.128 [R24+0x21200], desc[UR56][R2.64+0x40], !P3 ;  /* 0x2120004002188fae */ /* 0x0001e8000d901d78 */
[----:B------:R0:W-:Y:S01]  /*11fc0*/  @!P0 LDGSTS.E.BYPASS.LTC128B.128 [R24+0x23200], desc[UR56][R2.64+0x80], !P2 ;  /* 0x2320008002188fae */ /* 0x0001e2000d101d78 */
[----:B------:R-:W-:-:S07]  /*11fd0*/  IMAD.MOV.U32 R5, RZ, RZ, R14 ;  /* 0x000000ffff057224 */ /* 0x000fce00078e000e */
[----:B0-----:R-:W-:Y:S05]  /*11fe0*/  WARPSYNC.COLLECTIVE R15, `(.L_x_134) ;  /* 0x000000000f087348 */ /* 0x001fea0003c00000 */
[----:B------:R1:W2:Y:S02]  /*11ff0*/  SHFL.IDX P6, R14, R13, R12, R11 ;  /* 0x0000000c0d0e7389 */ /* 0x0002a400000c000b */
[----:B012---:R-:W-:Y:S01]  /*12000*/  ENDCOLLECTIVE ;  /* 0x000000000000791b */ /* 0x007fe20003800000 */
.L_x_134:
[----:B------:R-:W-:Y:S05]  /*12010*/  BRA `(.L_x_135) ;  /* 0xffffffc000d47947 */ /* 0x000fea000383ffff */
.L_x_61:
[----:B01----:R-:W-:-:S04]  /*12020*/  IMAD.U32 R3, RZ, RZ, UR41 ;  /* 0x00000029ff037e24 */ /* 0x003fc8000f8e00ff */
[----:B------:R0:W1:Y:S03]  /*12030*/  SYNCS.PHASECHK.TRANS64.TRYWAIT P0, [R3+URZ+0x33420], R0 ;  /* 0x03342000030075a7 */ /* 0x000066000800017f */
[----:B-1----:R-:W-:Y:S05]  /*12040*/  @!P0 NANOSLEEP.SYNCS 0x989680 ;  /* 0x009896800000895d */ /* 0x002fea0003900000 */
[----:B------:R-:W1:Y:S02]  /*12050*/  @!P0 SYNCS.PHASECHK.TRANS64 P0, [R3+URZ+0x33420], R0 ;  /* 0x03342000030085a7 */ /* 0x000e64000800007f */
[----:B-1----:R-:W-:Y:S05]  /*12060*/  @!P0 BRA `(.L_x_61) ;  /* 0xfffffffc00ec8947 */ /* 0x002fea000383ffff */
[----:B------:R-:W-:Y:S05]  /*12070*/  BRA `(.L_x_136) ;  /* 0xffffffc400147947 */ /* 0x000fea000383ffff */
.L_x_64:
[----:B0-----:R0:W1:Y:S02]  /*12080*/  SYNCS.PHASECHK.TRANS64.TRYWAIT P0, [R5+URZ+0x33480], R30 ;  /* 0x0334801e050075a7 */ /* 0x001064000800017f */
[----:B-1----:R-:W-:Y:S05]  /*12090*/  @!P0 NANOSLEEP.SYNCS 0x989680 ;  /* 0x009896800000895d */ /* 0x002fea0003900000 */
[----:B------:R-:W1:Y:S02]  /*120a0*/  @!P0 SYNCS.PHASECHK.TRANS64 P0, [R5+URZ+0x33480], R30 ;  /* 0x0334801e050085a7 */ /* 0x000e64000800007f */
[----:B-1----:R-:W-:Y:S05]  /*120b0*/  @!P0 BRA `(.L_x_64) ;  /* 0xfffffffc00f08947 */ /* 0x002fea000383ffff */
[----:B------:R-:W-:Y:S05]  /*120c0*/  BRA `(.L_x_137) ;  /* 0xffffffc800087947 */ /* 0x000fea000383ffff */
.L_x_65:
[----:B------:R-:W-:Y:S01]  /*120d0*/  BSSY B0, `(.L_x_138) ;  /* 0x0000008000007945 */ /* 0x000fe20003800000 */
[----:B------:R-:W-:Y:S02]  /*120e0*/  IMAD.MOV.U32 R13, RZ, RZ, R19 ;  /* 0x000000ffff0d7224 */ /* 0x000fe400078e0013 */
[----:B------:R-:W-:Y:S02]  /*120f0*/  IMAD.MOV.U32 R12, RZ, RZ, RZ ;  /* 0x000000ffff0c7224 */ /* 0x000fe400078e00ff */
[----:B------:R-:W-:Y:S02]  /*12100*/  IMAD.MOV.U32 R11, RZ, RZ, 0x1c1f ;  /* 0x00001c1fff0b7424 */ /* 0x000fe400078e00ff */
[----:B------:R-:W-:-:S07]  /*12110*/  IMAD.MOV.U32 R15, RZ, RZ, -0x1 ;  /* 0xffffffffff0f7424 */ /* 0x000fce00078e00ff */
[----:B0-----:R-:W-:Y:S05]  /*12120*/  WARPSYNC.COLLECTIVE R15, `(.L_x_139) ;  /* 0x000000000f087348 */ /* 0x001fea0003c00000 */
[----:B------:R1:W2:Y:S02]  /*12130*/  SHFL.IDX P6, R14, R13, R12, R11 ;  /* 0x0000000c0d0e7389 */ /* 0x0002a400000c000b */
[----:B012---:R-:W-:Y:S01]  /*12140*/  ENDCOLLECTIVE ;  /* 0x000000000000791b */ /* 0x007fe20003800000 */
.L_x_139:
[----:B------:R-:W-:Y:S05]  /*12150*/  BSYNC B0 ;  /* 0x0000000000007941 */ /* 0x000fea0003800000 */
.L_x_138:
[----:B------:R-:W-:Y:S02]  /*12160*/  IMAD.MOV.U32 R13, RZ, RZ, R18 ;  /* 0x000000ffff0d7224 */ /* 0x000fe400078e0012 */
[----:B------:R-:W-:Y:S02]  /*12170*/  IMAD.MOV.U32 R12, RZ, RZ, RZ ;  /* 0x000000ffff0c7224 */ /* 0x000fe400078e00ff */
[----:B------:R-:W-:Y:S02]  /*12180*/  IMAD.MOV.U32 R11, RZ, RZ, 0x1c1f ;  /* 0x00001c1fff0b7424 */ /* 0x000fe400078e00ff */
[----:B------:R-:W-:Y:S02]  /*12190*/  IMAD.MOV.U32 R15, RZ, RZ, -0x1 ;  /* 0xffffffffff0f7424 */ /* 0x000fe400078e00ff */
[----:B------:R-:W-:Y:S02]  /*121a0*/  IMAD.MOV.U32 R3, RZ, RZ, R14 ;  /* 0x000000ffff037224 */ /* 0x000fe400078e000e */
[----:B------:R-:W-:-:S07]  /*121b0*/  IMAD R22, R4, 0x7800, R24 ;  /* 0x0000780004167824 */ /* 0x000fce00078e0218 */
[----:B------:R-:W-:Y:S05]  /*121c0*/  WARPSYNC.COLLECTIVE R15, `(.L_x_140) ;  /* 0x000000000f087348 */ /* 0x000fea0003c00000 */
[----:B------:R0:W1:Y:S02]  /*121d0*/  SHFL.IDX P6, R14, R13, R12, R11 ;  /* 0x0000000c0d0e7389 */ /* 0x00006400000c000b */
[----:B01----:R-:W-:Y:S01]  /*121e0*/  ENDCOLLECTIVE ;  /* 0x000000000000791b */ /* 0x003fe20003800000 */
.L_x_140:
[----:B------:R-:W-:Y:S02]  /*121f0*/  IMAD.MOV.U32 R13, RZ, RZ, R19 ;  /* 0x000000ffff0d7224 */ /* 0x000fe400078e0013 */
[----:B------:R-:W-:Y:S02]  /*12200*/  IMAD.MOV.U32 R12, RZ, RZ, 0x1 ;  /* 0x00000001ff0c7424 */ /* 0x000fe400078e00ff */
[----:B------:R-:W-:-:S07]  /*12210*/  IMAD.MOV.U32 R2, RZ, RZ, R14 ;  /* 0x000000ffff027224 */ /* 0x000fce00078e000e */
[----:B------:R-:W-:Y:S05]  /*12220*/  WARPSYNC.COLLECTIVE R15, `(.L_x_141) ;  /* 0x000000000f087348 */ /* 0x000fea0003c00000 */
[----:B------:R0:W1:Y:S02]  /*12230*/  SHFL.IDX P6, R14, R13, R12, R11 ;  /* 0x0000000c0d0e7389 */ /* 0x00006400000c000b */
[----:B01----:R-:W-:Y:S01]  /*12240*/  ENDCOLLECTIVE ;  /* 0x000000000000791b */ /* 0x003fe20003800000 */
.L_x_141:
[----:B------:R-:W-:-:S05]  /*12250*/  IADD3 R2, P0, R35, R2, RZ ;  /* 0x0000000223027210 */ /* 0x000fca0007f1e0ff */
[----:B------:R-:W-:-:S05]  /*12260*/  IMAD.X R3, RZ, RZ, R3, P0 ;  /* 0x000000ffff037224 */ /* 0x000fca00000e0603 */
[----:B------:R-:W-:Y:S01]  /*12270*/  @!PT LDS RZ, [RZ] ;  /* 0x00000000fffff984 */ /* 0x000fe20000000800 */
[----:B------:R-:W-:Y:S01]  /*12280*/  @!PT LDS RZ, [RZ] ;  /* 0x00000000fffff984 */ /* 0x000fe20000000800 */
[----:B------:R-:W-:Y:S01]  /*12290*/  @!PT LDS RZ, [RZ] ;  /* 0x00000000fffff984 */ /* 0x000fe20000000800 */
[----:B------:R-:W-:Y:S01]  /*122a0*/  LDGSTS.E.BYPASS.LTC128B.128 [R22+0xf200], desc[UR56][R2.64], !P4 ;  /* 0x0f20000002167fae */ /* 0x000fe2000e101d78 */
[----:B------:R-:W-:-:S03]  /*122b0*/  IMAD.MOV.U32 R13, RZ, RZ, R18 ;  /* 0x000000ffff0d7224 */ /* 0x000fc600078e0012 */
[----:B------:R-:W-:Y:S04]  /*122c0*/  LDGSTS.E.BYPASS.LTC128B.128 [R22+0x11a00], desc[UR56][R2.64+0x40], !P3 ;  /* 0x11a0004002167fae */ /* 0x000fe8000d901d78 */
[----:B------:R0:W-:Y:S02]  /*122d0*/  LDGSTS.E.BYPASS.LTC128B.128 [R22+0x14200], desc[UR56][R2.64+0x80], !P1 ;  /* 0x1420008002167fae */ /* 0x0001e4000c901d78 */
[----:B0-----:R-:W-:-:S07]  /*122e0*/  IMAD.MOV.U32 R3, RZ, RZ, R14 ;  /* 0x000000ffff037224 */ /* 0x001fce00078e000e */
[----:B------:R-:W-:Y:S05]  /*122f0*/  WARPSYNC.COLLECTIVE R15, `(.L_x_142) ;  /* 0x000000000f087348 */ /* 0x000fea0003c00000 */
[----:B------:R0:W1:Y:S02]  /*12300*/  SHFL.IDX P6, R14, R13, R12, R11 ;  /* 0x0000000c0d0e7389 */ /* 0x00006400000c000b */
[----:B01----:R-:W-:Y:S01]  /*12310*/  ENDCOLLECTIVE ;  /* 0x000000000000791b */ /* 0x003fe20003800000 */
.L_x_142:
[----:B------:R-:W-:Y:S02]  /*12320*/  IMAD.MOV.U32 R13, RZ, RZ, R19 ;  /* 0x000000ffff0d7224 */ /* 0x000fe400078e0013 */
[----:B------:R-:W-:Y:S02]  /*12330*/  IMAD.MOV.U32 R12, RZ, RZ, 0x2 ;  /* 0x00000002ff0c7424 */ /* 0x000fe400078e00ff */
[----:B------:R-:W-:-:S07]  /*12340*/  IMAD.MOV.U32 R2, RZ, RZ, R14 ;  /* 0x000000ffff027224 */ /* 0x000fce00078e000e */
[----:B------:R-:W-:Y:S05]  /*12350*/  WARPSYNC.COLLECTIVE R15, `(.L_x_143) ;  /* 0x000000000f087348 */ /* 0x000fea0003c00000 */
[----:B------:R0:W1:Y:S02]  /*12360*/  SHFL.IDX P6, R14, R13, R12, R11 ;  /* 0x0000000c0d0e7389 */ /* 0x00006400000c000b */
[----:B01----:R-:W-:Y:S01]  /*12370*/  ENDCOLLECTIVE ;  /* 0x000000000000791b */ /* 0x003fe20003800000 */
.L_x_143:
[----:B------:R-:W-:-:S05]  /*12380*/  IADD3 R2, P0, R35, R2, RZ ;  /* 0x0000000223027210 */ /* 0x000fca0007f1e0ff */
[----:B------:R-:W-:-:S05]  /*12390*/  IMAD.X R3, RZ, RZ, R3, P0 ;  /* 0x000000ffff037224 */ /* 0x000fca00000e0603 */
[----:B------:R-:W-:Y:S01]  /*123a0*/  @!PT LDS RZ, [RZ] ;  /* 0x00000000fffff984 */ /* 0x000fe20000000800 */
[----:B------:R-:W-:Y:S01]  /*123b0*/  @!PT LDS RZ, [RZ] ;  /* 0x00000000fffff984 */ /* 0x000fe20000000800 */
[----:B------:R-:W-:Y:S01]  /*123c0*/  @!PT LDS RZ, [RZ] ;  /* 0x00000000fffff984 */ /* 0x000fe20000000800 */
[----:B------:R0:W-:Y:S01]  /*123d0*/  LDGSTS.E.BYPASS.LTC128B.128 [R22+0xfa00], desc[UR56][R2.64], !P4 ;  /* 0x0fa0000002167fae */ /* 0x0001e2000e101d78 */
[----:B------:R-:W-:-:S03]  /*123e0*/  IMAD.MOV.U32 R13, RZ, RZ, R18 ;  /* 0x000000ffff0d7224 */ /* 0x000fc600078e0012 */
[----:B------:R0:W-:Y:S04]  /*123f0*/  LDGSTS.E.BYPASS.LTC128B.128 [R22+0x12200], desc[UR56][R2.64+0x40], !P3 ;  /* 0x1220004002167fae */ /* 0x0001e8000d901d78 */
[----:B------:R0:W-:Y:S01]  /*12400*/  LDGSTS.E.BYPASS.LTC128B.128 [R22+0x14a00], desc[UR56][R2.64+0x80], !P1 ;  /* 0x14a0008002167fae */ /* 0x0001e2000c901d78 */
[----:B------:R-:W-:-:S07]  /*12410*/  IMAD.MOV.U32 R7, RZ, RZ, R14 ;  /* 0x000000ffff077224 */ /* 0x000fce00078e000e */
[----:B0-----:R-:W-:Y:S05]  /*12420*/  WARPSYNC.COLLECTIVE R15, `(.L_x_144) ;  /* 0x000000000f087348 */ /* 0x001fea0003c00000 */
[----:B------:R1:W2:Y:S02]  /*12430*/  SHFL.IDX P6, R14, R13, R12, R11 ;  /* 0x0000000c0d0e7389 */ /* 0x0002a400000c000b */
[----:B012---:R-:W-:Y:S01]  /*12440*/  ENDCOLLECTIVE ;  /* 0x000000000000791b */ /* 0x007fe20003800000 */
.L_x_144:
[----:B------:R-:W-:Y:S02]  /*12450*/  IMAD.MOV.U32 R13, RZ, RZ, R19 ;  /* 0x000000ffff0d7224 */ /* 0x000fe400078e0013 */
[----:B------:R-:W-:Y:S02]  /*12460*/  IMAD.MOV.U32 R12, RZ, RZ, 0x3 ;  /* 0x00000003ff0c7424 */ /* 0x000fe400078e00ff */
[----:B------:R-:W-:-:S07]  /*12470*/  IMAD.MOV.U32 R2, RZ, RZ, R14 ;  /* 0x000000ffff027224 */ /* 0x000fce00078e000e */
[----:B------:R-:W-:Y:S05]  /*12480*/  WARPSYNC.COLLECTIVE R15, `(.L_x_145) ;  /* 0x000000000f087348 */ /* 0x000fea0003c00000 */
[----:B------:R0:W1:Y:S02]  /*12490*/  SHFL.IDX P6, R14, R13, R12, R11 ;  /* 0x0000000c0d0e7389 */ /* 0x00006400000c000b */
[----:B01----:R-:W-:Y:S01]  /*124a0*/  ENDCOLLECTIVE ;  /* 0x000000000000791b */ /* 0x003fe20003800000 */
.L_x_145:
        /* <DEDUP_REMOVED lines=13> */
.L_x_146:
[----:B------:R-:W-:Y:S02]  /*12580*/  IMAD.MOV.U32 R13, RZ, RZ, R25 ;  /* 0x000000ffff0d7224 */ /* 0x000fe400078e0019 */
[----:B------:R-:W-:Y:S02]  /*12590*/  IMAD.MOV.U32 R12, RZ, RZ, RZ ;  /* 0x000000ffff0c7224 */ /* 0x000fe400078e00ff */
[----:B------:R-:W-:-:S07]  /*125a0*/  IMAD.MOV.U32 R2, RZ, RZ, R14 ;  /* 0x000000ffff027224 */ /* 0x000fce00078e000e */
[----:B------:R-:W-:Y:S05]  /*125b0*/  WARPSYNC.COLLECTIVE R15, `(.L_x_147) ;  /* 0x000000000f087348 */ /* 0x000fea0003c00000 */
[----:B------:R0:W1:Y:S02]  /*125c0*/  SHFL.IDX P6, R14, R13, R12, R11 ;  /* 0x0000000c0d0e7389 */ /* 0x00006400000c000b */
[----:B01----:R-:W-:Y:S01]  /*125d0*/  ENDCOLLECTIVE ;  /* 0x000000000000791b */ /* 0x003fe20003800000 */
.L_x_147:
        /* <DEDUP_REMOVED lines=13> */
.L_x_148:
[----:B------:R-:W-:Y:S05]  /*126b0*/  BRA `(.L_x_149) ;  /* 0xffffffc400bc7947 */ /* 0x000fea000383ffff */
.L_x_68:
[----:B--2---:R2:W3:Y:S02]  /*126c0*/  SYNCS.PHASECHK.TRANS64.TRYWAIT P0, [R5+URZ+0x33440], R30 ;  /* 0x0334401e050075a7 */ /* 0x0044e4000800017f */
[----:B---3--:R-:W-:Y:S05]  /*126d0*/  @!P0 NANOSLEEP.SYNCS 0x989680 ;  /* 0x009896800000895d */ /* 0x008fea0003900000 */
[----:B------:R-:W3:Y:S02]  /*126e0*/  @!P0 SYNCS.PHASECHK.TRANS64 P0, [R5+URZ+0x33440], R30 ;  /* 0x0334401e050085a7 */ /* 0x000ee4000800007f */
[----:B---3--:R-:W-:Y:S05]  /*126f0*/  @!P0 BRA `(.L_x_68) ;  /* 0xfffffffc00f08947 */ /* 0x008fea000383ffff */
[----:B------:R-:W-:Y:S05]  /*12700*/  BRA `(.L_x_150) ;  /* 0xffffffc800047947 */ /* 0x000fea000383ffff */
.L_x_69:
[----:B------:R-:W-:Y:S01]  /*12710*/  BSSY B0, `(.L_x_151) ;  /* 0x0000008000007945 */ /* 0x000fe20003800000 */
[----:B------:R-:W-:Y:S02]  /*12720*/  IMAD.MOV.U32 R13, RZ, RZ, R19 ;  /* 0x000000ffff0d7224 */ /* 0x000fe400078e0013 */
[----:B------:R-:W-:Y:S02]  /*12730*/  IMAD.MOV.U32 R12, RZ, RZ, RZ ;  /* 0x000000ffff0c7224 */ /* 0x000fe400078e00ff */
[----:B------:R-:W-:Y:S02]  /*12740*/  IMAD.MOV.U32 R11, RZ, RZ, 0x1c1f ;  /* 0x00001c1fff0b7424 */ /* 0x000fe400078e00ff */
[----:B------:R-:W-:-:S07]  /*12750*/  IMAD.MOV.U32 R15, RZ, RZ, -0x1 ;  /* 0xffffffffff0f7424 */ /* 0x000fce00078e00ff */
[----:B012---:R-:W-:Y:S05]  /*12760*/  WARPSYNC.COLLECTIVE R15, `(.L_x_152) ;  /* 0x000000000f087348 */ /* 0x007fea0003c00000 */
[----:B------:R3:W4:Y:S02]  /*12770*/  SHFL.IDX P6, R14, R13, R12, R11 ;  /* 0x0000000c0d0e7389 */ /* 0x00072400000c000b */
[----:B01234-:R-:W-:Y:S01]  /*12780*/  ENDCOLLECTIVE ;  /* 0x000000000000791b */ /* 0x01ffe20003800000 */
.L_x_152:
[----:B------:R-:W-:Y:S05]  /*12790*/  BSYNC B0 ;  /* 0x0000000000007941 */ /* 0x000fea0003800000 */
.L_x_151:
        /* <DEDUP_REMOVED lines=9> */
.L_x_153:
[----:B------:R-:W-:Y:S02]  /*12830*/  VIADD R22, R22, UR41 ;  /* 0x0000002916167c36 */ /* 0x000fe40008000000 */
[----:B------:R-:W-:Y:S02]  /*12840*/  IMAD.MOV.U32 R13, RZ, RZ, R19 ;  /* 0x000000ffff0d7224 */ /* 0x000fe400078e0013 */
[----:B------:R-:W-:Y:S01]  /*12850*/  IMAD.MOV.U32 R12, RZ, RZ, 0x1 ;  /* 0x00000001ff0c7424 */ /* 0x000fe200078e00ff */
[----:B------:R-:W-:-:S13]  /*12860*/  IADD3 R2, P0, R35, R14, RZ ;  /* 0x0000000e23027210 */ /* 0x000fda0007f1e0ff */
[----:B------:R-:W-:Y:S05]  /*12870*/  WARPSYNC.COLLECTIVE R15, `(.L_x_154) ;  /* 0x000000000f087348 */ /* 0x000fea0003c00000 */
[----:B------:R0:W1:Y:S02]  /*12880*/  SHFL.IDX P6, R14, R13, R12, R11 ;  /* 0x0000000c0d0e7389 */ /* 0x00006400000c000b */
[----:B01----:R-:W-:Y:S01]  /*12890*/  ENDCOLLECTIVE ;  /* 0x000000000000791b */ /* 0x003fe20003800000 */
.L_x_154:
[----:B------:R-:W-:-:S05]  /*128a0*/  IMAD.X R3, RZ, RZ, R3, P0 ;  /* 0x000000ffff037224 */ /* 0x000fca00000e0603 */
[----:B------:R-:W-:Y:S01]  /*128b0*/  @!PT LDS RZ, [RZ] ;  /* 0x00000000fffff984 */ /* 0x000fe20000000800 */
[----:B------:R-:W-:Y:S01]  /*128c0*/  @!PT LDS RZ, [RZ] ;  /* 0x00000000fffff984 */ /* 0x000fe20000000800 */
[----:B------:R-:W-:Y:S01]  /*128d0*/  @!PT LDS RZ, [RZ] ;  /* 0x00000000fffff984 */ /* 0x000fe20000000800 */
[----:B------:R-:W-:Y:S04]  /*128e0*/  LDGSTS.E.BYPASS.LTC128B.128 [R22+0x24200], desc[UR56][R2.64], !P4 ;  /* 0x2420000002167fae */ /* 0x000fe8000e101d78 */
[----:B------:R-:W-:Y:S01]  /*128f0*/  LDGSTS.E.BYPASS.LTC128B.128 [R22+0x26a00], desc[UR56][R2.64+0x40], !P3 ;  /* 0x26a0004002167fae */ /* 0x000fe2000d901d78 */
[----:B------:R-:W-:-:S03]  /*12900*/  IMAD.MOV.U32 R13, RZ, RZ, R18 ;  /* 0x000000ffff0d7224 */ /* 0x000fc600078e0012 */
[----:B------:R0:W-:Y:S02]  /*12910*/  LDGSTS.E.BYPASS.LTC128B.128 [R22+0x29200], desc[UR56][R2.64+0x80], !P1 ;  /* 0x2920008002167fae */ /* 0x0001e4000c901d78 */
[----:B0-----:R-:W-:-:S07]  /*12920*/  IMAD.MOV.U32 R3, RZ, RZ, R14 ;  /* 0x000000ffff037224 */ /* 0x001fce00078e000e */
[----:B------:R-:W-:Y:S05]  /*12930*/  WARPSYNC.COLLECTIVE R15, `(.L_x_155) ;  /* 0x000000000f087348 */ /* 0x000fea0003c00000 */
[----:B------:R0:W1:Y:S02]  /*12940*/  SHFL.IDX P6, R14, R13, R12, R11 ;  /* 0x0000000c0d0e7389 */ /* 0x00006400000c000b */
[----:B01----:R-:W-:Y:S01]  /*12950*/  ENDCOLLECTIVE ;  /* 0x000000000000791b */ /* 0x003fe20003800000 */
.L_x_155:
[----:B------:R-:W-:Y:S02]  /*12960*/  IMAD.MOV.U32 R13, RZ, RZ, R19 ;  /* 0x000000ffff0d7224 */ /* 0x000fe400078e0013 */
[----:B------:R-:W-:Y:S01]  /*12970*/  IMAD.MOV.U32 R12, RZ, RZ, 0x2 ;  /* 0x00000002ff0c7424 */ /* 0x000fe200078e00ff */
[----:B------:R-:W-:-:S13]  /*12980*/  IADD3 R2, P0, R35, R14, RZ ;  /* 0x0000000e23027210 */ /* 0x000fda0007f1e0ff */
[----:B------:R-:W-:Y:S05]  /*12990*/  WARPSYNC.COLLECTIVE R15, `(.L_x_156) ;  /* 0x000000000f087348 */ /* 0x000fea0003c00000 */
[----:B------:R0:W1:Y:S02]  /*129a0*/  SHFL.IDX P6, R14, R13, R12, R11 ;  /* 0x0000000c0d0e7389 */ /* 0x00006400000c000b */
[----:B01----:R-:W-:Y:S01]  /*129b0*/  ENDCOLLECTIVE ;  /* 0x000000000000791b */ /* 0x003fe20003800000 */
.L_x_156:
        /* <DEDUP_REMOVED lines=12> */
.L_x_157:
[----:B------:R-:W-:Y:S02]  /*12a80*/  IMAD.MOV.U32 R13, RZ, RZ, R19 ;  /* 0x000000ffff0d7224 */ /* 0x000fe400078e0013 */
[----:B------:R-:W-:Y:S01]  /*12a90*/  IMAD.MOV.U32 R12, RZ, RZ, 0x3 ;  /* 0x00000003ff0c7424 */ /* 0x000fe200078e00ff */
[----:B------:R-:W-:-:S13]  /*12aa0*/  IADD3 R2, P0, R35, R14, RZ ;  /* 0x0000000e23027210 */ /* 0x000fda0007f1e0ff */
[----:B------:R-:W-:Y:S05]  /*12ab0*/  WARPSYNC.COLLECTIVE R15, `(.L_x_158) ;  /* 0x000000000f087348 */ /* 0x000fea0003c00000 */
[----:B------:R0:W1:Y:S02]  /*12ac0*/  SHFL.IDX P6, R14, R13, R12, R11 ;  /* 0x0000000c0d0e7389 */ /* 0x00006400000c000b */
[----:B01----:R-:W-:Y:S01]  /*12ad0*/  ENDCOLLECTIVE ;  /* 0x000000000000791b */ /* 0x003fe20003800000 */
.L_x_158:
[----:B------:R-:W-:-:S05]  /*12ae0*/  IMAD.X R3, RZ, RZ, R3, P0 ;  /* 0x000000ffff037224 */ /* 0x000fca00000e0603 */
[----:B------:R-:W-:Y:S01]  /*12af0*/  @!PT LDS RZ, [RZ] ;  /* 0x00000000fffff984 */ /* 0x000fe20000000800 */
[----:B------:R-:W-:Y:S01]  /*12b00*/  @!PT LDS RZ, [RZ] ;  /* 0x00000000fffff984 */ /* 0x000fe20000000800 */
[----:B------:R-:W-:Y:S01]  /*12b10*/  @!PT LDS RZ, [RZ] ;  /* 0x00000000fffff984 */ /* 0x000fe20000000800 */
[----:B------:R0:W-:Y:S04]  /*12b20*/  LDGSTS.E.BYPASS.LTC128B.128 [R22+0x25200], desc[UR56][R2.64], !P4 ;  /* 0x2520000002167fae */ /* 0x0001e8000e101d78 */
[----:B------:R0:W-:Y:S01]  /*12b30*/  LDGSTS.E.BYPASS.LTC128B.128 [R22+0x27a00], desc[UR56][R2.64+0x40], !P3 ;  /* 0x27a0004002167fae */ /* 0x0001e2000d901d78 */
[----:B------:R-:W-:-:S03]  /*12b40*/  IMAD.MOV.U32 R13, RZ, RZ, R18 ;  /* 0x000000ffff0d7224 */ /* 0x000fc600078e0012 */
[----:B------:R0:W-:Y:S01]  /*12b50*/  LDGSTS.E.BYPASS.LTC128B.128 [R22+0x2a200], desc[UR56][R2.64+0x80], !P1 ;  /* 0x2a20008002167fae */ /* 0x0001e2000c901d78 */
[----:B------:R-:W-:-:S07]  /*12b60*/  IMAD.MOV.U32 R19, RZ, RZ, R14 ;  /* 0x000000ffff137224 */ /* 0x000fce00078e000e */
[----:B0-----:R-:W-:Y:S05]  /*12b70*/  WARPSYNC.COLLECTIVE R15, `(.L_x_159) ;  /* 0x000000000f087348 */ /* 0x001fea0003c00000 */
[----:B------:R1:W2:Y:S02]  /*12b80*/  SHFL.IDX P6, R14, R13, R12, R11 ;  /* 0x0000000c0d0e7389 */ /* 0x0002a400000c000b */
[----:B012---:R-:W-:Y:S01]  /*12b90*/  ENDCOLLECTIVE ;  /* 0x000000000000791b */ /* 0x007fe20003800000 */
.L_x_159:
[----:B------:R-:W-:Y:S02]  /*12ba0*/  IMAD.MOV.U32 R13, RZ, RZ, R23 ;  /* 0x000000ffff0d7224 */ /* 0x000fe400078e0017 */
[----:B------:R-:W-:Y:S01]  /*12bb0*/  IMAD.MOV.U32 R12, RZ, RZ, RZ ;  /* 0x000000ffff0c7224 */ /* 0x000fe200078e00ff */
[----:B------:R-:W-:-:S13]  /*12bc0*/  IADD3 R2, P0, R35, R14, RZ ;  /* 0x0000000e23027210 */ /* 0x000fda0007f1e0ff */
[----:B------:R-:W-:Y:S05]  /*12bd0*/  WARPSYNC.COLLECTIVE R15, `(.L_x_160) ;  /* 0x000000000f087348 */ /* 0x000fea0003c00000 */
[----:B------:R0:W1:Y:S02]  /*12be0*/  SHFL.IDX P6, R14, R13, R12, R11 ;  /* 0x0000000c0d0e7389 */ /* 0x00006400000c000b */
[----:B01----:R-:W-:Y:S01]  /*12bf0*/  ENDCOLLECTIVE ;  /* 0x000000000000791b */ /* 0x003fe20003800000 */
.L_x_160:
        /* <DEDUP_REMOVED lines=12> */
.L_x_161:
[----:B------:R-:W-:Y:S05]  /*12cc0*/  BRA `(.L_x_162) ;  /* 0xffffffc400a87947 */ /* 0x000fea000383ffff */
.L_x_72:
[----:B0-----:R0:W1:Y:S02]  /*12cd0*/  SYNCS.PHASECHK.TRANS64.TRYWAIT P1, [R5+URZ+0x33470], R2 ;  /* 0x03347002050075a7 */ /* 0x001064000802017f */
[----:B-1----:R-:W-:Y:S05]  /*12ce0*/  @!P1 NANOSLEEP.SYNCS 0x989680 ;  /* 0x009896800000995d */ /* 0x002fea0003900000 */
[----:B------:R-:W1:Y:S02]  /*12cf0*/  @!P1 SYNCS.PHASECHK.TRANS64 P1, [R5+URZ+0x33470], R2 ;  /* 0x03347002050095a7 */ /* 0x000e64000802007f */
[----:B-1----:R-:W-:Y:S05]  /*12d00*/  @!P1 BRA `(.L_x_72) ;  /* 0xfffffffc00f09947 */ /* 0x002fea000383ffff */
[----:B------:R-:W-:Y:S05]  /*12d10*/  BRA `(.L_x_163) ;  /* 0xffffffc800087947 */ /* 0x000fea000383ffff */
.L_x_74:
[----:B0-----:R0:W1:Y:S02]  /*12d20*/  SYNCS.PHASECHK.TRANS64.TRYWAIT P1, [R5+URZ+0x33460], R6 ;  /* 0x03346006050075a7 */ /* 0x001064000802017f */
[----:B-1----:R-:W-:Y:S05]  /*12d30*/  @!P1 NANOSLEEP.SYNCS 0x989680 ;  /* 0x009896800000995d */ /* 0x002fea0003900000 */
[----:B------:R-:W1:Y:S02]  /*12d40*/  @!P1 SYNCS.PHASECHK.TRANS64 P1, [R5+URZ+0x33460], R6 ;  /* 0x03346006050095a7 */ /* 0x000e64000802007f */
[----:B-1----:R-:W-:Y:S05]  /*12d50*/  @!P1 BRA `(.L_x_74) ;  /* 0xfffffffc00f09947 */ /* 0x002fea000383ffff */
[----:B------:R-:W-:Y:S05]  /*12d60*/  BRA `(.L_x_164) ;  /* 0xffffffc800207947 */ /* 0x000fea000383ffff */
.L_x_81:
[----:B-1----:R1:W3:Y:S02]  /*12d70*/  SYNCS.PHASECHK.TRANS64.TRYWAIT P0, [R0+URZ+0x33470], R3 ;  /* 0x03347003000075a7 */ /* 0x0022e4000800017f */
[----:B---3--:R-:W-:Y:S05]  /*12d80*/  @!P0 NANOSLEEP.SYNCS 0x989680 ;  /* 0x009896800000895d */ /* 0x008fea0003900000 */
[----:B------:R-:W3:Y:S02]  /*12d90*/  @!P0 SYNCS.PHASECHK.TRANS64 P0, [R0+URZ+0x33470], R3 ;  /* 0x03347003000085a7 */ /* 0x000ee4000800007f */
[----:B---3--:R-:W-:Y:S05]  /*12da0*/  @!P0 BRA `(.L_x_81) ;  /* 0xfffffffc00f08947 */ /* 0x008fea000383ffff */
[----:B------:R-:W-:Y:S05]  /*12db0*/  BRA `(.L_x_165) ;  /* 0xffffffd000147947 */ /* 0x000fea000383ffff */
.L_x_83:
[----:B0-----:R0:W1:Y:S02]  /*12dc0*/  SYNCS.PHASECHK.TRANS64.TRYWAIT P0, [R0+URZ+0x33460], R5 ;  /* 0x03346005000075a7 */ /* 0x001064000800017f */
[----:B-1----:R-:W-:Y:S05]  /*12dd0*/  @!P0 NANOSLEEP.SYNCS 0x989680 ;  /* 0x009896800000895d */ /* 0x002fea0003900000 */
[----:B------:R-:W1:Y:S02]  /*12de0*/  @!P0 SYNCS.PHASECHK.TRANS64 P0, [R0+URZ+0x33460], R5 ;  /* 0x03346005000085a7 */ /* 0x000e64000800007f */
[----:B-1----:R-:W-:Y:S05]  /*12df0*/  @!P0 BRA `(.L_x_83) ;  /* 0xfffffffc00f08947 */ /* 0x002fea000383ffff */
[----:B------:R-:W-:Y:S05]  /*12e00*/  BRA `(.L_x_166) ;  /* 0xffffffd000307947 */ /* 0x000fea000383ffff */
.L_x_86:
[----:B0-----:R0:W1:Y:S02]  /*12e10*/  SYNCS.PHASECHK.TRANS64.TRYWAIT P0, [R5+URZ+0x33420], R2 ;  /* 0x03342002050075a7 */ /* 0x001064000800017f */
[----:B-1----:R-:W-:Y:S05]  /*12e20*/  @!P0 NANOSLEEP.SYNCS 0x989680 ;  /* 0x009896800000895d */ /* 0x002fea0003900000 */
[----:B------:R-:W1:Y:S02]  /*12e30*/  @!P0 SYNCS.PHASECHK.TRANS64 P0, [R5+URZ+0x33420], R2 ;  /* 0x03342002050085a7 */ /* 0x000e64000800007f */
[----:B-1----:R-:W-:Y:S05]  /*12e40*/  @!P0 BRA `(.L_x_86) ;  /* 0xfffffffc00f08947 */ /* 0x002fea000383ffff */
[----:B------:R-:W-:Y:S05]  /*12e50*/  BRA `(.L_x_167) ;  /* 0xffffffd800107947 */ /* 0x000fea000383ffff */
.L_x_88:
[----:B0-----:R0:W1:Y:S02]  /*12e60*/  SYNCS.PHASECHK.TRANS64.TRYWAIT P1, [R4+URZ+0x33440], R3 ;  /* 0x03344003040075a7 */ /* 0x001064000802017f */
[----:B-1----:R-:W-:Y:S05]  /*12e70*/  @!P1 NANOSLEEP.SYNCS 0x989680 ;  /* 0x009896800000995d */ /* 0x002fea0003900000 */
[----:B------:R-:W1:Y:S02]  /*12e80*/  @!P1 SYNCS.PHASECHK.TRANS64 P1, [R4+URZ+0x33440], R3 ;  /* 0x03344003040095a7 */ /* 0x000e64000802007f */
[----:B-1----:R-:W-:Y:S05]  /*12e90*/  @!P1 BRA `(.L_x_88) ;  /* 0xfffffffc00f09947 */ /* 0x002fea000383ffff */
[----:B------:R-:W-:Y:S05]  /*12ea0*/  BRA `(.L_x_168) ;  /* 0xffffffd8004c7947 */ /* 0x000fea000383ffff */
.L_x_90:
[----:B-1----:R1:W2:Y:S02]  /*12eb0*/  SYNCS.PHASECHK.TRANS64.TRYWAIT P1, [R5+URZ+0x33440], R0 ;  /* 0x03344000050075a7 */ /* 0x0022a4000802017f */
[----:B--2---:R-:W-:Y:S05]  /*12ec0*/  @!P1 NANOSLEEP.SYNCS 0x989680 ;  /* 0x009896800000995d */ /* 0x004fea0003900000 */
[----:B------:R-:W2:Y:S02]  /*12ed0*/  @!P1 SYNCS.PHASECHK.TRANS64 P1, [R5+URZ+0x33440], R0 ;  /* 0x03344000050095a7 */ /* 0x000ea4000802007f */
[----:B--2---:R-:W-:Y:S05]  /*12ee0*/  @!P1 BRA `(.L_x_90) ;  /* 0xfffffffc00f09947 */ /* 0x004fea000383ffff */
[----:B------:R-:W-:Y:S05]  /*12ef0*/  BRA `(.L_x_169) ;  /* 0xffffffd800587947 */ /* 0x000fea000383ffff */
.L_x_92:
[----:B--2---:R2:W3:Y:S02]  /*12f00*/  SYNCS.PHASECHK.TRANS64.TRYWAIT P1, [R4+URZ+0x33460], R3 ;  /* 0x03346003040075a7 */ /* 0x0044e4000802017f */
[----:B---3--:R-:W-:Y:S05]  /*12f10*/  @!P1 NANOSLEEP.SYNCS 0x989680 ;  /* 0x009896800000995d */ /* 0x008fea0003900000 */
[----:B------:R-:W3:Y:S02]  /*12f20*/  @!P1 SYNCS.PHASECHK.TRANS64 P1, [R4+URZ+0x33460], R3 ;  /* 0x03346003040095a7 */ /* 0x000ee4000802007f */
[----:B---3--:R-:W-:Y:S05]  /*12f30*/  @!P1 BRA `(.L_x_92) ;  /* 0xfffffffc00f09947 */ /* 0x008fea000383ffff */
[----:B------:R-:W-:Y:S05]  /*12f40*/  BRA `(.L_x_170) ;  /* 0xffffffd800547947 */ /* 0x000fea000383ffff */
.L_x_94:
[----:B---3--:R3:W4:Y:S02]  /*12f50*/  SYNCS.PHASECHK.TRANS64.TRYWAIT P1, [R5+URZ+0x33460], R0 ;  /* 0x03346000050075a7 */ /* 0x008724000802017f */
[----:B----4-:R-:W-:Y:S05]  /*12f60*/  @!P1 NANOSLEEP.SYNCS 0x989680 ;  /* 0x009896800000995d */ /* 0x010fea0003900000 */
[----:B------:R-:W4:Y:S02]  /*12f70*/  @!P1 SYNCS.PHASECHK.TRANS64 P1, [R5+URZ+0x33460], R0 ;  /* 0x03346000050095a7 */ /* 0x000f24000802007f */
[----:B----4-:R-:W-:Y:S05]  /*12f80*/  @!P1 BRA `(.L_x_94) ;  /* 0xfffffffc00f09947 */ /* 0x010fea000383ffff */
[----:B------:R-:W-:Y:S05]  /*12f90*/  BRA `(.L_x_171) ;  /* 0xffffffd800507947 */ /* 0x000fea000383ffff */
.L_x_96:
[----:B----4-:R4:W0:Y:S02]  /*12fa0*/  SYNCS.PHASECHK.TRANS64.TRYWAIT P1, [R4+URZ+0x33480], R3 ;  /* 0x03348003040075a7 */ /* 0x010824000802017f */
[----:B0-----:R-:W-:Y:S05]  /*12fb0*/  @!P1 NANOSLEEP.SYNCS 0x989680 ;  /* 0x009896800000995d */ /* 0x001fea0003900000 */
[----:B------:R-:W0:Y:S02]  /*12fc0*/  @!P1 SYNCS.PHASECHK.TRANS64 P1, [R4+URZ+0x33480], R3 ;  /* 0x03348003040095a7 */ /* 0x000e24000802007f */
[----:B0-----:R-:W-:Y:S05]  /*12fd0*/  @!P1 BRA `(.L_x_96) ;  /* 0xfffffffc00f09947 */ /* 0x001fea000383ffff */
[----:B------:R-:W-:Y:S05]  /*12fe0*/  BRA `(.L_x_172) ;  /* 0xffffffd8004c7947 */ /* 0x000fea000383ffff */
.L_x_173:
[----:B------:R-:W-:-:S00]  /*12ff0*/  BRA `(.L_x_173) ;  /* 0xfffffffc00fc7947 */ /* 0x000fc0000383ffff */
[----:B------:R-:W-:-:S00]  /*13000*/  NOP ;  /* 0x0000000000007918 */ /* 0x000fc00000000000 */
[----:B------:R-:W-:-:S00]  /*13010*/  NOP ;  /* 0x0000000000007918 */ /* 0x000fc00000000000 */
[----:B------:R-:W-:-:S00]  /*13020*/  NOP ;  /* 0x0000000000007918 */ /* 0x000fc00000000000 */
[----:B------:R-:W-:-:S00]  /*13030*/  NOP ;  /* 0x0000000000007918 */ /* 0x000fc00000000000 */
[----:B------:R-:W-:-:S00]  /*13040*/  NOP ;  /* 0x0000000000007918 */ /* 0x000fc00000000000 */
[----:B------:R-:W-:-:S00]  /*13050*/  NOP ;  /* 0x0000000000007918 */ /* 0x000fc00000000000 */
[----:B------:R-:W-:-:S00]  /*13060*/  NOP ;  /* 0x0000000000007918 */ /* 0x000fc00000000000 */
[----:B------:R-:W-:-:S00]  /*13070*/  NOP ;  /* 0x0000000000007918 */ /* 0x000fc00000000000 */
.L_x_3418:


//--------------------- .text._ZN7cutlass13device_kernelIN5flash11enable_sm90INS1_16FlashAttnFwdSm90INS1_25CollectiveMainloopFwdSm90ILi2EN4cute5tupleIJNS5_1CILi1EEES8_S8_EEENS6_IJNS7_ILi128EEENS7_ILi160EEENS7_ILi192EEEEEELi192ENS_12float_e4m3_tEfNS_4arch4Sm90ELb0ELb0ELb0ELb1ELb1ELb0ELb0ELb1ELb1ELb1ELb1ELb0EEENS1_21CollectiveEpilogueFwdINS6_IJSA_SC_SB_EEES9_NS_10bfloat16_tESG_Li256ELb1ELb1ELb1ELb1EEENS1_36VarlenDynamicPersistentTileSchedulerILi128ELi160ELi256ELi128ELb1ELb1ELb1ELb0ELb1ELb1EEEEEEEEEvNT_6ParamsE --------------------------
	.section	.text._ZN7cutlass13device_kernelIN5flash11enable_sm90INS1_16FlashAttnFwdSm90INS1_25CollectiveMainloopFwdSm90ILi2EN4cute5tupleIJNS5_1CILi1EEES8_S8_EEENS6_IJNS7_ILi128EEENS7_ILi160EEENS7_ILi192EEEEEELi192ENS_12float_e4m3_tEfNS_4arch4Sm90ELb0ELb0ELb0ELb1ELb1ELb0ELb0ELb1ELb1ELb1ELb1ELb0EEENS1_21CollectiveEpilogueFwdINS6_IJSA_SC_SB_EEES9_NS_10bfloat16_tESG_Li256ELb1ELb1ELb1ELb1EEENS1_36VarlenDynamicPersistentTileSchedulerILi128ELi160ELi256ELi128ELb1ELb1ELb1ELb0ELb1ELb1EEEEEEEEEvNT_6ParamsE,"ax",@progbits
	.align	128
.text._ZN7cutlass13device_kernelIN5flash11enable_sm90INS1_16FlashAttnFwdSm90INS1_25CollectiveMainloopFwdSm90ILi2EN4cute5tupleIJNS5_1CILi1EEES8_S8_EEENS6_IJNS7_ILi128EEENS7_ILi160EEENS7_ILi192EEEEEELi192ENS_12float_e4m3_tEfNS_4arch4Sm90ELb0ELb0ELb0ELb1ELb1ELb0ELb0ELb1ELb1ELb1ELb1ELb0EEENS1_21CollectiveEpilogueFwdINS6_IJSA_SC_SB_EEES9_NS_10bfloat16_tESG_Li256ELb1ELb1ELb1ELb1EEENS1_36VarlenDynamicPersistentTileSchedulerILi128ELi160ELi256ELi128ELb1ELb1ELb1ELb0ELb1ELb1EEEEEEEEEvNT_6ParamsE:
        .type           _ZN7cutlass13device_kernelIN5flash11enable_sm90INS1_16FlashAttnFwdSm90INS1_25CollectiveMainloopFwdSm90ILi2EN4cute5tupleIJNS5_1CILi1EEES8_S8_EEENS6_IJNS7_ILi128EEENS7_ILi160EEENS7_ILi192EEEEEELi192ENS_12float_e4m3_tEfNS_4arch4Sm90ELb0ELb0ELb0ELb1ELb1ELb0ELb0ELb1ELb1ELb1ELb1ELb0EEENS1_21CollectiveEpilogueFwdINS6_IJSA_SC_SB_EEES9_NS_10bfloat16_tESG_Li256ELb1ELb1ELb1ELb1EEENS1_36VarlenDynamicPersistentTileSchedulerILi128ELi160ELi256ELi128ELb1ELb1ELb1ELb0ELb1ELb1EEEEEEEEEvNT_6ParamsE,@function
        .size           _ZN7cutlass13device_kernelIN5flash11enable_sm90INS1_16FlashAttnFwdSm90INS1_25CollectiveMainloopFwdSm90ILi2EN4cute5tupleIJNS5_1CILi1EEES8_S8_EEENS6_IJNS7_ILi128EEENS7_ILi160EEENS7_ILi192EEEEEELi192ENS_12float_e4m3_tEfNS_4arch4Sm90ELb0ELb0ELb0ELb1ELb1ELb0ELb0ELb1ELb1ELb1ELb1ELb0EEENS1_21CollectiveEpilogueFwdINS6_IJSA_SC_SB_EEES9_NS_10bfloat16_tESG_Li256ELb1ELb1ELb1ELb1EEENS1_36VarlenDynamicPersistentTileSchedulerILi128ELi160ELi256ELi128ELb1ELb1ELb1ELb0ELb1ELb1EEEEEEEEEvNT_6ParamsE,(.L_x_3419 - _ZN7cutlass13device_kernelIN5flash11enable_sm90INS1_16FlashAttnFwdSm90INS1_25CollectiveMainloopFwdSm90ILi2EN4cute5tupleIJNS5_1CILi1EEES8_S8_EEENS6_IJNS7_ILi128EEENS7_ILi160EEENS7_ILi192EEEEEELi192ENS_12float_e4m3_tEfNS_4arch4Sm90ELb0ELb0ELb0ELb1ELb1ELb0ELb0ELb1ELb1ELb1ELb1ELb0EEENS1_21CollectiveEpilogueFwdINS6_IJSA_SC_SB_EEES9_NS_10bfloat16_tESG_Li256ELb1ELb1ELb1ELb1EEENS1_36VarlenDynamicPersistentTileSchedulerILi128ELi160ELi256ELi128ELb1ELb1ELb1ELb0ELb1ELb1EEEEEEEEEvNT_6ParamsE)
        .other          _ZN7cutlass13device_kernelIN5flash11enable_sm90INS1_16FlashAttnFwdSm90INS1_25CollectiveMainloopFwdSm90ILi2EN4cute5tupleIJNS5_1CILi1EEES8_S8_EEENS6_IJNS7_ILi128EEENS7_ILi160EEENS7_ILi192EEEEEELi192ENS_12float_e4m3_tEfNS_4arch4Sm90ELb0ELb0ELb0ELb1ELb1ELb0ELb0ELb1ELb1ELb1ELb1ELb0EEENS1_21CollectiveEpilogueFwdINS6_IJSA_SC_SB_EEES9_NS_10bfloat16_tESG_Li256ELb1ELb1ELb1ELb1EEENS1_36VarlenDynamicPersistentTileSchedulerILi128ELi160ELi256ELi128ELb1ELb1ELb1ELb0ELb1ELb1EEEEEEEEEvNT_6ParamsE,@"STO_CUDA_ENTRY STV_DEFAULT"
_ZN7cutlass13device_kernelIN5flash11enable_sm90INS1_16FlashAttnFwdSm90INS1_25CollectiveMainloopFwdSm90ILi2EN4cute5tupleIJNS5_1CILi1EEES8_S8_EEENS6_IJNS7_ILi128EEENS7_ILi160EEENS7_ILi192EEEEEELi192ENS_12float_e4m3_tEfNS_4arch4Sm90ELb0ELb0ELb0ELb1ELb1ELb0ELb0ELb1ELb1ELb1ELb1ELb0EEENS1_21CollectiveEpilogueFwdINS6_IJSA_SC_SB_EEES9_NS_10bfloat16_tESG_Li256ELb1ELb1ELb1ELb1EEENS1_36VarlenDynamicPersistentTileSchedulerILi128ELi160ELi256ELi128ELb1ELb1ELb1ELb0ELb1ELb1EEEEEEEEEvNT_6ParamsE:
        /* <DEDUP_REMOVED lines=45> */
.L_x_174:
        /* <DEDUP_REMOVED lines=22> */
.L_x_175:
        /* <DEDUP_REMOVED lines=18> */
.L_x_176:
        /* <DEDUP_REMOVED lines=22> */
.L_x_177:
[----:B------:R-:W5:Y:S01]  /*06b0*/  SHFL.IDX PT, R3, R0, RZ, 0x1f ;  /* 0x00001fff00037589 */ /* 0x000f6200000e0000 */
[----:B------:R-:W-:Y:S01]  /*06c0*/  R2UR UR9, R4 ;  /* 0x00000000040972ca */ /* 0x000fe200000e0000 */
[----:B------:R-:W-:Y:S01]  /*06d0*/  NOP ;  /* 0x0000000000007918 */ /* 0x000fe20000000000 */
[----:B------:R-:W0:Y:S01]  /*06e0*/  S2R R2, SR_CgaCtaId ;  /* 0x0000000000027919 */ /* 0x000e220000008800 */
[----:B-----5:R-:W-:-:S13]  /*06f0*/  ISETP.NE.AND P0, PT, R3, RZ, PT ;  /* 0x000000ff0300720c */ /* 0x020fda0003f05270 */
[----:B0-----:R-:W-:Y:S05]  /*0700*/  @P0 BRA `(.L_x_178) ;  /* 0x0000000000480947 */ /* 0x001fea0003800000 */
[----:B-1----:R-:W0:Y:S01]  /*0710*/  S2UR UR5, SR_CgaCtaId ;  /* 0x00000000000579c3 */ /* 0x002e220000008800 */
[----:B------:R-:W-:Y:S01]  /*0720*/  UMOV UR4, 0x400 ;  /* 0x0000040000047882 */ /* 0x000fe20000000000 */
[----:B------:R-:W-:Y:S01]  /*0730*/  UMOV UR6, 0x1 ;  /* 0x0000000100067882 */ /* 0x000fe20000000000 */
[----:B------:R-:W-:Y:S01]  /*0740*/  UMOV UR7, 0x2 ;  /* 0x0000000200077882 */ /* 0x000fe20000000000 */
[----:B------:R-:W-:Y:S01]  /*0750*/  ELECT P0, URZ, PT ;  /* 0x00000000003f782f */ /* 0x000fe20003800000 */
[----:B0-----:R-:W-:Y:S02]  /*0760*/  ULEA UR8, UR5, UR4, 0x18 ;  /* 0x0000000405087291 */ /* 0x001fe4000f8ec03f */
[----:B------:R-:W-:-:S04]  /*0770*/  UIADD3 UR4, -UR6, 0x100000, URZ ;  /* 0x0010000006047890 */ /* 0x000fc8000fffe13f */
[----:B------:R-:W-:Y:S02]  /*0780*/  USHF.L.U32 UR5, UR4, 0xb, URZ ;  /* 0x0000000b04057899 */ /* 0x000fe4000800063f */
[----:B------:R-:W-:Y:S02]  /*0790*/  USHF.L.U32 UR4, UR4, 0x1, URZ ;  /* 0x0000000104047899 */ /* 0x000fe4000800063f */
[----:B------:R-:W-:-:S04]  /*07a0*/  UIADD3 UR6, -UR7, 0x100000, URZ ;  /* 0x0010000007067890 */ /* 0x000fc8000fffe13f */
[----:B------:R-:W-:Y:S02]  /*07b0*/  USHF.L.U32 UR7, UR6, 0xb, URZ ;  /* 0x0000000b06077899 */ /* 0x000fe4000800063f */
[----:B------:R-:W-:Y:S01]  /*07c0*/  USHF.L.U32 UR6, UR6, 0x1, URZ ;  /* 0x0000000106067899 */ /* 0x000fe2000800063f */
[----:B------:R-:W0:Y:S03]  /*07d0*/  FENCE.VIEW.ASYNC.S ;  /* 0x00000000000073c6 */ /* 0x000e260000000000 */
[----:B0-----:R0:W1:Y:S08]  /*07e0*/  SYNCS.EXCH.64 URZ, [UR8+0x334b0], UR4 ;  /* 0x0334b004083f75b2 */ /* 0x0010700008000100 */
[----:B------:R0:W0:Y:S01]  /*07f0*/  SYNCS.EXCH.64 URZ, [UR8+0x334c0], UR6 ;  /* 0x0334c006083f75b2 */ /* 0x0000220008000100 */
[----:B------:R0:W0:Y:S01]  /*0800*/  SYNCS.EXCH.64 URZ, [UR8+0x334b8], UR4 ;  /* 0x0334b804083f75b2 */ /* 0x0000220008000100 */
[----:B------:R0:W0:Y:S01]  /*0810*/  SYNCS.EXCH.64 URZ, [UR8+0x334c8], UR6 ;  /* 0x0334c806083f75b2 */ /* 0x0000220008000100 */
[----:B------:R-:W-:Y:S01]  /*0820*/  NOP ;  /* 0x0000000000007918 */ /* 0x000fe20000000000 */
.L_x_178:
[----:B------:R-:W-:Y:S01]  /*0830*/  UISETP.NE.AND UP0, UPT, UR9, URZ, UPT ;  /* 0x0000003f0900728c */ /* 0x000fe2000bf05270 */
[----:B------:R-:W-:Y:S01]  /*0840*/  NOP ;  /* 0x0000000000007918 */ /* 0x000fe20000000000 */
[----:B------:R-:W-:Y:S01]  /*0850*/  UMOV UR43, 0x1 ;  /* 0x00000001002b7882 */ /* 0x000fe20000000000 */
[----:B------:R-:W-:Y:S01]  /*0860*/  ULDC.64 UR52, c[0x0][0x208] ;  /* 0x0000820000347ab9 */ /* 0x000fe20000000a00 */
[----:B------:R-:W-:Y:S01]  /*0870*/  USEL UR43, UR43, 0x2, !UP0 ;  /* 0x000000022b2b7887 */ /* 0x000fe2000c000000 */
[----:B01234-:R-:W-:Y:S01]  /*0880*/  BAR.SYNC.DEFER_BLOCKING 0x0 ;  /* 0x0000000000007b1d */ /* 0x01ffe20000010000 */
[----:B------:R-:W-:-:S13]  /*0890*/  PLOP3.LUT P0, PT, PT, PT, UP0, 0x80, 0x0 ;  /* 0x000000000000781c */ /* 0x000fda0003f0f008 */
[----:B------:R-:W-:Y:S05]  /*08a0*/  @!P0 BRA `(.L_x_179) ;  /* 0x000000d800688947 */ /* 0x000fea0003800000 */
.L_x_180:
[----:B------:R-:W-:-:S08]  /*08b0*/  NOP ;  /* 0x0000000000007918 */ /* 0x000fd00000000000 */
[----:B------:R-:W0:Y:S02]  /*08c0*/  USETMAXREG.TRY_ALLOC.CTAPOOL UP0, 0xe8 ;  /* 0x000000e8000079c8 */ /* 0x000e240008000600 */
[----:B0-----:R-:W-:-:S13]  /*08d0*/  PLOP3.LUT P0, PT, PT, PT, UP0, 0x80, 0x0 ;  /* 0x000000000000781c */ /* 0x001fda0003f0f008 */
[----:B------:R-:W-:Y:S05]  /*08e0*/  @!P0 BRA `(.L_x_180) ;  /* 0xfffffffc00f08947 */ /* 0x000fea000383ffff */
[----:B------:R-:W0:Y:S01]  /*08f0*/  S2R R2, SR_TID.X ;  /* 0x0000000000027919 */ /* 0x000e220000002100 */
[----:B------:R-:W1:Y:S01]  /*0900*/  S2UR UR5, SR_CgaCtaId ;  /* 0x00000000000579c3 */ /* 0x000e620000008800 */
[----:B------:R-:W-:-:S07]  /*0910*/  UMOV UR4, 0x400 ;  /* 0x0000040000047882 */ /* 0x000fce0000000000 */
[----:B------:R-:W-:Y:S06]  /*0920*/  BAR.ARV 0x8, 0x180 ;  /* 0x0206000000007b1d */ /* 0x000fec0000002000 */
[----:B-1----:R-:W-:Y:S01]  /*0930*/  ULEA UR4, UR5, UR4, 0x18 ;  /* 0x0000000405047291 */ /* 0x002fe2000f8ec03f */
[----:B0-----:R-:W-:-:S04]  /*0940*/  LOP3.LUT R0, R2, 0xffffff80, RZ, 0xc0, !PT ;  /* 0xffffff8002007812 */ /* 0x001fc800078ec0ff */
[----:B------:R-:W-:-:S13]  /*0950*/  ISETP.NE.AND P0, PT, R0, 0x80, PT ;  /* 0x000000800000780c */ /* 0x000fda0003f05270 */
[----:B------:R-:W-:Y:S08]  /*0960*/  @!P0 BAR.ARV 0x9, 0x100 ;  /* 0x0244000000008b1d */ /* 0x000ff00000002000 */
[----:B------:R-:W-:Y:S06]  /*0970*/  BAR.SYNC.DEFER_BLOCKING 0x5, 0x180 ;  /* 0x0146000000007b1d */ /* 0x000fec0000010000 */
[----:B------:R-:W0:Y:S01]  /*0980*/  LDS.128 R4, [UR4+0x334d0] ;  /* 0x0334d004ff047984 */ /* 0x000e220008000c00 */
[----:B------:R-:W-:Y:S01]  /*0990*/  ULDC UR4, c[0x0][0xc3c] ;  /* 0x00030f0000047ab9 */ /* 0x000fe20000000800 */
[----:B------:R-:W-:Y:S06]  /*09a0*/  BAR.ARV 0x4, 0x180 ;  /* 0x0106000000007b1d */ /* 0x000fec0000002000 */
[----:B0-----:R-:W-:-:S13]  /*09b0*/  ISETP.GE.AND P0, PT, R7, UR4, PT ;  /* 0x0000000407007c0c */ /* 0x001fda000bf06270 */
[----:B------:R-:W-:Y:S05]  /*09c0*/  @P0 EXIT ;  /* 0x000000000000094d */ /* 0x000fea0003800000 */
[----:B------:R-:W-:Y:S01]  /*09d0*/  VIADD R12, R2, 0xffffff80 ;  /* 0xffffff80020c7836 */ /* 0x000fe20000000000 */
[----:B------:R-:W-:Y:S01]  /*09e0*/  R2UR UR7, R7 ;  /* 0x00000000070772ca */ /* 0x000fe200000e0000 */
[----:B------:R-:W-:Y:S01]  /*09f0*/  ULOP3.LUT UR49, UR43, 0x1, URZ, 0xfc, !UPT ;  /* 0x000000012b317892 */ /* 0x000fe2000f8efc3f */
[----:B------:R-:W-:Y:S01]  /*0a00*/  R2UR UR5, R6 ;  /* 0x00000000060572ca */ /* 0x000fe200000e0000 */
[----:B------:R-:W-:Y:S01]  /*0a10*/  UMOV UR48, URZ ;  /* 0x0000003f00307c82 */ /* 0x000fe20008000000 */
[----:B------:R-:W-:Y:S01]  /*0a20*/  SHF.R.S32.HI R0, RZ, 0x1f, R12 ;  /* 0x0000001fff007819 */ /* 0x000fe2000001140c */
[----:B------:R-:W-:Y:S01]  /*0a30*/  UMOV UR47, URZ ;  /* 0x0000003f002f7c82 */ /* 0x000fe20008000000 */
[----:B------:R-:W-:Y:S01]  /*0a40*/  R2UR UR6, R5 ;  /* 0x00000000050672ca */ /* 0x000fe200000e0000 */
[----:B------:R-:W-:Y:S01]  /*0a50*/  UMOV UR46, URZ ;  /* 0x0000003f002e7c82 */ /* 0x000fe20008000000 */
[CC--:B------:R-:W-:Y:S02]  /*0a60*/  LEA.HI R2, R0.reuse, R12.reuse, RZ, 0x7 ;  /* 0x0000000c00027211 */ /* 0x0c0fe400078f38ff */
[----:B------:R-:W-:-:S02]  /*0a70*/  LEA.HI R3, R0, R12, RZ, 0x4 ;  /* 0x0000000c00037211 */ /* 0x000fc400078f20ff */
[----:B------:R-:W-:Y:S02]  /*0a80*/  LOP3.LUT R227, R2, 0xffffff80, RZ, 0xc0, !PT ;  /* 0xffffff8002e37812 */ /* 0x000fe400078ec0ff */
[----:B------:R-:W-:Y:S02]  /*0a90*/  LEA.HI R4, R0, R12, RZ, 0x5 ;  /* 0x0000000c00047211 */ /* 0x000fe400078f28ff */
[----:B------:R-:W-:Y:S01]  /*0aa0*/  SHF.R.S32.HI R6, RZ, 0x4, R3 ;  /* 0x00000004ff067819 */ /* 0x000fe20000011403 */
[----:B------:R-:W-:Y:S01]  /*0ab0*/  IMAD.IADD R227, R12, 0x1, -R227 ;  /* 0x000000010ce37824 */ /* 0x000fe200078e0ae3 */
[----:B------:R-:W-:Y:S01]  /*0ac0*/  SHF.R.S32.HI R13, RZ, 0x7, R2 ;  /* 0x00000007ff0d7819 */ /* 0x000fe20000011402 */
[----:B------:R-:W-:Y:S01]  /*0ad0*/  IMAD.SHL.U32 R5, R4, 0x20, RZ ;  /* 0x0000002004057824 */ /* 0x000fe200078e00ff */
[----:B------:R-:W-:Y:S02]  /*0ae0*/  LOP3.LUT R4, R3, 0x3fffff0, RZ, 0xc0, !PT ;  /* 0x03fffff003047812 */ /* 0x000fe400078ec0ff */
[----:B------:R-:W-:-:S02]  /*0af0*/  SHF.R.S32.HI R8, RZ, 0x1f, R227 ;  /* 0x0000001fff087819 */ /* 0x000fc400000114e3 */
[----:B------:R-:W-:Y:S01]  /*0b00*/  LEA.HI R3, R3, R6, RZ, 0x1 ;  /* 0x0000000603037211 */ /* 0x000fe200078f08ff */
[----:B------:R-:W-:Y:S01]  /*0b10*/  IMAD.IADD R4, R12, 0x1, -R4 ;  /* 0x000000010c047824 */ /* 0x000fe200078e0a04 */
[----:B------:R-:W-:Y:S02]  /*0b20*/  LEA.HI R7, R8, R227, RZ, 0x2 ;  /* 0x000000e308077211 */ /* 0x000fe400078f10ff */
[----:B------:R-:W-:Y:S02]  /*0b30*/  LOP3.LUT R5, R5, 0xfffffc00, RZ, 0xc0, !PT ;  /* 0xfffffc0005057812 */ /* 0x000fe400078ec0ff */
[--C-:B------:R-:W-:Y:S02]  /*0b40*/  SHF.R.S32.HI R9, RZ, 0x2, R7.reuse ;  /* 0x00000002ff097819 */ /* 0x100fe40000011407 */
[----:B------:R-:W-:Y:S01]  /*0b50*/  SHF.R.S32.HI R10, RZ, 0x1f, R7 ;  /* 0x0000001fff0a7819 */ /* 0x000fe20000011407 */
[----:B------:R-:W-:Y:S01]  /*0b60*/  IMAD R4, R4, 0x40, R5 ;  /* 0x0000004004047824 */ /* 0x000fe200078e0205 */
[----:B------:R-:W-:-:S02]  /*0b70*/  LOP3.LUT R3, R3, 0x1ffffffe, RZ, 0xc0, !PT ;  /* 0x1ffffffe03037812 */ /* 0x000fc400078ec0ff */
[----:B------:R-:W-:Y:S02]  /*0b80*/  LEA.HI R10, R10, R9, RZ, 0x3 ;  /* 0x000000090a0a7211 */ /* 0x000fe400078f18ff */
[----:B------:R-:W-:Y:S01]  /*0b90*/  LEA.HI R11, R0, R12, RZ, 0x2 ;  /* 0x0000000c000b7211 */ /* 0x000fe200078f10ff */
[----:B------:R-:W-:Y:S01]  /*0ba0*/  IMAD.IADD R3, R6, 0x1, -R3 ;  /* 0x0000000106037824 */ /* 0x000fe200078e0a03 */
[----:B------:R-:W-:Y:S02]  /*0bb0*/  LOP3.LUT R10, R10, 0xfffffff8, RZ, 0xc0, !PT ;  /* 0xfffffff80a0a7812 */ /* 0x000fe400078ec0ff */
[----:B------:R-:W-:Y:S01]  /*0bc0*/  LEA.HI R8, R8, R227, RZ, 0x5 ;  /* 0x000000e308087211 */ /* 0x000fe200078f28ff */
[----:B------:R-:W-:Y:S01]  /*0bd0*/  IMAD R3, R3, 0x8, R4 ;  /* 0x0000000803037824 */ /* 0x000fe200078e0204 */
[----:B------:R-:W-:Y:S01]  /*0be0*/  LEA.HI R2, R2, R13, RZ, 0x1 ;  /* 0x0000000d02027211 */ /* 0x000fe200078f08ff */
[----:B------:R-:W-:Y:S01]  /*0bf0*/  IMAD.IADD R9, R9, 0x1, -R10 ;  /* 0x0000000109097824 */ /* 0x000fe200078e0a0a */
[----:B------:R-:W-:-:S02]  /*0c00*/  LOP3.LUT R11, R11, 0xfffffffc, RZ, 0xc0, !PT ;  /* 0xfffffffc0b0b7812 */ /* 0x000fc400078ec0ff */
[----:B------:R-:W-:Y:S01]  /*0c10*/  SHF.R.S32.HI R8, RZ, 0x5, R8 ;  /* 0x00000005ff087819 */ /* 0x000fe20000011408 */
[----:B------:R0:W-:Y:S01]  /*0c20*/  STL [R1+0x28], R3 ;  /* 0x0000280301007387 */ /* 0x0001e20000100800 */
[----:B------:R-:W-:Y:S01]  /*0c30*/  LOP3.LUT R2, R2, 0x3fffffe, RZ, 0xc0, !PT ;  /* 0x03fffffe02027812 */ /* 0x000fe200078ec0ff */
[----:B------:R-:W-:Y:S01]  /*0c40*/  IMAD.IADD R11, R12, 0x1, -R11 ;  /* 0x000000010c0b7824 */ /* 0x000fe200078e0a0b */
[----:B------:R-:W-:Y:S01]  /*0c50*/  LOP3.LUT R6, R7, 0x7ffffffc, RZ, 0xc0, !PT ;  /* 0x7ffffffc07067812 */ /* 0x000fe200078ec0ff */
[----:B------:R-:W-:Y:S01]  /*0c60*/  IMAD R9, R8, 0x10, R9 ;  /* 0x0000001008097824 */ /* 0x000fe200078e0209 */
[----:B------:R-:W-:Y:S01]  /*0c70*/  LEA.HI R0, R0, R12, RZ, 0x3 ;  /* 0x0000000c00007211 */ /* 0x000fe200078f18ff */
[----:B------:R-:W-:Y:S01]  /*0c80*/  IMAD.IADD R2, R13, 0x1, -R2 ;  /* 0x000000010d027824 */ /* 0x000fe200078e0a02 */
[----:B------:R-:W-:Y:S01]  /*0c90*/  LEA.HI R5, R11, R11, RZ, 0x1 ;  /* 0x0000000b0b057211 */ /* 0x000fe200078f08ff */
[----:B------:R-:W-:Y:S01]  /*0ca0*/  IMAD.IADD R6, R227, 0x1, -R6 ;  /* 0x00000001e3067824 */ /* 0x000fe200078e0a06 */
[----:B------:R-:W-:Y:S01]  /*0cb0*/  LOP3.LUT R16, R0, 0xfffffff8, RZ, 0xc0, !PT ;  /* 0xfffffff800107812 */ /* 0x000fe200078ec0ff */
[----:B0-----:R-:W-:Y:S01]  /*0cc0*/  IMAD R3, R2, 0x40, R9 ;  /* 0x0000004002037824 */ /* 0x001fe200078e0209 */
[----:B------:R-:W-:Y:S01]  /*0cd0*/  LOP3.LUT R4, R5, 0x1ffffffe, RZ, 0xc0, !PT ;  /* 0x1ffffffe05047812 */ /* 0x000fe200078ec0ff */
[----:B------:R-:W-:Y:S01]  /*0ce0*/  IMAD.SHL.U32 R2, R6, 0x2, RZ ;  /* 0x0000000206027824 */ /* 0x000fe200078e00ff */
[----:B------:R-:W-:Y:S01]  /*0cf0*/  SHF.R.S32.HI R226, RZ, 0x3, R0 ;  /* 0x00000003ffe27819 */ /* 0x000fe20000011400 */
[----:B------:R-:W-:Y:S01]  /*0d00*/  IMAD.IADD R16, R12, 0x1, -R16 ;  /* 0x000000010c107824 */ /* 0x000fe200078e0a10 */
[----:B------:R0:W-:Y:S01]  /*0d10*/  STL [R1+0x20], R3 ;  /* 0x0000200301007387 */ /* 0x0001e20000100800 */
[----:B------:R-:W-:-:S02]  /*0d20*/  VIADD R224, R2, 0x10 ;  /* 0x0000001002e07836 */ /* 0x000fc40000000000 */
[C---:B------:R-:W-:Y:S02]  /*0d30*/  VIADD R221, R2.reuse, 0x90 ;  /* 0x0000009002dd7836 */ /* 0x040fe40000000000 */
[C---:B------:R-:W-:Y:S01]  /*0d40*/  VIADD R22, R2.reuse, 0xa8 ;  /* 0x000000a802167836 */ /* 0x040fe20000000000 */
[----:B------:R-:W-:Y:S01]  /*0d50*/  SHF.R.S32.HI R0, RZ, 0x1f, R224 ;  /* 0x0000001fff007819 */ /* 0x000fe200000114e0 */
[----:B------:R-:W-:Y:S01]  /*0d60*/  IMAD.IADD R4, R11, 0x1, -R4 ;  /* 0x000000010b047824 */ /* 0x000fe200078e0a04 */
[----:B------:R-:W-:Y:S01]  /*0d70*/  SHF.R.S32.HI R0, RZ, 0x1f, R221 ;  /* 0x0000001fff007819 */ /* 0x000fe200000114dd */
[----:B------:R-:W-:Y:S01]  /*0d80*/  VIADD R225, R2, 0x8 ;  /* 0x0000000802e17836 */ /* 0x000fe20000000000 */
[----:B------:R-:W-:Y:S01]  /*0d90*/  SHF.R.S32.HI R0, RZ, 0x1f, R22 ;  /* 0x0000001fff007819 */ /* 0x000fe20000011416 */
[----:B------:R-:W-:Y:S02]  /*0da0*/  IMAD R0, R4, 0x8, R3 ;  /* 0x0000000804007824 */ /* 0x000fe400078e0203 */
[C---:B------:R-:W-:Y:S01]  /*0db0*/  VIADD R223, R2.reuse, 0x80 ;  /* 0x0000008002df7836 */ /* 0x040fe20000000000 */
[----:B------:R-:W-:Y:S01]  /*0dc0*/  SHF.R.S32.HI R5, RZ, 0x1f, R225 ;  /* 0x0000001fff057819 */ /* 0x000fe200000114e1 */
[C---:B------:R-:W-:Y:S01]  /*0dd0*/  VIADD R222, R2.reuse, 0x88 ;  /* 0x0000008802de7836 */ /* 0x040fe20000000000 */
[----:B------:R0:W-:Y:S01]  /*0de0*/  STL [R1+0x24], R0 ;  /* 0x0000240001007387 */ /* 0x0001e20000100800 */
[C---:B------:R-:W-:Y:S01]  /*0df0*/  VIADD R220, R2.reuse, 0x98 ;  /* 0x0000009802dc7836 */ /* 0x040fe20000000000 */
[----:B------:R-:W-:Y:S01]  /*0e00*/  SHF.R.S32.HI R6, RZ, 0x1f, R223 ;  /* 0x0000001fff067819 */ /* 0x000fe200000114df */
[C---:B------:R-:W-:Y:S01]  /*0e10*/  VIADD R23, R2.reuse, 0xa0 ;  /* 0x000000a002177836 */ /* 0x040fe20000000000 */
[----:B------:R-:W-:Y:S01]  /*0e20*/  SHF.R.S32.HI R5, RZ, 0x1f, R222 ;  /* 0x0000001fff057819 */ /* 0x000fe200000114de */
[C---:B------:R-:W-:Y:S01]  /*0e30*/  VIADD R19, R2.reuse, 0xb0 ;  /* 0x000000b002137836 */ /* 0x040fe20000000000 */
[----:B------:R-:W-:Y:S01]  /*0e40*/  SHF.R.S32.HI R6, RZ, 0x1f, R220 ;  /* 0x0000001fff067819 */ /* 0x000fe200000114dc */
[C---:B------:R-:W-:Y:S01]  /*0e50*/  VIADD R18, R2.reuse, 0xb8 ;  /* 0x000000b802127836 */ /* 0x040fe20000000000 */
[----:B------:R-:W-:Y:S01]  /*0e60*/  SHF.R.S32.HI R5, RZ, 0x1f, R23 ;  /* 0x0000001fff057819 */ /* 0x000fe20000011417 */
[----:B------:R-:W-:Y:S01]  /*0e70*/  VIADD R17, R2, 0x18 ;  /* 0x0000001802117836 */ /* 0x000fe20000000000 */
[----:B------:R-:W-:-:S02]  /*0e80*/  SHF.R.S32.HI R229, RZ, 0x1f, R19 ;  /* 0x0000001fffe57819 */ /* 0x000fc40000011413 */
[----:B0-----:R-:W-:-:S07]  /*0e90*/  SHF.R.S32.HI R228, RZ, 0x1f, R18 ;  /* 0x0000001fffe47819 */ /* 0x001fce0000011412 */
.L_x_230:
[----:B------:R-:W-:Y:S01]  /*0ea0*/  ULDC.64 UR8, c[0x0][0xc88] ;  /* 0x0003220000087ab9 */ /* 0x000fe20000000a00 */
[----:B------:R-:W-:Y:S01]  /*0eb0*/  ULDC.64 UR14, c[0x0][0x998] ;  /* 0x00026600000e7ab9 */ /* 0x000fe20000000a00 */
[----:B------:R-:W-:Y:S01]  /*0ec0*/  UIMAD.WIDE UR8, UR7, 0x4, UR8 ;  /* 0x00000004070878a5 */ /* 0x000fe2000f8e0208 */
[----:B------:R-:W-:Y:S01]  /*0ed0*/  ISETP.NE.U32.AND P1, PT, RZ, UR14, PT ;  /* 0x0000000eff007c0c */ /* 0x000fe2000bf25070 */
[----:B------:R-:W-:Y:S01]  /*0ee0*/  ULDC.64 UR12, c[0x0][0x990] ;  /* 0x00026400000c7ab9 */ /* 0x000fe20000000a00 */
[----:B------:R-:W-:Y:S01]  /*0ef0*/  ULDC.64 UR10, c[0x0][0xa20] ;  /* 0x00028800000a7ab9 */ /* 0x000fe20000000a00 */
[----:B------:R-:W-:Y:S02]  /*0f00*/  ULOP3.LUT UR38, UR5, 0xffff, URZ, 0xc0, !UPT ;  /* 0x0000ffff05267892 */ /* 0x000fe4000f8ec03f */
[----:B012-4-:R-:W-:Y:S01]  /*0f10*/  IMAD.U32 R4, RZ, RZ, UR8 ;  /* 0x00000008ff047e24 */ /* 0x017fe2000f8e00ff */
[----:B------:R-:W-:Y:S01]  /*0f20*/  ULDC UR4, c[0x0][0x424] ;  /* 0x0001090000047ab9 */ /* 0x000fe20000000800 */
[----:B------:R-:W-:Y:S01]  /*0f30*/  IMAD.U32 R5, RZ, RZ, UR9 ;  /* 0x00000009ff057e24 */ /* 0x000fe2000f8e00ff */
[----:B------:R-:W-:Y:S01]  /*0f40*/  ISETP.NE.U32.AND P0, PT, RZ, UR12, PT ;  /* 0x0000000cff007c0c */ /* 0x000fe2000bf05070 */
[----:B------:R-:W-:Y:S01]  /*0f50*/  ULDC.64 UR8, c[0x0][0xa28] ;  /* 0x00028a0000087ab9 */ /* 0x000fe20000000a00 */
[----:B------:R-:W-:-:S02]  /*0f60*/  ULDC UR7, c[0x0][0x2f0] ;  /* 0x0000bc0000077ab9 */ /* 0x000fc40000000800 */
[----:B------:R-:W2:Y:S01]  /*0f70*/  LDG.E R4, desc[UR52][R4.64] ;  /* 0x0000003404047981 */ /* 0x000ea2000c1e1900 */
[----:B------:R-:W-:Y:S01]  /*0f80*/  ISETP.NE.AND.EX P1, PT, RZ, UR15, PT, P1 ;  /* 0x0000000fff007c0c */ /* 0x000fe2000bf25310 */
[----:B------:R-:W-:Y:S01]  /*0f90*/  UISETP.NE.U32.AND UP0, UPT, UR8, URZ, UPT ;  /* 0x0000003f0800728c */ /* 0x000fe2000bf05070 */
[----:B------:R-:W-:Y:S01]  /*0fa0*/  ISETP.NE.AND.EX P0, PT, RZ, UR13, PT, P0 ;  /* 0x0000000dff007c0c */ /* 0x000fe2000bf05300 */
[----:B------:R-:W-:Y:S02]  /*0fb0*/  UISETP.NE.U32.AND UP1, UPT, UR10, URZ, UPT ;  /* 0x0000003f0a00728c */ /* 0x000fe4000bf25070 */
[----:B------:R-:W-:Y:S02]  /*0fc0*/  UISETP.NE.AND.EX UP0, UPT, UR9, URZ, UPT, UP0 ;  /* 0x0000003f0900728c */ /* 0x000fe4000bf05300 */
[----:B------:R-:W-:-:S04]  /*0fd0*/  UISETP.NE.AND.EX UP1, UPT, UR11, URZ, UPT, UP1 ;  /* 0x0000003f0b00728c */ /* 0x000fc8000bf25310 */
[----:B------:R-:W-:Y:S02]  /*0fe0*/  PLOP3.LUT P4, PT, PT, PT, UP0, 0x80, 0x0 ;  /* 0x000000000000781c */ /* 0x000fe40003f8f008 */
[----:B------:R-:W0:Y:S01]  /*0ff0*/  @P1 LDC.64 R8, c[0x0][0x9b8] ;  /* 0x00026e00ff081b82 */ /* 0x000e220000000a00 */
[----:B------:R-:W-:-:S07]  /*1000*/  PLOP3.LUT P5, PT, PT, PT, UP1, 0x80, 0x0 ;  /* 0x000000000000781c */ /* 0x000fce0003faf018 */
[----:B------:R-:W1:Y:S08]  /*1010*/  @P0 LDC.64 R6, c[0x0][0x9a8] ;  /* 0x00026a00ff060b82 */ /* 0x000e700000000a00 */
[----:B---3--:R-:W3:Y:S08]  /*1020*/  @P0 LDC.64 R10, c[0x0][0x9b0] ;  /* 0x00026c00ff0a0b82 */ /* 0x008ef00000000a00 */
[----:B------:R-:W4:Y:S01]  /*1030*/  @P1 LDC.64 R20, c[0x0][0x9c0] ;  /* 0x00027000ff141b82 */ /* 0x000f220000000a00 */
[----:B--2---:R-:W-:-:S13]  /*1040*/  R2UR UR36, R4 ;  /* 0x00000000042472ca */ /* 0x004fda00000e0000 */
[----:B------:R-:W-:Y:S02]  /*1050*/  USHF.R.S32.HI UR37, URZ, 0x1f, UR36 ;  /* 0x0000001f3f257899 */ /* 0x000fe40008011424 */
[----:B------:R-:W-:-:S04]  /*1060*/  @UP0 ULEA UR8, UP2, UR36, UR8, 0x2 ;  /* 0x0000000824080291 */ /* 0x000fc8000f84103f */
[----:B0-----:R-:W-:Y:S01]  /*1070*/  @P1 IMAD R4, R8, UR37, RZ ;  /* 0x0000002508041c24 */ /* 0x001fe2000f8e02ff */
[----:B------:R-:W-:Y:S02]  /*1080*/  @UP0 ULEA.HI.X UR9, UR36, UR9, UR37, 0x2, UP2 ;  /* 0x0000000924090291 */ /* 0x000fe400090f1425 */
[C---:B-1---5:R-:W-:Y:S01]  /*1090*/  @P0 IMAD R0, R6.reuse, UR37, RZ ;  /* 0x0000002506000c24 */ /* 0x062fe2000f8e02ff */
[----:B------:R-:W-:Y:S02]  /*10a0*/  @UP1 ULEA UR10, UP0, UR36, UR10, 0x2 ;  /* 0x0000000a240a1291 */ /* 0x000fe4000f80103f */
[----:B------:R-:W-:Y:S02]  /*10b0*/  @P1 IMAD R9, R9, UR36, R4 ;  /* 0x0000002409091c24 */ /* 0x000fe4000f8e0204 */
[----:B------:R-:W-:Y:S01]  /*10c0*/  @P0 IMAD R3, R7, UR36, R0 ;  /* 0x0000002407030c24 */ /* 0x000fe2000f8e0200 */
[----:B------:R-:W-:Y:S02]  /*10d0*/  @UP1 ULEA.HI.X UR11, UR36, UR11, UR37, 0x2, UP0 ;  /* 0x0000000b240b1291 */ /* 0x000fe400080f1425 */
[----:B------:R-:W-:-:S04]  /*10e0*/  @P0 IMAD.WIDE.U32 R4, R6, UR36, RZ ;  /* 0x0000002406040c25 */ /* 0x000fc8000f8e00ff */
[----:B------:R-:W-:-:S04]  /*10f0*/  @P1 IMAD.WIDE.U32 R6, R8, UR36, RZ ;  /* 0x0000002408061c25 */ /* 0x000fc8000f8e00ff */
[----:B------:R-:W-:Y:S02]  /*1100*/  @P0 IMAD.IADD R5, R5, 0x1, R3 ;  /* 0x0000000105050824 */ /* 0x000fe400078e0203 */
[----:B------:R-:W-:Y:S02]  /*1110*/  @P1 IMAD.IADD R7, R7, 0x1, R9 ;  /* 0x0000000107071824 */ /* 0x000fe400078e0209 */
[----:B---3--:R-:W-:-:S04]  /*1120*/  @P0 IMAD.WIDE.U32 R4, R10, UR38, R4 ;  /* 0x000000260a040c25 */ /* 0x008fc8000f8e0004 */
[----:B----4-:R-:W-:Y:S01]  /*1130*/  @P1 IMAD.WIDE.U32 R8, R20, UR38, R6 ;  /* 0x0000002614081c25 */ /* 0x010fe2000f8e0006 */
[----:B------:R-:W-:-:S03]  /*1140*/  @P0 LEA R6, P2, R4, UR12, 0x2 ;  /* 0x0000000c04060c11 */ /* 0x000fc6000f8410ff */
[----:B------:R-:W-:Y:S02]  /*1150*/  IMAD.U32 R12, RZ, RZ, UR8 ;  /* 0x00000008ff0c7e24 */ /* 0x000fe4000f8e00ff */
[----:B------:R-:W-:Y:S02]  /*1160*/  IMAD.U32 R14, RZ, RZ, UR10 ;  /* 0x0000000aff0e7e24 */ /* 0x000fe4000f8e00ff */
[----:B------:R-:W-:Y:S02]  /*1170*/  IMAD.U32 R13, RZ, RZ, UR9 ;  /* 0x00000009ff0d7e24 */ /* 0x000fe4000f8e00ff */
[----:B------:R-:W-:Y:S02]  /*1180*/  IMAD.U32 R15, RZ, RZ, UR11 ;  /* 0x0000000bff0f7e24 */ /* 0x000fe4000f8e00ff */
[----:B------:R-:W-:Y:S01]  /*1190*/  @P0 IMAD R3, R11, UR38, R5 ;  /* 0x000000260b030c24 */ /* 0x000fe2000f8e0205 */
[----:B------:R-:W-:Y:S01]  /*11a0*/  @P1 LEA R10, P3, R8, UR14, 0x2 ;  /* 0x0000000e080a1c11 */ /* 0x000fe2000f8610ff */
[----:B------:R-:W-:Y:S01]  /*11b0*/  @P1 IMAD R5, R21, UR38, R9 ;  /* 0x0000002615051c24 */ /* 0x000fe2000f8e0209 */
[----:B------:R-:W2:Y:S01]  /*11c0*/  @P4 LDG.E R12, desc[UR52][R12.64] ;  /* 0x000000340c0c4981 */ /* 0x000ea2000c1e1900 */
[----:B------:R-:W-:Y:S01]  /*11d0*/  IMAD.MOV.U32 R0, RZ, RZ, 0x3f800000 ;  /* 0x3f800000ff007424 */ /* 0x000fe200078e00ff */
[----:B------:R-:W-:Y:S01]  /*11e0*/  @P0 LEA.HI.X R7, R4, UR13, R3, 0x2, P2 ;  /* 0x0000000d04070c11 */ /* 0x000fe200090f1403 */
[----:B------:R-:W-:Y:S01]  /*11f0*/  IMAD.MOV.U32 R3, RZ, RZ, 0x3f800000 ;  /* 0x3f800000ff037424 */ /* 0x000fe200078e00ff */
[----:B------:R-:W3:Y:S01]  /*1200*/  @P5 LDG.E R14, desc[UR52][R14.64] ;  /* 0x000000340e0e5981 */ /* 0x000ee2000c1e1900 */
[----:B------:R-:W-:Y:S01]  /*1210*/  @P1 LEA.HI.X R11, R8, UR15, R5, 0x2, P3 ;  /* 0x0000000f080b1c11 */ /* 0x000fe200098f1405 */
[----:B------:R-:W-:-:S03]  /*1220*/  ULDC.64 UR8, c[0x0][0x418] ;  /* 0x0001060000087ab9 */ /* 0x000fc60000000a00 */
[----:B------:R0:W5:Y:S04]  /*1230*/  @P0 LDG.E R3, desc[UR52][R6.64] ;  /* 0x0000003406030981 */ /* 0x000168000c1e1900 */
[----:B------:R0:W5:Y:S01]  /*1240*/  @P1 LDG.E R0, desc[UR52][R10.64] ;  /* 0x000000340a001981 */ /* 0x000162000c1e1900 */
[----:B------:R-:W-:Y:S01]  /*1250*/  UISETP.NE.U32.AND UP0, UPT, UR8, URZ, UPT ;  /* 0x0000003f0800728c */ /* 0x000fe2000bf05070 */
[----:B------:R-:W-:Y:S01]  /*1260*/  UMOV UR55, URZ ;  /* 0x0000003f00377c82 */ /* 0x000fe20008000000 */
[----:B------:R-:W-:Y:S02]  /*1270*/  ULOP3.LUT UR8, UR5, 0xff000000, URZ, 0xc0, !UPT ;  /* 0xff00000005087892 */ /* 0x000fe4000f8ec03f */
[----:B------:R-:W-:Y:S01]  /*1280*/  UISETP.NE.AND.EX UP0, UPT, UR9, URZ, UPT, UP0 ;  /* 0x0000003f0900728c */ /* 0x000fe2000bf05300 */
[----:B------:R-:W-:-:S03]  /*1290*/  UMOV UR42, UR6 ;  /* 0x00000006002a7c82 */ /* 0x000fc60008000000 */
[----:B------:R-:W-:-:S04]  /*12a0*/  USEL UR4, UR4, 0x1, UP0 ;  /* 0x0000000104047887 */ /* 0x000fc80008000000 */
[----:B------:R-:W-:Y:S01]  /*12b0*/  UIMAD UR4, UR4, UR7, URZ ;  /* 0x00000007040472a4 */ /* 0x000fe2000f8e023f */
[----:B--2---:R-:W-:-:S06]  /*12c0*/  @P4 R2UR UR55, R12 ;  /* 0x000000000c3742ca */ /* 0x004fcc00000e0000 */
[----:B---3--:R-:W-:Y:S01]  /*12d0*/  @P5 R2UR UR4, R14 ;  /* 0x000000000e0452ca */ /* 0x008fe200000e0000 */
[----:B0-----:R-:W-:-:S14]  /*12e0*/  @P5 BRA `(.L_x_181) ;  /* 0x0000000000345947 */ /* 0x001fdc0003800000 */
[----:B------:R-:W-:Y:S02]  /*12f0*/  ULDC.64 UR6, c[0x0][0xa08] ;  /* 0x0002820000067ab9 */ /* 0x000fe40000000a00 */
[----:B------:R-:W-:-:S04]  /*1300*/  ISETP.NE.U32.AND P0, PT, RZ, UR6, PT ;  /* 0x00000006ff007c0c */ /* 0x000fc8000bf05070 */
[----:B------:R-:W-:-:S13]  /*1310*/  ISETP.NE.AND.EX P0, PT, RZ, UR7, PT, P0 ;  /* 0x00000007ff007c0c */ /* 0x000fda000bf05300 */
[----:B------:R-:W-:Y:S05]  /*1320*/  @!P0 BRA `(.L_x_181) ;  /* 0x0000000000248947 */ /* 0x000fea0003800000 */
[----:B------:R-:W-:Y:S02]  /*1330*/  ULDC.64 UR6, c[0x0][0xa08] ;  /* 0x0002820000067ab9 */ /* 0x000fe40000000a00 */
[----:B------:R-:W-:-:S06]  /*1340*/  UIMAD.WIDE UR6, UR36, 0x4, UR6 ;  /* 0x00000004240678a5 */ /* 0x000fcc000f8e0206 */
[----:B------:R-:W-:Y:S02]  /*1350*/  IMAD.U32 R4, RZ, RZ, UR6 ;  /* 0x00000006ff047e24 */ /* 0x000fe4000f8e00ff */
[----:B------:R-:W-:-:S05]  /*1360*/  IMAD.U32 R5, RZ, RZ, UR7 ;  /* 0x00000007ff057e24 */ /* 0x000fca000f8e00ff */
[----:B------:R-:W2:Y:S04]  /*1370*/  LDG.E R7, desc[UR52][R4.64] ;  /* 0x0000003404077981 */ /* 0x000ea8000c1e1900 */
[----:B------:R-:W3:Y:S01]  /*1380*/  LDG.E R6, desc[UR52][R4.64+0x4] ;  /* 0x0000043404067981 */ /* 0x000ee2000c1e1900 */
[----:B--2---:R-:W-:Y:S02]  /*1390*/  R2UR UR4, R7 ;  /* 0x00000000070472ca */ /* 0x004fe400000e0000 */
[----:B---3--:R-:W-:-:S13]  /*13a0*/  R2UR UR6, R6 ;  /* 0x00000000060672ca */ /* 0x008fda00000e0000 */
[----:B------:R-:W-:-:S12]  /*13b0*/  UIADD3 UR4, -UR4, UR6, URZ ;  /* 0x0000000604047290 */ /* 0x000fd8000fffe13f */
.L_x_181:
[----:B------:R-:W-:Y:S01]  /*13c0*/  UIADD3 UR55, -UR55, UR4, URZ ;  /* 0x0000000437377290 */ /* 0x000fe2000fffe13f */
[----:B-----5:R-:W-:Y:S01]  /*13d0*/  FMUL.FTZ R0, R3, R0 ;  /* 0x0000000003007220 */ /* 0x020fe20000410000 */
[----:B------:R-:W-:Y:S02]  /*13e0*/  ULOP3.LUT UR5, UR5, 0xff0000, URZ, 0xc0, !UPT ;  /* 0x00ff000005057892 */ /* 0x000fe4000f8ec03f */
[----:B------:R-:W-:Y:S02]  /*13f0*/  UISETP.GE.AND UP0, UPT, UR55, 0x1, UPT ;  /* 0x000000013700788c */ /* 0x000fe4000bf06270 */
[----:B------:R-:W-:Y:S02]  /*1400*/  UIADD3 UR6, UR55, 0x9f, URZ ;  /* 0x0000009f37067890 */ /* 0x000fe4000fffe03f */
[----:B------:R-:W-:Y:S02]  /*1410*/  USHF.R.U32.HI UR8, URZ, 0x8, UR8 ;  /* 0x000000083f087899 */ /* 0x000fe40008011608 */
[----:B------:R-:W-:Y:S01]  /*1420*/  PLOP3.LUT P0, PT, PT, PT, UP0, 0x80, 0x0 ;  /* 0x000000000000781c */ /* 0x000fe20003f0f008 */
[----:B------:R-:W-:-:S02]  /*1430*/  UIMAD.WIDE UR6, UR6, 0x66666667, URZ ;  /* 0x66666667060678a5 */ /* 0x000fc4000f8e023f */
[----:B------:R-:W-:Y:S02]  /*1440*/  ULEA.HI UR5, UR5, UR8, URZ, 0x10 ;  /* 0x0000000805057291 */ /* 0x000fe4000f8f803f */
[----:B------:R-:W-:Y:S01]  /*1450*/  USHF.R.U32.HI UR6, URZ, 0x1f, UR7 ;  /* 0x0000001f3f067899 */ /* 0x000fe20008011607 */
[----:B------:R-:W-:Y:S01]  /*1460*/  ULDC UR11, c[0x0][0x988] ;  /* 0x00026200000b7ab9 */ /* 0x000fe20000000800 */
[----:B------:R-:W-:Y:S01]  /*1470*/  UMOV UR4, URZ ;  /* 0x0000003f00047c82 */ /* 0x000fe20008000000 */
[----:B------:R-:W-:Y:S02]  /*1480*/  ULOP3.LUT UR39, UR5, 0xff, URZ, 0xc0, !UPT ;  /* 0x000000ff05277892 */ /* 0x000fe4000f8ec03f */
[----:B------:R-:W-:Y:S02]  /*1490*/  USHF.R.U32.HI UR45, URZ, 0x10, UR5 ;  /* 0x000000103f2d7899 */ /* 0x000fe40008011605 */
[----:B------:R-:W-:Y:S01]  /*14a0*/  ULEA.HI.SX32 UR9, UR7, UR6, 0x1a ;  /* 0x0000000607097291 */ /* 0x000fe2000f8fd23f */
[----:B------:R-:W-:Y:S11]  /*14b0*/  @!P0 BRA `(.L_x_182) ;  /* 0x0000000000908947 */ /* 0x000ff60003800000 */
[----:B------:R-:W-:Y:S01]  /*14c0*/  UISETP.NE.AND UP0, UPT, UR45, URZ, UPT ;  /* 0x0000003f2d00728c */ /* 0x000fe2000bf05270 */
[----:B------:R-:W-:-:S03]  /*14d0*/  ULDC UR4, c[0x0][0x9f0] ;  /* 0x00027c0000047ab9 */ /* 0x000fc60000000800 */
[----:B------:R-:W-:-:S03]  /*14e0*/  USEL UR10, UR45, UR4, UP0 ;  /* 0x000000042d0a7287 */ /* 0x000fc60008000000 */
[----:B------:R-:W-:Y:S01]  /*14f0*/  UMOV UR4, URZ ;  /* 0x0000003f00047c82 */ /* 0x000fe20008000000 */
[----:B------:R-:W-:Y:S02]  /*1500*/  UIADD3 UR6, UR9, -0x1, UR10 ;  /* 0xffffffff09067890 */ /* 0x000fe4000fffe00a */
[----:B------:R-:W-:-:S04]  /*1510*/  IMAD.U32 R5, RZ, RZ, UR10 ;  /* 0x0000000aff057e24 */ /* 0x000fc8000f8e00ff */
[----:B------:R-:W-:Y:S01]  /*1520*/  IMAD.U32 R6, RZ, RZ, UR6 ;  /* 0x00000006ff067e24 */ /* 0x000fe2000f8e00ff */
[-C--:B------:R-:W-:Y:S01]  /*1530*/  IABS R3, R5.reuse ;  /* 0x0000000500037213 */ /* 0x080fe20000000000 */
[----:B------:R-:W-:Y:S01]  /*1540*/  ULOP3.LUT UR6, UR6, UR10, URZ, 0x3c, !UPT ;  /* 0x0000000a06067292 */ /* 0x000fe2000f8e3c3f */
[----:B------:R-:W-:Y:S02]  /*1550*/  IABS R7, R5 ;  /* 0x0000000500077213 */ /* 0x000fe40000000000 */
        /* <DEDUP_REMOVED lines=26> */
.L_x_182:
[----:B------:R-:W-:Y:S01]  /*1700*/  UIMAD UR40, UR39, UR4, URZ ;  /* 0x00000004272872a4 */ /* 0x000fe2000f8e023f */
[----:B------:R-:W-:Y:S02]  /*1710*/  IMAD.U32 R3, RZ, RZ, UR9 ;  /* 0x00000009ff037e24 */ /* 0x000fe4000f8e00ff */
[----:B------:R-:W-:Y:S01]  /*1720*/  FMUL.FTZ R0, R0, UR11 ;  /* 0x0000000b00007c20 */ /* 0x000fe20008410000 */
[----:B------:R-:W-:Y:S01]  /*1730*/  IMAD.U32 R4, RZ, RZ, UR4 ;  /* 0x00000004ff047e24 */ /* 0x000fe2000f8e00ff */
[----:B------:R-:W-:Y:S02]  /*1740*/  PLOP3.LUT P0, PT, PT, PT, PT, 0x80, 0x0 ;  /* 0x000000000000781c */ /* 0x000fe40003f0f070 */
[----:B------:R-:W-:Y:S02]  /*1750*/  CS2R R92, SRZ ;  /* 0x00000000005c7805 */ /* 0x000fe4000001ff00 */
[----:B------:R-:W-:Y:S02]  /*1760*/  CS2R R20, SRZ ;  /* 0x0000000000147805 */ /* 0x000fe4000001ff00 */
[----:B------:R-:W-:-:S02]  /*1770*/  R2UR UR41, R0 ;  /* 0x00000000002972ca */ /* 0x000fc400000e0000 */
[----:B------:R-:W-:Y:S02]  /*1780*/  CS2R R126, SRZ ;  /* 0x00000000007e7805 */ /* 0x000fe4000001ff00 */
[----:B------:R-:W-:Y:S01]  /*1790*/  VIADDMNMX R3, R4, UR40, R3, PT ;  /* 0x0000002804037c46 */ /* 0x000fe2000b800103 */
[----:B------:R-:W-:Y:S01]  /*17a0*/  IMAD.MOV.U32 R66, RZ, RZ, RZ ;  /* 0x000000ffff427224 */ /* 0x000fe200078e00ff */
[----:B------:R-:W-:Y:S01]  /*17b0*/  CS2R R56, SRZ ;  /* 0x0000000000387805 */ /* 0x000fe2000001ff00 */
[----:B------:R-:W-:Y:S01]  /*17c0*/  IMAD.MOV.U32 R32, RZ, RZ, RZ ;  /* 0x000000ffff207224 */ /* 0x000fe200078e00ff */
[----:B------:R-:W-:Y:S01]  /*17d0*/  R2UR UR54, R3 ;  /* 0x00000000033672ca */ /* 0x000fe200000e0000 */
[----:B------:R-:W-:Y:S01]  /*17e0*/  IMAD.MOV.U32 R55, RZ, RZ, RZ ;  /* 0x000000ffff377224 */ /* 0x000fe200078e00ff */
[----:B------:R-:W-:Y:S02]  /*17f0*/  CS2R R100, SRZ ;  /* 0x0000000000647805 */ /* 0x000fe4000001ff00 */
[----:B------:R-:W-:Y:S01]  /*1800*/  CS2R R124, SRZ ;  /* 0x00000000007c7805 */ /* 0x000fe2000001ff00 */
[----:B------:R-:W-:Y:S01]  /*1810*/  IMAD.MOV.U32 R63, RZ, RZ, RZ ;  /* 0x000000ffff3f7224 */ /* 0x000fe200078e00ff */
        /* <DEDUP_REMOVED lines=8> */
[----:B------:R-:W-:Y:S01]  /*18a0*/  UISETP.GT.AND UP0, UPT, UR54, UR40, UPT ;  /* 0x000000283600728c */ /* 0x000fe2000bf04270 */
[----:B------:R-:W-:Y:S01]  /*18b0*/  CS2R R80, SRZ ;  /* 0x0000000000507805 */ /* 0x000fe2000001ff00 */
[----:B------:R-:W-:Y:S01]  /*18c0*/  IMAD.MOV.U32 R90, RZ, RZ, RZ ;  /* 0x000000ffff5a7224 */ /* 0x000fe200078e00ff */
[----:B------:R-:W-:-:S02]  /*18d0*/  CS2R R128, SRZ ;  /* 0x0000000000807805 */ /* 0x000fc4000001ff00 */
[----:B------:R-:W-:Y:S02]  /*18e0*/  CS2R R72, SRZ ;  /* 0x0000000000487805 */ /* 0x000fe4000001ff00 */
[----:B------:R-:W-:Y:S02]  /*18f0*/  CS2R R120, SRZ ;  /* 0x0000000000787805 */ /* 0x000fe4000001ff00 */
[----:B------:R-:W-:Y:S02]  /*1900*/  PLOP3.LUT P1, PT, PT, PT, UP0, 0x80, 0x0 ;  /* 0x000000000000781c */ /* 0x000fe40003f2f008 */
[----:B------:R-:W-:Y:S02]  /*1910*/  CS2R R130, SRZ ;  /* 0x0000000000827805 */ /* 0x000fe4000001ff00 */
[----:B------:R-:W-:Y:S01]  /*1920*/  CS2R R64, SRZ ;  /* 0x0000000000407805 */ /* 0x000fe2000001ff00 */
[----:B------:R-:W-:Y:S01]  /*1930*/  IMAD.MOV.U32 R151, RZ, RZ, RZ ;  /* 0x000000ffff977224 */ /* 0x000fe200078e00ff */
[----:B------:R-:W-:Y:S01]  /*1940*/  CS2R R40, SRZ ;  /* 0x0000000000287805 */ /* 0x000fe2000001ff00 */
[----:B------:R-:W-:Y:S01]  /*1950*/  IMAD.MOV.U32 R157, RZ, RZ, RZ ;  /* 0x000000ffff9d7224 */ /* 0x000fe200078e00ff */
[----:B------:R-:W-:Y:S01]  /*1960*/  CS2R R48, SRZ ;  /* 0x0000000000307805 */ /* 0x000fe2000001ff00 */
[----:B------:R-:W-:Y:S01]  /*1970*/  IMAD.MOV.U32 R155, RZ, RZ, RZ ;  /* 0x000000ffff9b7224 */ /* 0x000fe200078e00ff */
[----:B------:R-:W-:-:S02]  /*1980*/  CS2R R132, SRZ ;  /* 0x0000000000847805 */ /* 0x000fc4000001ff00 */
[----:B------:R-:W-:Y:S02]  /*1990*/  CS2R R70, SRZ ;  /* 0x0000000000467805 */ /* 0x000fe4000001ff00 */
        /* <DEDUP_REMOVED lines=24> */
[----:B------:R-:W-:-:S02]  /*1b20*/  IMAD.MOV.U32 R171, RZ, RZ, RZ ;  /* 0x000000ffffab7224 */ /* 0x000fc400078e00ff */
[----:B------:R-:W-:Y:S02]  /*1b30*/  IMAD.MOV.U32 R102, RZ, RZ, RZ ;  /* 0x000000ffff667224 */ /* 0x000fe400078e00ff */
[----:B------:R-:W-:Y:S02]  /*1b40*/  IMAD.MOV.U32 R98, RZ, RZ, RZ ;  /* 0x000000ffff627224 */ /* 0x000fe400078e00ff */
[----:B------:R-:W-:Y:S02]  /*1b50*/  IMAD.MOV.U32 R110, RZ, RZ, RZ ;  /* 0x000000ffff6e7224 */ /* 0x000fe400078e00ff */
[----:B------:R-:W-:Y:S02]  /*1b60*/  IMAD.MOV.U32 R116, RZ, RZ, RZ ;  /* 0x000000ffff747224 */ /* 0x000fe400078e00ff */
[----:B------:R-:W-:Y:S02]  /*1b70*/  IMAD.MOV.U32 R84, RZ, RZ, RZ ;  /* 0x000000ffff547224 */ /* 0x000fe400078e00ff */
[----:B------:R-:W-:-:S02]  /*1b80*/  IMAD.MOV.U32 R3, RZ, RZ, RZ ;  /* 0x000000ffff037224 */ /* 0x000fc400078e00ff */
[----:B------:R-:W-:Y:S02]  /*1b90*/  IMAD.MOV.U32 R96, RZ, RZ, RZ ;  /* 0x000000ffff607224 */ /* 0x000fe400078e00ff */
[----:B------:R-:W-:Y:S01]  /*1ba0*/  IMAD.MOV.U32 R0, RZ, RZ, RZ ;  /* 0x000000ffff007224 */ /* 0x000fe200078e00ff */
[----:B------:R-:W-:Y:S06]  /*1bb0*/  @!P1 BRA `(.L_x_183) ;  /* 0x0000007400709947 */ /* 0x000fec0003800000 */
[----:B------:R-:W0:Y:S01]  /*1bc0*/  S2R R14, SR_TID.X ;  /* 0x00000000000e7919 */ /* 0x000e220000002100 */
[----:B------:R-:W1:Y:S01]  /*1bd0*/  S2UR UR51, SR_CgaCtaId ;  /* 0x00000000003379c3 */ /* 0x000e620000008800 */
[----:B------:R-:W-:Y:S02]  /*1be0*/  UMOV UR50, 0x400 ;  /* 0x0000040000327882 */ /* 0x000fe40000000000 */
[----:B-1----:R-:W-:-:S04]  /*1bf0*/  ULEA UR50, UR51, UR50, 0x18 ;  /* 0x0000003233327291 */ /* 0x002fc8000f8ec03f */
[----:B------:R-:W-:Y:S01]  /*1c00*/  UIADD3 UR5, UR50, 0x1e200, URZ ;  /* 0x0001e20032057890 */ /* 0x000fe2000fffe03f */
[----:B0-----:R-:W-:-:S03]  /*1c10*/  VIADD R15, R14, 0xffffff80 ;  /* 0xffffff800e0f7836 */ /* 0x001fc60000000000 */
[----:B------:R-:W-:Y:S02]  /*1c20*/  ULOP3.LUT UP0, URZ, UR5, 0x9f, URZ, 0xc0, !UPT ;  /* 0x0000009f053f7892 */ /* 0x000fe4000f80c03f */
[----:B------:R-:W-:-:S04]  /*1c30*/  SHF.R.S32.HI R14, RZ, 0x1f, R15 ;  /* 0x0000001fff0e7819 */ /* 0x000fc8000001140f */
[----:B------:R-:W-:Y:S02]  /*1c40*/  PLOP3.LUT P0, PT, PT, PT, UP0, 0x80, 0x0 ;  /* 0x000000000000781c */ /* 0x000fe40003f0f008 */
[----:B------:R-:W-:-:S04]  /*1c50*/  LEA.HI R14, R14, R15, RZ, 0x7 ;  /* 0x0000000f0e0e7211 */ /* 0x000fc800078f38ff */
[----:B------:R-:W-:-:S05]  /*1c60*/  SHF.R.S32.HI R14, RZ, 0x7, R14 ;  /* 0x00000007ff0e7819 */ /* 0x000fca000001140e */
[----:B------:R-:W0:Y:S02]  /*1c70*/  SHFL.IDX PT, R0, R14, RZ, 0x1f ;  /* 0x00001fff0e007589 */ /* 0x000e2400000e0000 */
[----:B0-----:R-:W-:-:S13]  /*1c80*/  R2UR UR44, R0 ;  /* 0x00000000002c72ca */ /* 0x001fda00000e0000 */
        /* <DEDUP_REMOVED lines=23> */
.L_x_184:
[----:B------:R-:W-:Y:S01]  /*1e00*/  ULEA.HI UR4, UR48, UR48, URZ, 0x1 ;  /* 0x0000003030047291 */ /* 0x000fe2000f8f083f */
[----:B------:R-:W-:-:S03]  /*1e10*/  IMAD.U32 R3, RZ, RZ, UR49 ;  /* 0x00000031ff037e24 */ /* 0x000fc6000f8e00ff */
[----:B------:R-:W-:Y:S02]  /*1e20*/  ULOP3.LUT UR4, UR4, 0xfffffffe, URZ, 0xc0, !UPT ;  /* 0xfffffffe04047892 */ /* 0x000fe4000f8ec03f */
[----:B------:R-:W-:Y:S02]  /*1e30*/  ISETP.NE.AND P0, PT, R3, 0x3, PT ;  /* 0x000000030300780c */ /* 0x000fe40003f05270 */
[----:B------:R-:W-:-:S06]  /*1e40*/  UIADD3 UR4, UR48, -UR4, URZ ;  /* 0x8000000430047290 */ /* 0x000fcc000fffe03f */
[----:B------:R-:W-:-:S05]  /*1e50*/  IMAD.U32 R0, RZ, RZ, UR4 ;  /* 0x00000004ff007e24 */ /* 0x000fca000f8e00ff */
[----:B------:R-:W-:-:S04]  /*1e60*/  SHF.L.U32 R0, R0, 0x1f, RZ ;  /* 0x0000001f00007819 */ /* 0x000fc800000006ff */
[----:B------:R-:W0:Y:S02]  /*1e70*/  SYNCS.PHASECHK.TRANS64.TRYWAIT P1, [UR50+0x33400], R0 ;  /* 0x03340000ff0075a7 */ /* 0x000e240008020172 */
[----:B0-----:R-:W-:Y:S05]  /*1e80*/  @!P1 BRA `(.L_x_185) ;  /* 0x0000013400209947 */ /* 0x001fea0003800000 */
.L_x_331:
[----:B------:R-:W-:Y:S05]  /*1e90*/  @!P0 BRA `(.L_x_186) ;  /* 0x0000000000048947 */ /* 0x000fea0003800000 */
[----:B------:R-:W-:Y:S01]  /*1ea0*/  BPT.TRAP 0x1 ;  /* 0x000000040000795c */ /* 0x000fe20000300000 */
.L_x_186:
[----:B------:R-:W-:Y:S02]  /*1eb0*/  IMAD.U32 R4, RZ, RZ, UR46 ;  /* 0x0000002eff047e24 */ /* 0x000fe4000f8e00ff */
[----:B0-----:R-:W-:-:S03]  /*1ec0*/  IMAD.U32 R3, RZ, RZ, UR47 ;  /* 0x0000002fff037e24 */ /* 0x001fc6000f8e00ff */
[----:B------:R-:W-:Y:S02]  /*1ed0*/  LEA R4, R4, UR50, 0x3 ;  /* 0x0000003204047c11 */ /* 0x000fe4000f8e18ff */
[----:B------:R-:W-:-:S04]  /*1ee0*/  SHF.L.U32 R3, R3, 0x1f, RZ ;  /* 0x0000001f03037819 */ /* 0x000fc800000006ff */
[----:B------:R0:W1:Y:S01]  /*1ef0*/  SYNCS.PHASECHK.TRANS64.TRYWAIT P1, [R4+URZ+0x33430], R3 ;  /* 0x03343003040075a7 */ /* 0x000062000802017f */
[----:B------:R-:W-:Y:S05]  /*1f00*/  @!P0 BRA `(.L_x_187) ;  /* 0x0000000000048947 */ /* 0x000fea0003800000 */
[----:B------:R-:W-:Y:S01]  /*1f10*/  BPT.TRAP 0x1 ;  /* 0x000000040000795c */ /* 0x000fe20000300000 */
.L_x_187:
[----:B------:R-:W-:Y:S01]  /*1f20*/  IMAD.MOV.U32 R25, RZ, RZ, RZ ;  /* 0x000000ffff197224 */ /* 0x000fe200078e00ff */
[----:B-1----:R-:W-:Y:S06]  /*1f30*/  @P1 BRA `(.L_x_188) ;  /* 0x0000000000081947 */ /* 0x002fec0003800000 */
[----:B------:R-:W1:Y:S02]  /*1f40*/  SYNCS.PHASECHK.TRANS64.TRYWAIT P1, [R4+URZ+0x33430], R3 ;  /* 0x03343003040075a7 */ /* 0x000e64000802017f */
[----:B-1----:R-:W-:Y:S05]  /*1f50*/  @!P1 BRA `(.L_x_189) ;  /* 0x0000013400049947 */ /* 0x002fea0003800000 */
.L_x_188:
[----:B------:R-:W-:Y:S05]  /*1f60*/  WARPSYNC.ALL ;  /* 0x0000000000007948 */ /* 0x000fea0003800000 */
[----:B------:R-:W-:Y:S01]  /*1f70*/  UIADD3 UR50, UR50, 0x24200, URZ ;  /* 0x0002420032327890 */ /* 0x000fe2000fffe03f */
[----:B------:R-:W-:Y:S01]  /*1f80*/  WARPGROUP.ARRIVE ;  /* 0x00000000000079c5 */ /* 0x000fe20000000000 */
[----:B------:R-:W-:Y:S02]  /*1f90*/  ULOP3.LUT UR28, UR56, 0x10000, URZ, 0xfc, !UPT ;  /* 0x00010000381c7892 */ /* 0x000fe4000f8efc3f */
[----:B------:R-:W-:Y:S01]  /*1fa0*/  USHF.R.U32.HI UR50, URZ, 0x4, UR50 ;  /* 0x000000043f327899 */ /* 0x000fe20008011632 */
[----:B------:R-:W-:Y:S01]  /*1fb0*/  UMOV UR25, 0x80000020 ;  /* 0x8000002000197882 */ /* 0x000fe20000000000 */
[----:B------:R-:W-:-:S02]  /*1fc0*/  UMOV UR27, 0x80000020 ;  /* 0x80000020001b7882 */ /* 0x000fc40000000000 */
[----:B------:R-:W-:Y:S01]  /*1fd0*/  ULOP3.LUT UR50, UR50, 0x3fff, URZ, 0xc0, !UPT ;  /* 0x00003fff32327892 */ /* 0x000fe2000f8ec03f */
[----:B------:R-:W-:Y:S01]  /*1fe0*/  UMOV UR24, UR28 ;  /* 0x0000001c00187c82 */ /* 0x000fe20008000000 */
[----:B------:R-:W-:Y:S02]  /*1ff0*/  UMOV UR5, UR25 ;  /* 0x0000001900057c82 */ /* 0x000fe40008000000 */
[----:B------:R-:W-:Y:S01]  /*2000*/  ULOP3.LUT UR50, UR50, 0x10000, URZ, 0xfc, !UPT ;  /* 0x0001000032327892 */ /* 0x000fe2000f8efc3f */
[----:B------:R-:W-:Y:S01]  /*2010*/  UMOV UR4, UR24 ;  /* 0x0000001800047c82 */ /* 0x000fe20008000000 */
[----:B------:R-:W-:Y:S02]  /*2020*/  UMOV UR7, 0x80000020 ;  /* 0x8000002000077882 */ /* 0x000fe40000000000 */
[----:B------:R-:W-:Y:S01]  /*2030*/  UIMAD UR30, UR46, 0x780, UR50 ;  /* 0x000007802e1e78a4 */ /* 0x000fe2000f8e0232 */
[----:B------:R-:W-:Y:S01]  /*2040*/  UMOV UR11, 0x80000020 ;  /* 0x80000020000b7882 */ /* 0x000fe20000000000 */
[----:B------:R-:W-:-:S02]  /*2050*/  UMOV UR15, 0x80000020 ;  /* 0x80000020000f7882 */ /* 0x000fc40000000000 */
[----:B------:R-:W-:Y:S02]  /*2060*/  UIADD3 UR6, UR30, 0x80, URZ ;  /* 0x000000801e067890 */ /* 0x000fe4000fffe03f */
[----:B------:R-:W-:Y:S02]  /*2070*/  UIADD3 UR8, UR30, 0x100, URZ ;  /* 0x000001001e087890 */ /* 0x000fe4000fffe03f */
[----:B------:R-:W-:Y:S01]  /*2080*/  UMOV UR26, UR30 ;  /* 0x0000001e001a7c82 */ /* 0x000fe20008000000 */
[----:B------:R-:W-:Y:S01]  /*2090*/  UIADD3 UR9, UR30, 0x180, URZ ;  /* 0x000001801e097890 */ /* 0x000fe2000fffe03f */
[----:B------:R-:W-:Y:S01]  /*20a0*/  QGMMA.64x32x32.F32.E4M3.E4M3 R92, gdesc[UR24], RZ, !UPT, gsb0 ;  /* 0x00600000185c79f3 */ /* 0x000fe2000c0008ff */
[----:B------:R-:W-:Y:S01]  /*20b0*/  UMOV UR26, UR6 ;  /* 0x00000006001a7c82 */ /* 0x000fe20008000000 */
[----:B------:R-:W-:Y:S01]  /*20c0*/  UMOV UR27, 0x80000020 ;  /* 0x80000020001b7882 */ /* 0x000fe20000000000 */
[----:B------:R-:W-:Y:S01]  /*20d0*/  UMOV UR6, UR8 ;  /* 0x0000000800067c82 */ /* 0x000fe20008000000 */
[----:B------:R-:W-:-:S02]  /*20e0*/  UIADD3 UR10, UR30, 0x200, URZ ;  /* 0x000002001e0a7890 */ /* 0x000fc4000fffe03f */
[----:B------:R-:W-:Y:S02]  /*20f0*/  UIADD3 UR12, UR30, 0x102, URZ ;  /* 0x000001021e0c7890 */ /* 0x000fe4000fffe03f */
[----:B------:R-:W-:Y:S02]  /*2100*/  UIADD3 UR13, UR30, 0x182, URZ ;  /* 0x000001821e0d7890 */ /* 0x000fe4000fffe03f */
[----:B------:R-:W-:Y:S02]  /*2110*/  UIADD3 UR14, UR30, 0x202, URZ ;  /* 0x000002021e0e7890 */ /* 0x000fe4000fffe03f */
[----:B------:R-:W-:Y:S01]  /*2120*/  UIADD3 UR18, UR30, 0x382, URZ ;  /* 0x000003821e127890 */ /* 0x000fe2000fffe03f */
[----:B------:R-:W-:Y:S01]  /*2130*/  UMOV UR19, 0x80000020 ;  /* 0x8000002000137882 */ /* 0x000fe20000000000 */
[----:B------:R-:W-:Y:S01]  /*2140*/  UIADD3 UR22, UR30, 0x600, URZ ;  /* 0x000006001e167890 */ /* 0x000fe2000fffe03f */
[----:B------:R-:W-:Y:S01]  /*2150*/  UMOV UR23, 0x80000020 ;  /* 0x8000002000177882 */ /* 0x000fe20000000000 */
[----:B------:R-:W-:Y:S01]  /*2160*/  UMOV UR31, 0x80000020 ;  /* 0x80000020001f7882 */ /* 0x000fe20000000000 */
[----:B------:R-:W-:-:S02]  /*2170*/  WARPGROUP.DEPBAR.LE gsb0, 0x0 ;  /* 0x00008000000079c5 */ /* 0x000fc40000010000 */
[----:B------:R-:W-:-:S06]  /*2180*/  WARPGROUP.ARRIVE ;  /* 0x00000000000079c5 */ /* 0x000fcc0000000000 */
[----:B------:R-:W-:Y:S01]  /*2190*/  QGMMA.64x32x32.F32.E4M3.E4M3 R76, gdesc[UR24], RZ, !UPT, gsb0 ;  /* 0x00600000184c79f3 */ /* 0x000fe2000c0008ff */
[----:B------:R-:W-:Y:S01]  /*21a0*/  UMOV UR26, UR9 ;  /* 0x00000009001a7c82 */ /* 0x000fe20008000000 */
[----:B------:R-:W-:Y:S01]  /*21b0*/  UMOV UR27, 0x80000020 ;  /* 0x80000020001b7882 */ /* 0x000fe20000000000 */
[----:B------:R-:W-:Y:S02]  /*21c0*/  WARPGROUP.DEPBAR.LE gsb0, 0x0 ;  /* 0x00008000000079c5 */ /* 0x000fe40000010000 */
[----:B------:R-:W-:-:S06]  /*21d0*/  WARPGROUP.ARRIVE ;  /* 0x00000000000079c5 */ /* 0x000fcc0000000000 */
[----:B------:R-:W-:Y:S01]  /*21e0*/  QGMMA.64x32x32.F32.E4M3.E4M3 R60, gdesc[UR4], RZ, !UPT, gsb0 ;  /* 0x00600000043c79f3 */ /* 0x000fe2000c0008ff */
[----:B------:R-:W-:Y:S02]  /*21f0*/  UIADD3 UR4, UR28, 0x2, URZ ;  /* 0x000000021c047890 */ /* 0x000fe4000fffe03f */
[----:B------:R-:W-:Y:S01]  /*2200*/  UIADD3 UR6, UR30, 0x2, URZ ;  /* 0x000000021e067890 */ /* 0x000fe2000fffe03f */
[----:B------:R-:W-:Y:S01]  /*2210*/  UMOV UR5, 0x80000020 ;  /* 0x8000002000057882 */ /* 0x000fe20000000000 */
[----:B------:R-:W-:Y:S01]  /*2220*/  UMOV UR7, 0x80000020 ;  /* 0x8000002000077882 */ /* 0x000fe20000000000 */
[----:B------:R-:W-:Y:S02]  /*2230*/  UMOV UR9, UR5 ;  /* 0x0000000500097c82 */ /* 0x000fe40008000000 */
[----:B------:R-:W-:Y:S01]  /*2240*/  UMOV UR8, UR4 ;  /* 0x0000000400087c82 */ /* 0x000fe20008000000 */
[----:B------:R-:W-:Y:S02]  /*2250*/  WARPGROUP.DEPBAR.LE gsb0, 0x0 ;  /* 0x00008000000079c5 */ /* 0x000fe40000010000 */
[----:B------:R-:W-:-:S06]  /*2260*/  WARPGROUP.ARRIVE ;  /* 0x00000000000079c5 */ /* 0x000fcc0000000000 */
[----:B------:R-:W-:Y:S01]  /*2270*/  QGMMA.64x32x32.F32.E4M3.E4M3 R44, gdesc[UR24], RZ, !UPT, gsb0 ;  /* 0x00600000182c79f3 */ /* 0x000fe2000c0008ff */
[----:B------:R-:W-:Y:S01]  /*2280*/  UMOV UR26, UR10 ;  /* 0x0000000a001a7c82 */ /* 0x000fe20008000000 */
[----:B------:R-:W-:Y:S01]  /*2290*/  UMOV UR27, 0x80000020 ;  /* 0x80000020001b7882 */ /* 0x000fe20000000000 */
[----:B------:R-:W-:Y:S01]  /*22a0*/  UIADD3 UR10, UR30, 0x82, URZ ;  /* 0x000000821e0a7890 */ /* 0x000fe2000fffe03f */
        /* <DEDUP_REMOVED lines=16> */
[----:B------:R-:W-:Y:S01]  /*23b0*/  QGMMA.64x32x32.F32.E4M3.E4M3 R60, gdesc[UR8], R60, gsb0 ;  /* 0x00600000083c79f3 */ /* 0x000fe2000800083c */
        /* <DEDUP_REMOVED lines=15> */
[----:B------:R-:W-:Y:S02]  /*24b0*/  UIADD3 UR6, UR30, 0x300, URZ ;  /* 0x000003001e067890 */ /* 0x000fe4000fffe03f */
        /* <DEDUP_REMOVED lines=97> */
[----:B------:R-:W-:-:S03]  /*2ad0*/  UIADD3 UR6, UR30, 0x702, URZ ;  /* 0x000007021e067890 */ /* 0x000fc6000fffe03f */
        /* <DEDUP_REMOVED lines=20> */
.L_x_190:
[----:B01----:R-:W-:Y:S01]  /*2c20*/  IMAD.U32 R3, RZ, RZ, UR55 ;  /* 0x00000037ff037e24 */ /* 0x003fe2000f8e00ff */
[----:B------:R-:W-:Y:S01]  /*2c30*/  P2R R6, PR, RZ, 0x1 ;  /* 0x00000001ff067803 */ /* 0x000fe20000000000 */
[----:B------:R-:W-:Y:S01]  /*2c40*/  IMAD.U32 R0, RZ, RZ, UR54 ;  /* 0x00000036ff007e24 */ /* 0x000fe2000f8e00ff */
[----:B------:R-:W-:Y:S01]  /*2c50*/  R2UR UR6, R4 ;  /* 0x00000000040672ca */ /* 0x000fe200000e0000 */
[----:B------:R-:W-:Y:S01]  /*2c60*/  IMAD.U32 R9, RZ, RZ, UR41 ;  /* 0x00000029ff097e24 */ /* 0x000fe2000f8e00ff */
[----:B------:R-:W-:Y:S01]  /*2c70*/  IADD3 R3, R3, 0xa0, -R2 ;  /* 0x000000a003037810 */ /* 0x000fe20007ffe802 */
[----:B------:R-:W-:Y:S01]  /*2c80*/  UIADD3 UR54, UR54, -0x2, URZ ;  /* 0xfffffffe36367890 */ /* 0x000fe2000fffe03f */
[--C-:B------:R-:W-:Y:S02]  /*2c90*/  IMAD.MOV.U32 R109, RZ, RZ, R25.reuse ;  /* 0x000000ffff6d7224 */ /* 0x100fe400078e0019 */
[----:B------:R-:W-:Y:S01]  /*2ca0*/  IMAD.MOV.U32 R108, RZ, RZ, R25 ;  /* 0x000000ffff6c7224 */ /* 0x000fe200078e0019 */
[----:B------:R-:W-:Y:S01]  /*2cb0*/  UISETP.GE.AND UP0, UPT, UR54, UR40, UPT ;  /* 0x000000283600728c */ /* 0x000fe2000bf06270 */
[----:B------:R-:W-:-:S02]  /*2cc0*/  IMAD R3, R0, -0xa0, R3 ;  /* 0xffffff6000037824 */ /* 0x000fc400078e0203 */
[--C-:B------:R-:W-:Y:S02]  /*2cd0*/  IMAD.MOV.U32 R111, RZ, RZ, R25.reuse ;  /* 0x000000ffff6f7224 */ /* 0x100fe400078e0019 */
[--C-:B------:R-:W-:Y:S01]  /*2ce0*/  IMAD.MOV.U32 R110, RZ, RZ, R25.reuse ;  /* 0x000000ffff6e7224 */ /* 0x100fe200078e0019 */
[C---:B------:R-:W-:Y:S01]  /*2cf0*/  ISETP.GT.AND P6, PT, R3.reuse, RZ, PT ;  /* 0x000000ff0300720c */ /* 0x040fe20003fc4270 */
[----:B------:R-:W-:Y:S01]  /*2d00*/  UIADD3 UR6, UR6, 0x33440, URZ ;  /* 0x0003344006067890 */ /* 0x000fe2000fffe03f */
[C---:B------:R-:W-:Y:S01]  /*2d10*/  ISETP.GT.AND P5, PT, R3.reuse, 0x1, PT ;  /* 0x000000010300780c */ /* 0x040fe20003fa4270 */
[--C-:B------:R-:W-:Y:S01]  /*2d20*/  IMAD.MOV.U32 R113, RZ, RZ, R25.reuse ;  /* 0x000000ffff717224 */ /* 0x100fe200078e0019 */
[----:B------:R-:W-:Y:S01]  /*2d30*/  ISETP.GT.AND P4, PT, R3, 0x8, PT ;  /* 0x000000080300780c */ /* 0x000fe20003f84270 */
[----:B------:R-:W-:Y:S01]  /*2d40*/  UPRMT UR6, UR51, 0x654, UR6 ;  /* 0x0000065433067896 */ /* 0x000fe20008000006 */
[----:B------:R-:W-:Y:S01]  /*2d50*/  FSEL R92, R92, -INF , P6 ;  /* 0xff8000005c5c7808 */ /* 0x000fe20003000000 */
[--C-:B------:R-:W-:Y:S01]  /*2d60*/  IMAD.MOV.U32 R112, RZ, RZ, R25.reuse ;  /* 0x000000ffff707224 */ /* 0x100fe200078e0019 */
[----:B------:R-:W-:Y:S01]  /*2d70*/  FSEL R93, R93, -INF , P5 ;  /* 0xff8000005d5d7808 */ /* 0x000fe20002800000 */
[--C-:B------:R-:W-:Y:S01]  /*2d80*/  IMAD.MOV.U32 R115, RZ, RZ, R25.reuse ;  /* 0x000000ffff737224 */ /* 0x100fe200078e0019 */
[C---:B------:R-:W-:Y:S01]  /*2d90*/  ISETP.GT.AND P3, PT, R3.reuse, 0x9, PT ;  /* 0x000000090300780c */ /* 0x040fe20003f64270 */
[--C-:B------:R-:W-:Y:S01]  /*2da0*/  IMAD.MOV.U32 R114, RZ, RZ, R25.reuse ;  /* 0x000000ffff727224 */ /* 0x100fe200078e0019 */
[----:B------:R-:W-:Y:S01]  /*2db0*/  FSEL R96, R96, -INF , P4 ;  /* 0xff80000060607808 */ /* 0x000fe20002000000 */
[--C-:B------:R-:W-:Y:S01]  /*2dc0*/  IMAD.MOV.U32 R117, RZ, RZ, R25.reuse ;  /* 0x000000ffff757224 */ /* 0x100fe200078e0019 */
[----:B------:R-:W-:Y:S01]  /*2dd0*/  FMNMX.FTZ R5, R92, R93, !PT ;  /* 0x0000005d5c057209 */ /* 0x000fe20007810000 */
[----:B------:R-:W-:Y:S01]  /*2de0*/  SYNCS.ARRIVE.TRANS64.RED.A1T0 RZ, [UR6], RZ ;  /* 0x000000ffffff79a7 */ /* 0x000fe20008100406 */
[----:B------:R-:W-:Y:S01]  /*2df0*/  ISETP.GT.AND P1, PT, R3, 0x10, PT ;  /* 0x000000100300780c */ /* 0x000fe20003f24270 */
[--C-:B------:R-:W-:Y:S01]  /*2e00*/  IMAD.MOV.U32 R116, RZ, RZ, R25.reuse ;  /* 0x000000ffff747224 */ /* 0x100fe200078e0019 */
[----:B------:R-:W-:Y:S01]  /*2e10*/  FSEL R97, R97, -INF , P3 ;  /* 0xff80000061617808 */ /* 0x000fe20001800000 */
[--C-:B------:R-:W-:Y:S01]  /*2e20*/  IMAD.MOV.U32 R119, RZ, RZ, R25.reuse ;  /* 0x000000ffff777224 */ /* 0x100fe200078e0019 */
[----:B------:R-:W-:Y:S01]  /*2e30*/  FMNMX.FTZ R0, R96, R5, !PT ;  /* 0x0000000560007209 */ /* 0x000fe20007810000 */
[----:B------:R-:W-:Y:S01]  /*2e40*/  IMAD.MOV.U32 R118, RZ, RZ, R25 ;  /* 0x000000ffff767224 */ /* 0x000fe200078e0019 */
        /* <DEDUP_REMOVED lines=103> */
[----:B------:R-:W-:Y:S02]  /*34c0*/  ISETP.GT.AND P0, PT, R3, 0x79, PT ;  /* 0x000000790300780c */ /* 0x000fe40003f04270 */
[----:B------:R-:W-:Y:S02]  /*34d0*/  FSEL R56, R56, -INF , P6 ;  /* 0xff80000038387808 */ /* 0x000fe40003000000 */
[----:B------:R-:W-:Y:S02]  /*34e0*/  FMNMX.FTZ R5, R53, R0, !PT ;  /* 0x0000000035057209 */ /* 0x000fe40007810000 */
[----:B------:R-:W-:Y:S02]  /*34f0*/  FSEL R47, R47, -INF , P5 ;  /* 0xff8000002f2f7808 */ /* 0x000fe40002800000 */
[----:B------:R-:W-:Y:S02]  /*3500*/  ISETP.GT.AND P5, PT, R3, 0x80, PT ;  /* 0x000000800300780c */ /* 0x000fe40003fa4270 */
[----:B------:R-:W-:-:S02]  /*3510*/  FSEL R57, R57, -INF , P0 ;  /* 0xff80000039397808 */ /* 0x000fc40000000000 */
[----:B------:R-:W-:Y:S02]  /*3520*/  FMNMX.FTZ R0, R56, R5, !PT ;  /* 0x0000000538007209 */ /* 0x000fe40007810000 */
        /* <DEDUP_REMOVED lines=12> */
[----:B------:R-:W-:Y:S02]  /*35f0*/  FSEL R33, R33, -INF , P2 ;  /* 0xff80000021217808 */ /* 0x000fe40001000000 */
[----:B------:R-:W-:Y:S02]  /*3600*/  FMNMX.FTZ R0, R32, R5, !PT ;  /* 0x0000000520007209 */ /* 0x000fe40007810000 */
[----:B------:R-:W-:Y:S02]  /*3610*/  ISETP.GT.AND P3, PT, R3, 0x90, PT ;  /* 0x000000900300780c */ /* 0x000fe40003f64270 */
[----:B------:R-:W-:Y:S02]  /*3620*/  FSEL R50, R50, -INF , P4 ;  /* 0xff80000032327808 */ /* 0x000fe40002000000 */
[----:B------:R-:W-:-:S02]  /*3630*/  FSEL R36, R36, -INF , P3 ;  /* 0xff80000024247808 */ /* 0x000fc40001800000 */
[----:B------:R-:W-:Y:S02]  /*3640*/  FMNMX.FTZ R5, R33, R0, !PT ;  /* 0x0000000021057209 */ /* 0x000fe40007810000 */
[----:B------:R-:W-:Y:S02]  /*3650*/  ISETP.GT.AND P4, PT, R3, 0x91, PT ;  /* 0x000000910300780c */ /* 0x000fe40003f84270 */
[----:B------:R-:W-:Y:S02]  /*3660*/  FMNMX.FTZ R0, R36, R5, !PT ;  /* 0x0000000524007209 */ /* 0x000fe40007810000 */
[----:B------:R-:W-:Y:S02]  /*3670*/  FSEL R37, R37, -INF , P4 ;  /* 0xff80000025257808 */ /* 0x000fe40002000000 */
[----:B------:R-:W-:Y:S02]  /*3680*/  ISETP.GT.AND P5, PT, R3, 0x98, PT ;  /* 0x000000980300780c */ /* 0x000fe40003fa4270 */
[----:B------:R-:W-:-:S02]  /*3690*/  FMNMX.FTZ R5, R37, R0, !PT ;  /* 0x0000000025057209 */ /* 0x000fc40007810000 */
[----:B------:R-:W-:Y:S02]  /*36a0*/  FSEL R40, R40, -INF , P5 ;  /* 0xff80000028287808 */ /* 0x000fe40002800000 */
[----:B------:R-:W-:Y:S02]  /*36b0*/  ISETP.GT.AND P6, PT, R3, 0x99, PT ;  /* 0x000000990300780c */ /* 0x000fe40003fc4270 */
[----:B------:R-:W-:Y:S02]  /*36c0*/  FMNMX.FTZ R0, R40, R5, !PT ;  /* 0x0000000528007209 */ /* 0x000fe40007810000 */
[----:B------:R-:W-:Y:S02]  /*36d0*/  FSEL R41, R41, -INF , P6 ;  /* 0xff80000029297808 */ /* 0x000fe40003000000 */
[----:B------:R-:W-:Y:S02]  /*36e0*/  P2R R13, PR, RZ, 0x1 ;  /* 0x00000001ff0d7803 */ /* 0x000fe40000000000 */
[----:B------:R-:W-:-:S02]  /*36f0*/  FMNMX.FTZ R5, R41, R0, !PT ;  /* 0x0000000029057209 */ /* 0x000fc40007810000 */
[----:B------:R-:W-:Y:S02]  /*3700*/  P2R R12, PR, RZ, 0x2 ;  /* 0x00000002ff0c7803 */ /* 0x000fe40000000000 */
[----:B------:R-:W-:Y:S01]  /*3710*/  P2R R11, PR, RZ, 0x4 ;  /* 0x00000004ff0b7803 */ /* 0x000fe20000000000 */
[----:B------:R-:W0:Y:S01]  /*3720*/  SHFL.BFLY PT, R0, R5, 0x2, 0x1f ;  /* 0x0c401f0005007f89 */ /* 0x000e2200000e0000 */
[C---:B------:R-:W-:Y:S02]  /*3730*/  ISETP.GT.AND P2, PT, R3.reuse, 0x78, PT ;  /* 0x000000780300780c */ /* 0x040fe40003f44270 */
[C---:B------:R-:W-:Y:S02]  /*3740*/  ISETP.GT.AND P1, PT, R3.reuse, 0x79, PT ;  /* 0x000000790300780c */ /* 0x040fe40003f24270 */
[----:B------:R-:W-:Y:S02]  /*3750*/  ISETP.GT.AND P0, PT, R3, 0x80, PT ;  /* 0x000000800300780c */ /* 0x000fe40003f04270 */
[----:B------:R-:W-:-:S02]  /*3760*/  FMNMX.FTZ R3, R94, R95, !PT ;  /* 0x0000005f5e037209 */ /* 0x000fc40007810000 */
[----:B------:R-:W-:Y:S02]  /*3770*/  P2R R8, PR, RZ, 0x8 ;  /* 0x00000008ff087803 */ /* 0x000fe40000000000 */
[----:B------:R-:W-:Y:S02]  /*3780*/  FMNMX.FTZ R20, R98, R3, !PT ;  /* 0x0000000362147209 */ /* 0x000fe40007810000 */
[----:B------:R-:W-:Y:S02]  /*3790*/  FSEL R30, R30, -INF , P0 ;  /* 0xff8000001e1e7808 */ /* 0x000fe40000000000 */
[----:B------:R-:W-:Y:S02]  /*37a0*/  FMNMX.FTZ R3, R99, R20, !PT ;  /* 0x0000001463037209 */ /* 0x000fe40007810000 */
[----:B------:R-:W-:Y:S02]  /*37b0*/  ISETP.NE.AND P0, PT, R13, RZ, PT ;  /* 0x000000ff0d00720c */ /* 0x000fe40003f05270 */
[----:B------:R-:W-:-:S02]  /*37c0*/  FMNMX.FTZ R20, R102, R3, !PT ;  /* 0x0000000366147209 */ /* 0x000fc40007810000 */
[----:B------:R-:W-:Y:S02]  /*37d0*/  FSEL R58, R58, -INF , P2 ;  /* 0xff8000003a3a7808 */ /* 0x000fe40001000000 */
[----:B------:R-:W-:Y:S02]  /*37e0*/  FMNMX.FTZ R3, R103, R20, !PT ;  /* 0x0000001467037209 */ /* 0x000fe40007810000 */
[----:B0-----:R-:W-:Y:S02]  /*37f0*/  FMNMX.FTZ R7, R5, R0, !PT ;  /* 0x0000000005077209 */ /* 0x001fe40007810000 */
[----:B------:R-:W-:Y:S02]  /*3800*/  FMNMX.FTZ R24, R106, R3, !PT ;  /* 0x000000036a187209 */ /* 0x000fe40007810000 */
[----:B------:R-:W-:Y:S01]  /*3810*/  FSEL R59, R59, -INF , P1 ;  /* 0xff8000003b3b7808 */ /* 0x000fe20000800000 */
[----:B------:R-:W0:Y:S01]  /*3820*/  SHFL.BFLY PT, R0, R7, 0x1, 0x1f ;  /* 0x0c201f0007007f89 */ /* 0x000e2200000e0000 */
[----:B------:R-:W-:-:S02]  /*3830*/  FMNMX.FTZ R3, R107, R24, !PT ;  /* 0x000000186b037209 */ /* 0x000fc40007810000 */
[----:B------:R-:W-:Y:S02]  /*3840*/  ISETP.NE.AND P1, PT, R12, RZ, PT ;  /* 0x000000ff0c00720c */ /* 0x000fe40003f25270 */
[----:B------:R-:W-:Y:S02]  /*3850*/  FMNMX.FTZ R24, R78, R3, !PT ;  /* 0x000000034e187209 */ /* 0x000fe40007810000 */
[----:B------:R-:W-:Y:S02]  /*3860*/  FSEL R31, R31, -INF , P0 ;  /* 0xff8000001f1f7808 */ /* 0x000fe40000000000 */
[----:B------:R-:W-:Y:S02]  /*3870*/  FMNMX.FTZ R3, R79, R24, !PT ;  /* 0x000000184f037209 */ /* 0x000fe40007810000 */
[----:B------:R-:W-:Y:S02]  /*3880*/  ISETP.NE.AND P2, PT, R11, RZ, PT ;  /* 0x000000ff0b00720c */ /* 0x000fe40003f45270 */
[----:B------:R-:W-:-:S02]  /*3890*/  FMNMX.FTZ R26, R82, R3, !PT ;  /* 0x00000003521a7209 */ /* 0x000fc40007810000 */
[----:B------:R-:W-:Y:S02]  /*38a0*/  ISETP.NE.AND P0, PT, R6, RZ, PT ;  /* 0x000000ff0600720c */ /* 0x000fe40003f05270 */
[----:B------:R-:W-:-:S04]  /*38b0*/  FMNMX.FTZ R3, R83, R26, !PT ;  /* 0x0000001a53037209 */ /* 0x000fc80007810000 */
[----:B------:R-:W-:Y:S02]  /*38c0*/  FMNMX.FTZ R26, R86, R3, !PT ;  /* 0x00000003561a7209 */ /* 0x000fe40007810000 */
[----:B0-----:R-:W-:Y:S02]  /*38d0*/  FMNMX.FTZ R0, R7, R0, !PT ;  /* 0x0000000007007209 */ /* 0x001fe40007810000 */
[----:B------:R-:W-:Y:S02]  /*38e0*/  FMNMX.FTZ R3, R87, R26, !PT ;  /* 0x0000001a57037209 */ /* 0x000fe40007810000 */
[C---:B------:R-:W-:Y:S01]  /*38f0*/  FSETP.NEU.FTZ.AND P3, PT, R0.reuse, -INF , PT ;  /* 0xff8000000000780b */ /* 0x040fe20003f7d000 */
[----:B------:R-:W-:-:S05]  /*3900*/  FFMA.FTZ R10, R0, R9, -8 ;  /* 0xc1000000000a7423 */ /* 0x000fca0000010009 */
[----:B------:R-:W-:Y:S02]  /*3910*/  FSEL R10, R10, RZ, P3 ;  /* 0x000000ff0a0a7208 */ /* 0x000fe40001800000 */
[----:B------:R-:W-:-:S03]  /*3920*/  ISETP.NE.AND P3, PT, R8, RZ, PT ;  /* 0x000000ff0800720c */ /* 0x000fc60003f65270 */
[--C-:B------:R-:W-:Y:S01]  /*3930*/  FFMA.FTZ R13, R76, UR41, -R10.reuse ;  /* 0x000000294c0d7c23 */ /* 0x100fe2000801080a */
[----:B------:R-:W-:Y:S01]  /*3940*/  FMNMX.FTZ R76, R90, R3, !PT ;  /* 0x000000035a4c7209 */ /* 0x000fe20007810000 */
[--C-:B------:R-:W-:Y:S01]  /*3950*/  FFMA.FTZ R15, R80, UR41, -R10.reuse ;  /* 0x00000029500f7c23 */ /* 0x100fe2000801080a */
[----:B------:R-:W-:-:S01]  /*3960*/  FFMA.FTZ R20, R77, UR41, -R10 ;  /* 0x000000294d147c23 */ /* 0x000fc2000801080a */
[--C-:B------:R-:W-:Y:S01]  /*3970*/  FFMA.FTZ R77, R65, UR41, -R10.reuse ;  /* 0x00000029414d7c23 */ /* 0x100fe2000801080a */
[----:B------:R-:W-:Y:S01]  /*3980*/  FMNMX.FTZ R3, R91, R76, !PT ;  /* 0x0000004c5b037209 */ /* 0x000fe20007810000 */
[--C-:B------:R-:W-:Y:S01]  /*3990*/  FFMA.FTZ R65, R68, UR41, -R10.reuse ;  /* 0x0000002944417c23 */ /* 0x100fe2000801080a */
[----:B------:R-:W-:-:S01]  /*39a0*/  FFMA.FTZ R24, R81, UR41, -R10 ;  /* 0x0000002951187c23 */ /* 0x000fc2000801080a */
[--C-:B------:R-:W-:Y:S01]  /*39b0*/  FFMA.FTZ R81, R72, UR41, -R10.reuse ;  /* 0x0000002948517c23 */ /* 0x100fe2000801080a */
[----:B------:R-:W-:Y:S01]  /*39c0*/  FMNMX.FTZ R76, R62, R3, !PT ;  /* 0x000000033e4c7209 */ /* 0x000fe20007810000 */
[--C-:B------:R-:W-:Y:S01]  /*39d0*/  FFMA.FTZ R21, R84, UR41, -R10.reuse ;  /* 0x0000002954157c23 */ /* 0x100fe2000801080a */
[----:B------:R-:W-:Y:S01]  /*39e0*/  FSEL R84, R43, -INF , P6 ;  /* 0xff8000002b547808 */ /* 0x000fe20003000000 */
[--C-:B------:R-:W-:Y:S01]  /*39f0*/  FFMA.FTZ R27, R88, UR41, -R10.reuse ;  /* 0x00000029581b7c23 */ /* 0x100fe2000801080a */
[----:B------:R-:W-:Y:S01]  /*3a00*/  FMNMX.FTZ R3, R63, R76, !PT ;  /* 0x0000004c3f037209 */ /* 0x000fe20007810000 */
[----:B------:R-:W-:Y:S01]  /*3a10*/  FFMA.FTZ R43, R52, UR41, -R10 ;  /* 0x00000029342b7c23 */ /* 0x000fe2000801080a */
[----:B------:R-:W-:-:S02]  /*3a20*/  IMAD.U32 R52, RZ, RZ, UR41 ;  /* 0x00000029ff347e24 */ /* 0x000fc4000f8e00ff */
        /* <DEDUP_REMOVED lines=28> */
[----:B------:R-:W-:Y:S01]  /*3bf0*/  FFMA.FTZ R41, R41, UR41, -R10 ;  /* 0x0000002929297c23 */ /* 0x000fe2000801080a */
[----:B------:R-:W-:Y:S01]  /*3c00*/  FMNMX.FTZ R3, R47, R80, !PT ;  /* 0x000000502f037209 */ /* 0x000fe20007810000 */
[----:B------:R-:W-:Y:S01]  /*3c10*/  MUFU.EX2 R5, R5 ;  /* 0x0000000500057308 */ /* 0x000fe20000000800 */
[----:B------:R-:W-:-:S02]  /*3c20*/  IMAD.MOV.U32 R92, RZ, RZ, R25 ;  /* 0x000000ffff5c7224 */ /* 0x000fc400078e0019 */
[----:B------:R-:W-:Y:S01]  /*3c30*/  FMNMX.FTZ R80, R50, R3, !PT ;  /* 0x0000000332507209 */ /* 0x000fe20007810000 */
[--C-:B------:R-:W-:Y:S02]  /*3c40*/  IMAD.MOV.U32 R97, RZ, RZ, R25.reuse ;  /* 0x000000ffff617224 */ /* 0x100fe400078e0019 */
[--C-:B------:R-:W-:Y:S01]  /*3c50*/  IMAD.MOV.U32 R96, RZ, RZ, R25.reuse ;  /* 0x000000ffff607224 */ /* 0x100fe200078e0019 */
[----:B------:R-:W-:Y:S01]  /*3c60*/  FMNMX.FTZ R3, R51, R80, !PT ;  /* 0x0000005033037209 */ /* 0x000fe20007810000 */
[----:B------:R-:W-:Y:S01]  /*3c70*/  MUFU.EX2 R6, R6 ;  /* 0x0000000600067308 */ /* 0x000fe20000000800 */
[--C-:B------:R-:W-:Y:S02]  /*3c80*/  IMAD.MOV.U32 R101, RZ, RZ, R25.reuse ;  /* 0x000000ffff657224 */ /* 0x100fe400078e0019 */
[----:B------:R-:W-:Y:S01]  /*3c90*/  FMNMX.FTZ R68, R54, R3, !PT ;  /* 0x0000000336447209 */ /* 0x000fe20007810000 */
[--C-:B------:R-:W-:Y:S02]  /*3ca0*/  IMAD.MOV.U32 R100, RZ, RZ, R25.reuse ;  /* 0x000000ffff647224 */ /* 0x100fe400078e0019 */
[--C-:B------:R-:W-:Y:S01]  /*3cb0*/  IMAD.MOV.U32 R105, RZ, RZ, R25.reuse ;  /* 0x000000ffff697224 */ /* 0x100fe200078e0019 */
[----:B------:R-:W-:Y:S01]  /*3cc0*/  FMNMX.FTZ R3, R55, R68, !PT ;  /* 0x0000004437037209 */ /* 0x000fe20007810000 */
[----:B------:R-:W-:Y:S01]  /*3cd0*/  FFMA.FTZ R68, R69, UR41, -R10 ;  /* 0x0000002945447c23 */ /* 0x000fe2000801080a */
[----:B------:R-:W-:Y:S01]  /*3ce0*/  FSEL R69, R34, -INF , P1 ;  /* 0xff80000022457808 */ /* 0x000fe20000800000 */
[----:B------:R-:W-:Y:S01]  /*3cf0*/  MUFU.EX2 R7, R7 ;  /* 0x0000000700077308 */ /* 0x000fe20000000800 */
[----:B------:R-:W-:Y:S01]  /*3d00*/  FMNMX.FTZ R80, R58, R3, !PT ;  /* 0x000000033a507209 */ /* 0x000fe20007810000 */
[----:B------:R-:W-:-:S03]  /*3d10*/  IMAD.MOV.U32 R104, RZ, RZ, R25 ;  /* 0x000000ffff687224 */ /* 0x000fc600078e0019 */
[----:B------:R-:W-:-:S03]  /*3d20*/  FMNMX.FTZ R3, R59, R80, !PT ;  /* 0x000000503b037209 */ /* 0x000fc60007810000 */
[----:B------:R0:W-:Y:S01]  /*3d30*/  MUFU.EX2 R34, R81 ;  /* 0x0000005100227308 */ /* 0x0001e20000000800 */
[----:B------:R-:W-:-:S04]  /*3d40*/  FMNMX.FTZ R72, R30, R3, !PT ;  /* 0x000000031e487209 */ /* 0x000fc80007810000 */
[----:B------:R-:W-:Y:S02]  /*3d50*/  FMNMX.FTZ R80, R31, R72, !PT ;  /* 0x000000481f507209 */ /* 0x000fe40007810000 */
[----:B------:R-:W-:Y:S01]  /*3d60*/  FSEL R72, R35, -INF , P2 ;  /* 0xff80000023487808 */ /* 0x000fe20001000000 */
[--C-:B------:R-:W-:Y:S01]  /*3d70*/  FFMA.FTZ R35, R73, UR41, -R10.reuse ;  /* 0x0000002949237c23 */ /* 0x100fe2000801080a */
[----:B------:R-:W-:Y:S01]  /*3d80*/  FMNMX.FTZ R3, R69, R80, !PT ;  /* 0x0000005045037209 */ /* 0x000fe20007810000 */
[----:B------:R-:W1:Y:S01]  /*3d90*/  MUFU.EX2 R8, R8 ;  /* 0x0000000800087308 */ /* 0x000e620000000800 */
[----:B------:R-:W-:Y:S02]  /*3da0*/  FSEL R73, R38, -INF , P3 ;  /* 0xff80000026497808 */ /* 0x000fe40001800000 */
[----:B------:R-:W-:Y:S02]  /*3db0*/  FMNMX.FTZ R38, R72, R3, !PT ;  /* 0x0000000348267209 */ /* 0x000fe40007810000 */
[----:B------:R-:W-:Y:S01]  /*3dc0*/  FSEL R80, R39, -INF , P4 ;  /* 0xff80000027507808 */ /* 0x000fe20002000000 */
[--C-:B------:R-:W-:Y:S01]  /*3dd0*/  FFMA.FTZ R39, R45, UR41, -R10.reuse ;  /* 0x000000292d277c23 */ /* 0x100fe2000801080a */
[----:B------:R-:W-:Y:S01]  /*3de0*/  FMNMX.FTZ R3, R73, R38, !PT ;  /* 0x0000002649037209 */ /* 0x000fe20007810000 */
[--C-:B------:R-:W-:Y:S01]  /*3df0*/  FFMA.FTZ R45, R49, UR41, -R10.reuse ;  /* 0x00000029312d7c23 */ /* 0x100fe2000801080a */
[----:B0-----:R-:W-:Y:S01]  /*3e00*/  FSEL R81, R42, -INF , P5 ;  /* 0xff8000002a517808 */ /* 0x001fe20002800000 */
[----:B------:R0:W-:Y:S01]  /*3e10*/  MUFU.EX2 R38, R44 ;  /* 0x0000002c00267308 */ /* 0x0001e20000000800 */
[----:B------:R-:W-:Y:S01]  /*3e20*/  FMNMX.FTZ R42, R80, R3, !PT ;  /* 0x00000003502a7209 */ /* 0x000fe20007810000 */
[----:B------:R-:W-:-:S03]  /*3e30*/  FFMA.FTZ R49, R57, UR41, -R10 ;  /* 0x0000002939317c23 */ /* 0x000fc6000801080a */
[----:B------:R-:W-:Y:S01]  /*3e40*/  FMNMX.FTZ R3, R81, R42, !PT ;  /* 0x0000002a51037209 */ /* 0x000fe20007810000 */
[----:B------:R-:W-:-:S01]  /*3e50*/  FFMA.FTZ R42, R48, UR41, -R10 ;  /* 0x00000029302a7c23 */ /* 0x000fc2000801080a */
[--C-:B------:R-:W-:Y:S01]  /*3e60*/  FFMA.FTZ R48, R56, UR41, -R10.reuse ;  /* 0x0000002938307c23 */ /* 0x100fe2000801080a */
[----:B------:R-:W-:Y:S01]  /*3e70*/  MUFU.EX2 R9, R9 ;  /* 0x0000000900097308 */ /* 0x000fe20000000800 */
[----:B------:R-:W-:Y:S01]  /*3e80*/  FMNMX.FTZ R3, R84, R3, !PT ;  /* 0x0000000354037209 */ /* 0x000fe20007810000 */
[----:B0-----:R-:W-:Y:S01]  /*3e90*/  FFMA.FTZ R44, R53, UR41, -R10 ;  /* 0x00000029352c7c23 */ /* 0x001fe2000801080a */
[----:B-1----:R-:W-:-:S03]  /*3ea0*/  F2FP.SATFINITE.E4M3.F32.PACK_AB_MERGE_C R200, R8, R7, RZ ;  /* 0x0000000708c8723e */ /* 0x002fc600048070ff */
[----:B------:R-:W0:Y:S01]  /*3eb0*/  SHFL.BFLY PT, R88, R3, 0x2, 0x1f ;  /* 0x0c401f0003587f89 */ /* 0x000e2200000e0000 */
[----:B------:R-:W-:Y:S01]  /*3ec0*/  F2FP.SATFINITE.E4M3.F32.PACK_AB_MERGE_C R200, R6, R5, R200 ;  /* 0x0000000506c8723e */ /* 0x000fe200048070c8 */
[----:B------:R-:W-:Y:S08]  /*3ed0*/  MUFU.EX2 R12, R12 ;  /* 0x0000000c000c7308 */ /* 0x000ff00000000800 */
[----:B------:R-:W-:Y:S08]  /*3ee0*/  MUFU.EX2 R11, R11 ;  /* 0x0000000b000b7308 */ /* 0x000ff00000000800 */
[----:B------:R-:W1:Y:S01]  /*3ef0*/  MUFU.EX2 R14, R14 ;  /* 0x0000000e000e7308 */ /* 0x000e620000000800 */
[----:B0-----:R-:W-:-:S07]  /*3f00*/  FMNMX.FTZ R88, R3, R88, !PT ;  /* 0x0000005803587209 */ /* 0x001fce0007810000 */
[----:B------:R-:W-:Y:S01]  /*3f10*/  MUFU.EX2 R13, R13 ;  /* 0x0000000d000d7308 */ /* 0x000fe20000000800 */
[----:B------:R-:W0:Y:S07]  /*3f20*/  SHFL.BFLY PT, R3, R88, 0x1, 0x1f ;  /* 0x0c201f0058037f89 */ /* 0x000e2e00000e0000 */
[----:B------:R-:W-:Y:S01]  /*3f30*/  MUFU.EX2 R20, R20 ;  /* 0x0000001400147308 */ /* 0x000fe20000000800 */
[----:B-1----:R-:W-:-:S04]  /*3f40*/  F2FP.SATFINITE.E4M3.F32.PACK_AB_MERGE_C R202, R14, R11, RZ ;  /* 0x0000000b0eca723e */ /* 0x002fc800048070ff */
[----:B------:R-:W-:-:S03]  /*3f50*/  F2FP.SATFINITE.E4M3.F32.PACK_AB_MERGE_C R202, R12, R9, R202 ;  /* 0x000000090cca723e */ /* 0x000fc600048070ca */
[----:B------:R-:W-:Y:S08]  /*3f60*/  MUFU.EX2 R15, R15 ;  /* 0x0000000f000f7308 */ /* 0x000ff00000000800 */
[----:B------:R-:W-:Y:S01]  /*3f70*/  MUFU.EX2 R24, R24 ;  /* 0x0000001800187308 */ /* 0x000fe20000000800 */
[----:B0-----:R-:W-:-:S04]  /*3f80*/  FMNMX.FTZ R3, R88, R3, !PT ;  /* 0x0000000358037209 */ /* 0x001fc80007810000 */
[C---:B------:R-:W-:Y:S01]  /*3f90*/  FSETP.NEU.FTZ.AND P1, PT, R3.reuse, -INF , PT ;  /* 0xff8000000300780b */ /* 0x040fe20003f3d000 */
[----:B------:R-:W-:-:S02]  /*3fa0*/  FFMA.FTZ R52, R3, R52, -8 ;  /* 0xc100000003347423 */ /* 0x000fc40000010034 */
[----:B------:R-:W-:Y:S03]  /*3fb0*/  MUFU.EX2 R21, R21 ;  /* 0x0000001500157308 */ /* 0x000fe60000000800 */
[----:B------:R-:W-:Y:S02]  /*3fc0*/  FSEL R85, R52, RZ, P1 ;  /* 0x000000ff34557208 */ /* 0x000fe40000800000 */
[----:B------:R-:W-:-:S03]  /*3fd0*/  PLOP3.LUT P1, PT, PT, PT, UP0, 0x80, 0x0 ;  /* 0x000000000000781c */ /* 0x000fc60003f2f008 */
        /* <DEDUP_REMOVED lines=16> */
[----:B------:R-:W0:Y:S01]  /*40e0*/  MUFU.EX2 R53, R53 ;  /* 0x0000003500357308 */ /* 0x000e220000000800 */
[----:B------:R-:W-:-:S01]  /*40f0*/  FFMA.FTZ R67, R71, UR41, -R85 ;  /* 0x0000002947437c23 */ /* 0x000fc20008010855 */
[----:B------:R-:W-:Y:S01]  /*4100*/  FADD.FTZ R70, R5, R6 ;  /* 0x0000000605467221 */ /* 0x000fe20000010000 */
[----:B------:R-:W-:-:S01]  /*4110*/  FFMA.FTZ R107, R107, UR41, -R85 ;  /* 0x000000296b6b7c23 */ /* 0x000fc20008010855 */
[--C-:B------:R-:W-:Y:S01]  /*4120*/  FFMA.FTZ R79, R79, UR41, -R85.reuse ;  /* 0x000000294f4f7c23 */ /* 0x100fe20008010855 */
[----:B------:R-:W-:-:S01]  /*4130*/  FFMA.FTZ R82, R82, UR41, -R85 ;  /* 0x0000002952527c23 */ /* 0x000fc20008010855 */
[----:B------:R-:W-:Y:S01]  /*4140*/  FADD.FTZ R93, R7, R70 ;  /* 0x00000046075d7221 */ /* 0x000fe20000010000 */
[----:B------:R-:W-:-:S01]  /*4150*/  FFMA.FTZ R90, R90, UR41, -R85 ;  /* 0x000000295a5a7c23 */ /* 0x000fc20008010855 */
[----:B------:R-:W1:Y:S01]  /*4160*/  MUFU.EX2 R98, R98 ;  /* 0x0000006200627308 */ /* 0x000e620000000800 */
[----:B------:R-:W-:-:S01]  /*4170*/  FFMA.FTZ R91, R91, UR41, -R85 ;  /* 0x000000295b5b7c23 */ /* 0x000fc20008010855 */
[--C-:B------:R-:W-:Y:S01]  /*4180*/  FFMA.FTZ R62, R62, UR41, -R85.reuse ;  /* 0x000000293e3e7c23 */ /* 0x100fe20008010855 */
[----:B------:R-:W-:-:S01]  /*4190*/  FFMA.FTZ R63, R63, UR41, -R85 ;  /* 0x000000293f3f7c23 */ /* 0x000fc20008010855 */
[--C-:B------:R-:W-:Y:S01]  /*41a0*/  FFMA.FTZ R74, R74, UR41, -R85.reuse ;  /* 0x000000294a4a7c23 */ /* 0x100fe20008010855 */
[----:B------:R-:W-:-:S01]  /*41b0*/  FFMA.FTZ R75, R75, UR41, -R85 ;  /* 0x000000294b4b7c23 */ /* 0x000fc20008010855 */
[--C-:B------:R-:W-:Y:S01]  /*41c0*/  FFMA.FTZ R46, R46, UR41, -R85.reuse ;  /* 0x000000292e2e7c23 */ /* 0x100fe20008010855 */
[----:B------:R-:W-:-:S01]  /*41d0*/  FFMA.FTZ R47, R47, UR41, -R85 ;  /* 0x000000292f2f7c23 */ /* 0x000fc20008010855 */
[----:B------:R-:W2:Y:S01]  /*41e0*/  MUFU.EX2 R99, R99 ;  /* 0x0000006300637308 */ /* 0x000ea20000000800 */
[----:B0-----:R-:W-:-:S01]  /*41f0*/  FADD.FTZ R71, R10, R53 ;  /* 0x000000350a477221 */ /* 0x001fc20000010000 */
[--C-:B------:R-:W-:Y:S01]  /*4200*/  FFMA.FTZ R50, R50, UR41, -R85.reuse ;  /* 0x0000002932327c23 */ /* 0x100fe20008010855 */
[----:B------:R-:W-:-:S01]  /*4210*/  FFMA.FTZ R51, R51, UR41, -R85 ;  /* 0x0000002933337c23 */ /* 0x000fc20008010855 */
[--C-:B------:R-:W-:Y:S01]  /*4220*/  FFMA.FTZ R54, R54, UR41, -R85.reuse ;  /* 0x0000002936367c23 */ /* 0x100fe20008010855 */
[----:B------:R-:W-:-:S01]  /*4230*/  FFMA.FTZ R55, R55, UR41, -R85 ;  /* 0x0000002937377c23 */ /* 0x000fc20008010855 */
[--C-:B------:R-:W-:Y:S01]  /*4240*/  FFMA.FTZ R58, R58, UR41, -R85.reuse ;  /* 0x000000293a3a7c23 */ /* 0x100fe20008010855 */
[----:B------:R-:W-:-:S01]  /*4250*/  FFMA.FTZ R59, R59, UR41, -R85 ;  /* 0x000000293b3b7c23 */ /* 0x000fc20008010855 */
[----:B------:R-:W0:Y:S01]  /*4260*/  MUFU.EX2 R52, R52 ;  /* 0x0000003400347308 */ /* 0x000e220000000800 */
[----:B-1----:R-:W-:-:S01]  /*4270*/  FADD.FTZ R70, R98, R71 ;  /* 0x0000004762467221 */ /* 0x002fc20000010000 */
[--C-:B------:R-:W-:Y:S01]  /*4280*/  FFMA.FTZ R30, R30, UR41, -R85.reuse ;  /* 0x000000291e1e7c23 */ /* 0x100fe20008010855 */
[----:B------:R-:W-:-:S01]  /*4290*/  FFMA.FTZ R31, R31, UR41, -R85 ;  /* 0x000000291f1f7c23 */ /* 0x000fc20008010855 */
[--C-:B------:R-:W-:Y:S01]  /*42a0*/  FFMA.FTZ R69, R69, UR41, -R85.reuse ;  /* 0x0000002945457c23 */ /* 0x100fe20008010855 */
[----:B------:R-:W-:-:S01]  /*42b0*/  FFMA.FTZ R72, R72, UR41, -R85 ;  /* 0x0000002948487c23 */ /* 0x000fc20008010855 */
[--C-:B------:R-:W-:Y:S01]  /*42c0*/  FFMA.FTZ R73, R73, UR41, -R85.reuse ;  /* 0x0000002949497c23 */ /* 0x100fe20008010855 */
[----:B------:R-:W-:-:S01]  /*42d0*/  FFMA.FTZ R80, R80, UR41, -R85 ;  /* 0x0000002950507c23 */ /* 0x000fc20008010855 */
[----:B------:R-:W1:Y:S01]  /*42e0*/  MUFU.EX2 R57, R57 ;  /* 0x0000003900397308 */ /* 0x000e620000000800 */
[----:B--2---:R-:W-:-:S01]  /*42f0*/  FADD.FTZ R71, R99, R70 ;  /* 0x0000004663477221 */ /* 0x004fc20000010000 */
[--C-:B------:R-:W-:Y:S01]  /*4300*/  FFMA.FTZ R81, R81, UR41, -R85.reuse ;  /* 0x0000002951517c23 */ /* 0x100fe20008010855 */
[----:B------:R-:W-:-:S01]  /*4310*/  FFMA.FTZ R84, R84, UR41, -R85 ;  /* 0x0000002954547c23 */ /* 0x000fc20008010855 */
[----:B------:R-:W-:Y:S01]  /*4320*/  F2FP.SATFINITE.E4M3.F32.PACK_AB_MERGE_C R98, R99, R98, RZ ;  /* 0x000000626362723e */ /* 0x000fe200048070ff */
[--C-:B------:R-:W-:Y:S01]  /*4330*/  IMAD.MOV.U32 R85, RZ, RZ, R25.reuse ;  /* 0x000000ffff557224 */ /* 0x100fe200078e0019 */
[----:B------:R-:W-:Y:S01]  /*4340*/  F2FP.SATFINITE.E4M3.F32.PACK_AB_MERGE_C R204, R24, R15, RZ ;  /* 0x0000000f18cc723e */ /* 0x000fe200048070ff */
[----:B------:R-:W-:Y:S01]  /*4350*/  IMAD.MOV.U32 R95, RZ, RZ, R25 ;  /* 0x000000ffff5f7224 */ /* 0x000fe200078e0019 */
[----:B------:R-:W2:Y:S01]  /*4360*/  MUFU.EX2 R106, R106 ;  /* 0x0000006a006a7308 */ /* 0x000ea20000000800 */
[----:B0-----:R-:W-:-:S01]  /*4370*/  FADD.FTZ R70, R52, R71 ;  /* 0x0000004734467221 */ /* 0x001fc20000010000 */
[----:B------:R-:W-:Y:S01]  /*4380*/  F2FP.SATFINITE.E4M3.F32.PACK_AB_MERGE_C R201, R53, R10, R98 ;  /* 0x0000000a35c9723e */ /* 0x000fe20004807062 */
[--C-:B------:R-:W-:Y:S01]  /*4390*/  IMAD.MOV.U32 R53, RZ, RZ, R25.reuse ;  /* 0x000000ffff357224 */ /* 0x100fe200078e0019 */
[----:B------:R-:W-:Y:S01]  /*43a0*/  F2FP.SATFINITE.E4M3.F32.PACK_AB_MERGE_C R204, R20, R13, R204 ;  /* 0x0000000d14cc723e */ /* 0x000fe200048070cc */
[----:B------:R-:W-:-:S02]  /*43b0*/  IMAD.MOV.U32 R94, RZ, RZ, R25 ;  /* 0x000000ffff5e7224 */ /* 0x000fc400078e0019 */
[----:B------:R-:W-:Y:S01]  /*43c0*/  IMAD.MOV.U32 R99, RZ, RZ, R25 ;  /* 0x000000ffff637224 */ /* 0x000fe200078e0019 */
[----:B------:R0:W-:Y:S01]  /*43d0*/  MUFU.EX2 R89, R88 ;  /* 0x0000005800597308 */ /* 0x0001e20000000800 */
[----:B-1----:R-:W-:-:S01]  /*43e0*/  FADD.FTZ R71, R57, R70 ;  /* 0x0000004639477221 */ /* 0x002fc20000010000 */
[--C-:B------:R-:W-:Y:S02]  /*43f0*/  IMAD.MOV.U32 R98, RZ, RZ, R25.reuse ;  /* 0x000000ffff627224 */ /* 0x100fe400078e0019 */
[--C-:B------:R-:W-:Y:S02]  /*4400*/  IMAD.MOV.U32 R103, RZ, RZ, R25.reuse ;  /* 0x000000ffff677224 */ /* 0x100fe400078e0019 */
[----:B------:R-:W-:Y:S02]  /*4410*/  IMAD.MOV.U32 R102, RZ, RZ, R25 ;  /* 0x000000ffff667224 */ /* 0x000fe400078e0019 */
[----:B------:R-:W1:Y:S01]  /*4420*/  MUFU.EX2 R107, R107 ;  /* 0x0000006b006b7308 */ /* 0x000e620000000800 */
[----:B0-----:R-:W-:-:S01]  /*4430*/  FADD.FTZ R88, R8, R93 ;  /* 0x0000005d08587221 */ /* 0x001fc20000010000 */
[----:B--2---:R-:W-:-:S03]  /*4440*/  FADD.FTZ R4, R106, R71 ;  /* 0x000000476a047221 */ /* 0x004fc60000010000 */
[----:B------:R-:W-:-:S03]  /*4450*/  FADD.FTZ R93, R9, R88 ;  /* 0x00000058095d7221 */ /* 0x000fc60000010000 */
[----:B------:R-:W0:Y:S01]  /*4460*/  MUFU.EX2 R56, R56 ;  /* 0x0000003800387308 */ /* 0x000e220000000800 */
[----:B------:R-:W-:-:S04]  /*4470*/  FADD.FTZ R88, R12, R93 ;  /* 0x0000005d0c587221 */ /* 0x000fc80000010000 */
[----:B------:R-:W-:Y:S01]  /*4480*/  FADD.FTZ R93, R11, R88 ;  /* 0x000000580b5d7221 */ /* 0x000fe20000010000 */
[----:B------:R-:W-:Y:S02]  /*4490*/  IMAD.MOV.U32 R88, RZ, RZ, R25 ;  /* 0x000000ffff587224 */ /* 0x000fe400078e0019 */
[----:B------:R-:W2:Y:S01]  /*44a0*/  MUFU.EX2 R79, R79 ;  /* 0x0000004f004f7308 */ /* 0x000ea20000000800 */
[----:B------:R-:W-:-:S01]  /*44b0*/  FADD.FTZ R70, R14, R93 ;  /* 0x0000005d0e467221 */ /* 0x000fc20000010000 */
[C---:B-1----:R-:W-:Y:S01]  /*44c0*/  FADD.FTZ R71, R107.reuse, R4 ;  /* 0x000000046b477221 */ /* 0x042fe20000010000 */
[----:B------:R-:W-:Y:S01]  /*44d0*/  F2FP.SATFINITE.E4M3.F32.PACK_AB_MERGE_C R106, R107, R106, RZ ;  /* 0x0000006a6b6a723e */ /* 0x000fe200048070ff */
[----:B------:R-:W-:Y:S02]  /*44e0*/  IMAD.MOV.U32 R107, RZ, RZ, R25 ;  /* 0x000000ffff6b7224 */ /* 0x000fe400078e0019 */
[----:B------:R-:W-:-:S01]  /*44f0*/  FADD.FTZ R93, R13, R70 ;  /* 0x000000460d5d7221 */ /* 0x000fc20000010000 */
[----:B------:R-:W-:Y:S01]  /*4500*/  F2FP.SATFINITE.E4M3.F32.PACK_AB_MERGE_C R203, R57, R52, R106 ;  /* 0x0000003439cb723e */ /* 0x000fe2000480706a */
[----:B------:R-:W1:Y:S01]  /*4510*/  MUFU.EX2 R82, R82 ;  /* 0x0000005200527308 */ /* 0x000e620000000800 */
[----:B0-----:R-:W-:-:S01]  /*4520*/  FADD.FTZ R4, R56, R71 ;  /* 0x0000004738047221 */ /* 0x001fc20000010000 */
[----:B------:R-:W-:Y:S01]  /*4530*/  FADD.FTZ R70, R20, R93 ;  /* 0x0000005d14467221 */ /* 0x000fe20000010000 */
[----:B------:R-:W-:-:S02]  /*4540*/  IMAD.MOV.U32 R52, RZ, RZ, R25 ;  /* 0x000000ffff347224 */ /* 0x000fc400078e0019 */
[----:B------:R-:W-:Y:S02]  /*4550*/  IMAD.MOV.U32 R57, RZ, RZ, R25 ;  /* 0x000000ffff397224 */ /* 0x000fe400078e0019 */
[----:B------:R-:W-:-:S01]  /*4560*/  FADD.FTZ R93, R15, R70 ;  /* 0x000000460f5d7221 */ /* 0x000fc20000010000 */
[----:B------:R-:W-:Y:S01]  /*4570*/  IMAD.MOV.U32 R106, RZ, RZ, R25 ;  /* 0x000000ffff6a7224 */ /* 0x000fe200078e0019 */
[----:B------:R-:W0:Y:S01]  /*4580*/  MUFU.EX2 R78, R78 ;  /* 0x0000004e004e7308 */ /* 0x000e220000000800 */
[----:B--2---:R-:W-:-:S01]  /*4590*/  FADD.FTZ R71, R79, R4 ;  /* 0x000000044f477221 */ /* 0x004fc20000010000 */
[----:B------:R-:W-:Y:S01]  /*45a0*/  FADD.FTZ R70, R24, R93 ;  /* 0x0000005d18467221 */ /* 0x000fe20000010000 */
[----:B------:R-:W-:-:S03]  /*45b0*/  IMAD.MOV.U32 R24, RZ, RZ, R25 ;  /* 0x000000ffff187224 */ /* 0x000fc600078e0019 */
[----:B------:R-:W-:Y:S02]  /*45c0*/  FADD.FTZ R93, R21, R70 ;  /* 0x00000046155d7221 */ /* 0x000fe40000010000 */
[----:B------:R-:W2:Y:S01]  /*45d0*/  MUFU.EX2 R83, R83 ;  /* 0x0000005300537308 */ /* 0x000ea20000000800 */
[----:B-1----:R-:W-:-:S01]  /*45e0*/  FADD.FTZ R4, R82, R71 ;  /* 0x0000004752047221 */ /* 0x002fc20000010000 */
[----:B------:R-:W-:Y:S01]  /*45f0*/  FADD.FTZ R70, R26, R93 ;  /* 0x0000005d1a467221 */ /* 0x000fe20000010000 */
[C---:B------:R-:W-:Y:S02]  /*4600*/  F2FP.SATFINITE.E4M3.F32.PACK_AB_MERGE_C R82, R89.reuse, R82, RZ ;  /* 0x000000525952723e */ /* 0x040fe400048070ff */
[----:B------:R-:W-:Y:S01]  /*4610*/  FADD.FTZ R71, R89, R4 ;  /* 0x0000000459477221 */ /* 0x000fe20000010000 */
[----:B------:R-:W-:Y:S01]  /*4620*/  IMAD.MOV.U32 R89, RZ, RZ, R25 ;  /* 0x000000ffff597224 */ /* 0x000fe200078e0019 */
[----:B------:R-:W-:Y:S01]  /*4630*/  F2FP.SATFINITE.E4M3.F32.PACK_AB_MERGE_C R205, R79, R56, R82 ;  /* 0x000000384fcd723e */ /* 0x000fe20004807052 */
[----:B------:R-:W1:Y:S01]  /*4640*/  MUFU.EX2 R27, R27 ;  /* 0x0000001b001b7308 */ /* 0x000e620000000800 */
[----:B0-----:R-:W-:-:S01]  /*4650*/  FADD.FTZ R4, R78, R71 ;  /* 0x000000474e047221 */ /* 0x001fc20000010000 */
[----:B------:R-:W-:-:S02]  /*4660*/  IMAD.MOV.U32 R56, RZ, RZ, R25 ;  /* 0x000000ffff387224 */ /* 0x000fc400078e0019 */
[--C-:B------:R-:W-:Y:S02]  /*4670*/  IMAD.MOV.U32 R79, RZ, RZ, R25.reuse ;  /* 0x000000ffff4f7224 */ /* 0x100fe400078e0019 */
[----:B------:R-:W-:Y:S02]  /*4680*/  IMAD.MOV.U32 R82, RZ, RZ, R25 ;  /* 0x000000ffff527224 */ /* 0x000fe400078e0019 */
[----:B------:R-:W0:Y:S01]  /*4690*/  MUFU.EX2 R90, R90 ;  /* 0x0000005a005a7308 */ /* 0x000e220000000800 */
[----:B--2---:R-:W-:-:S07]  /*46a0*/  FADD.FTZ R71, R83, R4 ;  /* 0x0000000453477221 */ /* 0x004fce0000010000 */
[----:B------:R-:W2:Y:S01]  /*46b0*/  MUFU.EX2 R76, R76 ;  /* 0x0000004c004c7308 */ /* 0x000ea20000000800 */
[----:B-1----:R-:W-:-:S01]  /*46c0*/  FADD.FTZ R93, R27, R70 ;  /* 0x000000461b5d7221 */ /* 0x002fc20000010000 */
[----:B------:R-:W-:-:S06]  /*46d0*/  IMAD.MOV.U32 R70, RZ, RZ, R25 ;  /* 0x000000ffff467224 */ /* 0x000fcc00078e0019 */
[----:B------:R-:W1:Y:S01]  /*46e0*/  MUFU.EX2 R91, R91 ;  /* 0x0000005b005b7308 */ /* 0x000e620000000800 */
[----:B0-----:R-:W-:-:S01]  /*46f0*/  FADD.FTZ R4, R90, R71 ;  /* 0x000000475a047221 */ /* 0x001fc20000010000 */
[----:B------:R-:W-:-:S06]  /*4700*/  IMAD.MOV.U32 R71, RZ, RZ, R25 ;  /* 0x000000ffff477224 */ /* 0x000fcc00078e0019 */
[----:B------:R-:W0:Y:S01]  /*4710*/  MUFU.EX2 R60, R60 ;  /* 0x0000003c003c7308 */ /* 0x000e220000000800 */
[----:B--2---:R-:W-:-:S01]  /*4720*/  FADD.FTZ R93, R76, R93 ;  /* 0x0000005d4c5d7221 */ /* 0x004fc20000010000 */
[----:B------:R-:W-:Y:S01]  /*4730*/  F2FP.SATFINITE.E4M3.F32.PACK_AB_MERGE_C R206, R76, R27, RZ ;  /* 0x0000001b4cce723e */ /* 0x000fe200048070ff */
[--C-:B------:R-:W-:Y:S02]  /*4740*/  IMAD.MOV.U32 R27, RZ, RZ, R25.reuse ;  /* 0x000000ffff1b7224 */ /* 0x100fe400078e0019 */
[--C-:B------:R-:W-:Y:S01]  /*4750*/  IMAD.MOV.U32 R76, RZ, RZ, R25.reuse ;  /* 0x000000ffff4c7224 */ /* 0x100fe200078e0019 */
[----:B------:R-:W-:Y:S01]  /*4760*/  F2FP.SATFINITE.E4M3.F32.PACK_AB_MERGE_C R206, R26, R21, R206 ;  /* 0x000000151ace723e */ /* 0x000fe200048070ce */
[----:B------:R-:W-:Y:S01]  /*4770*/  IMAD.MOV.U32 R26, RZ, RZ, R25 ;  /* 0x000000ffff1a7224 */ /* 0x000fe200078e0019 */
[----:B------:R-:W2:Y:S01]  /*4780*/  MUFU.EX2 R62, R62 ;  /* 0x0000003e003e7308 */ /* 0x000ea20000000800 */
[----:B-1----:R-:W-:-:S01]  /*4790*/  FADD.FTZ R7, R91, R4 ;  /* 0x000000045b077221 */ /* 0x002fc20000010000 */
[----:B------:R-:W-:Y:S01]  /*47a0*/  F2FP.SATFINITE.E4M3.F32.PACK_AB_MERGE_C R90, R91, R90, RZ ;  /* 0x0000005a5b5a723e */ /* 0x000fe200048070ff */
[----:B------:R-:W-:-:S03]  /*47b0*/  IMAD.MOV.U32 R91, RZ, RZ, R25 ;  /* 0x000000ffff5b7224 */ /* 0x000fc600078e0019 */
[----:B------:R-:W-:Y:S01]  /*47c0*/  F2FP.SATFINITE.E4M3.F32.PACK_AB_MERGE_C R207, R83, R78, R90 ;  /* 0x0000004e53cf723e */ /* 0x000fe2000480705a */
[----:B------:R-:W-:Y:S01]  /*47d0*/  IMAD.MOV.U32 R78, RZ, RZ, R25 ;  /* 0x000000ffff4e7224 */ /* 0x000fe200078e0019 */
[----:B------:R-:W1:Y:S01]  /*47e0*/  MUFU.EX2 R61, R61 ;  /* 0x0000003d003d7308 */ /* 0x000e620000000800 */
[----:B0-----:R-:W-:-:S01]  /*47f0*/  FADD.FTZ R4, R60, R93 ;  /* 0x0000005d3c047221 */ /* 0x001fc20000010000 */
[--C-:B------:R-:W-:Y:S02]  /*4800*/  IMAD.MOV.U32 R83, RZ, RZ, R25.reuse ;  /* 0x000000ffff537224 */ /* 0x100fe400078e0019 */
[--C-:B------:R-:W-:Y:S02]  /*4810*/  IMAD.MOV.U32 R90, RZ, RZ, R25.reuse ;  /* 0x000000ffff5a7224 */ /* 0x100fe400078e0019 */
[----:B------:R-:W-:Y:S02]  /*4820*/  IMAD.MOV.U32 R93, RZ, RZ, R25 ;  /* 0x000000ffff5d7224 */ /* 0x000fe400078e0019 */
        /* <DEDUP_REMOVED lines=12> */
[----:B------:R-:W-:Y:S01]  /*48f0*/  F2FP.SATFINITE.E4M3.F32.PACK_AB_MERGE_C R208, R77, R64, RZ ;  /* 0x000000404dd0723e */ /* 0x000fe200048070ff */
[--C-:B------:R-:W-:Y:S02]  /*4900*/  IMAD.MOV.U32 R64, RZ, RZ, R25.reuse ;  /* 0x000000ffff407224 */ /* 0x100fe400078e0019 */
[--C-:B------:R-:W-:Y:S01]  /*4910*/  IMAD.MOV.U32 R77, RZ, RZ, R25.reuse ;  /* 0x000000ffff4d7224 */ /* 0x100fe200078e0019 */
[----:B------:R-:W-:Y:S01]  /*4920*/  F2FP.SATFINITE.E4M3.F32.PACK_AB_MERGE_C R208, R61, R60, R208 ;  /* 0x0000003c3dd0723e */ /* 0x000fe200048070d0 */
[----:B------:R-:W-:Y:S01]  /*4930*/  IMAD.MOV.U32 R61, RZ, RZ, R25 ;  /* 0x000000ffff3d7224 */ /* 0x000fe200078e0019 */
[----:B------:R-:W0:Y:S01]  /*4940*/  MUFU.EX2 R66, R66 ;  /* 0x0000004200427308 */ /* 0x000e220000000800 */
[----:B--2---:R-:W-:-:S01]  /*4950*/  FADD.FTZ R7, R87, R8 ;  /* 0x0000000857077221 */ /* 0x004fc20000010000 */
[----:B------:R-:W-:Y:S01]  /*4960*/  F2FP.SATFINITE.E4M3.F32.PACK_AB_MERGE_C R86, R87, R86, RZ ;  /* 0x000000565756723e */ /* 0x000fe200048070ff */
[----:B------:R-:W-:-:S02]  /*4970*/  IMAD.MOV.U32 R60, RZ, RZ, R25 ;  /* 0x000000ffff3c7224 */ /* 0x000fc400078e0019 */
[--C-:B------:R-:W-:Y:S01]  /*4980*/  IMAD.MOV.U32 R87, RZ, RZ, R25.reuse ;  /* 0x000000ffff577224 */ /* 0x100fe200078e0019 */
[----:B------:R-:W-:Y:S01]  /*4990*/  F2FP.SATFINITE.E4M3.F32.PACK_AB_MERGE_C R209, R63, R62, R86 ;  /* 0x0000003e3fd1723e */ /* 0x000fe20004807056 */
[----:B------:R-:W-:Y:S01]  /*49a0*/  IMAD.MOV.U32 R63, RZ, RZ, R25 ;  /* 0x000000ffff3f7224 */ /* 0x000fe200078e0019 */
[----:B------:R-:W2:Y:S01]  /*49b0*/  MUFU.EX2 R68, R68 ;  /* 0x0000004400447308 */ /* 0x000ea20000000800 */
[----:B-1----:R-:W-:-:S01]  /*49c0*/  FADD.FTZ R11, R65, R4 ;  /* 0x00000004410b7221 */ /* 0x002fc20000010000 */
[--C-:B------:R-:W-:Y:S02]  /*49d0*/  IMAD.MOV.U32 R62, RZ, RZ, R25.reuse ;  /* 0x000000ffff3e7224 */ /* 0x100fe400078e0019 */
[----:B------:R-:W-:-:S04]  /*49e0*/  IMAD.MOV.U32 R86, RZ, RZ, R25 ;  /* 0x000000ffff567224 */ /* 0x000fc800078e0019 */
[----:B------:R-:W1:Y:S01]  /*49f0*/  MUFU.EX2 R67, R67 ;  /* 0x0000004300437308 */ /* 0x000e620000000800 */
[----:B0-----:R-:W-:-:S07]  /*4a00*/  FADD.FTZ R4, R66, R7 ;  /* 0x0000000742047221 */ /* 0x001fce0000010000 */
[----:B------:R-:W0:Y:S01]  /*4a10*/  MUFU.EX2 R74, R74 ;  /* 0x0000004a004a7308 */ /* 0x000e220000000800 */
[----:B--2---:R-:W-:-:S07]  /*4a20*/  FADD.FTZ R11, R68, R11 ;  /* 0x0000000b440b7221 */ /* 0x004fce0000010000 */
[----:B------:R-:W2:Y:S01]  /*4a30*/  MUFU.EX2 R35, R35 ;  /* 0x0000002300237308 */ /* 0x000ea20000000800 */
[----:B-1----:R-:W-:-:S01]  /*4a40*/  FADD.FTZ R7, R67, R4 ;  /* 0x0000000443077221 */ /* 0x002fc20000010000 */
[----:B------:R-:W-:-:S06]  /*4a50*/  FADD.FTZ R4, R34, R11 ;  /* 0x0000000b22047221 */ /* 0x000fcc0000010000 */
[----:B------:R-:W1:Y:S01]  /*4a60*/  MUFU.EX2 R75, R75 ;  /* 0x0000004b004b7308 */ /* 0x000e620000000800 */
[----:B0-----:R-:W-:-:S07]  /*4a70*/  FADD.FTZ R6, R74, R7 ;  /* 0x000000074a067221 */ /* 0x001fce0000010000 */
[----:B------:R-:W0:Y:S01]  /*4a80*/  MUFU.EX2 R46, R46 ;  /* 0x0000002e002e7308 */ /* 0x000e220000000800 */
[C---:B--2---:R-:W-:Y:S01]  /*4a90*/  F2FP.SATFINITE.E4M3.F32.PACK_AB_MERGE_C R210, R35.reuse, R34, RZ ;  /* 0x0000002223d2723e */ /* 0x044fe200048070ff */
[----:B------:R-:W-:Y:S01]  /*4aa0*/  FADD.FTZ R35, R35, R4 ;  /* 0x0000000423237221 */ /* 0x000fe20000010000 */
[----:B------:R-:W-:Y:S02]  /*4ab0*/  IMAD.MOV.U32 R34, RZ, RZ, R25 ;  /* 0x000000ffff227224 */ /* 0x000fe400078e0019 */
[----:B------:R-:W-:Y:S01]  /*4ac0*/  F2FP.SATFINITE.E4M3.F32.PACK_AB_MERGE_C R210, R68, R65, R210 ;  /* 0x0000004144d2723e */ /* 0x000fe200048070d2 */
[----:B------:R-:W-:-:S01]  /*4ad0*/  FADD.FTZ R4, R38, R35 ;  /* 0x0000002326047221 */ /* 0x000fc20000010000 */
[--C-:B------:R-:W-:Y:S01]  /*4ae0*/  IMAD.MOV.U32 R35, RZ, RZ, R25.reuse ;  /* 0x000000ffff237224 */ /* 0x100fe200078e0019 */
[----:B------:R-:W2:Y:S01]  /*4af0*/  MUFU.EX2 R39, R39 ;  /* 0x0000002700277308 */ /* 0x000ea20000000800 */
[C---:B-1----:R-:W-:Y:S01]  /*4b00*/  F2FP.SATFINITE.E4M3.F32.PACK_AB_MERGE_C R74, R75.reuse, R74, RZ ;  /* 0x0000004a4b4a723e */ /* 0x042fe200048070ff */
[----:B------:R-:W-:Y:S01]  /*4b10*/  FADD.FTZ R75, R75, R6 ;  /* 0x000000064b4b7221 */ /* 0x000fe20000010000 */
[----:B------:R-:W-:-:S02]  /*4b20*/  IMAD.MOV.U32 R65, RZ, RZ, R25 ;  /* 0x000000ffff417224 */ /* 0x000fc400078e0019 */
[----:B------:R-:W-:Y:S01]  /*4b30*/  F2FP.SATFINITE.E4M3.F32.PACK_AB_MERGE_C R211, R67, R66, R74 ;  /* 0x0000004243d3723e */ /* 0x000fe2000480704a */
[----:B------:R-:W-:Y:S02]  /*4b40*/  IMAD.MOV.U32 R67, RZ, RZ, R25 ;  /* 0x000000ffff437224 */ /* 0x000fe400078e0019 */
[----:B------:R-:W1:Y:S01]  /*4b50*/  MUFU.EX2 R47, R47 ;  /* 0x0000002f002f7308 */ /* 0x000e620000000800 */
[----:B0-----:R-:W-:-:S01]  /*4b60*/  FADD.FTZ R6, R46, R75 ;  /* 0x0000004b2e067221 */ /* 0x001fc20000010000 */
[--C-:B------:R-:W-:Y:S02]  /*4b70*/  IMAD.MOV.U32 R66, RZ, RZ, R25.reuse ;  /* 0x000000ffff427224 */ /* 0x100fe400078e0019 */
[--C-:B------:R-:W-:Y:S02]  /*4b80*/  IMAD.MOV.U32 R68, RZ, RZ, R25.reuse ;  /* 0x000000ffff447224 */ /* 0x100fe400078e0019 */
[----:B------:R-:W-:Y:S02]  /*4b90*/  IMAD.MOV.U32 R75, RZ, RZ, R25 ;  /* 0x000000ffff4b7224 */ /* 0x000fe400078e0019 */
[----:B------:R-:W0:Y:S01]  /*4ba0*/  MUFU.EX2 R42, R42 ;  /* 0x0000002a002a7308 */ /* 0x000e220000000800 */
[----:B--2---:R-:W-:-:S01]  /*4bb0*/  FADD.FTZ R5, R39, R4 ;  /* 0x0000000427057221 */ /* 0x004fc20000010000 */
[----:B------:R-:W-:-:S06]  /*4bc0*/  IMAD.MOV.U32 R74, RZ, RZ, R25 ;  /* 0x000000ffff4a7224 */ /* 0x000fcc00078e0019 */
        /* <DEDUP_REMOVED lines=8> */
[----:B------:R-:W-:Y:S01]  /*4c50*/  F2FP.SATFINITE.E4M3.F32.PACK_AB_MERGE_C R212, R45, R42, RZ ;  /* 0x0000002a2dd4723e */ /* 0x000fe200048070ff */
[--C-:B------:R-:W-:Y:S02]  /*4c60*/  IMAD.MOV.U32 R42, RZ, RZ, R25.reuse ;  /* 0x000000ffff2a7224 */ /* 0x100fe400078e0019 */
[--C-:B------:R-:W-:Y:S01]  /*4c70*/  IMAD.MOV.U32 R45, RZ, RZ, R25.reuse ;  /* 0x000000ffff2d7224 */ /* 0x100fe200078e0019 */
[----:B------:R-:W-:Y:S01]  /*4c80*/  F2FP.SATFINITE.E4M3.F32.PACK_AB_MERGE_C R212, R39, R38, R212 ;  /* 0x0000002627d4723e */ /* 0x000fe200048070d4 */
[--C-:B------:R-:W-:Y:S01]  /*4c90*/  IMAD.MOV.U32 R39, RZ, RZ, R25.reuse ;  /* 0x000000ffff277224 */ /* 0x100fe200078e0019 */
[----:B------:R-:W1:Y:S01]  /*4ca0*/  MUFU.EX2 R54, R54 ;  /* 0x0000003600367308 */ /* 0x000e620000000800 */
[C---:B0-----:R-:W-:Y:S01]  /*4cb0*/  F2FP.SATFINITE.E4M3.F32.PACK_AB_MERGE_C R50, R51.reuse, R50, RZ ;  /* 0x000000323332723e */ /* 0x041fe200048070ff */
[----:B------:R-:W-:Y:S01]  /*4cc0*/  FADD.FTZ R51, R51, R6 ;  /* 0x0000000633337221 */ /* 0x000fe20000010000 */
[----:B------:R-:W-:-:S02]  /*4cd0*/  IMAD.MOV.U32 R38, RZ, RZ, R25 ;  /* 0x000000ffff267224 */ /* 0x000fc400078e0019 */
[----:B------:R-:W-:Y:S01]  /*4ce0*/  F2FP.SATFINITE.E4M3.F32.PACK_AB_MERGE_C R213, R47, R46, R50 ;  /* 0x0000002e2fd5723e */ /* 0x000fe20004807032 */
[----:B------:R-:W-:Y:S02]  /*4cf0*/  IMAD.MOV.U32 R47, RZ, RZ, R25 ;  /* 0x000000ffff2f7224 */ /* 0x000fe400078e0019 */
[----:B------:R-:W0:Y:S01]  /*4d00*/  MUFU.EX2 R44, R44 ;  /* 0x0000002c002c7308 */ /* 0x000e220000000800 */
[----:B--2---:R-:W-:-:S01]  /*4d10*/  FADD.FTZ R5, R43, R4 ;  /* 0x000000042b057221 */ /* 0x004fc20000010000 */
[--C-:B------:R-:W-:Y:S02]  /*4d20*/  IMAD.MOV.U32 R46, RZ, RZ, R25.reuse ;  /* 0x000000ffff2e7224 */ /* 0x100fe400078e0019 */
[----:B------:R-:W-:-:S04]  /*4d30*/  IMAD.MOV.U32 R50, RZ, RZ, R25 ;  /* 0x000000ffff327224 */ /* 0x000fc800078e0019 */
[----:B------:R-:W2:Y:S01]  /*4d40*/  MUFU.EX2 R55, R55 ;  /* 0x0000003700377308 */ /* 0x000ea20000000800 */
[----:B-1----:R-:W-:-:S01]  /*4d50*/  FADD.FTZ R4, R54, R51 ;  /* 0x0000003336047221 */ /* 0x002fc20000010000 */
[----:B------:R-:W-:-:S06]  /*4d60*/  IMAD.MOV.U32 R51, RZ, RZ, R25 ;  /* 0x000000ffff337224 */ /* 0x000fcc00078e0019 */
[----:B------:R-:W-:Y:S01]  /*4d70*/  MUFU.EX2 R48, R48 ;  /* 0x0000003000307308 */ /* 0x000fe20000000800 */
[----:B0-----:R-:W-:-:S07]  /*4d80*/  FADD.FTZ R5, R44, R5 ;  /* 0x000000052c057221 */ /* 0x001fce0000010000 */
[----:B------:R-:W0:Y:S01]  /*4d90*/  MUFU.EX2 R49, R49 ;  /* 0x0000003100317308 */ /* 0x000e220000000800 */
[----:B--2---:R-:W-:-:S07]  /*4da0*/  FADD.FTZ R7, R55, R4 ;  /* 0x0000000437077221 */ /* 0x004fce0000010000 */
[----:B------:R-:W1:Y:S08]  /*4db0*/  MUFU.EX2 R58, R58 ;  /* 0x0000003a003a7308 */ /* 0x000e700000000800 */
[----:B------:R-:W2:Y:S01]  /*4dc0*/  MUFU.EX2 R59, R59 ;  /* 0x0000003b003b7308 */ /* 0x000ea20000000800 */
[----:B0-----:R-:W-:Y:S01]  /*4dd0*/  F2FP.SATFINITE.E4M3.F32.PACK_AB_MERGE_C R6, R49, R48, RZ ;  /* 0x000000303106723e */ /* 0x001fe200048070ff */
[----:B------:R-:W-:-:S03]  /*4de0*/  FADD.FTZ R48, R48, R5 ;  /* 0x0000000530307221 */ /* 0x000fc60000010000 */
[----:B------:R-:W-:Y:S01]  /*4df0*/  F2FP.SATFINITE.E4M3.F32.PACK_AB_MERGE_C R214, R44, R43, R6 ;  /* 0x0000002b2cd6723e */ /* 0x000fe20004807006 */
[----:B------:R-:W-:-:S01]  /*4e00*/  FADD.FTZ R49, R49, R48 ;  /* 0x0000003031317221 */ /* 0x000fc20000010000 */
[----:B------:R-:W-:Y:S01]  /*4e10*/  IMAD.MOV.U32 R43, RZ, RZ, R25 ;  /* 0x000000ffff2b7224 */ /* 0x000fe200078e0019 */
[----:B------:R-:W-:Y:S01]  /*4e20*/  MUFU.EX2 R32, R32 ;  /* 0x0000002000207308 */ /* 0x000fe20000000800 */
[----:B-1----:R-:W-:-:S01]  /*4e30*/  FADD.FTZ R4, R58, R7 ;  /* 0x000000073a047221 */ /* 0x002fc20000010000 */
[--C-:B------:R-:W-:Y:S02]  /*4e40*/  IMAD.MOV.U32 R44, RZ, RZ, R25.reuse ;  /* 0x000000ffff2c7224 */ /* 0x100fe400078e0019 */
[----:B------:R-:W-:-:S04]  /*4e50*/  IMAD.MOV.U32 R48, RZ, RZ, R25 ;  /* 0x000000ffff307224 */ /* 0x000fc800078e0019 */
[----:B------:R-:W0:Y:S01]  /*4e60*/  MUFU.EX2 R33, R33 ;  /* 0x0000002100217308 */ /* 0x000e220000000800 */
[C---:B--2---:R-:W-:Y:S01]  /*4e70*/  F2FP.SATFINITE.E4M3.F32.PACK_AB_MERGE_C R58, R59.reuse, R58, RZ ;  /* 0x0000003a3b3a723e */ /* 0x044fe200048070ff */
[----:B------:R-:W-:-:S03]  /*4e80*/  FADD.FTZ R59, R59, R4 ;  /* 0x000000043b3b7221 */ /* 0x000fc60000010000 */
[----:B------:R-:W-:Y:S01]  /*4e90*/  F2FP.SATFINITE.E4M3.F32.PACK_AB_MERGE_C R215, R55, R54, R58 ;  /* 0x0000003637d7723e */ /* 0x000fe2000480703a */
[--C-:B------:R-:W-:Y:S02]  /*4ea0*/  IMAD.MOV.U32 R55, RZ, RZ, R25.reuse ;  /* 0x000000ffff377224 */ /* 0x100fe400078e0019 */
[----:B------:R-:W1:Y:S01]  /*4eb0*/  MUFU.EX2 R28, R28 ;  /* 0x0000001c001c7308 */ /* 0x000e620000000800 */
[--C-:B------:R-:W-:Y:S02]  /*4ec0*/  IMAD.MOV.U32 R54, RZ, RZ, R25.reuse ;  /* 0x000000ffff367224 */ /* 0x100fe400078e0019 */
[----:B------:R-:W-:-:S05]  /*4ed0*/  IMAD.MOV.U32 R58, RZ, RZ, R25 ;  /* 0x000000ffff3a7224 */ /* 0x000fca00078e0019 */
[----:B------:R-:W2:Y:S01]  /*4ee0*/  MUFU.EX2 R30, R30 ;  /* 0x0000001e001e7308 */ /* 0x000ea20000000800 */
[----:B0-----:R-:W-:-:S07]  /*4ef0*/  F2FP.SATFINITE.E4M3.F32.PACK_AB_MERGE_C R5, R33, R32, RZ ;  /* 0x000000202105723e */ /* 0x001fce00048070ff */
[----:B------:R-:W0:Y:S01]  /*4f00*/  MUFU.EX2 R29, R29 ;  /* 0x0000001d001d7308 */ /* 0x000e220000000800 */
[----:B-1----:R-:W-:-:S01]  /*4f10*/  FADD.FTZ R4, R28, R49 ;  /* 0x000000311c047221 */ /* 0x002fc20000010000 */
[----:B------:R-:W-:-:S06]  /*4f20*/  IMAD.MOV.U32 R49, RZ, RZ, R25 ;  /* 0x000000ffff317224 */ /* 0x000fcc00078e0019 */
[----:B------:R-:W1:Y:S01]  /*4f30*/  MUFU.EX2 R31, R31 ;  /* 0x0000001f001f7308 */ /* 0x000e620000000800 */
[----:B--2---:R-:W-:-:S01]  /*4f40*/  FADD.FTZ R6, R30, R59 ;  /* 0x0000003b1e067221 */ /* 0x004fc20000010000 */
[----:B------:R-:W-:-:S06]  /*4f50*/  IMAD.MOV.U32 R59, RZ, RZ, R25 ;  /* 0x000000ffff3b7224 */ /* 0x000fcc00078e0019 */
[----:B------:R-:W2:Y:S01]  /*4f60*/  MUFU.EX2 R69, R69 ;  /* 0x0000004500457308 */ /* 0x000ea20000000800 */
[C---:B0-----:R-:W-:Y:S01]  /*4f70*/  F2FP.SATFINITE.E4M3.F32.PACK_AB_MERGE_C R216, R29.reuse, R28, R5 ;  /* 0x0000001c1dd8723e */ /* 0x041fe20004807005 */
[----:B------:R-:W-:Y:S01]  /*4f80*/  FADD.FTZ R29, R29, R4 ;  /* 0x000000041d1d7221 */ /* 0x000fe20000010000 */
[----:B------:R-:W-:-:S03]  /*4f90*/  IMAD.MOV.U32 R28, RZ, RZ, R25 ;  /* 0x000000ffff1c7224 */ /* 0x000fc600078e0019 */
[----:B------:R-:W-:Y:S01]  /*4fa0*/  FADD.FTZ R32, R32, R29 ;  /* 0x0000001d20207221 */ /* 0x000fe20000010000 */
[----:B------:R-:W-:Y:S01]  /*4fb0*/  IMAD.MOV.U32 R29, RZ, RZ, R25 ;  /* 0x000000ffff1d7224 */ /* 0x000fe200078e0019 */
[----:B------:R-:W0:Y:S01]  /*4fc0*/  MUFU.EX2 R72, R72 ;  /* 0x0000004800487308 */ /* 0x000e220000000800 */
[----:B-1----:R-:W-:-:S01]  /*4fd0*/  FADD.FTZ R6, R31, R6 ;  /* 0x000000061f067221 */ /* 0x002fc20000010000 */
[----:B------:R-:W-:Y:S01]  /*4fe0*/  FADD.FTZ R33, R33, R32 ;  /* 0x0000002021217221 */ /* 0x000fe20000010000 */
[----:B------:R-:W-:-:S05]  /*4ff0*/  IMAD.MOV.U32 R32, RZ, RZ, R25 ;  /* 0x000000ffff207224 */ /* 0x000fca00078e0019 */
[----:B------:R-:W-:Y:S01]  /*5000*/  MUFU.EX2 R40, R40 ;  /* 0x0000002800287308 */ /* 0x000fe20000000800 */
[----:B--2---:R-:W-:-:S07]  /*5010*/  FADD.FTZ R5, R69, R6 ;  /* 0x0000000645057221 */ /* 0x004fce0000010000 */
[----:B------:R-:W1:Y:S01]  /*5020*/  MUFU.EX2 R41, R41 ;  /* 0x0000002900297308 */ /* 0x000e620000000800 */
[C---:B0-----:R-:W-:Y:S01]  /*5030*/  F2FP.SATFINITE.E4M3.F32.PACK_AB_MERGE_C R69, R72.reuse, R69, RZ ;  /* 0x000000454845723e */ /* 0x041fe200048070ff */
[----:B------:R-:W-:-:S03]  /*5040*/  FADD.FTZ R72, R72, R5 ;  /* 0x0000000548487221 */ /* 0x000fc60000010000 */
[----:B------:R-:W-:Y:S01]  /*5050*/  F2FP.SATFINITE.E4M3.F32.PACK_AB_MERGE_C R217, R31, R30, R69 ;  /* 0x0000001e1fd9723e */ /* 0x000fe20004807045 */
[--C-:B------:R-:W-:Y:S02]  /*5060*/  IMAD.MOV.U32 R31, RZ, RZ, R25.reuse ;  /* 0x000000ffff1f7224 */ /* 0x100fe400078e0019 */
[----:B------:R-:W0:Y:S01]  /*5070*/  MUFU.EX2 R36, R36 ;  /* 0x0000002400247308 */ /* 0x000e220000000800 */
[--C-:B------:R-:W-:Y:S02]  /*5080*/  IMAD.MOV.U32 R30, RZ, RZ, R25.reuse ;  /* 0x000000ffff1e7224 */ /* 0x100fe400078e0019 */
[----:B------:R-:W-:-:S05]  /*5090*/  IMAD.MOV.U32 R69, RZ, RZ, R25 ;  /* 0x000000ffff457224 */ /* 0x000fca00078e0019 */
[----:B------:R-:W2:Y:S01]  /*50a0*/  MUFU.EX2 R73, R73 ;  /* 0x0000004900497308 */ /* 0x000ea20000000800 */
[----:B-1----:R-:W-:-:S07]  /*50b0*/  F2FP.SATFINITE.E4M3.F32.PACK_AB_MERGE_C R6, R41, R40, RZ ;  /* 0x000000282906723e */ /* 0x002fce00048070ff */
[----:B------:R-:W1:Y:S01]  /*50c0*/  MUFU.EX2 R37, R37 ;  /* 0x0000002500257308 */ /* 0x000e620000000800 */
[----:B0-----:R-:W-:-:S01]  /*50d0*/  FADD.FTZ R4, R36, R33 ;  /* 0x0000002124047221 */ /* 0x001fc20000010000 */
[----:B------:R-:W-:-:S06]  /*50e0*/  IMAD.MOV.U32 R33, RZ, RZ, R25 ;  /* 0x000000ffff217224 */ /* 0x000fcc00078e0019 */
[----:B------:R-:W0:Y:S01]  /*50f0*/  MUFU.EX2 R80, R80 ;  /* 0x0000005000507308 */ /* 0x000e220000000800 */
[----:B--2---:R-:W-:-:S01]  /*5100*/  FADD.FTZ R5, R73, R72 ;  /* 0x0000004849057221 */ /* 0x004fc20000010000 */
[----:B------:R-:W-:-:S06]  /*5110*/  IMAD.MOV.U32 R72, RZ, RZ, R25 ;  /* 0x000000ffff487224 */ /* 0x000fcc00078e0019 */
[----:B------:R-:W2:Y:S01]  /*5120*/  MUFU.EX2 R81, R81 ;  /* 0x0000005100517308 */ /* 0x000ea20000000800 */
[C---:B-1----:R-:W-:Y:S01]  /*5130*/  F2FP.SATFINITE.E4M3.F32.PACK_AB_MERGE_C R218, R37.reuse, R36, R6 ;  /* 0x0000002425da723e */ /* 0x042fe20004807006 */
[----:B------:R-:W-:Y:S01]  /*5140*/  FADD.FTZ R37, R37, R4 ;  /* 0x0000000425257221 */ /* 0x000fe20000010000 */
[----:B------:R-:W-:-:S03]  /*5150*/  IMAD.MOV.U32 R36, RZ, RZ, R25 ;  /* 0x000000ffff247224 */ /* 0x000fc600078e0019 */
[----:B------:R-:W-:Y:S01]  /*5160*/  FADD.FTZ R40, R40, R37 ;  /* 0x0000002528287221 */ /* 0x000fe20000010000 */
[----:B------:R-:W-:Y:S01]  /*5170*/  IMAD.MOV.U32 R37, RZ, RZ, R25 ;  /* 0x000000ffff257224 */ /* 0x000fe200078e0019 */
[----:B------:R-:W1:Y:S01]  /*5180*/  MUFU.EX2 R84, R84 ;  /* 0x0000005400547308 */ /* 0x000e620000000800 */
[----:B0-----:R-:W-:-:S04]  /*5190*/  FADD.FTZ R4, R80, R5 ;  /* 0x0000000550047221 */ /* 0x001fc80000010000 */
[----:B--2---:R-:W-:Y:S01]  /*51a0*/  FADD.FTZ R5, R81, R4 ;  /* 0x0000000451057221 */ /* 0x004fe20000010000 */
[----:B------:R-:W-:-:S01]  /*51b0*/  FADD.FTZ R4, R41, R40 ;  /* 0x0000002829047221 */ /* 0x000fc20000010000 */
[--C-:B------:R-:W-:Y:S02]  /*51c0*/  IMAD.MOV.U32 R41, RZ, RZ, R25.reuse ;  /* 0x000000ffff297224 */ /* 0x100fe400078e0019 */
[----:B------:R-:W-:Y:S01]  /*51d0*/  IMAD.MOV.U32 R40, RZ, RZ, R25 ;  /* 0x000000ffff287224 */ /* 0x000fe200078e0019 */
[C---:B-1----:R-:W-:Y:S01]  /*51e0*/  F2FP.SATFINITE.E4M3.F32.PACK_AB_MERGE_C R6, R84.reuse, R81, RZ ;  /* 0x000000515406723e */ /* 0x042fe200048070ff */
[----:B------:R-:W-:-:S01]  /*51f0*/  FADD.FTZ R5, R84, R5 ;  /* 0x0000000554057221 */ /* 0x000fc20000010000 */
[--C-:B------:R-:W-:Y:S02]  /*5200*/  IMAD.MOV.U32 R81, RZ, RZ, R25.reuse ;  /* 0x000000ffff517224 */ /* 0x100fe400078e0019 */
[----:B------:R-:W-:Y:S01]  /*5210*/  F2FP.SATFINITE.E4M3.F32.PACK_AB_MERGE_C R219, R80, R73, R6 ;  /* 0x0000004950db723e */ /* 0x000fe20004807006 */
[----:B------:R-:W-:-:S02]  /*5220*/  IMAD.MOV.U32 R73, RZ, RZ, R25 ;  /* 0x000000ffff497224 */ /* 0x000fc400078e0019 */
[--C-:B------:R-:W-:Y:S02]  /*5230*/  IMAD.MOV.U32 R80, RZ, RZ, R25.reuse ;  /* 0x000000ffff507224 */ /* 0x100fe400078e0019 */
[----:B------:R-:W-:Y:S01]  /*5240*/  IMAD.MOV.U32 R84, RZ, RZ, R25 ;  /* 0x000000ffff547224 */ /* 0x000fe200078e0019 */
[----:B------:R-:W-:Y:S06]  /*5250*/  @!P1 BRA `(.L_x_191) ;  /* 0x0000003000a49947 */ /* 0x000fec0003800000 */
        /* <DEDUP_REMOVED lines=50> */
[----:B------:R-:W-:Y:S01]  /*5580*/  UMOV UR55, UR47 ;  /* 0x0000002f00377c82 */ /* 0x000fe20008000000 */
[----:B------:R-:W-:-:S05]  /*5590*/  UMOV UR51, UR46 ;  /* 0x0000002e00337c82 */ /* 0x000fca0008000000 */
.L_x_202:
[----:B------:R-:W-:Y:S01]  /*55a0*/  ISETP.NE.AND P2, PT, RZ, UR44, PT ;  /* 0x0000002cff007c0c */ /* 0x000fe2000bf45270 */
[----:B------:R-:W-:-:S04]  /*55b0*/  UISETP.NE.AND UP0, UPT, UR51, 0x1, UPT ;  /* 0x000000013300788c */ /* 0x000fc8000bf05270 */
[----:B------:R-:W-:-:S04]  /*55c0*/  USEL UR47, URZ, 0x1, UP0 ;  /* 0x000000013f2f7887 */ /* 0x000fc80008000000 */
[----:B------:R-:W-:-:S04]  /*55d0*/  ULOP3.LUT UR47, UR55, UR47, URZ, 0x3c, !UPT ;  /* 0x0000002f372f7292 */ /* 0x000fc8000f8e3c3f */
[----:B------:R-:W-:Y:S08]  /*55e0*/  @P2 BRA `(.L_x_192) ;  /* 0x0000000000442947 */ /* 0x000ff00003800000 */
[----:B------:R-:W-:Y:S05]  /*55f0*/  @!P0 BRA `(.L_x_193) ;  /* 0x0000000000048947 */ /* 0x000fea0003800000 */
[----:B------:R-:W-:Y:S01]  /*5600*/  BPT.TRAP 0x1 ;  /* 0x000000040000795c */ /* 0x000fe20000300000 */
.L_x_193:
[----:B------:R-:W0:Y:S01]  /*5610*/  S2UR UR10, SR_CgaCtaId ;  /* 0x00000000000a79c3 */ /* 0x000e220000008800 */
[----:B------:R-:W-:Y:S01]  /*5620*/  UIADD3 UR6, UR51, 0x1, URZ ;  /* 0x0000000133067890 */ /* 0x000fe2000fffe03f */
[----:B------:R-:W-:Y:S01]  /*5630*/  IMAD.U32 R0, RZ, RZ, UR47 ;  /* 0x0000002fff007e24 */ /* 0x000fe2000f8e00ff */
[----:B------:R-:W-:Y:S02]  /*5640*/  UMOV UR7, 0x400 ;  /* 0x0000040000077882 */ /* 0x000fe40000000000 */
[----:B------:R-:W-:Y:S02]  /*5650*/  UISETP.NE.AND UP0, UPT, UR6, 0x2, UPT ;  /* 0x000000020600788c */ /* 0x000fe4000bf05270 */
[----:B------:R-:W-:Y:S02]  /*5660*/  SHF.L.U32 R0, R0, 0x1f, RZ ;  /* 0x0000001f00007819 */ /* 0x000fe400000006ff */
[----:B------:R-:W-:Y:S02]  /*5670*/  USEL UR6, UR6, URZ, UP0 ;  /* 0x0000003f06067287 */ /* 0x000fe40008000000 */
[----:B0-----:R-:W-:-:S04]  /*5680*/  ULEA UR7, UR10, UR7, 0x18 ;  /* 0x000000070a077291 */ /* 0x001fc8000f8ec03f */
[----:B------:R-:W-:-:S09]  /*5690*/  ULEA UR6, UR6, UR7, 0x3 ;  /* 0x0000000706067291 */ /* 0x000fd2000f8e183f */
[----:B------:R0:W1:Y:S01]  /*56a0*/  SYNCS.PHASECHK.TRANS64.TRYWAIT P1, [UR6+0x33430], R0 ;  /* 0x03343000ff0075a7 */ /* 0x0000620008020146 */
[----:B------:R-:W-:Y:S05]  /*56b0*/  @!P0 BRA `(.L_x_194) ;  /* 0x0000000000048947 */ /* 0x000fea0003800000 */
[----:B------:R-:W-:Y:S01]  /*56c0*/  BPT.TRAP 0x1 ;  /* 0x000000040000795c */ /* 0x000fe20000300000 */
.L_x_194:
[----:B-1----:R-:W-:Y:S05]  /*56d0*/  @P1 BRA `(.L_x_192) ;  /* 0x0000000000081947 */ /* 0x002fea0003800000 */
[----:B------:R-:W1:Y:S02]  /*56e0*/  SYNCS.PHASECHK.TRANS64.TRYWAIT P1, [UR6+0x33430], R0 ;  /* 0x03343000ff0075a7 */ /* 0x000e640008020146 */
[----:B-1----:R-:W-:Y:S05]  /*56f0*/  @!P1 BRA `(.L_x_195) ;  /* 0x000000fc00309947 */ /* 0x002fea0003800000 */
.L_x_192:
[----:B-1----:R-:W1:Y:S01]  /*5700*/  S2R R3, SR_TID.X ;  /* 0x0000000000037919 */ /* 0x002e620000002100 */
[----:B------:R-:W-:Y:S01]  /*5710*/  UIADD3 UR46, UR51, 0x1, URZ ;  /* 0x00000001332e7890 */ /* 0x000fe2000fffe03f */
[----:B------:R-:W-:Y:S01]  /*5720*/  UMOV UR27, 0x80000020 ;  /* 0x80000020001b7882 */ /* 0x000fe20000000000 */
[----:B------:R-:W-:Y:S02]  /*5730*/  UMOV UR28, UR24 ;  /* 0x00000018001c7c82 */ /* 0x000fe40008000000 */
[----:B------:R-:W-:Y:S01]  /*5740*/  UISETP.NE.AND UP0, UPT, UR46, 0x2, UPT ;  /* 0x000000022e00788c */ /* 0x000fe2000bf05270 */
[----:B------:R-:W-:Y:S01]  /*5750*/  UMOV UR29, UR25 ;  /* 0x00000019001d7c82 */ /* 0x000fe20008000000 */
[----:B------:R-:W-:Y:S02]  /*5760*/  UMOV UR31, 0x80000020 ;  /* 0x80000020001f7882 */ /* 0x000fe40000000000 */
[----:B------:R-:W-:Y:S01]  /*5770*/  USEL UR46, UR46, URZ, UP0 ;  /* 0x0000003f2e2e7287 */ /* 0x000fe20008000000 */
[----:B------:R-:W-:Y:S01]  /*5780*/  UMOV UR32, UR24 ;  /* 0x0000001800207c82 */ /* 0x000fe20008000000 */
[----:B------:R-:W-:-:S02]  /*5790*/  UMOV UR33, UR25 ;  /* 0x0000001900217c82 */ /* 0x000fc40008000000 */
[----:B------:R-:W-:Y:S01]  /*57a0*/  UIMAD UR56, UR46, 0x780, UR50 ;  /* 0x000007802e3878a4 */ /* 0x000fe2000f8e0232 */
[----:B------:R-:W-:Y:S01]  /*57b0*/  UMOV UR35, 0x80000020 ;  /* 0x8000002000237882 */ /* 0x000fe20000000000 */
[----:B------:R-:W-:Y:S02]  /*57c0*/  UMOV UR7, 0x80000020 ;  /* 0x8000002000077882 */ /* 0x000fe40000000000 */
[----:B------:R-:W-:Y:S02]  /*57d0*/  UIADD3 UR30, UR56, 0x80, URZ ;  /* 0x00000080381e7890 */ /* 0x000fe4000fffe03f */
[----:B------:R-:W-:Y:S02]  /*57e0*/  UIADD3 UR34, UR56, 0x100, URZ ;  /* 0x0000010038227890 */ /* 0x000fe4000fffe03f */
[----:B------:R-:W-:Y:S01]  /*57f0*/  UMOV UR26, UR56 ;  /* 0x00000038001a7c82 */ /* 0x000fe20008000000 */
[----:B------:R-:W-:Y:S02]  /*5800*/  UIADD3 UR6, UR56, 0x2, URZ ;  /* 0x0000000238067890 */ /* 0x000fe4000fffe03f */
[----:B------:R-:W-:Y:S01]  /*5810*/  UIADD3 UR10, UR56, 0x202, URZ ;  /* 0x00000202380a7890 */ /* 0x000fe2000fffe03f */
[----:B------:R-:W-:Y:S01]  /*5820*/  UMOV UR11, 0x80000020 ;  /* 0x80000020000b7882 */ /* 0x000fe20000000000 */
[----:B------:R-:W-:Y:S01]  /*5830*/  UIADD3 UR14, UR56, 0x282, URZ ;  /* 0x00000282380e7890 */ /* 0x000fe2000fffe03f */
[----:B------:R-:W-:Y:S01]  /*5840*/  UMOV UR15, 0x80000020 ;  /* 0x80000020000f7882 */ /* 0x000fe20000000000 */
[----:B------:R-:W-:Y:S01]  /*5850*/  UIADD3 UR18, UR56, 0x500, URZ ;  /* 0x0000050038127890 */ /* 0x000fe2000fffe03f */
[----:B-1----:R-:W-:Y:S01]  /*5860*/  SHF.R.U32.HI R3, RZ, 0x7, R3 ;  /* 0x00000007ff037819 */ /* 0x002fe20000011603 */
[----:B------:R-:W-:Y:S01]  /*5870*/  UMOV UR19, 0x80000020 ;  /* 0x8000002000137882 */ /* 0x000fe20000000000 */
[----:B------:R-:W-:Y:S01]  /*5880*/  UIADD3 UR22, UR56, 0x502, URZ ;  /* 0x0000050238167890 */ /* 0x000fe2000fffe03f */
[----:B------:R-:W-:-:S02]  /*5890*/  UMOV UR23, 0x80000020 ;  /* 0x8000002000177882 */ /* 0x000fc40000000000 */
[----:B0-----:R-:W-:-:S05]  /*58a0*/  VIADD R0, R3, 0x8 ;  /* 0x0000000803007836 */ /* 0x001fca0000000000 */
[----:B------:R0:W-:Y:S06]  /*58b0*/  BAR.SYNC.DEFER_BLOCKING R0, 0x100 ;  /* 0x000400000000751d */ /* 0x0001ec0000010000 */
[----:B------:R-:W-:-:S06]  /*58c0*/  WARPGROUP.ARRIVE ;  /* 0x00000000000079c5 */ /* 0x000fcc0000000000 */
[----:B------:R-:W-:Y:S01]  /*58d0*/  QGMMA.64x32x32.F32.E4M3.E4M3 R184, gdesc[UR24], RZ, !UPT, gsb0 ;  /* 0x0060000018b879f3 */ /* 0x000fe2000c0008ff */
[----:B------:R-:W-:Y:S01]  /*58e0*/  UIADD3 UR26, UR56, 0x180, URZ ;  /* 0x00000180381a7890 */ /* 0x000fe2000fffe03f */
[----:B------:R-:W-:Y:S01]  /*58f0*/  UMOV UR27, 0x80000020 ;  /* 0x80000020001b7882 */ /* 0x000fe20000000000 */
[----:B------:R-:W-:Y:S02]  /*5900*/  WARPGROUP.DEPBAR.LE gsb0, 0x0 ;  /* 0x00008000000079c5 */ /* 0x000fe40000010000 */
[----:B------:R-:W-:-:S06]  /*5910*/  WARPGROUP.ARRIVE ;  /* 0x00000000000079c5 */ /* 0x000fcc0000000000 */
[----:B------:R-:W-:Y:S01]  /*5920*/  QGMMA.64x32x32.F32.E4M3.E4M3 R168, gdesc[UR28], RZ, !UPT, gsb0 ;  /* 0x006000001ca879f3 */ /* 0x000fe2000c0008ff */
[----:B------:R-:W-:Y:S01]  /*5930*/  UIADD3 UR30, UR56, 0x200, URZ ;  /* 0x00000200381e7890 */ /* 0x000fe2000fffe03f */
[----:B------:R-:W-:Y:S01]  /*5940*/  UMOV UR28, UR24 ;  /* 0x00000018001c7c82 */ /* 0x000fe20008000000 */
[----:B------:R-:W-:Y:S01]  /*5950*/  UMOV UR29, UR25 ;  /* 0x00000019001d7c82 */ /* 0x000fe20008000000 */
        /* <DEDUP_REMOVED lines=10> */
[----:B------:R-:W-:Y:S03]  /*5a00*/  QGMMA.64x32x32.F32.E4M3.E4M3 R136, gdesc[UR24], RZ, !UPT, gsb0 ;  /* 0x00600000188879f3 */ /* 0x000fe6000c0008ff */
        /* <DEDUP_REMOVED lines=124> */
[----:B------:R-:W-:Y:S01]  /*61d0*/  UIADD3 UR56, UR56, 0x702, URZ ;  /* 0x0000070238387890 */ /* 0x000fe2000fffe03f */
[----:B------:R-:W-:Y:S02]  /*61e0*/  WARPGROUP.DEPBAR.LE gsb0, 0x0 ;  /* 0x00008000000079c5 */ /* 0x000fe40000010000 */
[----:B------:R-:W-:-:S06]  /*61f0*/  WARPGROUP.ARRIVE ;  /* 0x00000000000079c5 */ /* 0x000fcc0000000000 */
[----:B------:R-:W-:Y:S03]  /*6200*/  QGMMA.64x32x32.F32.E4M3.E4M3 R168, gdesc[UR28], R168, gsb0 ;  /* 0x006000001ca879f3 */ /* 0x000fe600080008a8 */
        /* <DEDUP_REMOVED lines=12> */
[----:B0-----:R-:W-:Y:S05]  /*62d0*/  @P2 BRA `(.L_x_196) ;  /* 0x0000000000382947 */ /* 0x001fea0003800000 */
[----:B------:R-:W-:Y:S05]  /*62e0*/  @!P0 BRA `(.L_x_197) ;  /* 0x0000000000048947 */ /* 0x000fea0003800000 */
[----:B------:R-:W-:Y:S01]  /*62f0*/  BPT.TRAP 0x1 ;  /* 0x000000040000795c */ /* 0x000fe20000300000 */
.L_x_197:
[----:B------:R-:W0:Y:S01]  /*6300*/  S2UR UR7, SR_CgaCtaId ;  /* 0x00000000000779c3 */ /* 0x000e220000008800 */
[----:B------:R-:W-:Y:S01]  /*6310*/  UMOV UR6, 0x400 ;  /* 0x0000040000067882 */ /* 0x000fe20000000000 */
[----:B------:R-:W-:-:S05]  /*6320*/  IMAD.U32 R0, RZ, RZ, UR55 ;  /* 0x00000037ff007e24 */ /* 0x000fca000f8e00ff */
[----:B------:R-:W-:Y:S01]  /*6330*/  SHF.L.U32 R0, R0, 0x1f, RZ ;  /* 0x0000001f00007819 */ /* 0x000fe200000006ff */
[----:B0-----:R-:W-:-:S04]  /*6340*/  ULEA UR6, UR7, UR6, 0x18 ;  /* 0x0000000607067291 */ /* 0x001fc8000f8ec03f */
[----:B------:R-:W-:-:S09]  /*6350*/  ULEA UR6, UR51, UR6, 0x3 ;  /* 0x0000000633067291 */ /* 0x000fd2000f8e183f */
[----:B------:R0:W1:Y:S01]  /*6360*/  SYNCS.PHASECHK.TRANS64.TRYWAIT P1, [UR6+0x33450], R0 ;  /* 0x03345000ff0075a7 */ /* 0x0000620008020146 */
[----:B------:R-:W-:Y:S05]  /*6370*/  @!P0 BRA `(.L_x_198) ;  /* 0x0000000000048947 */ /* 0x000fea0003800000 */
[----:B------:R-:W-:Y:S01]  /*6380*/  BPT.TRAP 0x1 ;  /* 0x000000040000795c */ /* 0x000fe20000300000 */
.L_x_198:
[----:B-1----:R-:W-:Y:S05]  /*6390*/  @P1 BRA `(.L_x_196) ;  /* 0x0000000000081947 */ /* 0x002fea0003800000 */
[----:B------:R-:W1:Y:S02]  /*63a0*/  SYNCS.PHASECHK.TRANS64.TRYWAIT P1, [UR6+0x33450], R0 ;  /* 0x03345000ff0075a7 */ /* 0x000e640008020146 */
[----:B-1----:R-:W-:Y:S05]  /*63b0*/  @!P1 BRA `(.L_x_199) ;  /* 0x000000f000189947 */ /* 0x002fea0003800000 */
.L_x_196:
[----:B------:R-:W2:Y:S01]  /*63c0*/  S2UR UR11, SR_CgaCtaId ;  /* 0x00000000000b79c3 */ /* 0x000ea20000008800 */
[----:B------:R-:W-:Y:S01]  /*63d0*/  UMOV UR6, 0x400 ;  /* 0x0000040000067882 */ /* 0x000fe20000000000 */
[----:B------:R-:W-:Y:S01]  /*63e0*/  WARPGROUP.ARRIVE ;  /* 0x00000000000079c5 */ /* 0x000fe20000000000 */
[----:B------:R-:W-:-:S05]  /*63f0*/  UMOV UR7, 0xc0000010 ;  /* 0xc000001000077882 */ /* 0x000fca0000000000 */
[----:B-1----:R-:W1:Y:S01]  /*6400*/  S2R R3, SR_TID.X ;  /* 0x0000000000037919 */ /* 0x002e620000002100 */
[----:B--2---:R-:W-:-:S04]  /*6410*/  ULEA UR14, UR11, UR6, 0x18 ;  /* 0x000000060b0e7291 */ /* 0x004fc8000f8ec03f */
[----:B------:R-:W-:-:S04]  /*6420*/  UIADD3 UR6, UR14, 0x200, URZ ;  /* 0x000002000e067890 */ /* 0x000fc8000fffe03f */
[----:B------:R-:W-:-:S04]  /*6430*/  USHF.R.U32.HI UR6, URZ, 0x4, UR6 ;  /* 0x000000043f067899 */ /* 0x000fc80008011606 */
[----:B------:R-:W-:Y:S01]  /*6440*/  ULOP3.LUT UR6, UR6, 0x3fff, URZ, 0xc0, !UPT ;  /* 0x00003fff06067892 */ /* 0x000fe2000f8ec03f */
[----:B-1----:R-:W-:-:S03]  /*6450*/  SHF.R.U32.HI R3, RZ, 0x7, R3 ;  /* 0x00000007ff037819 */ /* 0x002fc60000011603 */
[----:B------:R-:W-:Y:S01]  /*6460*/  ULOP3.LUT UR6, UR6, 0x10000, URZ, 0xfc, !UPT ;  /* 0x0001000006067892 */ /* 0x000fe2000f8efc3f */
[----:B0-----:R-:W-:-:S03]  /*6470*/  IADD3 R0, -R3, 0xb, RZ ;  /* 0x0000000b03007810 */ /* 0x001fc60007ffe1ff */
        /* <DEDUP_REMOVED lines=27> */
.L_x_200:
[----:B0-----:R-:W-:Y:S01]  /*6630*/  FMNMX.FTZ R0, R184, R7, !PT ;  /* 0x00000007b8007209 */ /* 0x001fe20007810000 */
[----:B------:R-:W-:-:S03]  /*6640*/  ULEA UR6, UR46, UR14, 0x3 ;  /* 0x0000000e2e067291 */ /* 0x000fc6000f8e183f */
[----:B------:R-:W-:Y:S01]  /*6650*/  FMNMX.FTZ R3, R185, R0, !PT ;  /* 0x00000000b9037209 */ /* 0x000fe20007810000 */
[----:B------:R-:W-:Y:S01]  /*6660*/  UIADD3 UR6, UR6, 0x33440, URZ ;  /* 0x0003344006067890 */ /* 0x000fe2000fffe03f */
[----:B------:R-:W-:-:S03]  /*6670*/  FMNMX.FTZ R0, R186, R6, !PT ;  /* 0x00000006ba007209 */ /* 0x000fc60007810000 */
[----:B------:R-:W-:Y:S01]  /*6680*/  UPRMT UR6, UR11, 0x654, UR6 ;  /* 0x000006540b067896 */ /* 0x000fe20008000006 */
[----:B------:R-:W-:Y:S02]  /*6690*/  FMNMX.FTZ R9, R187, R0, !PT ;  /* 0x00000000bb097209 */ /* 0x000fe40007810000 */
[----:B------:R-:W-:Y:S02]  /*66a0*/  FMNMX.FTZ R0, R188, R3, !PT ;  /* 0x00000003bc007209 */ /* 0x000fe40007810000 */
[----:B------:R-:W-:Y:S02]  /*66b0*/  FMNMX.FTZ R8, R190, R9, !PT ;  /* 0x00000009be087209 */ /* 0x000fe40007810000 */
[----:B------:R-:W-:Y:S02]  /*66c0*/  FMNMX.FTZ R3, R189, R0, !PT ;  /* 0x00000000bd037209 */ /* 0x000fe40007810000 */
[----:B------:R-:W-:Y:S01]  /*66d0*/  FMNMX.FTZ R9, R191, R8, !PT ;  /* 0x00000008bf097209 */ /* 0x000fe20007810000 */
[----:B------:R-:W-:Y:S01]  /*66e0*/  SYNCS.ARRIVE.TRANS64.RED.A1T0 RZ, [UR6], RZ ;  /* 0x000000ffffff79a7 */ /* 0x000fe20008100406 */
        /* <DEDUP_REMOVED lines=71> */
[----:B------:R-:W-:-:S03]  /*6b60*/  FMNMX.FTZ R8, R135, R8, !PT ;  /* 0x0000000887087209 */ /* 0x000fc60007810000 */
[----:B------:R-:W0:Y:S04]  /*6b70*/  SHFL.BFLY PT, R0, R9, 0x2, 0x1f ;  /* 0x0c401f0009007f89 */ /* 0x000e2800000e0000 */
[----:B------:R-:W1:Y:S01]  /*6b80*/  SHFL.BFLY PT, R3, R8, 0x2, 0x1f ;  /* 0x0c401f0008037f89 */ /* 0x000e6200000e0000 */
[----:B0-----:R-:W-:Y:S01]  /*6b90*/  FMNMX.FTZ R10, R9, R0, !PT ;  /* 0x00000000090a7209 */ /* 0x001fe20007810000 */
[----:B------:R-:W-:Y:S01]  /*6ba0*/  IMAD.U32 R9, RZ, RZ, UR41 ;  /* 0x00000029ff097e24 */ /* 0x000fe2000f8e00ff */
[----:B-1----:R-:W-:-:S03]  /*6bb0*/  FMNMX.FTZ R11, R8, R3, !PT ;  /* 0x00000003080b7209 */ /* 0x002fc60007810000 */
        /* <DEDUP_REMOVED lines=8> */
[--C-:B------:R-:W-:Y:S01]  /*6c40*/  FFMA.FTZ R21, R168, UR41, -R8.reuse ;  /* 0x00000029a8157c23 */ /* 0x100fe20008010808 */
[----:B------:R-:W-:Y:S02]  /*6c50*/  IMAD.U32 R132, RZ, RZ, UR41 ;  /* 0x00000029ff847e24 */ /* 0x000fe4000f8e00ff */
[--C-:B------:R-:W-:Y:S01]  /*6c60*/  FFMA.FTZ R168, R169, UR41, -R8.reuse ;  /* 0x00000029a9a87c23 */ /* 0x100fe20008010808 */
[----:B------:R-:W-:-:S01]  /*6c70*/  FFMA.FTZ R169, R172, UR41, -R8 ;  /* 0x00000029aca97c23 */ /* 0x000fc20008010808 */
[----:B------:R-:W-:Y:S01]  /*6c80*/  FFMA.FTZ R172, R173, UR41, -R8 ;  /* 0x00000029adac7c23 */ /* 0x000fe20008010808 */
[----:B------:R-:W-:-:S01]  /*6c90*/  FADD.FTZ R6, -R3, R6 ;  /* 0x0000000603067221 */ /* 0x000fc20000010100 */
[----:B------:R-:W-:Y:S01]  /*6ca0*/  FFMA.FTZ R173, R176, UR41, -R8 ;  /* 0x00000029b0ad7c23 */ /* 0x000fe20008010808 */
[----:B------:R-:W-:-:S01]  /*6cb0*/  FFMA.FTZ R132, R3, R132, -8 ;  /* 0xc100000003847423 */ /* 0x000fc20000010084 */
[--C-:B------:R-:W-:Y:S01]  /*6cc0*/  FFMA.FTZ R176, R177, UR41, -R8.reuse ;  /* 0x00000029b1b07c23 */ /* 0x100fe20008010808 */
[----:B------:R-:W-:-:S01]  /*6cd0*/  FFMA.FTZ R177, R180, UR41, -R8 ;  /* 0x00000029b4b17c23 */ /* 0x000fc20008010808 */
[----:B------:R-:W-:Y:S01]  /*6ce0*/  FMUL.FTZ R7, R7, UR41 ;  /* 0x0000002907077c20 */ /* 0x000fe20008410000 */
[----:B------:R-:W-:-:S01]  /*6cf0*/  FFMA.FTZ R10, R184, UR41, -R8 ;  /* 0x00000029b80a7c23 */ /* 0x000fc20008010808 */
[----:B------:R-:W-:Y:S01]  /*6d00*/  FFMA.FTZ R180, R181, UR41, -R8 ;  /* 0x00000029b5b47c23 */ /* 0x000fe20008010808 */
[----:B------:R-:W-:Y:S01]  /*6d10*/  FMUL.FTZ R6, R6, UR41 ;  /* 0x0000002906067c20 */ /* 0x000fe20008410000 */
[----:B------:R-:W-:Y:S01]  /*6d20*/  FFMA.FTZ R181, R186, UR41, -R132 ;  /* 0x00000029bab57c23 */ /* 0x000fe20008010884 */
[----:B------:R-:W-:-:S01]  /*6d30*/  FFMA.FTZ R9, R185, UR41, -R8 ;  /* 0x00000029b9097c23 */ /* 0x000fc20008010808 */
[--C-:B------:R-:W-:Y:S01]  /*6d40*/  FFMA.FTZ R184, R187, UR41, -R132.reuse ;  /* 0x00000029bbb87c23 */ /* 0x100fe20008010884 */
[----:B------:R-:W-:Y:S01]  /*6d50*/  MUFU.EX2 R7, R7 ;  /* 0x0000000700077308 */ /* 0x000fe20000000800 */
[----:B------:R-:W-:-:S01]  /*6d60*/  FFMA.FTZ R185, R190, UR41, -R132 ;  /* 0x00000029beb97c23 */ /* 0x000fc20008010884 */
[----:B------:R-:W-:Y:S01]  /*6d70*/  FFMA.FTZ R12, R189, UR41, -R8 ;  /* 0x00000029bd0c7c23 */ /* 0x000fe20008010808 */
[----:B------:R-:W-:-:S01]  /*6d80*/  FFMA.FTZ R186, R191, UR41, -R132 ;  /* 0x00000029bfba7c23 */ /* 0x000fc20008010884 */
[----:B------:R-:W-:Y:S01]  /*6d90*/  FFMA.FTZ R13, R192, UR41, -R8 ;  /* 0x00000029c00d7c23 */ /* 0x000fe20008010808 */
[----:B------:R-:W-:-:S01]  /*6da0*/  FFMA.FTZ R187, R194, UR41, -R132 ;  /* 0x00000029c2bb7c23 */ /* 0x000fc20008010884 */
[--C-:B------:R-:W-:Y:S01]  /*6db0*/  FFMA.FTZ R14, R193, UR41, -R8.reuse ;  /* 0x00000029c10e7c23 */ /* 0x100fe20008010808 */
[----:B------:R-:W-:-:S01]  /*6dc0*/  FFMA.FTZ R15, R196, UR41, -R8 ;  /* 0x00000029c40f7c23 */ /* 0x000fc20008010808 */
[----:B------:R-:W0:Y:S01]  /*6dd0*/  MUFU.EX2 R10, R10 ;  /* 0x0000000a000a7308 */ /* 0x000e220000000800 */
        /* <DEDUP_REMOVED lines=24> */
[----:B------:R-:W-:-:S01]  /*6f60*/  FFMA.FTZ R128, R128, UR41, -R8 ;  /* 0x0000002980807c23 */ /* 0x000fc20008010808 */
[--C-:B------:R-:W-:Y:S01]  /*6f70*/  FFMA.FTZ R129, R129, UR41, -R8.reuse ;  /* 0x0000002981817c23 */ /* 0x100fe20008010808 */
[----:B------:R-:W-:-:S01]  /*6f80*/  FFMA.FTZ R8, R133, UR41, -R8 ;  /* 0x0000002985087c23 */ /* 0x000fc20008010808 */
[----:B0-----:R-:W-:Y:S01]  /*6f90*/  FFMA.FTZ R4, R7, R4, R10 ;  /* 0x0000000407047223 */ /* 0x001fe2000001000a */
[----:B------:R-:W-:-:S01]  /*6fa0*/  FFMA.FTZ R189, R198, UR41, -R132 ;  /* 0x00000029c6bd7c23 */ /* 0x000fc20008010884 */
[--C-:B------:R-:W-:Y:S01]  /*6fb0*/  FFMA.FTZ R190, R199, UR41, -R132.reuse ;  /* 0x00000029c7be7c23 */ /* 0x100fe20008010884 */
[----:B------:R-:W-:-:S01]  /*6fc0*/  FFMA.FTZ R191, R162, UR41, -R132 ;  /* 0x00000029a2bf7c23 */ /* 0x000fc20008010884 */
[----:B------:R-:W0:Y:S01]  /*6fd0*/  MUFU.EX2 R184, R184 ;  /* 0x000000b800b87308 */ /* 0x000e220000000800 */
[----:B-1----:R-:W-:-:S01]  /*6fe0*/  FFMA.FTZ R5, R6, R5, R181 ;  /* 0x0000000506057223 */ /* 0x002fc200000100b5 */
        /* <DEDUP_REMOVED lines=10> */
[--C-:B------:R-:W-:Y:S01]  /*7090*/  FFMA.FTZ R154, R154, UR41, -R132.reuse ;  /* 0x000000299a9a7c23 */ /* 0x100fe20008010884 */
[----:B------:R-:W-:-:S01]  /*70a0*/  FFMA.FTZ R155, R155, UR41, -R132 ;  /* 0x000000299b9b7c23 */ /* 0x000fc20008010884 */
[--C-:B------:R-:W-:Y:S01]  /*70b0*/  FFMA.FTZ R158, R158, UR41, -R132.reuse ;  /* 0x000000299e9e7c23 */ /* 0x100fe20008010884 */
[----:B------:R-:W-:-:S01]  /*70c0*/  FFMA.FTZ R159, R159, UR41, -R132 ;  /* 0x000000299f9f7c23 */ /* 0x000fc20008010884 */
[----:B------:R-:W-:Y:S01]  /*70d0*/  MUFU.EX2 R185, R185 ;  /* 0x000000b900b97308 */ /* 0x000fe20000000800 */
        /* <DEDUP_REMOVED lines=19> */
[--C-:B------:R-:W-:Y:S01]  /*7210*/  FFMA.FTZ R131, R131, UR41, -R132.reuse ;  /* 0x0000002983837c23 */ /* 0x100fe20008010884 */
[----:B------:R-:W-:-:S01]  /*7220*/  FFMA.FTZ R134, R134, UR41, -R132 ;  /* 0x0000002986867c23 */ /* 0x000fc20008010884 */
[----:B-1----:R-:W-:-:S02]  /*7230*/  FADD.FTZ R5, R11, R4 ;  /* 0x000000040b057221 */ /* 0x002fc40000010000 */
[----:B------:R1:W-:Y:S02]  /*7240*/  MUFU.EX2 R133, R188 ;  /* 0x000000bc00857308 */ /* 0x0003e40000000800 */
[----:B0-----:R-:W-:-:S06]  /*7250*/  FADD.FTZ R4, R12, R5 ;  /* 0x000000050c047221 */ /* 0x001fcc0000010000 */
[----:B------:R-:W0:Y:S01]  /*7260*/  MUFU.EX2 R13, R13 ;  /* 0x0000000d000d7308 */ /* 0x000e220000000800 */
[----:B-1----:R-:W-:-:S01]  /*7270*/  FFMA.FTZ R188, R195, UR41, -R132 ;  /* 0x00000029c3bc7c23 */ /* 0x002fc20008010884 */
[----:B------:R-:W-:Y:S01]  /*7280*/  FFMA.FTZ R132, R135, UR41, -R132 ;  /* 0x0000002987847c23 */ /* 0x000fe20008010884 */
[----:B------:R-:W-:-:S04]  /*7290*/  FADD.FTZ R135, R185, R192 ;  /* 0x000000c0b9877221 */ /* 0x000fc80000010000 */
[----:B--2---:R-:W-:Y:S01]  /*72a0*/  FADD.FTZ R192, R186, R135 ;  /* 0x00000087bac07221 */ /* 0x004fe20000010000 */
[----:B------:R-:W1:Y:S08]  /*72b0*/  MUFU.EX2 R187, R187 ;  /* 0x000000bb00bb7308 */ /* 0x000e700000000800 */
[----:B------:R-:W2:Y:S01]  /*72c0*/  MUFU.EX2 R14, R14 ;  /* 0x0000000e000e7308 */ /* 0x000ea20000000800 */
[----:B0-----:R-:W-:-:S07]  /*72d0*/  FADD.FTZ R5, R13, R4 ;  /* 0x000000040d057221 */ /* 0x001fce0000010000 */
[----:B------:R-:W0:Y:S01]  /*72e0*/  MUFU.EX2 R188, R188 ;  /* 0x000000bc00bc7308 */ /* 0x000e220000000800 */
[----:B-1----:R-:W-:-:S07]  /*72f0*/  FADD.FTZ R135, R187, R192 ;  /* 0x000000c0bb877221 */ /* 0x002fce0000010000 */
[----:B------:R-:W1:Y:S01]  /*7300*/  MUFU.EX2 R15, R15 ;  /* 0x0000000f000f7308 */ /* 0x000e620000000800 */
[----:B--2---:R-:W-:-:S07]  /*7310*/  FADD.FTZ R4, R14, R5 ;  /* 0x000000050e047221 */ /* 0x004fce0000010000 */
        /* <DEDUP_REMOVED lines=127> */
[----:B0-----:R-:W-:-:S04]  /*7b10*/  FADD.FTZ R4, R129, R4 ;  /* 0x0000000481047221 */ /* 0x001fc80000010000 */
[----:B------:R-:W-:-:S03]  /*7b20*/  FADD.FTZ R191, R133, R4 ;  /* 0x0000000485bf7221 */ /* 0x000fc60000010000 */
[----:B------:R-:W0:Y:S01]  /*7b30*/  MUFU.EX2 R8, R8 ;  /* 0x0000000800087308 */ /* 0x000e220000000800 */
[----:B-1----:R-:W-:-:S07]  /*7b40*/  FADD.FTZ R5, R131, R192 ;  /* 0x000000c083057221 */ /* 0x002fce0000010000 */
[----:B------:R-:W1:Y:S01]  /*7b50*/  MUFU.EX2 R135, R132 ;  /* 0x0000008400877308 */ /* 0x000e620000000800 */
[----:B--2---:R-:W-:-:S01]  /*7b60*/  FADD.FTZ R192, R134, R5 ;  /* 0x0000000586c07221 */ /* 0x004fc20000010000 */
[----:B0-----:R-:W-:-:S03]  /*7b70*/  FADD.FTZ R4, R8, R191 ;  /* 0x000000bf08047221 */ /* 0x001fc60000010000 */
[----:B-1----:R-:W-:Y:S01]  /*7b80*/  FADD.FTZ R5, R135, R192 ;  /* 0x000000c087057221 */ /* 0x002fe20000010000 */
[----:B------:R-:W-:Y:S06]  /*7b90*/  @!P0 BRA `(.L_x_201) ;  /* 0x0000000000048947 */ /* 0x000fec0003800000 */
[----:B------:R-:W-:Y:S01]  /*7ba0*/  BPT.TRAP 0x1 ;  /* 0x000000040000795c */ /* 0x000fe20000300000 */
.L_x_201:
        /* <DEDUP_REMOVED lines=12> */
[----:B------:R-:W-:Y:S01]  /*7c70*/  UMOV UR51, UR46 ;  /* 0x0000002e00337c82 */ /* 0x000fe20008000000 */
[----:B------:R-:W-:Y:S01]  /*7c80*/  F2FP.SATFINITE.E4M3.F32.PACK_AB_MERGE_C R174, R175, R174, RZ ;  /* 0x000000aeafae723e */ /* 0x000fe200048070ff */
[----:B------:R-:W-:Y:S01]  /*7c90*/  FMUL.FTZ R24, R24, R7 ;  /* 0x0000000718187220 */ /* 0x000fe20000410000 */
[----:B------:R-:W-:Y:S01]  /*7ca0*/  F2FP.SATFINITE.E4M3.F32.PACK_AB_MERGE_C R177, R180, R177, RZ ;  /* 0x000000b1b4b1723e */ /* 0x000fe200048070ff */
[-C--:B------:R-:W-:Y:S01]  /*7cb0*/  FMUL.FTZ R25, R25, R7.reuse ;  /* 0x0000000719197220 */ /* 0x080fe20000410000 */
[----:B------:R-:W-:Y:S01]  /*7cc0*/  F2FP.SATFINITE.E4M3.F32.PACK_AB_MERGE_C R182, R183, R182, RZ ;  /* 0x000000b6b7b6723e */ /* 0x000fe200048070ff */
[-C--:B------:R-:W-:Y:S01]  /*7cd0*/  FMUL.FTZ R28, R28, R7.reuse ;  /* 0x000000071c1c7220 */ /* 0x080fe20000410000 */
[----:B------:R-:W-:Y:S01]  /*7ce0*/  F2FP.SATFINITE.E4M3.F32.PACK_AB_MERGE_C R156, R157, R156, RZ ;  /* 0x0000009c9d9c723e */ /* 0x000fe200048070ff */
[----:B------:R-:W-:Y:S01]  /*7cf0*/  SYNCS.ARRIVE.TRANS64.RED.A1T0 RZ, [UR6], RZ ;  /* 0x000000ffffff79a7 */ /* 0x000fe20008100406 */
[----:B------:R-:W-:Y:S01]  /*7d00*/  F2FP.SATFINITE.E4M3.F32.PACK_AB_MERGE_C R158, R159, R158, RZ ;  /* 0x0000009e9f9e723e */ /* 0x000fe200048070ff */
[-C--:B------:R-:W-:Y:S01]  /*7d10*/  FMUL.FTZ R29, R29, R7.reuse ;  /* 0x000000071d1d7220 */ /* 0x080fe20000410000 */
        /* <DEDUP_REMOVED lines=15> */
[----:B------:R-:W-:Y:S01]  /*7e10*/  FMUL.FTZ R45, R45, R7 ;  /* 0x000000072d2d7220 */ /* 0x000fe20000410000 */
[----:B------:R-:W-:Y:S01]  /*7e20*/  F2FP.SATFINITE.E4M3.F32.PACK_AB_MERGE_C R8, R8, R133, RZ ;  /* 0x000000850808723e */ /* 0x000fe200048070ff */
[-C--:B------:R-:W-:Y:S01]  /*7e30*/  FMUL.FTZ R48, R48, R7.reuse ;  /* 0x0000000730307220 */ /* 0x080fe20000410000 */
[----:B------:R-:W-:Y:S01]  /*7e40*/  F2FP.SATFINITE.E4M3.F32.PACK_AB_MERGE_C R134, R135, R134, RZ ;  /* 0x000000868786723e */ /* 0x000fe200048070ff */
        /* <DEDUP_REMOVED lines=106> */
.L_x_191:
[----:B------:R-:W-:Y:S06]  /*84f0*/  BAR.ARV 0x8, 0x180 ;  /* 0x0206000000007b1d */ /* 0x000fec0000002000 */
[----:B------:R-:W-:Y:S05]  /*8500*/  @!P0 BRA `(.L_x_203) ;  /* 0x0000000000048947 */ /* 0x000fea0003800000 */
[----:B------:R-:W-:Y:S01]  /*8510*/  BPT.TRAP 0x1 ;  /* 0x000000040000795c */ /* 0x000fe20000300000 */
.L_x_203:
        /* <DEDUP_REMOVED lines=9> */
.L_x_204:
[----:B-1----:R-:W-:Y:S05]  /*85b0*/  @P1 BRA `(.L_x_205) ;  /* 0x0000000000081947 */ /* 0x002fea0003800000 */
[----:B------:R-:W1:Y:S02]  /*85c0*/  SYNCS.PHASECHK.TRANS64.TRYWAIT P1, [UR5+0x33450], R6 ;  /* 0x03345006ff0075a7 */ /* 0x000e640008020145 */
[----:B-1----:R-:W-:Y:S05]  /*85d0*/  @!P1 BRA `(.L_x_206) ;  /* 0x000000cc00a89947 */ /* 0x002fea0003800000 */
.L_x_205:
[----:B------:R-:W-:Y:S01]  /*85e0*/  UIADD3 UR4, UR4, 0x200, URZ ;  /* 0x0000020004047890 */ /* 0x000fe2000fffe03f */
[----:B------:R-:W-:Y:S01]  /*85f0*/  WARPGROUP.ARRIVE ;  /* 0x00000000000079c5 */ /* 0x000fe20000000000 */
[----:B------:R-:W-:Y:S02]  /*8600*/  UMOV UR7, 0xc0000010 ;  /* 0xc000001000077882 */ /* 0x000fe40000000000 */
        /* <DEDUP_REMOVED lines=16> */
[----:B------:R-:W-:Y:S02]  /*8710*/  ULDC.64 UR6, c[0x0][0x9a0] ;  /* 0x0002680000067ab9 */ /* 0x000fe40000000a00 */
[----:B------:R-:W-:-:S04]  /*8720*/  ISETP.NE.U32.AND P1, PT, RZ, UR6, PT ;  /* 0x00000006ff007c0c */ /* 0x000fc8000bf25070 */
[----:B------:R-:W-:-:S13]  /*8730*/  ISETP.NE.AND.EX P1, PT, RZ, UR7, PT, P1 ;  /* 0x00000007ff007c0c */ /* 0x000fda000bf25310 */
[----:B------:R-:W0:Y:S08]  /*8740*/  @P1 LDC.64 R8, c[0x0][0x9c8] ;  /* 0x00027200ff081b82 */ /* 0x000e300000000a00 */
[----:B------:R-:W2:Y:S01]  /*8750*/  @P1 LDC.64 R10, c[0x0][0x9d0] ;  /* 0x00027400ff0a1b82 */ /* 0x000ea20000000a00 */
[----:B01----:R-:W-:-:S04]  /*8760*/  @P1 IMAD R6, R8, UR37, RZ ;  /* 0x0000002508061c24 */ /* 0x003fc8000f8e02ff */
[----:B------:R-:W-:Y:S02]  /*8770*/  @P1 IMAD R9, R9, UR36, R6 ;  /* 0x0000002409091c24 */ /* 0x000fe4000f8e0206 */
[----:B------:R-:W-:-:S04]  /*8780*/  @P1 IMAD.WIDE.U32 R6, R8, UR36, RZ ;  /* 0x0000002408061c25 */ /* 0x000fc8000f8e00ff */
[----:B------:R-:W-:Y:S02]  /*8790*/  @P1 IMAD.IADD R7, R7, 0x1, R9 ;  /* 0x0000000107071824 */ /* 0x000fe400078e0209 */
[----:B--2---:R-:W-:-:S04]  /*87a0*/  @P1 IMAD.WIDE.U32 R6, R10, UR38, R6 ;  /* 0x000000260a061c25 */ /* 0x004fc8000f8e0006 */
[----:B------:R-:W-:Y:S01]  /*87b0*/  @P1 IMAD R7, R11, UR38, R7 ;  /* 0x000000260b071c24 */ /* 0x000fe2000f8e0207 */
[----:B------:R-:W-:-:S04]  /*87c0*/  @P1 LEA R8, P2, R6, UR6, 0x2 ;  /* 0x0000000606081c11 */ /* 0x000fc8000f8410ff */
[----:B------:R-:W-:Y:S01]  /*87d0*/  @P1 LEA.HI.X R9, R6, UR7, R7, 0x2, P2 ;  /* 0x0000000706091c11 */ /* 0x000fe200090f1407 */
[----:B------:R-:W-:-:S06]  /*87e0*/  IMAD.MOV.U32 R6, RZ, RZ, 0x3f800000 ;  /* 0x3f800000ff067424 */ /* 0x000fcc00078e00ff */
[----:B------:R0:W2:Y:S01]  /*87f0*/  @P1 LDG.E R6, desc[UR52][R8.64] ;  /* 0x0000003408061981 */ /* 0x0000a2000c1e1900 */
[----:B------:R-:W-:Y:S01]  /*8800*/  UIADD3 UR6, UR4, 0x480, URZ ;  /* 0x0000048004067890 */ /* 0x000fe2000fffe03f */
[----:B------:R-:W-:Y:S01]  /*8810*/  UMOV UR7, 0xc0000010 ;  /* 0xc000001000077882 */ /* 0x000fe20000000000 */
[----:B------:R-:W-:Y:S02]  /*8820*/  WARPGROUP.DEPBAR.LE gsb0, 0x0 ;  /* 0x00008000000079c5 */ /* 0x000fe40000010000 */
[----:B------:R-:W-:-:S06]  /*8830*/  WARPGROUP.ARRIVE ;  /* 0x00000000000079c5 */ /* 0x000fcc0000000000 */
[----:B------:R-:W-:Y:S01]  /*8840*/  QGMMA.64x192x32.F32.E4M3.E4M3 R24, R212, gdesc[UR4], R24, gsb0 ;  /* 0x02e00004d4187df3 */ /* 0x000fe20008000818 */
[----:B------:R-:W-:Y:S01]  /*8850*/  UIADD3 UR4, UR4, 0x600, URZ ;  /* 0x0000060004047890 */ /* 0x000fe2000fffe03f */
[----:B------:R-:W-:-:S06]  /*8860*/  UMOV UR7, 0xc0000010 ;  /* 0xc000001000077882 */ /* 0x000fcc0000000000 */
[----:B------:R-:W-:Y:S01]  /*8870*/  UMOV UR6, UR4 ;  /* 0x0000000400067c82 */ /* 0x000fe20008000000 */
[----:B------:R-:W1:Y:S04]  /*8880*/  SHFL.BFLY PT, R7, R4, 0x2, 0x1f ;  /* 0x0c401f0004077f89 */ /* 0x000e6800000e0000 */
[----:B------:R-:W3:Y:S01]  /*8890*/  SHFL.BFLY PT, R12, R5, 0x2, 0x1f ;  /* 0x0c401f00050c7f89 */ /* 0x000ee200000e0000 */
[----:B-1----:R-:W-:-:S01]  /*88a0*/  FADD.FTZ R7, R7, R4 ;  /* 0x0000000407077221 */ /* 0x002fc20000010000 */
[----:B---3--:R-:W-:-:S04]  /*88b0*/  FADD.FTZ R12, R12, R5 ;  /* 0x000000050c0c7221 */ /* 0x008fc80000010000 */
[----:B------:R-:W1:Y:S04]  /*88c0*/  SHFL.BFLY PT, R10, R7, 0x1, 0x1f ;  /* 0x0c201f00070a7f89 */ /* 0x000e6800000e0000 */
[----:B0-----:R-:W0:Y:S01]  /*88d0*/  SHFL.BFLY PT, R9, R12, 0x1, 0x1f ;  /* 0x0c201f000c097f89 */ /* 0x001e2200000e0000 */
[----:B-1----:R-:W-:-:S01]  /*88e0*/  FADD.FTZ R10, R7, R10 ;  /* 0x0000000a070a7221 */ /* 0x002fc20000010000 */
[----:B0-----:R-:W-:-:S04]  /*88f0*/  FADD.FTZ R11, R12, R9 ;  /* 0x000000090c0b7221 */ /* 0x001fc80000010000 */
[C---:B------:R-:W-:Y:S01]  /*8900*/  FSETP.NE.FTZ.AND P1, PT, R10.reuse, RZ, PT ;  /* 0x000000ff0a00720b */ /* 0x040fe20003f35000 */
[----:B------:R-:W-:Y:S01]  /*8910*/  FMUL.FTZ R13, R10, 0.00390625 ;  /* 0x3b8000000a0d7820 */ /* 0x000fe20000410000 */
[----:B------:R-:W-:Y:S01]  /*8920*/  FMUL.FTZ R14, R11, 0.00390625 ;  /* 0x3b8000000b0e7820 */ /* 0x000fe20000410000 */
[----:B------:R-:W-:-:S03]  /*8930*/  IMAD.MOV.U32 R9, RZ, RZ, RZ ;  /* 0x000000ffff097224 */ /* 0x000fc600078e00ff */
        /* <DEDUP_REMOVED lines=18> */
[----:B------:R-:W-:Y:S01]  /*8a60*/  @P2 FFMA.FTZ R20, R5, R0, R4 ;  /* 0x0000000005142223 */ /* 0x000fe20000010004 */
[----:B------:R-:W-:Y:S02]  /*8a70*/  IMAD.MOV.U32 R21, RZ, RZ, -0x800000 ;  /* 0xff800000ff157424 */ /* 0x000fe400078e00ff */
[----:B------:R-:W-:Y:S01]  /*8a80*/  @P3 FFMA.FTZ R21, R15, R3, R8 ;  /* 0x000000030f153223 */ /* 0x000fe20000010008 */
[-C--:B--2---:R-:W-:Y:S01]  /*8a90*/  FMUL.FTZ R0, R9, R6.reuse ;  /* 0x0000000609007220 */ /* 0x084fe20000410000 */
[----:B---3--:R-:W-:Y:S01]  /*8aa0*/  FMUL.FTZ R135, R7, R6 ;  /* 0x0000000607877220 */ /* 0x008fe20000410000 */
[----:B------:R-:W-:-:S02]  /*8ab0*/  WARPGROUP.DEPBAR.LE gsb0, 0x0 ;  /* 0x00008000000079c5 */ /* 0x000fc40000010000 */
[----:B------:R-:W-:Y:S05]  /*8ac0*/  @!P0 BRA `(.L_x_207) ;  /* 0x0000000000048947 */ /* 0x000fea0003800000 */
[----:B------:R-:W-:Y:S01]  /*8ad0*/  BPT.TRAP 0x1 ;  /* 0x000000040000795c */ /* 0x000fe20000300000 */
.L_x_207:
[----:B------:R-:W-:Y:S01]  /*8ae0*/  UIADD3 UR4, UR5, 0x33460, URZ ;  /* 0x0003346005047890 */ /* 0x000fe2000fffe03f */
[-C--:B------:R-:W-:Y:S01]  /*8af0*/  FMUL.FTZ R126, R29, R0.reuse ;  /* 0x000000001d7e7220 */ /* 0x080fe20000410000 */
[----:B------:R-:W-:Y:S01]  /*8b00*/  UIADD3 UR46, UR46, 0x1, URZ ;  /* 0x000000012e2e7890 */ /* 0x000fe2000fffe03f */
[-C--:B------:R-:W-:Y:S01]  /*8b10*/  FMUL.FTZ R4, R109, R0.reuse ;  /* 0x000000006d047220 */ /* 0x080fe20000410000 */
[----:B------:R-:W-:Y:S01]  /*8b20*/  UPRMT UR4, UR8, 0x654, UR4 ;  /* 0x0000065408047896 */ /* 0x000fe20008000004 */
[-C--:B------:R-:W-:Y:S01]  /*8b30*/  FMUL.FTZ R124, R37, R0.reuse ;  /* 0x00000000257c7220 */ /* 0x080fe20000410000 */
[----:B------:R-:W-:Y:S01]  /*8b40*/  UISETP.NE.AND UP0, UPT, UR46, 0x2, UPT ;  /* 0x000000022e00788c */ /* 0x000fe2000bf05270 */
        /* <DEDUP_REMOVED lines=88> */
[----:B------:R-:W-:Y:S01]  /*90d0*/  USEL UR4, URZ, 0x1, UP0 ;  /* 0x000000013f047887 */ /* 0x000fe20008000000 */
[-C--:B------:R-:W-:Y:S01]  /*90e0*/  FMUL.FTZ R102, R102, R135.reuse ;  /* 0x0000008766667220 */ /* 0x080fe20000410000 */
[-C--:B------:R-:W-:Y:S01]  /*90f0*/  FMUL.FTZ R83, R99, R135.reuse ;  /* 0x0000008763537220 */ /* 0x080fe20000410000 */
[-C--:B------:R-:W-:Y:S01]  /*9100*/  FMUL.FTZ R110, R110, R135.reuse ;  /* 0x000000876e6e7220 */ /* 0x080fe20000410000 */
[-C--:B------:R-:W-:Y:S01]  /*9110*/  FMUL.FTZ R82, R107, R135.reuse ;  /* 0x000000876b527220 */ /* 0x080fe20000410000 */
[-C--:B------:R-:W-:Y:S01]  /*9120*/  FMUL.FTZ R133, R118, R135.reuse ;  /* 0x0000008776857220 */ /* 0x080fe20000410000 */
[----:B------:R-:W-:Y:S01]  /*9130*/  PLOP3.LUT P0, PT, PT, PT, PT, 0x8, 0x0 ;  /* 0x000000000000781c */ /* 0x000fe20003f0e170 */
[----:B------:R-:W-:Y:S01]  /*9140*/  FMUL.FTZ R135, R115, R135 ;  /* 0x0000008773877220 */ /* 0x000fe20000410000 */
[----:B------:R-:W-:-:S02]  /*9150*/  UIADD3 UR48, UR48, 0x1, URZ ;  /* 0x0000000130307890 */ /* 0x000fc4000fffe03f */
[----:B------:R-:W-:Y:S02]  /*9160*/  USEL UR46, UR46, URZ, UP0 ;  /* 0x0000003f2e2e7287 */ /* 0x000fe40008000000 */
[----:B------:R-:W-:-:S12]  /*9170*/  ULOP3.LUT UR47, UR47, UR4, URZ, 0x3c, !UPT ;  /* 0x000000042f2f7292 */ /* 0x000fd8000f8e3c3f */
.L_x_183:
[----:B------:R-:W0:Y:S08]  /*9180*/  S2UR UR4, SR_CgaCtaId ;  /* 0x00000000000479c3 */ /* 0x000e300000008800 */
[----:B------:R-:W-:Y:S01]  /*9190*/  BAR.SYNC.DEFER_BLOCKING 0x5, 0x180 ;  /* 0x0146000000007b1d */ /* 0x000fe20000010000 */
[----:B------:R-:W-:-:S05]  /*91a0*/  UISETP.NE.AND UP0, UPT, UR45, URZ, UPT ;  /* 0x0000003f2d00728c */ /* 0x000fca000bf05270 */
[----:B------:R-:W-:Y:S01]  /*91b0*/  UMOV UR8, 0x400 ;  /* 0x0000040000087882 */ /* 0x000fe20000000000 */
[----:B------:R-:W-:Y:S05]  /*91c0*/  BSSY B0, `(.L_x_208) ;  /* 0x0000503000007945 */ /* 0x000fea0003800000 */
[----:B------:R-:W-:Y:S01]  /*91d0*/  @!UP0 ULDC UR45, c[0x0][0xad4] ;  /* 0x0002b500002d8ab9 */ /* 0x000fe20000000800 */
[----:B0-----:R-:W-:-:S09]  /*91e0*/  ULEA UR8, UR4, UR8, 0x18 ;  /* 0x0000000804087291 */ /* 0x001fd2000f8ec03f */
[----:B------:R-:W0:Y:S02]  /*91f0*/  LDS.128 R24, [UR8+0x334d0] ;  /* 0x0334d008ff187984 */ /* 0x000e240008000c00 */
[----:B0-----:R-:W-:Y:S02]  /*9200*/  R2UR UR6, R25 ;  /* 0x00000000190672ca */ /* 0x001fe400000e0000 */
[----:B------:R-:W-:Y:S02]  /*9210*/  R2UR UR5, R26 ;  /* 0x000000001a0572ca */ /* 0x000fe400000e0000 */
[----:B------:R-:W-:Y:S01]  /*9220*/  R2UR UR7, R27 ;  /* 0x000000001b0772ca */ /* 0x000fe200000e0000 */
[----:B------:R-:W-:Y:S06]  /*9230*/  BAR.ARV 0x4, 0x180 ;  /* 0x0106000000007b1d */ /* 0x000fec0000002000 */
[----:B------:R-:W-:Y:S08]  /*9240*/  @P0 BRA `(.L_x_209) ;  /* 0x0000004000700947 */ /* 0x000ff00003800000 */
[----:B------:R-:W0:Y:S01]  /*9250*/  S2R R31, SR_TID.X ;  /* 0x00000000001f7919 */ /* 0x000e220000002100 */
[----:B------:R-:W-:Y:S01]  /*9260*/  ULDC.64 UR10, c[0x4][0x38] ;  /* 0x01000e00000a7ab9 */ /* 0x000fe20000000a00 */
[----:B------:R-:W1:Y:S01]  /*9270*/  S2UR UR4, SR_SWINHI ;  /* 0x00000000000479c3 */ /* 0x000e620000002f00 */
[----:B------:R-:W-:Y:S01]  /*9280*/  ULDC.64 UR14, c[0x0][0xc00] ;  /* 0x00030000000e7ab9 */ /* 0x000fe20000000a00 */
[----:B------:R-:W2:Y:S01]  /*9290*/  LDL R148, [R1+0x24] ;  /* 0x0000240001947983 */ /* 0x000ea20000100800 */
[----:B0-----:R-:W-:-:S05]  /*92a0*/  IMAD.SHL.U32 R14, R31, 0x4, RZ ;  /* 0x000000041f0e7824 */ /* 0x001fca00078e00ff */
[----:B------:R-:W-:Y:S01]  /*92b0*/  LOP3.LUT R14, R14, 0xc, RZ, 0xc0, !PT ;  /* 0x0000000c0e0e7812 */ /* 0x000fe200078ec0ff */
[----:B------:R-:W-:Y:S03]  /*92c0*/  BAR.SYNC.DEFER_BLOCKING 0x1, 0x100 ;  /* 0x0044000000007b1d */ /* 0x000fe60000010000 */
[----:B------:R-:W-:-:S05]  /*92d0*/  IADD3 R14, P0, R14, UR10, RZ ;  /* 0x0000000a0e0e7c10 */ /* 0x000fca000ff1e0ff */
[----:B------:R-:W-:-:S05]  /*92e0*/  IMAD.X R15, RZ, RZ, UR11, P0 ;  /* 0x0000000bff0f7e24 */ /* 0x000fca00080e06ff */
[----:B------:R0:W3:Y:S01]  /*92f0*/  LDG.E.CONSTANT R30, desc[UR52][R14.64] ;  /* 0x000000340e1e7981 */ /* 0x0000e2000c1e9900 */
[----:B------:R-:W-:-:S03]  /*9300*/  LOP3.LUT P0, R24, R31, 0x3, RZ, 0xc0, !PT ;  /* 0x000000031f187812 */ /* 0x000fc6000780c0ff */
[----:B------:R-:W4:Y:S01]  /*9310*/  LDL R14, [R1+0x28] ;  /* 0x00002800010e7983 */ /* 0x000f220000100800 */
[----:B------:R-:W-:Y:S01]  /*9320*/  ISETP.EQ.OR P0, PT, R24, 0x3, !P0 ;  /* 0x000000031800780c */ /* 0x000fe20004702670 */
[----:B------:R-:W-:Y:S01]  /*9330*/  IMAD.MOV.U32 R24, RZ, RZ, 0x2 ;  /* 0x00000002ff187424 */ /* 0x000fe200078e00ff */
[----:B------:R-:W-:Y:S01]  /*9340*/  UMOV UR10, UR8 ;  /* 0x00000008000a7c82 */ /* 0x000fe20008000000 */
[----:B-1----:R-:W-:Y:S01]  /*9350*/  UMOV UR11, UR4 ;  /* 0x00000004000b7c82 */ /* 0x002fe20008000000 */
        /* <DEDUP_REMOVED lines=95> */
[----:B------:R-:W-:Y:S01]  /*9950*/  SEL R81, R82, R81, P0 ;  /* 0x0000005152517207 */ /* 0x000fe20000000000 */
[----:B------:R-:W-:Y:S01]  /*9960*/  USHF.L.U32 UR4, UR36, 0x2, URZ ;  /* 0x0000000224047899 */ /* 0x000fe2000800063f */
[----:B----4-:R-:W-:-:S03]  /*9970*/  IMAD.WIDE R24, R14, R24, UR10 ;  /* 0x0000000a0e187e25 */ /* 0x010fc6000f8e0218 */
[C---:B------:R-:W-:Y:S02]  /*9980*/  LOP3.LUT R3, R24.reuse, 0x380, RZ, 0xc0, !PT ;  /* 0x0000038018037812 */ /* 0x040fe400078ec0ff */
[C---:B------:R-:W-:Y:S02]  /*9990*/  IADD3 R199, P4, R24.reuse, 0x8060, RZ ;  /* 0x0000806018c77810 */ /* 0x040fe40007f9e0ff */
[C---:B------:R-:W-:Y:S02]  /*99a0*/  IADD3 R10, P3, R24.reuse, 0x8040, RZ ;  /* 0x00008040180a7810 */ /* 0x040fe40007f7e0ff */
[C---:B------:R-:W-:Y:S02]  /*99b0*/  IADD3 R197, P6, R24.reuse, 0x8020, RZ ;  /* 0x0000802018c57810 */ /* 0x040fe40007fde0ff */
[C---:B------:R-:W-:Y:S02]  /*99c0*/  IADD3 R195, P5, R24.reuse, 0x8000, RZ ;  /* 0x0000800018c37810 */ /* 0x040fe40007fbe0ff */
[----:B------:R-:W-:-:S02]  /*99d0*/  IADD3 R193, P2, R24, 0x4060, RZ ;  /* 0x0000406018c17810 */ /* 0x000fc40007f5e0ff */
[----:B------:R-:W-:Y:S01]  /*99e0*/  SHF.R.U64 R3, R3, 0x3, RZ ;  /* 0x0000000303037819 */ /* 0x000fe200000012ff */
[--C-:B------:R-:W-:Y:S01]  /*99f0*/  IMAD.X R29, RZ, RZ, R25.reuse, P4 ;  /* 0x000000ffff1d7224 */ /* 0x100fe200020e0619 */
[----:B------:R-:W-:Y:S01]  /*9a00*/  LOP3.LUT R8, R10, 0x380, RZ, 0xc0, !PT ;  /* 0x000003800a087812 */ /* 0x000fe200078ec0ff */
[--C-:B0-----:R-:W-:Y:S01]  /*9a10*/  IMAD.X R15, RZ, RZ, R25.reuse, P3 ;  /* 0x000000ffff0f7224 */ /* 0x101fe200018e0619 */
[----:B------:R-:W-:Y:S01]  /*9a20*/  LOP3.LUT R0, R197, 0x380, RZ, 0xc0, !PT ;  /* 0x00000380c5007812 */ /* 0x000fe200078ec0ff */
[--C-:B------:R-:W-:Y:S01]  /*9a30*/  IMAD.X R133, RZ, RZ, R25.reuse, P6 ;  /* 0x000000ffff857224 */ /* 0x100fe200030e0619 */
[C---:B------:R-:W-:Y:S01]  /*9a40*/  IADD3 R6, P1, R24.reuse, 0x4040, RZ ;  /* 0x0000404018067810 */ /* 0x040fe20007f3e0ff */
[--C-:B------:R-:W-:Y:S01]  /*9a50*/  IMAD.X R13, RZ, RZ, R25.reuse, P5 ;  /* 0x000000ffff0d7224 */ /* 0x100fe200028e0619 */
[C---:B------:R-:W-:Y:S01]  /*9a60*/  IADD3 R191, P4, R24.reuse, 0x4020, RZ ;  /* 0x0000402018bf7810 */ /* 0x040fe20007f9e0ff */
[----:B------:R-:W-:Y:S01]  /*9a70*/  IMAD.X R135, RZ, RZ, R25, P2 ;  /* 0x000000ffff877224 */ /* 0x000fe200010e0619 */
[----:B------:R-:W-:-:S02]  /*9a80*/  IADD3 R189, P3, R24, 0x4000, RZ ;  /* 0x0000400018bd7810 */ /* 0x000fc40007f7e0ff */
[C---:B------:R-:W-:Y:S02]  /*9a90*/  IADD3 R185, P6, R24.reuse, 0x20, RZ ;  /* 0x0000002018b97810 */ /* 0x040fe40007fde0ff */
[C---:B------:R-:W-:Y:S02]  /*9aa0*/  IADD3 R187, P5, R24.reuse, 0x60, RZ ;  /* 0x0000006018bb7810 */ /* 0x040fe40007fbe0ff */
[----:B------:R-:W-:Y:S02]  /*9ab0*/  IADD3 R4, P2, R24, 0x40, RZ ;  /* 0x0000004018047810 */ /* 0x000fe40007f5e0ff */
[----:B------:R-:W-:Y:S02]  /*9ac0*/  LOP3.LUT R24, R3, R24, RZ, 0x3c, !PT ;  /* 0x0000001803187212 */ /* 0x000fe400078e3cff */
[----:B------:R-:W-:Y:S02]  /*9ad0*/  SHF.R.U64 R3, R8, 0x3, RZ ;  /* 0x0000000308037819 */ /* 0x000fe400000012ff */
[----:B------:R-:W-:-:S02]  /*9ae0*/  SHF.R.U64 R0, R0, 0x3, RZ ;  /* 0x0000000300007819 */ /* 0x000fc400000012ff */
[----:B------:R-:W-:Y:S02]  /*9af0*/  LOP3.LUT R12, R199, 0x380, RZ, 0xc0, !PT ;  /* 0x00000380c70c7812 */ /* 0x000fe400078ec0ff */
[----:B------:R-:W-:Y:S02]  /*9b00*/  LOP3.LUT R14, R3, R10, RZ, 0x3c, !PT ;  /* 0x0000000a030e7212 */ /* 0x000fe400078e3cff */
[----:B------:R-:W-:Y:S02]  /*9b10*/  LOP3.LUT R132, R0, R197, RZ, 0x3c, !PT ;  /* 0x000000c500847212 */ /* 0x000fe400078e3cff */
[----:B------:R-:W-:Y:S02]  /*9b20*/  LOP3.LUT R10, R195, 0x380, RZ, 0xc0, !PT ;  /* 0x00000380c30a7812 */ /* 0x000fe400078ec0ff */
[----:B------:R-:W-:Y:S02]  /*9b30*/  LOP3.LUT R3, R6, 0x380, RZ, 0xc0, !PT ;  /* 0x0000038006037812 */ /* 0x000fe400078ec0ff */
[----:B------:R-:W-:-:S02]  /*9b40*/  LOP3.LUT R0, R191, 0x380, RZ, 0xc0, !PT ;  /* 0x00000380bf007812 */ /* 0x000fc400078ec0ff */
[----:B------:R-:W-:Y:S02]  /*9b50*/  SHF.R.U64 R12, R12, 0x3, RZ ;  /* 0x000000030c0c7819 */ /* 0x000fe400000012ff */
[----:B------:R-:W-:Y:S02]  /*9b60*/  SHF.R.U64 R10, R10, 0x3, RZ ;  /* 0x000000030a0a7819 */ /* 0x000fe400000012ff */
[----:B------:R-:W-:Y:S02]  /*9b70*/  LOP3.LUT R8, R193, 0x380, RZ, 0xc0, !PT ;  /* 0x00000380c1087812 */ /* 0x000fe400078ec0ff */
[----:B------:R-:W-:Y:S02]  /*9b80*/  SHF.R.U64 R3, R3, 0x3, RZ ;  /* 0x0000000303037819 */ /* 0x000fe400000012ff */
[----:B------:R-:W-:Y:S02]  /*9b90*/  SHF.R.U64 R0, R0, 0x3, RZ ;  /* 0x0000000300007819 */ /* 0x000fe400000012ff */
[----:B------:R-:W-:-:S02]  /*9ba0*/  LOP3.LUT R28, R12, R199, RZ, 0x3c, !PT ;  /* 0x000000c70c1c7212 */ /* 0x000fc400078e3cff */
[----:B------:R-:W-:Y:S02]  /*9bb0*/  LOP3.LUT R12, R10, R195, RZ, 0x3c, !PT ;  /* 0x000000c30a0c7212 */ /* 0x000fe400078e3cff */
[----:B------:R-:W-:Y:S02]  /*9bc0*/  SHF.R.U64 R8, R8, 0x3, RZ ;  /* 0x0000000308087819 */ /* 0x000fe400000012ff */
[----:B------:R-:W-:Y:S02]  /*9bd0*/  LOP3.LUT R10, R3, R6, RZ, 0x3c, !PT ;  /* 0x00000006030a7212 */ /* 0x000fe400078e3cff */
[----:B------:R-:W-:Y:S02]  /*9be0*/  LOP3.LUT R136, R0, R191, RZ, 0x3c, !PT ;  /* 0x000000bf00887212 */ /* 0x000fe400078e3cff */
[----:B------:R-:W-:Y:S02]  /*9bf0*/  LOP3.LUT R0, R185, 0x380, RZ, 0xc0, !PT ;  /* 0x00000380b9007812 */ /* 0x000fe400078ec0ff */
[----:B------:R-:W-:-:S02]  /*9c00*/  LOP3.LUT R3, R4, 0x380, RZ, 0xc0, !PT ;  /* 0x0000038004037812 */ /* 0x000fc400078ec0ff */
[----:B------:R-:W-:Y:S02]  /*9c10*/  LOP3.LUT R6, R187, 0x380, RZ, 0xc0, !PT ;  /* 0x00000380bb067812 */ /* 0x000fe400078ec0ff */
[----:B------:R-:W-:Y:S02]  /*9c20*/  LOP3.LUT R134, R8, R193, RZ, 0x3c, !PT ;  /* 0x000000c108867212 */ /* 0x000fe400078e3cff */
[----:B------:R-:W-:Y:S02]  /*9c30*/  LOP3.LUT R8, R189, 0x380, RZ, 0xc0, !PT ;  /* 0x00000380bd087812 */ /* 0x000fe400078ec0ff */
[----:B------:R-:W-:Y:S02]  /*9c40*/  SHF.R.U64 R0, R0, 0x3, RZ ;  /* 0x0000000300007819 */ /* 0x000fe400000012ff */
[----:B------:R-:W-:Y:S02]  /*9c50*/  SHF.R.U64 R3, R3, 0x3, RZ ;  /* 0x0000000303037819 */ /* 0x000fe400000012ff */
[----:B------:R-:W-:Y:S01]  /*9c60*/  SHF.R.U64 R6, R6, 0x3, RZ ;  /* 0x0000000306067819 */ /* 0x000fe200000012ff */
[--C-:B------:R-:W-:Y:S01]  /*9c70*/  IMAD.X R27, RZ, RZ, R25.reuse, P6 ;  /* 0x000000ffff1b7224 */ /* 0x100fe200030e0619 */
[----:B------:R-:W-:Y:S01]  /*9c80*/  SHF.R.U64 R8, R8, 0x3, RZ ;  /* 0x0000000308087819 */ /* 0x000fe200000012ff */
[--C-:B------:R-:W-:Y:S01]  /*9c90*/  IMAD.X R7, RZ, RZ, R25.reuse, P5 ;  /* 0x000000ffff077224 */ /* 0x100fe200028e0619 */
[----:B------:R-:W-:Y:S01]  /*9ca0*/  LOP3.LUT R26, R0, R185, RZ, 0x3c, !PT ;  /* 0x000000b9001a7212 */ /* 0x000fe200078e3cff */
[----:B------:R-:W-:Y:S01]  /*9cb0*/  IMAD.X R5, RZ, RZ, R25, P2 ;  /* 0x000000ffff057224 */ /* 0x000fe200010e0619 */
[----:B------:R-:W-:-:S02]  /*9cc0*/  LOP3.LUT R4, R3, R4, RZ, 0x3c, !PT ;  /* 0x0000000403047212 */ /* 0x000fc400078e3cff */
[----:B------:R-:W-:Y:S01]  /*9cd0*/  LOP3.LUT R6, R6, R187, RZ, 0x3c, !PT ;  /* 0x000000bb06067212 */ /* 0x000fe200078e3cff */
[--C-:B------:R-:W-:Y:S01]  /*9ce0*/  IMAD.X R137, RZ, RZ, R25.reuse, P4 ;  /* 0x000000ffff897224 */ /* 0x100fe200020e0619 */
[----:B---3--:R-:W-:Y:S01]  /*9cf0*/  LOP3.LUT R92, R30, 0x2, RZ, 0x3c, !PT ;  /* 0x000000021e5c7812 */ /* 0x008fe200078e3cff */
[--C-:B------:R-:W-:Y:S01]  /*9d00*/  IMAD.X R11, RZ, RZ, R25.reuse, P1 ;  /* 0x000000ffff0b7224 */ /* 0x100fe200008e0619 */
[----:B------:R-:W-:Y:S01]  /*9d10*/  LOP3.LUT R8, R8, R189, RZ, 0x3c, !PT ;  /* 0x000000bd08087212 */ /* 0x000fe200078e3cff */
[----:B------:R-:W-:Y:S01]  /*9d20*/  IMAD.X R9, RZ, RZ, R25, P3 ;  /* 0x000000ffff097224 */ /* 0x000fe200018e0619 */
[----:B------:R-:W-:Y:S02]  /*9d30*/  MOV R24, R24 ;  /* 0x0000001800187202 */ /* 0x000fe40000000f00 */
[----:B------:R-:W-:Y:S02]  /*9d40*/  MOV R26, R26 ;  /* 0x0000001a001a7202 */ /* 0x000fe40000000f00 */
[----:B------:R-:W-:-:S02]  /*9d50*/  MOV R25, R6 ;  /* 0x0000000600197202 */ /* 0x000fc40000000f00 */
[----:B------:R-:W-:Y:S01]  /*9d60*/  MOV R27, R4 ;  /* 0x00000004001b7202 */ /* 0x000fe20000000f00 */
[----:B------:R-:W-:Y:S01]  /*9d70*/  SHFL.IDX PT, R7, R121, R30, 0x1c1f ;  /* 0x001c1f1e79077589 */ /* 0x000fe200000e0000 */
[----:B------:R-:W-:-:S03]  /*9d80*/  MOV R132, R132 ;  /* 0x0000008400847202 */ /* 0x000fc60000000f00 */
[----:B------:R-:W-:Y:S01]  /*9d90*/  SHFL.IDX PT, R4, R129, R30, 0x1c1f ;  /* 0x001c1f1e81047589 */ /* 0x000fe200000e0000 */
[----:B------:R-:W-:Y:S02]  /*9da0*/  MOV R134, R134 ;  /* 0x0000008600867202 */ /* 0x000fe40000000f00 */
[----:B------:R-:W-:Y:S01]  /*9db0*/  MOV R136, R136 ;  /* 0x0000008800887202 */ /* 0x000fe20000000f00 */
[----:B------:R-:W-:Y:S01]  /*9dc0*/  SHFL.IDX PT, R128, R85, R30, 0x1c1f ;  /* 0x001c1f1e55807589 */ /* 0x000fe200000e0000 */
[----:B------:R-:W-:-:S03]  /*9dd0*/  MOV R0, R28 ;  /* 0x0000001c00007202 */ /* 0x000fc60000000f00 */
[----:B------:R-:W-:Y:S01]  /*9de0*/  SHFL.IDX PT, R120, R87, R30, 0x1c1f ;  /* 0x001c1f1e57787589 */ /* 0x000fe200000e0000 */
[----:B------:R-:W-:-:S03]  /*9df0*/  MOV R3, R14 ;  /* 0x0000000e00037202 */ /* 0x000fc60000000f00 */
[----:B------:R-:W0:Y:S01]  /*9e00*/  SHFL.IDX PT, R129, R31, R92, 0x1c1f ;  /* 0x001c1f5c1f817589 */ /* 0x000e2200000e0000 */
[----:B------:R-:W-:-:S03]  /*9e10*/  MOV R133, R12 ;  /* 0x0000000c00857202 */ /* 0x000fc60000000f00 */
[----:B------:R-:W1:Y:S01]  /*9e20*/  SHFL.IDX PT, R121, R33, R92, 0x1c1f ;  /* 0x001c1f5c21797589 */ /* 0x000e6200000e0000 */
[----:B------:R-:W-:Y:S02]  /*9e30*/  MOV R135, R10 ;  /* 0x0000000a00877202 */ /* 0x000fe40000000f00 */
[----:B------:R-:W-:Y:S01]  /*9e40*/  MOV R137, R8 ;  /* 0x0000000800897202 */ /* 0x000fe20000000f00 */
[----:B------:R-:W-:Y:S04]  /*9e50*/  SHFL.IDX PT, R91, R91, R30, 0x1c1f ;  /* 0x001c1f1e5b5b7589 */ /* 0x000fe800000e0000 */
[----:B------:R-:W-:Y:S04]  /*9e60*/  SHFL.IDX PT, R95, R95, R30, 0x1c1f ;  /* 0x001c1f1e5f5f7589 */ /* 0x000fe800000e0000 */
[----:B------:R-:W-:Y:S04]  /*9e70*/  SHFL.IDX PT, R94, R139, R30, 0x1c1f ;  /* 0x001c1f1e8b5e7589 */ /* 0x000fe800000e0000 */
[----:B------:R-:W-:Y:S04]  /*9e80*/  SHFL.IDX PT, R116, R141, R30, 0x1c1f ;  /* 0x001c1f1e8d747589 */ /* 0x000fe800000e0000 */
[----:B------:R-:W-:Y:S04]  /*9e90*/  SHFL.IDX PT, R85, R159, R30, 0x1c1f ;  /* 0x001c1f1e9f557589 */ /* 0x000fe800000e0000 */
[----:B------:R-:W-:Y:S04]  /*9ea0*/  SHFL.IDX PT, R112, R35, R92, 0x1c1f ;  /* 0x001c1f5c23707589 */ /* 0x000fe800000e0000 */
[----:B------:R-:W-:Y:S04]  /*9eb0*/  SHFL.IDX PT, R104, R37, R92, 0x1c1f ;  /* 0x001c1f5c25687589 */ /* 0x000fe800000e0000 */
[----:B------:R-:W3:Y:S04]  /*9ec0*/  SHFL.IDX PT, R57, R57, R92, 0x1c1f ;  /* 0x001c1f5c39397589 */ /* 0x000ee800000e0000 */
[----:B------:R-:W-:Y:S04]  /*9ed0*/  SHFL.IDX PT, R117, R117, R30, 0x1c1f ;  /* 0x001c1f1e75757589 */ /* 0x000fe800000e0000 */
[----:B------:R-:W-:Y:S04]  /*9ee0*/  SHFL.IDX PT, R89, R89, R30, 0x1c1f ;  /* 0x001c1f1e59597589 */ /* 0x000fe800000e0000 */
[----:B------:R-:W-:Y:S04]  /*9ef0*/  SHFL.IDX PT, R93, R93, R30, 0x1c1f ;  /* 0x001c1f1e5d5d7589 */ /* 0x000fe800000e0000 */
[----:B------:R-:W-:Y:S04]  /*9f00*/  SHFL.IDX PT, R82, R101, R30, 0x1c1f ;  /* 0x001c1f1e65527589 */ /* 0x000fe800000e0000 */
[----:B------:R-:W-:Y:S04]  /*9f10*/  SHFL.IDX PT, R124, R131, R30, 0x1c1f ;  /* 0x001c1f1e837c7589 */ /* 0x000fe800000e0000 */
[----:B------:R-:W-:Y:S04]  /*9f20*/  SHFL.IDX PT, R90, R143, R30, 0x1c1f ;  /* 0x001c1f1e8f5a7589 */ /* 0x000fe800000e0000 */
[----:B------:R-:W-:Y:S04]  /*9f30*/  SHFL.IDX PT, R153, R153, R30, 0x1c1f ;  /* 0x001c1f1e99997589 */ /* 0x000fe800000e0000 */
[----:B------:R-:W4:Y:S04]  /*9f40*/  SHFL.IDX PT, R32, R32, R92, 0x1c1f ;  /* 0x001c1f5c20207589 */ /* 0x000f2800000e0000 */
[----:B------:R-:W-:Y:S04]  /*9f50*/  SHFL.IDX PT, R34, R34, R92, 0x1c1f ;  /* 0x001c1f5c22227589 */ /* 0x000fe800000e0000 */
[----:B------:R-:W-:Y:S04]  /*9f60*/  SHFL.IDX PT, R36, R36, R92, 0x1c1f ;  /* 0x001c1f5c24247589 */ /* 0x000fe800000e0000 */
[----:B------:R-:W-:Y:S04]  /*9f70*/  SHFL.IDX PT, R159, R40, R92, 0x1c1f ;  /* 0x001c1f5c289f7589 */ /* 0x000fe800000e0000 */
[----:B------:R-:W-:Y:S04]  /*9f80*/  SHFL.IDX PT, R141, R50, R92, 0x1c1f ;  /* 0x001c1f5c328d7589 */ /* 0x000fe800000e0000 */
[----:B------:R-:W2:Y:S04]  /*9f90*/  SHFL.IDX PT, R55, R55, R92, 0x1c1f ;  /* 0x001c1f5c37377589 */ /* 0x000ea800000e0000 */
[----:B------:R-:W2:Y:S04]  /*9fa0*/  SHFL.IDX PT, R66, R66, R92, 0x1c1f ;  /* 0x001c1f5c42427589 */ /* 0x000ea800000e0000 */
        /* <DEDUP_REMOVED lines=45> */
[----:B------:R-:W2:Y:S04]  /*a280*/  SHFL.IDX PT, R86, R86, R92, 0x1c1f ;  /* 0x001c1f5c56567589 */ /* 0x000ea800000e0000 */
[----:B------:R-:W2:Y:S04]  /*a290*/  SHFL.IDX PT, R108, R61, R92, 0x1c1f ;  /* 0x001c1f5c3d6c7589 */ /* 0x000ea800000e0000 */
[----:B------:R-:W2:Y:S04]  /*a2a0*/  SHFL.IDX PT, R44, R65, R92, 0x1c1f ;  /* 0x001c1f5c412c7589 */ /* 0x000ea800000e0000 */
[----:B------:R-:W2:Y:S04]  /*a2b0*/  SHFL.IDX PT, R53, R70, R92, 0x1c1f ;  /* 0x001c1f5c46357589 */ /* 0x000ea800000e0000 */
        /* <DEDUP_REMOVED lines=8> */
[----:B------:R-:W-:Y:S04]  /*a340*/  SHFL.IDX PT, R52, R52, R92, 0x1c1f ;  /* 0x001c1f5c34347589 */ /* 0x000fe800000e0000 */
[----:B------:R-:W-:Y:S04]  /*a350*/  SHFL.IDX PT, R31, R58, R92, 0x1c1f ;  /* 0x001c1f5c3a1f7589 */ /* 0x000fe800000e0000 */
        /* <DEDUP_REMOVED lines=8> */
[----:B------:R2:W2:Y:S01]  /*a3e0*/  SHFL.IDX PT, R58, R73, R92, 0x1c1f ;  /* 0x001c1f5c493a7589 */ /* 0x0004a200000e0000 */
[----:B0-----:R-:W-:-:S02]  /*a3f0*/  SEL R130, R128, R129, P0 ;  /* 0x0000008180827207 */ /* 0x001fc40000000000 */
[----:B-1----:R-:W-:Y:S02]  /*a400*/  SEL R122, R120, R121, P0 ;  /* 0x00000079787a7207 */ /* 0x002fe40000000000 */
[----:B------:R-:W-:Y:S02]  /*a410*/  SEL R128, R129, R128, P0 ;  /* 0x0000008081807207 */ /* 0x000fe40000000000 */
[----:B---3--:R-:W-:Y:S02]  /*a420*/  SEL R127, R94, R57, P0 ;  /* 0x000000395e7f7207 */ /* 0x008fe40000000000 */
[----:B------:R-:W-:Y:S02]  /*a430*/  SEL R125, R57, R94, P0 ;  /* 0x0000005e397d7207 */ /* 0x000fe40000000000 */
[----:B------:R-:W-:Y:S02]  /*a440*/  SEL R120, R121, R120, P0 ;  /* 0x0000007879787207 */ /* 0x000fe40000000000 */
[----:B------:R-:W-:-:S02]  /*a450*/  SEL R114, R91, R112, P0 ;  /* 0x000000705b727207 */ /* 0x000fc40000000000 */
[----:B------:R-:W-:Y:S02]  /*a460*/  SEL R106, R95, R104, P0 ;  /* 0x000000685f6a7207 */ /* 0x000fe40000000000 */
[----:B----4-:R-:W-:Y:S02]  /*a470*/  SEL R131, R117, R32, P0 ;  /* 0x0000002075837207 */ /* 0x010fe40000000000 */
[----:B------:R-:W-:Y:S02]  /*a480*/  SEL R129, R32, R117, P0 ;  /* 0x0000007520817207 */ /* 0x000fe40000000000 */
[----:B--2---:R-:W-:Y:S02]  /*a490*/  SEL R126, R124, R55, P0 ;  /* 0x000000377c7e7207 */ /* 0x004fe40000000000 */
        /* <DEDUP_REMOVED lines=59> */
[----:B------:R-:W-:Y:S02]  /*a850*/  F2FP.BF16.F32.PACK_AB R4, R131, R130 ;  /* 0x000000828304723e */ /* 0x000fe400000010ff */
[----:B------:R-:W-:Y:S02]  /*a860*/  F2FP.BF16.F32.PACK_AB R5, R127, R126 ;  /* 0x0000007e7f05723e */ /* 0x000fe400000010ff */
[----:B------:R-:W-:-:S02]  /*a870*/  F2FP.BF16.F32.PACK_AB R6, R129, R128 ;  /* 0x000000808106723e */ /* 0x000fc400000010ff */
[----:B------:R-:W-:Y:S02]  /*a880*/  F2FP.BF16.F32.PACK_AB R7, R125, R124 ;  /* 0x0000007c7d07723e */ /* 0x000fe400000010ff */
        /* <DEDUP_REMOVED lines=15> */
[----:B------:R-:W-:Y:S02]  /*a980*/  F2FP.BF16.F32.PACK_AB R12, R115, R114 ;  /* 0x00000072730c723e */ /* 0x000fe400000010ff */
[----:B------:R-:W-:-:S02]  /*a990*/  F2FP.BF16.F32.PACK_AB R14, R113, R112 ;  /* 0x00000070710e723e */ /* 0x000fc400000010ff */
[----:B------:R-:W-:Y:S02]  /*a9a0*/  F2FP.BF16.F32.PACK_AB R15, R109, R108 ;  /* 0x0000006c6d0f723e */ /* 0x000fe400000010ff */
[----:B------:R-:W-:Y:S02]  /*a9b0*/  F2FP.BF16.F32.PACK_AB R13, R111, R110 ;  /* 0x0000006e6f0d723e */ /* 0x000fe400000010ff */
[----:B------:R-:W-:Y:S02]  /*a9c0*/  SEL R36, R35, R28, P0 ;  /* 0x0000001c23247207 */ /* 0x000fe40000000000 */
[----:B------:R-:W-:Y:S02]  /*a9d0*/  SEL R99, R82, R159, P0 ;  /* 0x0000009f52637207 */ /* 0x000fe40000000000 */
[----:B------:R-:W-:Y:S02]  /*a9e0*/  SEL R97, R159, R82, P0 ;  /* 0x000000529f617207 */ /* 0x000fe40000000000 */
[----:B------:R-:W-:-:S02]  /*a9f0*/  SEL R90, R88, R161, P0 ;  /* 0x000000a1585a7207 */ /* 0x000fc40000000000 */
[----:B------:R-:W-:Y:S02]  /*aa00*/  F2FP.BF16.F32.PACK_AB R28, R107, R106 ;  /* 0x0000006a6b1c723e */ /* 0x000fe400000010ff */
[----:B------:R-:W-:Y:S02]  /*aa10*/  F2FP.BF16.F32.PACK_AB R30, R105, R104 ;  /* 0x00000068691e723e */ /* 0x000fe400000010ff */
[----:B------:R-:W-:Y:S02]  /*aa20*/  F2FP.BF16.F32.PACK_AB R31, R101, R100 ;  /* 0x00000064651f723e */ /* 0x000fe400000010ff */
[----:B------:R-:W-:Y:S01]  /*aa30*/  F2FP.BF16.F32.PACK_AB R29, R103, R102 ;  /* 0x00000066671d723e */ /* 0x000fe200000010ff */
[----:B------:R-:W-:Y:S01]  /*aa40*/  STSM.16.M88.4 [R24], R4 ;  /* 0x0000000418007844 */ /* 0x000fe20000000200 */
[----:B------:R-:W-:Y:S02]  /*aa50*/  SEL R88, R161, R88, P0 ;  /* 0x00000058a1587207 */ /* 0x000fe40000000000 */
[----:B------:R-:W-:Y:S01]  /*aa60*/  SEL R82, R80, R157, P0 ;  /* 0x0000009d50527207 */ /* 0x000fe20000000000 */
[----:B------:R-:W-:Y:S01]  /*aa70*/  STSM.16.M88.4 [R26], R8 ;  /* 0x000000081a007844 */ /* 0x000fe20000000200 */
[----:B------:R-:W-:-:S02]  /*aa80*/  SEL R80, R157, R80, P0 ;  /* 0x000000509d507207 */ /* 0x000fc40000000000 */
[----:B------:R-:W-:Y:S02]  /*aa90*/  SEL R79, R140, R71, P0 ;  /* 0x000000478c4f7207 */ /* 0x000fe40000000000 */
[----:B------:R-:W-:Y:S01]  /*aaa0*/  SEL R77, R71, R140, P0 ;  /* 0x0000008c474d7207 */ /* 0x000fe20000000000 */
[----:B------:R0:W-:Y:S01]  /*aab0*/  STSM.16.M88.4 [R27], R12 ;  /* 0x0000000c1b007844 */ /* 0x0001e20000000200 */
[----:B------:R-:W-:Y:S02]  /*aac0*/  SEL R70, R139, R58, P0 ;  /* 0x0000003a8b467207 */ /* 0x000fe40000000000 */
[----:B------:R-:W-:Y:S01]  /*aad0*/  SEL R68, R58, R139, P0 ;  /* 0x0000008b3a447207 */ /* 0x000fe20000000000 */
[----:B------:R1:W-:Y:S01]  /*aae0*/  STSM.16.M88.4 [R25], R28 ;  /* 0x0000001c19007844 */ /* 0x0003e20000000200 */
[----:B------:R-:W-:Y:S02]  /*aaf0*/  SEL R71, R138, R163, P0 ;  /* 0x000000a38a477207 */ /* 0x000fe40000000000 */
[----:B------:R-:W-:-:S02]  /*ab00*/  SEL R69, R163, R138, P0 ;  /* 0x0000008aa3457207 */ /* 0x000fc40000000000 */
[----:B------:R-:W-:Y:S02]  /*ab10*/  F2FP.BF16.F32.PACK_AB R32, R99, R98 ;  /* 0x000000626320723e */ /* 0x000fe400000010ff */
[----:B------:R-:W-:Y:S02]  /*ab20*/  F2FP.BF16.F32.PACK_AB R34, R97, R96 ;  /* 0x000000606122723e */ /* 0x000fe400000010ff */
[----:B------:R-:W-:Y:S02]  /*ab30*/  F2FP.BF16.F32.PACK_AB R35, R93, R92 ;  /* 0x0000005c5d23723e */ /* 0x000fe400000010ff */
[----:B------:R-:W-:Y:S02]  /*ab40*/  F2FP.BF16.F32.PACK_AB R33, R95, R94 ;  /* 0x0000005e5f21723e */ /* 0x000fe400000010ff */
[----:B------:R-:W-:Y:S02]  /*ab50*/  SEL R58, R56, R141, P0 ;  /* 0x0000008d383a7207 */ /* 0x000fe40000000000 */
[----:B0-----:R-:W-:-:S02]  /*ab60*/  F2FP.BF16.F32.PACK_AB R12, R91, R90 ;  /* 0x0000005a5b0c723e */ /* 0x001fc400000010ff */
[----:B------:R-:W-:Y:S02]  /*ab70*/  F2FP.BF16.F32.PACK_AB R14, R89, R88 ;  /* 0x00000058590e723e */ /* 0x000fe400000010ff */
[----:B------:R-:W-:Y:S02]  /*ab80*/  F2FP.BF16.F32.PACK_AB R15, R85, R84 ;  /* 0x00000054550f723e */ /* 0x000fe400000010ff */
[----:B------:R-:W-:Y:S02]  /*ab90*/  F2FP.BF16.F32.PACK_AB R13, R87, R86 ;  /* 0x00000056570d723e */ /* 0x000fe400000010ff */
[----:B------:R-:W-:Y:S02]  /*aba0*/  SEL R56, R141, R56, P0 ;  /* 0x000000388d387207 */ /* 0x000fe40000000000 */
[----:B------:R-:W-:Y:S02]  /*abb0*/  F2FP.BF16.F32.PACK_AB R24, R83, R82 ;  /* 0x000000525318723e */ /* 0x000fe400000010ff */
[----:B------:R-:W-:-:S02]  /*abc0*/  F2FP.BF16.F32.PACK_AB R26, R81, R80 ;  /* 0x00000050511a723e */ /* 0x000fc400000010ff */
[----:B------:R-:W-:Y:S02]  /*abd0*/  F2FP.BF16.F32.PACK_AB R27, R77, R76 ;  /* 0x0000004c4d1b723e */ /* 0x000fe400000010ff */
[----:B-1----:R-:W-:Y:S01]  /*abe0*/  F2FP.BF16.F32.PACK_AB R25, R79, R78 ;  /* 0x0000004e4f19723e */ /* 0x002fe200000010ff */
[----:B------:R-:W-:Y:S01]  /*abf0*/  STSM.16.M88.4 [R137], R32 ;  /* 0x0000002089007844 */ /* 0x000fe20000000200 */
[----:B------:R-:W-:Y:S02]  /*ac00*/  F2FP.BF16.F32.PACK_AB R28, R75, R74 ;  /* 0x0000004a4b1c723e */ /* 0x000fe400000010ff */
[----:B------:R-:W-:Y:S02]  /*ac10*/  F2FP.BF16.F32.PACK_AB R30, R73, R72 ;  /* 0x00000048491e723e */ /* 0x000fe400000010ff */
[----:B------:R-:W-:Y:S02]  /*ac20*/  F2FP.BF16.F32.PACK_AB R31, R69, R68 ;  /* 0x00000044451f723e */ /* 0x000fe400000010ff */
[----:B------:R-:W-:Y:S01]  /*ac30*/  F2FP.BF16.F32.PACK_AB R29, R71, R70 ;  /* 0x00000046471d723e */ /* 0x000fe200000010ff */
[----:B------:R0:W-:Y:S01]  /*ac40*/  STSM.16.M88.4 [R136], R12 ;  /* 0x0000000c88007844 */ /* 0x0001e20000000200 */
[----:B------:R-:W-:-:S02]  /*ac50*/  F2FP.BF16.F32.PACK_AB R4, R67, R66 ;  /* 0x000000424304723e */ /* 0x000fc400000010ff */
[----:B------:R-:W-:Y:S02]  /*ac60*/  F2FP.BF16.F32.PACK_AB R6, R65, R64 ;  /* 0x000000404106723e */ /* 0x000fe400000010ff */
[----:B------:R-:W-:Y:S02]  /*ac70*/  F2FP.BF16.F32.PACK_AB R7, R61, R60 ;  /* 0x0000003c3d07723e */ /* 0x000fe400000010ff */
[----:B------:R-:W-:Y:S01]  /*ac80*/  F2FP.BF16.F32.PACK_AB R5, R63, R62 ;  /* 0x0000003e3f05723e */ /* 0x000fe200000010ff */
[----:B------:R1:W-:Y:S01]  /*ac90*/  STSM.16.M88.4 [R135], R24 ;  /* 0x0000001887007844 */ /* 0x0003e20000000200 */
[----:B------:R-:W-:Y:S02]  /*aca0*/  F2FP.BF16.F32.PACK_AB R8, R59, R58 ;  /* 0x0000003a3b08723e */ /* 0x000fe400000010ff */
[----:B------:R-:W-:Y:S02]  /*acb0*/  F2FP.BF16.F32.PACK_AB R10, R57, R56 ;  /* 0x00000038390a723e */ /* 0x000fe400000010ff */
[----:B------:R-:W-:-:S02]  /*acc0*/  F2FP.BF16.F32.PACK_AB R11, R53, R52 ;  /* 0x00000034350b723e */ /* 0x000fc400000010ff */
[----:B------:R-:W-:Y:S02]  /*acd0*/  F2FP.BF16.F32.PACK_AB R9, R55, R54 ;  /* 0x000000363709723e */ /* 0x000fe400000010ff */
[----:B0-----:R-:W-:Y:S02]  /*ace0*/  F2FP.BF16.F32.PACK_AB R12, R51, R50 ;  /* 0x00000032330c723e */ /* 0x001fe400000010ff */
[----:B------:R-:W-:Y:S02]  /*acf0*/  F2FP.BF16.F32.PACK_AB R14, R49, R48 ;  /* 0x00000030310e723e */ /* 0x000fe400000010ff */
[----:B------:R-:W-:Y:S02]  /*ad00*/  F2FP.BF16.F32.PACK_AB R15, R45, R44 ;  /* 0x0000002c2d0f723e */ /* 0x000fe400000010ff */
[----:B------:R-:W-:Y:S01]  /*ad10*/  F2FP.BF16.F32.PACK_AB R13, R47, R46 ;  /* 0x0000002e2f0d723e */ /* 0x000fe200000010ff */
[----:B------:R-:W-:Y:S01]  /*ad20*/  STSM.16.M88.4 [R134], R28 ;  /* 0x0000001c86007844 */ /* 0x000fe20000000200 */
[----:B-1----:R-:W-:-:S02]  /*ad30*/  F2FP.BF16.F32.PACK_AB R25, R39, R38 ;  /* 0x000000262719723e */ /* 0x002fc400000010ff */
[----:B------:R-:W-:Y:S02]  /*ad40*/  F2FP.BF16.F32.PACK_AB R26, R41, R40 ;  /* 0x00000028291a723e */ /* 0x000fe400000010ff */
[----:B------:R-:W-:Y:S02]  /*ad50*/  F2FP.BF16.F32.PACK_AB R27, R37, R36 ;  /* 0x00000024251b723e */ /* 0x000fe400000010ff */
[----:B------:R-:W-:Y:S01]  /*ad60*/  F2FP.BF16.F32.PACK_AB R24, R43, R42 ;  /* 0x0000002a2b18723e */ /* 0x000fe200000010ff */
[----:B------:R-:W-:Y:S04]  /*ad70*/  STSM.16.M88.4 [R133], R4 ;  /* 0x0000000485007844 */ /* 0x000fe80000000200 */
[----:B------:R-:W-:Y:S04]  /*ad80*/  STSM.16.M88.4 [R132], R8 ;  /* 0x0000000884007844 */ /* 0x000fe80000000200 */
[----:B------:R0:W-:Y:S04]  /*ad90*/  STSM.16.M88.4 [R3], R12 ;  /* 0x0000000c03007844 */ /* 0x0001e80000000200 */
[----:B------:R1:W-:Y:S01]  /*ada0*/  STSM.16.M88.4 [R0], R24 ;  /* 0x0000001800007844 */ /* 0x0003e20000000200 */
[----:B------:R-:W-:Y:S01]  /*adb0*/  BAR.SYNC.DEFER_BLOCKING 0x1, 0x100 ;  /* 0x0044000000007b1d */ /* 0x000fe20000010000 */
[----:B------:R-:W-:Y:S01]  /*adc0*/  ISETP.NE.U32.AND P0, PT, RZ, UR14, PT ;  /* 0x0000000eff007c0c */ /* 0x000fe2000bf05070 */
[----:B------:R-:W-:-:S02]  /*add0*/  USHF.L.U64.HI UR16, UR36, 0x2, UR37 ;  /* 0x0000000224107899 */ /* 0x000fc40008010225 */
[----:B------:R-:W-:Y:S01]  /*ade0*/  UIADD3 UR9, UP0, UR4, UR14, URZ ;  /* 0x0000000e04097290 */ /* 0x000fe2000ff1e03f */
[----:B------:R-:W-:-:S03]  /*adf0*/  ISETP.NE.AND.EX P0, PT, RZ, UR15, PT, P0 ;  /* 0x0000000fff007c0c */ /* 0x000fc6000bf05300 */
[----:B------:R-:W-:Y:S01]  /*ae00*/  UIADD3.X UR12, UR16, UR15, URZ, UP0, !UPT ;  /* 0x0000000f100c7290 */ /* 0x000fe200087fe43f */
[----:B0-----:R-:W0:Y:S01]  /*ae10*/  LDC R3, c[0x0][0xbe8] ;  /* 0x0002fa00ff037b82 */ /* 0x001e220000000800 */
[----:B------:R-:W-:-:S04]  /*ae20*/  IMAD.U32 R32, RZ, RZ, UR9 ;  /* 0x00000009ff207e24 */ /* 0x000fc8000f8e00ff */
[----:B------:R-:W-:Y:S01]  /*ae30*/  IMAD.U32 R33, RZ, RZ, UR12 ;  /* 0x0000000cff217e24 */ /* 0x000fe2000f8e00ff */
[----:B------:R-:W-:-:S04]  /*ae40*/  ULDC.64 UR12, c[0x0][0xc08] ;  /* 0x00030200000c7ab9 */ /* 0x000fc80000000a00 */
[----:B------:R-:W2:Y:S01]  /*ae50*/  @P0 LDG.E R28, desc[UR52][R32.64] ;  /* 0x00000034201c0981 */ /* 0x000ea2000c1e1900 */
[----:B------:R-:W-:-:S04]  /*ae60*/  UISETP.NE.U32.AND UP0, UPT, UR12, URZ, UPT ;  /* 0x0000003f0c00728c */ /* 0x000fc8000bf05070 */
[----:B------:R-:W-:Y:S01]  /*ae70*/  UISETP.NE.AND.EX UP0, UPT, UR13, URZ, UPT, UP0 ;  /* 0x0000003f0d00728c */ /* 0x000fe2000bf05300 */
[----:B0-----:R-:W-:-:S10]  /*ae80*/  ISETP.NE.AND P1, PT, R3, 0x1, PT ;  /* 0x000000010300780c */ /* 0x001fd40003f25270 */
[----:B------:R-:W-:-:S03]  /*ae90*/  @UP0 UIADD3 UR12, UP1, UR4, UR12, URZ ;  /* 0x0000000c040c0290 */ /* 0x000fc6000ff3e03f */
[----:B-1----:R-:W0:Y:S01]  /*aea0*/  @P1 LDC R0, c[0x0][0xbec] ;  /* 0x0002fb00ff001b82 */ /* 0x002e220000000800 */
[----:B------:R-:W-:Y:S02]  /*aeb0*/  @UP0 UIADD3.X UR13, UR16, UR13, URZ, UP1, !UPT ;  /* 0x0000000d100d0290 */ /* 0x000fe40008ffe43f */
[----:B------:R-:W-:Y:S01]  /*aec0*/  UISETP.GT.AND UP1, UPT, UR45, 0x1, UPT ;  /* 0x000000012d00788c */ /* 0x000fe2000bf24270 */
[----:B------:R-:W-:-:S04]  /*aed0*/  UMOV UR20, 0x9b8 ;  /* 0x000009b800147882 */ /* 0x000fc80000000000 */
[----:B------:R-:W1:Y:S01]  /*aee0*/  @P1 LDC R9, c[0x0][0xbf0] ;  /* 0x0002fc00ff091b82 */ /* 0x000e620000000800 */
[----:B------:R-:W-:Y:S01]  /*aef0*/  USEL UR20, UR20, 0x978, UP1 ;  /* 0x0000097814147887 */ /* 0x000fe20008800000 */
[----:B------:R-:W-:Y:S01]  /*af00*/  PLOP3.LUT P4, PT, PT, PT, UP0, 0x80, 0x0 ;  /* 0x000000000000781c */ /* 0x000fe20003f8f008 */
[----:B------:R-:W-:Y:S01]  /*af10*/  UISETP.NE.U32.AND UP0, UPT, UR14, URZ, UPT ;  /* 0x0000003f0e00728c */ /* 0x000fe2000bf05070 */
[----:B------:R-:W-:Y:S01]  /*af20*/  IMAD.U32 R11, RZ, RZ, UR42 ;  /* 0x0000002aff0b7e24 */ /* 0x000fe2000f8e00ff */
[----:B------:R-:W-:Y:S02]  /*af30*/  ULDC UR4, c[0x0][0xa88] ;  /* 0x0002a20000047ab9 */ /* 0x000fe40000000800 */
[----:B------:R-:W-:Y:S01]  /*af40*/  UISETP.NE.AND.EX UP0, UPT, UR15, URZ, UPT, UP0 ;  /* 0x0000003f0f00728c */ /* 0x000fe2000bf05300 */
[----:B------:R-:W-:Y:S01]  /*af50*/  IMAD.U32 R8, RZ, RZ, UR4 ;  /* 0x00000004ff087e24 */ /* 0x000fe2000f8e00ff */
[----:B------:R-:W-:Y:S01]  /*af60*/  UMOV UR4, URZ ;  /* 0x0000003f00047c82 */ /* 0x000fe20008000000 */
[----:B------:R-:W-:Y:S01]  /*af70*/  USEL UR9, UR39, URZ, UP1 ;  /* 0x0000003f27097287 */ /* 0x000fe20008800000 */
[----:B------:R-:W-:Y:S01]  /*af80*/  IMAD R11, R11, 0x80, R148 ;  /* 0x000000800b0b7824 */ /* 0x000fe200078e0294 */
[----:B------:R-:W-:Y:S01]  /*af90*/  USEL UR36, UR36, URZ, !UP0 ;  /* 0x0000003f24247287 */ /* 0x000fe2000c000000 */
[----:B------:R-:W-:Y:S01]  /*afa0*/  IMAD.U32 R4, RZ, RZ, UR12 ;  /* 0x0000000cff047e24 */ /* 0x000fe2000f8e00ff */
[----:B------:R-:W-:Y:S01]  /*afb0*/  ULDC.64 UR16, c[0x0][UR20+0x218] ;  /* 0x0000860014107abb */ /* 0x000fe20008000a00 */
[----:B------:R-:W-:Y:S01]  /*afc0*/  ULDC.64 UR18, c[0x0][UR20+0x228] ;  /* 0x00008a0014127abb */ /* 0x000fe20008000a00 */
[----:B------:R-:W-:Y:S01]  /*afd0*/  IMAD.U32 R5, RZ, RZ, UR13 ;  /* 0x0000000dff057e24 */ /* 0x000fe2000f8e00ff */
[----:B------:R-:W-:Y:S01]  /*afe0*/  ULDC.64 UR14, c[0x0][UR20+0x220] ;  /* 0x00008800140e7abb */ /* 0x000fe20008000a00 */
[----:B------:R-:W-:Y:S01]  /*aff0*/  UIMAD.WIDE.U32 UR12, UR16, UR38, URZ ;  /* 0x00000026100c72a5 */ /* 0x000fe2000f8e003f */
[----:B0-----:R-:W-:Y:S01]  /*b000*/  @P1 IMAD.HI.U32 R0, R11, R0, RZ ;  /* 0x000000000b001227 */ /* 0x001fe200078e00ff */
[----:B------:R-:W-:Y:S01]  /*b010*/  UIMAD.WIDE.U32 UR22, UR18, UR9, URZ ;  /* 0x00000009121672a5 */ /* 0x000fe2000f8e003f */
[----:B------:R0:W5:Y:S01]  /*b020*/  @P4 LDG.E R8, desc[UR52][R4.64] ;  /* 0x0000003404084981 */ /* 0x000162000c1e1900 */
[----:B------:R-:W-:-:S02]  /*b030*/  UIMAD UR16, UR17, UR38, URZ ;  /* 0x00000026111072a4 */ /* 0x000fc4000f8e023f */
[----:B------:R-:W-:Y:S02]  /*b040*/  UIMAD UR18, UR19, UR9, URZ ;  /* 0x00000009131272a4 */ /* 0x000fe4000f8e023f */
[----:B------:R-:W-:Y:S02]  /*b050*/  USEL UR37, UR37, URZ, !UP0 ;  /* 0x0000003f25257287 */ /* 0x000fe4000c000000 */
[----:B------:R-:W-:Y:S01]  /*b060*/  UIMAD UR9, UR15, UR36, URZ ;  /* 0x000000240f0972a4 */ /* 0x000fe2000f8e023f */
[----:B------:R-:W-:Y:S01]  /*b070*/  IMAD.MOV.U32 R7, RZ, RZ, R11 ;  /* 0x000000ffff077224 */ /* 0x000fe200078e000b */
[----:B------:R-:W-:Y:S01]  /*b080*/  UIADD3 UR13, UR13, UR16, URZ ;  /* 0x000000100d0d7290 */ /* 0x000fe2000fffe03f */
[----:B-1----:R-:W-:Y:S01]  /*b090*/  @P1 SHF.R.U32.HI R7, RZ, R9, R0 ;  /* 0x00000009ff071219 */ /* 0x002fe20000011600 */
[----:B------:R-:W-:Y:S02]  /*b0a0*/  UIMAD.WIDE.U32 UR16, UR14, UR36, URZ ;  /* 0x000000240e1072a5 */ /* 0x000fe4000f8e003f */
[----:B------:R-:W-:-:S02]  /*b0b0*/  UIMAD UR9, UR14, UR37, UR9 ;  /* 0x000000250e0972a4 */ /* 0x000fc4000f8e0209 */
[----:B------:R-:W-:Y:S01]  /*b0c0*/  UIADD3 UR18, UR23, UR18, URZ ;  /* 0x0000001217127290 */ /* 0x000fe2000fffe03f */
[----:B0-----:R-:W-:Y:S01]  /*b0d0*/  IMAD.U32 R4, RZ, RZ, UR22 ;  /* 0x00000016ff047e24 */ /* 0x001fe2000f8e00ff */
[----:B------:R-:W-:Y:S01]  /*b0e0*/  UIADD3 UR9, UR17, UR9, URZ ;  /* 0x0000000911097290 */ /* 0x000fe2000fffe03f */
[--C-:B------:R-:W-:Y:S02]  /*b0f0*/  IMAD.MOV R0, RZ, RZ, -R7.reuse ;  /* 0x000000ffff007224 */ /* 0x100fe400078e0a07 */
[----:B------:R-:W-:Y:S01]  /*b100*/  IMAD.U32 R5, RZ, RZ, UR23 ;  /* 0x00000017ff057e24 */ /* 0x000fe2000f8e00ff */
[----:B------:R-:W-:Y:S01]  /*b110*/  SHF.R.S32.HI R5, RZ, 0x1f, R7 ;  /* 0x0000001fff057819 */ /* 0x000fe20000011407 */
[----:B------:R-:W-:Y:S02]  /*b120*/  IMAD R9, R3, R0, R11 ;  /* 0x0000000003097224 */ /* 0x000fe400078e020b */
[----:B------:R-:W-:-:S03]  /*b130*/  IMAD.U32 R6, RZ, RZ, UR18 ;  /* 0x00000012ff067e24 */ /* 0x000fc6000f8e00ff */
[----:B------:R-:W-:Y:S02]  /*b140*/  SHF.R.S32.HI R0, RZ, 0x1f, R9 ;  /* 0x0000001fff007819 */ /* 0x000fe40000011409 */
[----:B--2---:R-:W-:-:S13]  /*b150*/  @P0 R2UR UR4, R28 ;  /* 0x000000001c0402ca */ /* 0x004fda00000e0000 */
[----:B------:R-:W-:Y:S02]  /*b160*/  UIADD3 UR12, UP0, UP2, UR16, UR12, UR4 ;  /* 0x0000000c100c7290 */ /* 0x000fe4000fa1e004 */
[----:B------:R-:W-:Y:S01]  /*b170*/  USHF.R.S32.HI UR14, URZ, 0x1f, UR4 ;  /* 0x0000001f3f0e7899 */ /* 0x000fe20008011404 */
[----:B------:R-:W-:Y:S01]  /*b180*/  ULDC.64 UR16, c[0x0][0xba8] ;  /* 0x0002ea0000107ab9 */ /* 0x000fe20000000a00 */
[----:B------:R-:W-:Y:S02]  /*b190*/  @!UP1 ULDC UR16, c[0x0][0xb50] ;  /* 0x0002d40000109ab9 */ /* 0x000fe40000000800 */
[----:B------:R-:W-:Y:S01]  /*b1a0*/  UIADD3.X UR9, UR9, UR13, UR14, UP0, UP2 ;  /* 0x0000000d09097290 */ /* 0x000fe200087e440e */
[----:B------:R-:W-:Y:S01]  /*b1b0*/  IADD3 R4, P2, P3, R7, UR12, R4 ;  /* 0x0000000c07047c10 */ /* 0x000fe2000fb5e004 */
[----:B------:R-:W-:Y:S01]  /*b1c0*/  @!UP1 ULDC UR17, c[0x0][0xb54] ;  /* 0x0002d50000119ab9 */ /* 0x000fe20000000800 */
[----:B------:R-:W-:Y:S02]  /*b1d0*/  ULDC.64 UR12, c[0x0][UR20+0x210] ;  /* 0x00008400140c7abb */ /* 0x000fe40008000a00 */
[----:B------:R-:W-:Y:S01]  /*b1e0*/  IMAD R7, R9, UR13, RZ ;  /* 0x0000000d09077c24 */ /* 0x000fe2000f8e02ff */
[----:B------:R-:W-:-:S03]  /*b1f0*/  IADD3.X R5, R5, UR9, R6, P2, P3 ;  /* 0x0000000905057c10 */ /* 0x000fc600097e6406 */
[----:B------:R-:W-:Y:S02]  /*b200*/  IMAD R7, R0, UR12, R7 ;  /* 0x0000000c00077c24 */ /* 0x000fe4000f8e0207 */
[----:B------:R-:W-:-:S04]  /*b210*/  IMAD.WIDE.U32 R4, R9, UR12, R4 ;  /* 0x0000000c09047c25 */ /* 0x000fc8000f8e0004 */
[----:B------:R-:W-:Y:S01]  /*b220*/  IMAD.IADD R5, R5, 0x1, R7 ;  /* 0x0000000105057824 */ /* 0x000fe200078e0207 */
[----:B------:R-:W-:-:S04]  /*b230*/  LEA R10, P2, R4, UR16, 0x2 ;  /* 0x00000010040a7c11 */ /* 0x000fc8000f8410ff */
[----:B------:R-:W-:Y:S01]  /*b240*/  LEA.HI.X R12, R4, UR17, R5, 0x2, P2 ;  /* 0x00000011040c7c11 */ /* 0x000fe200090f1405 */
[----:B------:R-:W-:Y:S08]  /*b250*/  @P4 BRA `(.L_x_210) ;  /* 0x0000000000104947 */ /* 0x000ff00003800000 */
[----:B------:R-:W-:Y:S05]  /*b260*/  @!P0 BRA `(.L_x_210) ;  /* 0x00000000000c8947 */ /* 0x000fea0003800000 */
[----:B------:R-:W2:Y:S04]  /*b270*/  LDG.E R5, desc[UR52][R32.64] ;  /* 0x0000003420057981 */ /* 0x000ea8000c1e1900 */
[----:B-----5:R-:W2:Y:S02]  /*b280*/  LDG.E R8, desc[UR52][R32.64+0x4] ;  /* 0x0000043420087981 */ /* 0x020ea4000c1e1900 */
[----:B--2---:R-:W-:-:S07]  /*b290*/  IMAD.IADD R8, R8, 0x1, -R5 ;  /* 0x0000000108087824 */ /* 0x004fce00078e0a05 */
.L_x_210:
[----:B------:R-:W2:Y:S01]  /*b2a0*/  LDL R0, [R1+0x20] ;  /* 0x0000200001007983 */ /* 0x000ea20000100800 */
[----:B------:R-:W-:Y:S01]  /*b2b0*/  IMAD.U32 R13, RZ, RZ, UR42 ;  /* 0x0000002aff0d7e24 */ /* 0x000fe2000f8e00ff */
[----:B------:R-:W-:Y:S02]  /*b2c0*/  LOP3.LUT P0, RZ, R227, 0x3, RZ, 0xc0, !PT ;  /* 0x00000003e3ff7812 */ /* 0x000fe4000780c0ff */
[----:B------:R-:W-:Y:S01]  /*b2d0*/  SHFL.IDX PT, R4, R10, RZ, 0x1c1f ;  /* 0x001c1fff0a047589 */ /* 0x000fe200000e0000 */
[----:B------:R-:W-:-:S03]  /*b2e0*/  PLOP3.LUT P3, PT, PT, PT, UP1, 0x80, 0x0 ;  /* 0x000000000000781c */ /* 0x000fc60003f6f018 */
[----:B------:R-:W0:Y:S04]  /*b2f0*/  SHFL.IDX PT, R5, R12, RZ, 0x1c1f ;  /* 0x001c1fff0c057589 */ /* 0x000e2800000e0000 */
[----:B------:R-:W-:Y:S04]  /*b300*/  SHFL.IDX PT, R6, R10, 0x1, 0x1c1f ;  /* 0x003c1f000a067f89 */ /* 0x000fe800000e0000 */
[----:B------:R-:W1:Y:S01]  /*b310*/  SHFL.IDX PT, R7, R12, 0x1, 0x1c1f ;  /* 0x003c1f000c077f89 */ /* 0x000e6200000e0000 */
[----:B--2---:R-:W-:Y:S02]  /*b320*/  IMAD R13, R13, 0x80, R0 ;  /* 0x000000800d0d7824 */ /* 0x004fe400078e0200 */
[----:B-----5:R-:W-:-:S02]  /*b330*/  IMAD R0, R8, R3, RZ ;  /* 0x0000000308007224 */ /* 0x020fc400078e02ff */
[----:B------:R-:W-:-:S03]  /*b340*/  VIADD R9, R13, 0x8 ;  /* 0x000000080d097836 */ /* 0x000fc60000000000 */
[-C--:B------:R-:W-:Y:S02]  /*b350*/  ISETP.GE.OR P2, PT, R13, R0.reuse, P0 ;  /* 0x000000000d00720c */ /* 0x080fe40000746670 */
[----:B------:R-:W-:-:S11]  /*b360*/  ISETP.GE.OR P0, PT, R9, R0, P0 ;  /* 0x000000000900720c */ /* 0x000fd60000706670 */
[----:B0-----:R0:W-:Y:S01]  /*b370*/  @!P2 ST.E desc[UR52][R4.64], R20 ;  /* 0x000000140400a985 */ /* 0x0011e2000c101934 */
[----:B------:R-:W-:-:S03]  /*b380*/  ISETP.GE.AND P2, PT, R13, R0, PT ;  /* 0x000000000d00720c */ /* 0x000fc60003f46270 */
[----:B-1----:R0:W-:Y:S01]  /*b390*/  @!P0 ST.E desc[UR52][R6.64], R21 ;  /* 0x0000001506008985 */ /* 0x0021e2000c101934 */
[----:B------:R-:W-:Y:S01]  /*b3a0*/  ISETP.GE.AND P0, PT, R9, R0, PT ;  /* 0x000000000900720c */ /* 0x000fe20003f06270 */
[----:B------:R-:W-:-:S12]  /*b3b0*/  @P3 BRA `(.L_x_211) ;  /* 0x0000000c004c3947 */ /* 0x000fd80003800000 */
[----:B------:R-:W-:Y:S01]  /*b3c0*/  IMAD.SHL.U32 R69, R16, 0x8, RZ ;  /* 0x0000000810457824 */ /* 0x000fe200078e00ff */
[----:B------:R-:W1:Y:S01]  /*b3d0*/  @P1 LDC R60, c[0x0][0xbec] ;  /* 0x0002fb00ff3c1b82 */ /* 0x000e620000000800 */
[----:B0-----:R-:W-:Y:S01]  /*b3e0*/  IMAD.MOV.U32 R5, RZ, RZ, 0x2 ;  /* 0x00000002ff057424 */ /* 0x001fe200078e00ff */
[----:B------:R-:W-:Y:S01]  /*b3f0*/  ULDC.64 UR12, c[0x0][0xaa0] ;  /* 0x0002a800000c7ab9 */ /* 0x000fe20000000a00 */
[----:B------:R-:W-:-:S04]  /*b400*/  IMAD R4, R226, 0x40, R69 ;  /* 0x00000040e2047824 */ /* 0x000fc800078e0245 */
[----:B------:R-:W-:Y:S01]  /*b410*/  IMAD.WIDE R4, R4, R5, UR10 ;  /* 0x0000000a04047e25 */ /* 0x000fe2000f8e0205 */
[----:B------:R-:W0:Y:S01]  /*b420*/  @P1 LDC R21, c[0x0][0xbf0] ;  /* 0x0002fc00ff151b82 */ /* 0x000e220000000800 */
[----:B------:R-:W-:Y:S01]  /*b430*/  UIMAD UR9, UR14, UR12, URZ ;  /* 0x0000000c0e0972a4 */ /* 0x000fe2000f8e023f */
[C---:B------:R-:W-:Y:S02]  /*b440*/  IADD3 R9, P4, R4.reuse, 0x1000, RZ ;  /* 0x0000100004097810 */ /* 0x040fe40007f9e0ff */
[C---:B------:R-:W-:Y:S02]  /*b450*/  IADD3 R13, P3, R4.reuse, 0x2000, RZ ;  /* 0x00002000040d7810 */ /* 0x040fe40007f7e0ff */
[C---:B------:R-:W-:Y:S02]  /*b460*/  IADD3 R25, P6, R4.reuse, 0x3000, RZ ;  /* 0x0000300004197810 */ /* 0x040fe40007fde0ff */
[C---:B------:R-:W-:Y:S02]  /*b470*/  IADD3 R29, P5, R4.reuse, 0x4000, RZ ;  /* 0x00004000041d7810 */ /* 0x040fe40007fbe0ff */
[----:B------:R-:W-:Y:S01]  /*b480*/  IADD3 R33, P2, R4, 0x5000, RZ ;  /* 0x0000500004217810 */ /* 0x000fe20007f5e0ff */
[----:B------:R-:W-:Y:S01]  /*b490*/  UIMAD.WIDE.U32 UR10, UR4, UR12, URZ ;  /* 0x0000000c040a72a5 */ /* 0x000fe2000f8e003f */
[----:B------:R-:W-:Y:S01]  /*b4a0*/  LOP3.LUT R8, R9, 0x380, RZ, 0xc0, !PT ;  /* 0x0000038009087812 */ /* 0x000fe200078ec0ff */
[----:B------:R-:W-:Y:S01]  /*b4b0*/  UIMAD UR9, UR4, UR13, UR9 ;  /* 0x0000000d040972a4 */ /* 0x000fe2000f8e0209 */
[----:B------:R-:W-:Y:S01]  /*b4c0*/  LOP3.LUT R12, R13, 0x380, RZ, 0xc0, !PT ;  /* 0x000003800d0c7812 */ /* 0x000fe200078ec0ff */
[----:B------:R-:W-:Y:S01]  /*b4d0*/  IMAD R20, R16, 0x20, R226 ;  /* 0x0000002010147824 */ /* 0x000fe200078e02e2 */
[----:B------:R-:W-:Y:S01]  /*b4e0*/  LOP3.LUT R24, R25, 0x380, RZ, 0xc0, !PT ;  /* 0x0000038019187812 */ /* 0x000fe200078ec0ff */
[----:B------:R-:W-:Y:S01]  /*b4f0*/  IMAD.U32 R63, RZ, RZ, UR42 ;  /* 0x0000002aff3f7e24 */ /* 0x000fe2000f8e00ff */
[----:B------:R-:W-:Y:S01]  /*b500*/  LOP3.LUT R28, R29, 0x380, RZ, 0xc0, !PT ;  /* 0x000003801d1c7812 */ /* 0x000fe200078ec0ff */
[----:B------:R-:W-:Y:S01]  /*b510*/  ULDC.64 UR14, c[0x0][0xaf0] ;  /* 0x0002bc00000e7ab9 */ /* 0x000fe20000000a00 */
[----:B------:R-:W-:Y:S01]  /*b520*/  LOP3.LUT R32, R33, 0x380, RZ, 0xc0, !PT ;  /* 0x0000038021207812 */ /* 0x000fe200078ec0ff */
[----:B------:R-:W-:Y:S01]  /*b530*/  UIADD3 UR11, UR11, UR9, URZ ;  /* 0x000000090b0b7290 */ /* 0x000fe2000fffe03f */
[----:B------:R-:W-:Y:S01]  /*b540*/  SHF.R.U64 R8, R8, 0x3, RZ ;  /* 0x0000000308087819 */ /* 0x000fe200000012ff */
[----:B------:R-:W-:Y:S01]  /*b550*/  ULDC.64 UR12, c[0x0][0xae8] ;  /* 0x0002ba00000c7ab9 */ /* 0x000fe20000000a00 */
[----:B------:R-:W-:Y:S01]  /*b560*/  SHF.R.U64 R12, R12, 0x3, RZ ;  /* 0x000000030c0c7819 */ /* 0x000fe200000012ff */
[----:B------:R-:W-:Y:S01]  /*b570*/  IMAD R63, R63, 0x80, R20 ;  /* 0x000000803f3f7824 */ /* 0x000fe200078e0214 */
[----:B------:R-:W-:-:S02]  /*b580*/  SHF.R.U64 R24, R24, 0x3, RZ ;  /* 0x0000000318187819 */ /* 0x000fc400000012ff */
[----:B------:R-:W-:Y:S01]  /*b590*/  SHF.R.U64 R28, R28, 0x3, RZ ;  /* 0x000000031c1c7819 */ /* 0x000fe200000012ff */
[----:B------:R-:W-:Y:S01]  /*b5a0*/  USHF.R.S32.HI UR4, URZ, 0x1f, UR36 ;  /* 0x0000001f3f047899 */ /* 0x000fe20008011424 */
[----:B------:R-:W-:Y:S01]  /*b5b0*/  SHF.R.U64 R32, R32, 0x3, RZ ;  /* 0x0000000320207819 */ /* 0x000fe200000012ff */
[----:B------:R-:W-:Y:S01]  /*b5c0*/  UIMAD.WIDE.U32 UR10, UR38, UR12, UR10 ;  /* 0x0000000c260a72a5 */ /* 0x000fe2000f8e000a */
[----:B------:R-:W-:Y:S01]  /*b5d0*/  LOP3.LUT R8, R8, R9, RZ, 0x3c, !PT ;  /* 0x0000000908087212 */ /* 0x000fe200078e3cff */
[--C-:B------:R-:W-:Y:S01]  /*b5e0*/  IMAD.X R9, RZ, RZ, R5.reuse, P4 ;  /* 0x000000ffff097224 */ /* 0x100fe200020e0605 */
[----:B------:R-:W-:Y:S01]  /*b5f0*/  LOP3.LUT R12, R12, R13, RZ, 0x3c, !PT ;  /* 0x0000000d0c0c7212 */ /* 0x000fe200078e3cff */
[--C-:B------:R-:W-:Y:S01]  /*b600*/  IMAD.X R13, RZ, RZ, R5.reuse, P3 ;  /* 0x000000ffff0d7224 */ /* 0x100fe200018e0605 */
[----:B------:R-:W-:Y:S01]  /*b610*/  LOP3.LUT R24, R24, R25, RZ, 0x3c, !PT ;  /* 0x0000001918187212 */ /* 0x000fe200078e3cff */
[--C-:B------:R-:W-:Y:S01]  /*b620*/  IMAD.X R25, RZ, RZ, R5.reuse, P6 ;  /* 0x000000ffff197224 */ /* 0x100fe200030e0605 */
[----:B------:R-:W-:Y:S01]  /*b630*/  LOP3.LUT R28, R28, R29, RZ, 0x3c, !PT ;  /* 0x0000001d1c1c7212 */ /* 0x000fe200078e3cff */
[--C-:B------:R-:W-:Y:S01]  /*b640*/  IMAD.X R29, RZ, RZ, R5.reuse, P5 ;  /* 0x000000ffff1d7224 */ /* 0x100fe200028e0605 */
[----:B------:R-:W-:Y:S01]  /*b650*/  LOP3.LUT R32, R32, R33, RZ, 0x3c, !PT ;  /* 0x0000002120207212 */ /* 0x000fe200078e3cff */
[----:B-1----:R-:W-:Y:S01]  /*b660*/  @P1 IMAD.HI.U32 R20, R63, R60, RZ ;  /* 0x0000003c3f141227 */ /* 0x002fe200078e00ff */
[C---:B------:R-:W-:Y:S01]  /*b670*/  IADD3 R37, P0, R4.reuse, 0x6000, RZ ;  /* 0x0000600004257810 */ /* 0x040fe20007f1e0ff */
[----:B------:R-:W-:Y:S01]  /*b680*/  UIMAD UR4, UR4, UR14, URZ ;  /* 0x0000000e040472a4 */ /* 0x000fe2000f8e023f */
[C---:B------:R-:W-:Y:S01]  /*b690*/  IADD3 R41, P4, R4.reuse, 0x7000, RZ ;  /* 0x0000700004297810 */ /* 0x040fe20007f9e0ff */
[----:B------:R-:W-:Y:S01]  /*b6a0*/  IMAD.X R33, RZ, RZ, R5, P2 ;  /* 0x000000ffff217224 */ /* 0x000fe200010e0605 */
[C---:B------:R-:W-:Y:S01]  /*b6b0*/  IADD3 R57, P3, R4.reuse, 0x8000, RZ ;  /* 0x0000800004397810 */ /* 0x040fe20007f7e0ff */
[----:B------:R-:W-:Y:S01]  /*b6c0*/  UIMAD UR11, UR38, UR13, UR11 ;  /* 0x0000000d260b72a4 */ /* 0x000fe2000f8e020b */
[C---:B------:R-:W-:Y:S01]  /*b6d0*/  IADD3 R45, P6, R4.reuse, 0x9000, RZ ;  /* 0x00009000042d7810 */ /* 0x040fe20007fde0ff */
[----:B------:R-:W-:Y:S01]  /*b6e0*/  IMAD.MOV.U32 R61, RZ, RZ, R63 ;  /* 0x000000ffff3d7224 */ /* 0x000fe200078e003f */
[C---:B------:R-:W-:Y:S01]  /*b6f0*/  IADD3 R49, P5, R4.reuse, 0xa000, RZ ;  /* 0x0000a00004317810 */ /* 0x040fe20007fbe0ff */
[----:B------:R-:W-:Y:S01]  /*b700*/  UIMAD UR4, UR36, UR15, UR4 ;  /* 0x0000000f240472a4 */ /* 0x000fe2000f8e0204 */
[----:B------:R-:W-:Y:S01]  /*b710*/  IADD3 R7, P2, R4, 0xb000, RZ ;  /* 0x0000b00004077810 */ /* 0x000fe20007f5e0ff */
[----:B------:R-:W-:Y:S01]  /*b720*/  UIMAD.WIDE.U32 UR36, UR36, UR14, UR10 ;  /* 0x0000000e242472a5 */ /* 0x000fe2000f8e000a */
[----:B------:R-:W-:Y:S01]  /*b730*/  LOP3.LUT R36, R37, 0x380, RZ, 0xc0, !PT ;  /* 0x0000038025247812 */ /* 0x000fe200078ec0ff */
[----:B------:R-:W5:Y:S01]  /*b740*/  LD.E.128 R12, desc[UR52][R12.64] ;  /* 0x000000340c0c7980 */ /* 0x000f62000c101d00 */
[----:B------:R-:W-:Y:S01]  /*b750*/  LOP3.LUT R40, R41, 0x380, RZ, 0xc0, !PT ;  /* 0x0000038029287812 */ /* 0x000fe200078ec0ff */
[----:B------:R-:W-:Y:S01]  /*b760*/  IMAD.X R53, RZ, RZ, R5, P2 ;  /* 0x000000ffff357224 */ /* 0x000fe200010e0605 */
[----:B------:R-:W-:Y:S01]  /*b770*/  LOP3.LUT R56, R57, 0x380, RZ, 0xc0, !PT ;  /* 0x0000038039387812 */ /* 0x000fe200078ec0ff */
[----:B------:R-:W5:Y:S01]  /*b780*/  LD.E.128 R24, desc[UR52][R24.64] ;  /* 0x0000003418187980 */ /* 0x000f62000c101d00 */
[----:B------:R-:W-:-:S02]  /*b790*/  LOP3.LUT R44, R45, 0x380, RZ, 0xc0, !PT ;  /* 0x000003802d2c7812 */ /* 0x000fc400078ec0ff */
[----:B------:R-:W-:Y:S01]  /*b7a0*/  LOP3.LUT R48, R49, 0x380, RZ, 0xc0, !PT ;  /* 0x0000038031307812 */ /* 0x000fe200078ec0ff */
[----:B------:R-:W5:Y:S01]  /*b7b0*/  LD.E.128 R28, desc[UR52][R28.64] ;  /* 0x000000341c1c7980 */ /* 0x000f62000c101d00 */
[----:B0-----:R-:W-:Y:S02]  /*b7c0*/  @P1 SHF.R.U32.HI R61, RZ, R21, R20 ;  /* 0x00000015ff3d1219 */ /* 0x001fe40000011614 */
[----:B------:R-:W-:Y:S01]  /*b7d0*/  LOP3.LUT R11, R4, 0x380, RZ, 0xc0, !PT ;  /* 0x00000380040b7812 */ /* 0x000fe200078ec0ff */
[----:B------:R-:W5:Y:S01]  /*b7e0*/  LD.E.128 R32, desc[UR52][R32.64] ;  /* 0x0000003420207980 */ /* 0x000f62000c101d00 */
[----:B------:R-:W-:Y:S01]  /*b7f0*/  LOP3.LUT R6, R7, 0x380, RZ, 0xc0, !PT ;  /* 0x0000038007067812 */ /* 0x000fe200078ec0ff */
[----:B------:R-:W-:Y:S01]  /*b800*/  UIADD3 UR4, UR37, UR4, URZ ;  /* 0x0000000425047290 */ /* 0x000fe2000fffe03f */
[----:B------:R-:W-:Y:S01]  /*b810*/  SHF.R.U64 R36, R36, 0x3, RZ ;  /* 0x0000000324247819 */ /* 0x000fe200000012ff */
[----:B------:R-:W-:Y:S01]  /*b820*/  IMAD.MOV R62, RZ, RZ, -R61 ;  /* 0x000000ffff3e7224 */ /* 0x000fe200078e0a3d */
[----:B------:R-:W-:Y:S01]  /*b830*/  SHF.R.U64 R40, R40, 0x3, RZ ;  /* 0x0000000328287819 */ /* 0x000fe200000012ff */
[----:B------:R-:W-:Y:S01]  /*b840*/  ULDC.64 UR10, c[0x0][0xae0] ;  /* 0x0002b800000a7ab9 */ /* 0x000fe20000000a00 */
[----:B------:R-:W-:-:S02]  /*b850*/  SHF.R.U64 R56, R56, 0x3, RZ ;  /* 0x0000000338387819 */ /* 0x000fc400000012ff */
[----:B------:R-:W-:Y:S02]  /*b860*/  SHF.R.U64 R44, R44, 0x3, RZ ;  /* 0x000000032c2c7819 */ /* 0x000fe400000012ff */
[----:B------:R-:W-:Y:S02]  /*b870*/  SHF.R.U64 R48, R48, 0x3, RZ ;  /* 0x0000000330307819 */ /* 0x000fe400000012ff */
[----:B------:R-:W-:Y:S02]  /*b880*/  SHF.R.S32.HI R60, RZ, 0x1f, R61 ;  /* 0x0000001fff3c7819 */ /* 0x000fe4000001143d */
[----:B------:R-:W-:Y:S02]  /*b890*/  SHF.R.U64 R11, R11, 0x3, RZ ;  /* 0x000000030b0b7819 */ /* 0x000fe400000012ff */
[----:B------:R-:W-:Y:S01]  /*b8a0*/  SHF.R.U64 R6, R6, 0x3, RZ ;  /* 0x0000000306067819 */ /* 0x000fe200000012ff */
[----:B------:R-:W-:Y:S01]  /*b8b0*/  IMAD R60, R60, UR10, RZ ;  /* 0x0000000a3c3c7c24 */ /* 0x000fe2000f8e02ff */
        /* <DEDUP_REMOVED lines=9> */
[----:B------:R-:W-:Y:S01]  /*b950*/  IMAD.X R49, RZ, RZ, R5, P5 ;  /* 0x000000ffff317224 */ /* 0x000fe200028e0605 */
[----:B------:R-:W-:Y:S01]  /*b960*/  LOP3.LUT R4, R11, R4, RZ, 0x3c, !PT ;  /* 0x000000040b047212 */ /* 0x000fe200078e3cff */
[----:B------:R-:W-:Y:S01]  /*b970*/  IMAD R3, R3, R62, R63 ;  /* 0x0000003e03037224 */ /* 0x000fe200078e023f */
[----:B------:R-:W-:Y:S01]  /*b980*/  LOP3.LUT R52, R6, R7, RZ, 0x3c, !PT ;  /* 0x0000000706347212 */ /* 0x000fe200078e3cff */
[----:B------:R-:W-:Y:S01]  /*b990*/  IMAD.U32 R21, RZ, RZ, UR37 ;  /* 0x00000025ff157e24 */ /* 0x000fe2000f8e00ff */
[----:B------:R-:W5:Y:S01]  /*b9a0*/  LD.E.128 R8, desc[UR52][R8.64] ;  /* 0x0000003408087980 */ /* 0x000f62000c101d00 */
[----:B------:R-:W-:-:S02]  /*b9b0*/  IMAD.U32 R20, RZ, RZ, UR36 ;  /* 0x00000024ff147e24 */ /* 0x000fc4000f8e00ff */
[----:B------:R-:W-:Y:S01]  /*b9c0*/  IMAD.U32 R21, RZ, RZ, UR4 ;  /* 0x00000004ff157e24 */ /* 0x000fe2000f8e00ff */
[----:B------:R-:W5:Y:S01]  /*b9d0*/  LD.E.128 R4, desc[UR52][R4.64] ;  /* 0x0000003404047980 */ /* 0x000f62000c101d00 */
[C---:B------:R-:W-:Y:S01]  /*b9e0*/  IMAD R63, R61.reuse, UR11, R60 ;  /* 0x0000000b3d3f7c24 */ /* 0x040fe2000f8e023c */
[----:B------:R-:W-:Y:S01]  /*b9f0*/  SHF.R.S32.HI R60, RZ, 0x1f, R3 ;  /* 0x0000001fff3c7819 */ /* 0x000fe20000011403 */
[----:B------:R-:W-:Y:S01]  /*ba00*/  IMAD.WIDE.U32 R20, R61, UR10, R20 ;  /* 0x0000000a3d147c25 */ /* 0x000fe2000f8e0014 */
[----:B------:R-:W5:Y:S01]  /*ba10*/  LD.E.128 R36, desc[UR52][R36.64] ;  /* 0x0000003424247980 */ /* 0x000f62000c101d00 */
[----:B------:R-:W-:Y:S02]  /*ba20*/  ULDC.64 UR10, c[0x0][0xad8] ;  /* 0x0002b600000a7ab9 */ /* 0x000fe40000000a00 */
[----:B------:R-:W-:Y:S01]  /*ba30*/  IMAD.U32 R67, RZ, RZ, UR42 ;  /* 0x0000002aff437e24 */ /* 0x000fe2000f8e00ff */
[----:B------:R-:W5:Y:S04]  /*ba40*/  LD.E.128 R40, desc[UR52][R40.64] ;  /* 0x0000003428287980 */ /* 0x000f68000c101d00 */
[----:B------:R-:W5:Y:S04]  /*ba50*/  LD.E.128 R56, desc[UR52][R56.64] ;  /* 0x0000003438387980 */ /* 0x000f68000c101d00 */
[----:B------:R-:W5:Y:S04]  /*ba60*/  LD.E.128 R44, desc[UR52][R44.64] ;  /* 0x000000342c2c7980 */ /* 0x000f68000c101d00 */
[----:B------:R-:W5:Y:S04]  /*ba70*/  LD.E.128 R48, desc[UR52][R48.64] ;  /* 0x0000003430307980 */ /* 0x000f68000c101d00 */
[----:B------:R-:W5:Y:S01]  /*ba80*/  LD.E.128 R52, desc[UR52][R52.64] ;  /* 0x0000003434347980 */ /* 0x000f62000c101d00 */
[----:B------:R-:W-:Y:S01]  /*ba90*/  IMAD.IADD R21, R21, 0x1, R63 ;  /* 0x0000000115157824 */ /* 0x000fe200078e023f */
[----:B------:R-:W-:Y:S01]  /*baa0*/  @!PT LDS RZ, [RZ] ;  /* 0x00000000fffff984 */ /* 0x000fe20000000800 */
[----:B------:R-:W-:Y:S01]  /*bab0*/  @!PT LDS RZ, [RZ] ;  /* 0x00000000fffff984 */ /* 0x000fe20000000800 */
[----:B------:R-:W-:Y:S01]  /*bac0*/  @!PT LDS RZ, [RZ] ;  /* 0x00000000fffff984 */ /* 0x000fe20000000800 */
[----:B------:R-:W-:Y:S01]  /*bad0*/  @!PT LDS RZ, [RZ] ;  /* 0x00000000fffff984 */ /* 0x000fe20000000800 */
[----:B------:R0:W-:Y:S06]  /*bae0*/  MEMBAR.ALL.CTA ;  /* 0x0000000000007992 */ /* 0x0001ec0000008000 */
[----:B0-----:R-:W0:Y:S01]  /*baf0*/  FENCE.VIEW.ASYNC.S ;  /* 0x00000000000073c6 */ /* 0x001e220000000000 */
[----:B------:R-:W-:-:S02]  /*bb00*/  IMAD R60, R60, UR10, RZ ;  /* 0x0000000a3c3c7c24 */ /* 0x000fc4000f8e02ff */
[----:B------:R-:W-:Y:S02]  /*bb10*/  IMAD R67, R67, 0x80, R226 ;  /* 0x0000008043437824 */ /* 0x000fe400078e02e2 */
[C---:B------:R-:W-:Y:S02]  /*bb20*/  IMAD R63, R3.reuse, UR11, R60 ;  /* 0x0000000b033f7c24 */ /* 0x040fe4000f8e023c */
[----:B------:R-:W-:Y:S01]  /*bb30*/  IMAD.WIDE.U32 R20, R3, UR10, R20 ;  /* 0x0000000a03147c25 */ /* 0x000fe2000f8e0014 */
[----:B------:R-:W-:Y:S01]  /*bb40*/  UIADD3 UR8, UR8, 0x33420, URZ ;  /* 0x0003342008087890 */ /* 0x000fe2000fffe03f */
[C---:B------:R-:W-:Y:S01]  /*bb50*/  ISETP.GE.AND P2, PT, R67.reuse, R0, PT ;  /* 0x000000004300720c */ /* 0x040fe20003f46270 */
[----:B------:R-:W-:Y:S01]  /*bb60*/  ULDC.64 UR10, c[0x0][0xa80] ;  /* 0x0002a000000a7ab9 */ /* 0x000fe20000000a00 */
[----:B------:R-:W-:Y:S01]  /*bb70*/  VIADD R3, R67, 0x40 ;  /* 0x0000004043037836 */ /* 0x000fe20000000000 */
[----:B------:R-:W-:Y:S01]  /*bb80*/  UPRMT UR8, URZ, 0x654, UR8 ;  /* 0x000006543f087896 */ /* 0x000fe20008000008 */
[----:B------:R-:W-:-:S03]  /*bb90*/  LEA R64, P3, R20, UR10, 0x1 ;  /* 0x0000000a14407c11 */ /* 0x000fc6000f8608ff */
[----:B------:R-:W-:Y:S01]  /*bba0*/  ISETP.GE.AND P1, PT, R3, R0, PT ;  /* 0x000000000300720c */ /* 0x000fe20003f26270 */
[----:B------:R-:W-:Y:S02]  /*bbb0*/  IMAD.IADD R3, R21, 0x1, R63 ;  /* 0x0000000115037824 */ /* 0x000fe400078e023f */
[----:B------:R-:W-:-:S03]  /*bbc0*/  VIADD R61, R67, 0x20 ;  /* 0x00000020433d7836 */ /* 0x000fc60000000000 */
[----:B------:R-:W-:Y:S01]  /*bbd0*/  LEA.HI.X R65, R20, UR11, R3, 0x1, P3 ;  /* 0x0000000b14417c11 */ /* 0x000fe200098f0c03 */
[C---:B------:R-:W-:Y:S01]  /*bbe0*/  VIADD R66, R69.reuse, 0x80 ;  /* 0x0000008045427836 */ /* 0x040fe20000000000 */
[----:B0-----:R-:W-:Y:S01]  /*bbf0*/  SYNCS.ARRIVE.TRANS64.RED.A1T0 RZ, [UR8], RZ ;  /* 0x000000ffffff79a7 */ /* 0x001fe20008100408 */
[----:B------:R-:W-:Y:S01]  /*bc00*/  VIADD R71, R69, 0x40 ;  /* 0x0000004045477836 */ /* 0x000fe20000000000 */
[----:B------:R0:W1:Y:S01]  /*bc10*/  SHFL.IDX PT, R62, R64, RZ, 0x181f ;  /* 0x00181fff403e7589 */ /* 0x00006200000e0000 */
[----:B------:R-:W-:Y:S03]  /*bc20*/  BSSY B1, `(.L_x_212) ;  /* 0x0000014000017945 */ /* 0x000fe60003800000 */
[----:B------:R0:W2:Y:S01]  /*bc30*/  SHFL.IDX PT, R3, R65, RZ, 0x181f ;  /* 0x00181fff41037589 */ /* 0x0000a200000e0000 */
[----:B------:R-:W-:Y:S02]  /*bc40*/  ISETP.GE.AND P0, PT, R61, R0, PT ;  /* 0x000000003d00720c */ /* 0x000fe40003f06270 */
[----:B------:R-:W-:-:S02]  /*bc50*/  SHF.R.S32.HI R70, RZ, 0x1f, R69 ;  /* 0x0000001fff467819 */ /* 0x000fc40000011445 */
[----:B------:R-:W-:Y:S02]  /*bc60*/  SHF.R.S32.HI R68, RZ, 0x1f, R66 ;  /* 0x0000001fff447819 */ /* 0x000fe40000011442 */
[----:B------:R-:W-:Y:S01]  /*bc70*/  SHF.R.S32.HI R72, RZ, 0x1f, R71 ;  /* 0x0000001fff487819 */ /* 0x000fe20000011447 */
[----:B0-----:R-:W-:Y:S06]  /*bc80*/  @P2 BRA `(.L_x_213) ;  /* 0x0000000000342947 */ /* 0x001fec0003800000 */
[----:B------:R-:W-:Y:S02]  /*bc90*/  ULDC UR4, c[0x0][0xac8] ;  /* 0x0002b20000047ab9 */ /* 0x000fe40000000800 */
[----:B------:R-:W-:Y:S02]  /*bca0*/  ISETP.GE.AND P4, PT, R69, UR4, PT ;  /* 0x0000000445007c0c */ /* 0x000fe4000bf86270 */
[----:B------:R-:W-:Y:S02]  /*bcb0*/  ISETP.GE.AND P3, PT, R71, UR4, PT ;  /* 0x0000000447007c0c */ /* 0x000fe4000bf66270 */
[----:B------:R-:W-:-:S09]  /*bcc0*/  ISETP.GE.AND P2, PT, R66, UR4, PT ;  /* 0x0000000442007c0c */ /* 0x000fd2000bf46270 */
[-C--:B-1----:R-:W-:Y:S02]  /*bcd0*/  @!P4 LEA R20, P6, R69, R62.reuse, 0x1 ;  /* 0x0000003e4514c211 */ /* 0x082fe400078c08ff */
[-C--:B------:R-:W-:Y:S02]  /*bce0*/  @!P3 LEA R60, P5, R71, R62.reuse, 0x1 ;  /* 0x0000003e473cb211 */ /* 0x080fe400078a08ff */
[-C--:B--2---:R-:W-:Y:S02]  /*bcf0*/  @!P4 LEA.HI.X R21, R69, R3.reuse, R70, 0x1, P6 ;  /* 0x000000034515c211 */ /* 0x084fe400030f0c46 */
[C---:B------:R-:W-:Y:S02]  /*bd00*/  @!P2 LEA R62, P6, R66.reuse, R62, 0x1 ;  /* 0x0000003e423ea211 */ /* 0x040fe400078c08ff */
[-C--:B------:R-:W-:Y:S01]  /*bd10*/  @!P3 LEA.HI.X R61, R71, R3.reuse, R72, 0x1, P5 ;  /* 0x00000003473db211 */ /* 0x080fe200028f0c48 */
[----:B-----5:R0:W-:Y:S01]  /*bd20*/  @!P4 ST.E.128 desc[UR52][R20.64], R4 ;  /* 0x000000041400c985 */ /* 0x0201e2000c101d34 */
[----:B------:R-:W-:-:S03]  /*bd30*/  @!P2 LEA.HI.X R63, R66, R3, R68, 0x1, P6 ;  /* 0x00000003423fa211 */ /* 0x000fc600030f0c44 */
[----:B------:R0:W-:Y:S04]  /*bd40*/  @!P3 ST.E.128 desc[UR52][R60.64], R28 ;  /* 0x0000001c3c00b985 */ /* 0x0001e8000c101d34 */
[----:B------:R0:W-:Y:S02]  /*bd50*/  @!P2 ST.E.128 desc[UR52][R62.64], R56 ;  /* 0x000000383e00a985 */ /* 0x0001e4000c101d34 */
.L_x_213:
[----:B------:R-:W-:Y:S05]  /*bd60*/  BSYNC B1 ;  /* 0x0000000000017941 */ /* 0x000fea0003800000 */
.L_x_212:
[----:B--2---:R2:W3:Y:S01]  /*bd70*/  SHFL.IDX PT, R3, R65, 0x1, 0x181f ;  /* 0x00381f0041037f89 */ /* 0x0044e200000e0000 */
[----:B------:R-:W-:Y:S03]  /*bd80*/  BSSY B1, `(.L_x_214) ;  /* 0x0000010000017945 */ /* 0x000fe60003800000 */
[----:B0-----:R2:W0:Y:S01]  /*bd90*/  SHFL.IDX PT, R20, R64, 0x1, 0x181f ;  /* 0x00381f0040147f89 */ /* 0x00142200000e0000 */
[----:B------:R-:W-:Y:S05]  /*bda0*/  @P0 BRA `(.L_x_215) ;  /* 0x0000000000340947 */ /* 0x000fea0003800000 */
[----:B------:R-:W-:Y:S02]  /*bdb0*/  ULDC UR4, c[0x0][0xac8] ;  /* 0x0002b20000047ab9 */ /* 0x000fe40000000800 */
[----:B------:R-:W-:Y:S02]  /*bdc0*/  ISETP.GE.AND P4, PT, R69, UR4, PT ;  /* 0x0000000445007c0c */ /* 0x000fe4000bf86270 */
[----:B------:R-:W-:Y:S02]  /*bdd0*/  ISETP.GE.AND P5, PT, R71, UR4, PT ;  /* 0x0000000447007c0c */ /* 0x000fe4000bfa6270 */
[----:B------:R-:W-:-:S09]  /*bde0*/  ISETP.GE.AND P6, PT, R66, UR4, PT ;  /* 0x0000000442007c0c */ /* 0x000fd2000bfc6270 */
[-C--:B0----5:R-:W-:Y:S02]  /*bdf0*/  @!P4 LEA R4, P0, R69, R20.reuse, 0x1 ;  /* 0x000000144504c211 */ /* 0x0a1fe400078008ff */
[-C--:B------:R-:W-:Y:S02]  /*be00*/  @!P5 LEA R6, P2, R71, R20.reuse, 0x1 ;  /* 0x000000144706d211 */ /* 0x080fe400078408ff */
[C---:B------:R-:W-:Y:S02]  /*be10*/  @!P6 LEA R20, P3, R66.reuse, R20, 0x1 ;  /* 0x000000144214e211 */ /* 0x040fe400078608ff */
[-C--:B---3--:R-:W-:Y:S02]  /*be20*/  @!P4 LEA.HI.X R5, R69, R3.reuse, R70, 0x1, P0 ;  /* 0x000000034505c211 */ /* 0x088fe400000f0c46 */
[-C--:B------:R-:W-:Y:S02]  /*be30*/  @!P5 LEA.HI.X R7, R71, R3.reuse, R72, 0x1, P2 ;  /* 0x000000034707d211 */ /* 0x080fe400010f0c48 */
[----:B------:R-:W-:Y:S01]  /*be40*/  @!P6 LEA.HI.X R21, R66, R3, R68, 0x1, P3 ;  /* 0x000000034215e211 */ /* 0x000fe200018f0c44 */
[----:B------:R4:W-:Y:S04]  /*be50*/  @!P4 ST.E.128 desc[UR52][R4.64], R8 ;  /* 0x000000080400c985 */ /* 0x0009e8000c101d34 */
[----:B------:R4:W-:Y:S04]  /*be60*/  @!P5 ST.E.128 desc[UR52][R6.64], R32 ;  /* 0x000000200600d985 */ /* 0x0009e8000c101d34 */
[----:B------:R4:W-:Y:S02]  /*be70*/  @!P6 ST.E.128 desc[UR52][R20.64], R44 ;  /* 0x0000002c1400e985 */ /* 0x0009e4000c101d34 */
.L_x_215:
[----:B------:R-:W-:Y:S05]  /*be80*/  BSYNC B1 ;  /* 0x0000000000017941 */ /* 0x000fea0003800000 */
.L_x_214:
[----:B---3--:R3:W0:Y:S01]  /*be90*/  SHFL.IDX PT, R3, R65, 0x2, 0x181f ;  /* 0x00581f0041037f89 */ /* 0x00862200000e0000 */
[----:B------:R-:W-:Y:S03]  /*bea0*/  BSSY B1, `(.L_x_216) ;  /* 0x0000010000017945 */ /* 0x000fe60003800000 */
[----:B----45:R3:W4:Y:S01]  /*beb0*/  SHFL.IDX PT, R8, R64, 0x2, 0x181f ;  /* 0x00581f0040087f89 */ /* 0x03072200000e0000 */
[----:B------:R-:W-:Y:S05]  /*bec0*/  @P1 BRA `(.L_x_217) ;  /* 0x0000000000341947 */ /* 0x000fea0003800000 */
[----:B------:R-:W-:Y:S02]  /*bed0*/  ULDC UR4, c[0x0][0xac8] ;  /* 0x0002b20000047ab9 */ /* 0x000fe40000000800 */
[----:B------:R-:W-:Y:S02]  /*bee0*/  ISETP.GE.AND P3, PT, R69, UR4, PT ;  /* 0x0000000445007c0c */ /* 0x000fe4000bf66270 */
[----:B------:R-:W-:Y:S02]  /*bef0*/  ISETP.GE.AND P4, PT, R71, UR4, PT ;  /* 0x0000000447007c0c */ /* 0x000fe4000bf86270 */
[----:B------:R-:W-:-:S09]  /*bf00*/  ISETP.GE.AND P5, PT, R66, UR4, PT ;  /* 0x0000000442007c0c */ /* 0x000fd2000bfa6270 */
[-C--:B----4-:R-:W-:Y:S02]  /*bf10*/  @!P3 LEA R4, P0, R69, R8.reuse, 0x1 ;  /* 0x000000084504b211 */ /* 0x090fe400078008ff */
[-C--:B------:R-:W-:Y:S02]  /*bf20*/  @!P4 LEA R6, P1, R71, R8.reuse, 0x1 ;  /* 0x000000084706c211 */ /* 0x080fe400078208ff */
[C---:B------:R-:W-:Y:S02]  /*bf30*/  @!P5 LEA R8, P2, R66.reuse, R8, 0x1 ;  /* 0x000000084208d211 */ /* 0x040fe400078408ff */
[-C--:B0-----:R-:W-:Y:S02]  /*bf40*/  @!P3 LEA.HI.X R5, R69, R3.reuse, R70, 0x1, P0 ;  /* 0x000000034505b211 */ /* 0x081fe400000f0c46 */
[-C--:B------:R-:W-:Y:S02]  /*bf50*/  @!P4 LEA.HI.X R7, R71, R3.reuse, R72, 0x1, P1 ;  /* 0x000000034707c211 */ /* 0x080fe400008f0c48 */
[----:B------:R-:W-:Y:S01]  /*bf60*/  @!P5 LEA.HI.X R9, R66, R3, R68, 0x1, P2 ;  /* 0x000000034209d211 */ /* 0x000fe200010f0c44 */
[----:B------:R0:W-:Y:S04]  /*bf70*/  @!P3 ST.E.128 desc[UR52][R4.64], R12 ;  /* 0x0000000c0400b985 */ /* 0x0001e8000c101d34 */
[----:B------:R0:W-:Y:S04]  /*bf80*/  @!P4 ST.E.128 desc[UR52][R6.64], R36 ;  /* 0x000000240600c985 */ /* 0x0001e8000c101d34 */
[----:B------:R0:W-:Y:S02]  /*bf90*/  @!P5 ST.E.128 desc[UR52][R8.64], R48 ;  /* 0x000000300800d985 */ /* 0x0001e4000c101d34 */
.L_x_217:
[----:B------:R-:W-:Y:S05]  /*bfa0*/  BSYNC B1 ;  /* 0x0000000000017941 */ /* 0x000fea0003800000 */
.L_x_216:
[----:B0-----:R-:W-:Y:S01]  /*bfb0*/  VIADD R3, R67, 0x60 ;  /* 0x0000006043037836 */ /* 0x001fe20000000000 */
[----:B--23--:R-:W0:Y:S04]  /*bfc0*/  SHFL.IDX PT, R65, R65, 0x3, 0x181f ;  /* 0x00781f0041417f89 */ /* 0x00ce2800000e0000 */
[----:B------:R-:W-:Y:S01]  /*bfd0*/  ISETP.GE.AND P0, PT, R3, R0, PT ;  /* 0x000000000300720c */ /* 0x000fe20003f06270 */
[----:B------:R-:W2:-:S12]  /*bfe0*/  SHFL.IDX PT, R64, R64, 0x3, 0x181f ;  /* 0x00781f0040407f89 */ /* 0x000e9800000e0000 */
[----:B------:R-:W-:Y:S05]  /*bff0*/  @P0 BRA `(.L_x_218) ;  /* 0x00000020007c0947 */ /* 0x000fea0003800000 */
[----:B------:R-:W-:Y:S02]  /*c000*/  ULDC UR4, c[0x0][0xac8] ;  /* 0x0002b20000047ab9 */ /* 0x000fe40000000800 */
[----:B------:R-:W-:Y:S02]  /*c010*/  ISETP.GE.AND P2, PT, R69, UR4, PT ;  /* 0x0000000445007c0c */ /* 0x000fe4000bf46270 */
[----:B------:R-:W-:-:S11]  /*c020*/  ISETP.GE.AND P3, PT, R71, UR4, PT ;  /* 0x0000000447007c0c */ /* 0x000fd6000bf66270 */
[-C--:B--2---:R-:W-:Y:S02]  /*c030*/  @!P2 LEA R4, P0, R69, R64.reuse, 0x1 ;  /* 0x000000404504a211 */ /* 0x084fe400078008ff */
[----:B------:R-:W-:Y:S02]  /*c040*/  @!P3 LEA R6, P1, R71, R64, 0x1 ;  /* 0x000000404706b211 */ /* 0x000fe400078208ff */
[-C--:B0-----:R-:W-:Y:S02]  /*c050*/  @!P2 LEA.HI.X R5, R69, R65.reuse, R70, 0x1, P0 ;  /* 0x000000414505a211 */ /* 0x081fe400000f0c46 */
[----:B------:R-:W-:Y:S02]  /*c060*/  @!P3 LEA.HI.X R7, R71, R65, R72, 0x1, P1 ;  /* 0x000000414707b211 */ /* 0x000fe400008f0c48 */
[----:B------:R-:W-:Y:S01]  /*c070*/  ISETP.GE.AND P0, PT, R66, UR4, PT ;  /* 0x0000000442007c0c */ /* 0x000fe2000bf06270 */
[----:B------:R0:W-:Y:S04]  /*c080*/  @!P2 ST.E.128 desc[UR52][R4.64], R24 ;  /* 0x000000180400a985 */ /* 0x0001e8000c101d34 */
[----:B------:R0:W-:Y:S08]  /*c090*/  @!P3 ST.E.128 desc[UR52][R6.64], R40 ;  /* 0x000000280600b985 */ /* 0x0001f0000c101d34 */
[----:B------:R-:W-:Y:S05]  /*c0a0*/  @P0 BRA `(.L_x_218) ;  /* 0x0000002000500947 */ /* 0x000fea0003800000 */
[----:B0-----:R-:W-:-:S04]  /*c0b0*/  LEA R4, P0, R66, R64, 0x1 ;  /* 0x0000004042047211 */ /* 0x001fc800078008ff */
[----:B------:R-:W-:-:S05]  /*c0c0*/  LEA.HI.X R5, R66, R65, R68, 0x1, P0 ;  /* 0x0000004142057211 */ /* 0x000fca00000f0c44 */
[----:B------:R0:W-:Y:S01]  /*c0d0*/  ST.E.128 desc[UR52][R4.64], R52 ;  /* 0x0000003404007985 */ /* 0x0001e2000c101d34 */
[----:B------:R-:W-:Y:S05]  /*c0e0*/  BRA `(.L_x_218) ;  /* 0x0000002000407947 */ /* 0x000fea0003800000 */
.L_x_211:
[----:B------:R-:W-:Y:S01]  /*c0f0*/  ULDC.64 UR12, c[0x0][0xb08] ;  /* 0x0002c200000c7ab9 */ /* 0x000fe20000000a00 */
[----:B------:R-:W1:Y:S01]  /*c100*/  @P1 LDC R0, c[0x0][0xbec] ;  /* 0x0002fb00ff001b82 */ /* 0x000e620000000800 */
[----:B------:R-:W-:Y:S01]  /*c110*/  UIMAD UR9, UR14, UR12, URZ ;  /* 0x0000000c0e0972a4 */ /* 0x000fe2000f8e023f */
[----:B0-----:R-:W-:Y:S01]  /*c120*/  IMAD.MOV.U32 R7, RZ, RZ, R11 ;  /* 0x000000ffff077224 */ /* 0x001fe200078e000b */
[----:B------:R-:W-:Y:S01]  /*c130*/  UIMAD.WIDE.U32 UR10, UR4, UR12, URZ ;  /* 0x0000000c040a72a5 */ /* 0x000fe2000f8e003f */
[----:B------:R-:W-:Y:S01]  /*c140*/  BSSY B1, `(.L_x_219) ;  /* 0x00000ae000017945 */ /* 0x000fe20003800000 */
[----:B------:R-:W-:Y:S01]  /*c150*/  UIMAD UR9, UR4, UR13, UR9 ;  /* 0x0000000d040972a4 */ /* 0x000fe2000f8e0209 */
[----:B------:R-:W-:Y:S01]  /*c160*/  SHF.R.S32.HI R26, RZ, 0x1f, R22 ;  /* 0x0000001fff1a7819 */ /* 0x000fe20000011416 */
[----:B------:R-:W-:Y:S01]  /*c170*/  USHF.R.S32.HI UR4, URZ, 0x1f, UR36 ;  /* 0x0000001f3f047899 */ /* 0x000fe20008011424 */
[----:B------:R-:W0:Y:S01]  /*c180*/  @P1 LDC R5, c[0x0][0xbf0] ;  /* 0x0002fc00ff051b82 */ /* 0x000e220000000800 */
[----:B------:R-:W-:Y:S01]  /*c190*/  UIADD3 UR11, UR11, UR9, URZ ;  /* 0x000000090b0b7290 */ /* 0x000fe2000fffe03f */
[----:B------:R-:W-:Y:S01]  /*c1a0*/  SHF.R.S32.HI R28, RZ, 0x1f, R23 ;  /* 0x0000001fff1c7819 */ /* 0x000fe20000011417 */
[----:B------:R-:W-:Y:S01]  /*c1b0*/  ULDC.64 UR12, c[0x0][0xb38] ;  /* 0x0002ce00000c7ab9 */ /* 0x000fe20000000a00 */
[----:B------:R-:W-:Y:S01]  /*c1c0*/  UIADD3 UR8, UR8, 0x33420, URZ ;  /* 0x0003342008087890 */ /* 0x000fe2000fffe03f */
[----:B------:R-:W-:Y:S01]  /*c1d0*/  SHF.R.S32.HI R29, RZ, 0x1f, R220 ;  /* 0x0000001fff1d7819 */ /* 0x000fe200000114dc */
[----:B------:R-:W-:Y:S01]  /*c1e0*/  UIMAD.WIDE.U32 UR10, UR38, UR12, UR10 ;  /* 0x0000000c260a72a5 */ /* 0x000fe2000f8e000a */
[----:B------:R-:W-:Y:S01]  /*c1f0*/  SHF.R.S32.HI R30, RZ, 0x1f, R221 ;  /* 0x0000001fff1e7819 */ /* 0x000fe200000114dd */
[----:B------:R-:W-:Y:S01]  /*c200*/  UPRMT UR8, URZ, 0x654, UR8 ;  /* 0x000006543f087896 */ /* 0x000fe20008000008 */
[----:B------:R-:W-:Y:S01]  /*c210*/  SHF.R.S32.HI R31, RZ, 0x1f, R222 ;  /* 0x0000001fff1f7819 */ /* 0x000fe200000114de */
[----:B------:R-:W-:Y:S01]  /*c220*/  UIMAD UR11, UR38, UR13, UR11 ;  /* 0x0000000d260b72a4 */ /* 0x000fe2000f8e020b */
[----:B------:R-:W-:-:S02]  /*c230*/  SHF.R.S32.HI R32, RZ, 0x1f, R223 ;  /* 0x0000001fff207819 */ /* 0x000fc400000114df */
[----:B------:R-:W-:Y:S01]  /*c240*/  ULDC.64 UR12, c[0x0][0xb40] ;  /* 0x0002d000000c7ab9 */ /* 0x000fe20000000a00 */
[----:B------:R-:W-:Y:S01]  /*c250*/  SHF.R.S32.HI R33, RZ, 0x1f, R224 ;  /* 0x0000001fff217819 */ /* 0x000fe200000114e0 */
[----:B------:R-:W-:Y:S01]  /*c260*/  UIMAD UR4, UR4, UR12, URZ ;  /* 0x0000000c040472a4 */ /* 0x000fe2000f8e023f */
[----:B-1----:R-:W-:Y:S01]  /*c270*/  @P1 IMAD.HI.U32 R0, R11, R0, RZ ;  /* 0x000000000b001227 */ /* 0x002fe200078e00ff */
[----:B------:R-:W-:Y:S01]  /*c280*/  SYNCS.ARRIVE.TRANS64.RED.A1T0 RZ, [UR8], RZ ;  /* 0x000000ffffff79a7 */ /* 0x000fe20008100408 */
[----:B------:R-:W-:Y:S01]  /*c290*/  SHF.R.S32.HI R34, RZ, 0x1f, R225 ;  /* 0x0000001fff227819 */ /* 0x000fe200000114e1 */
[----:B------:R-:W-:Y:S02]  /*c2a0*/  UIMAD UR4, UR36, UR13, UR4 ;  /* 0x0000000d240472a4 */ /* 0x000fe4000f8e0204 */
[----:B------:R-:W-:-:S03]  /*c2b0*/  UIMAD.WIDE.U32 UR36, UR36, UR12, UR10 ;  /* 0x0000000c242472a5 */ /* 0x000fc6000f8e000a */
[----:B------:R-:W-:Y:S01]  /*c2c0*/  ULDC.64 UR12, c[0x0][0xb48] ;  /* 0x0002d200000c7ab9 */ /* 0x000fe20000000a00 */
[----:B------:R-:W-:Y:S01]  /*c2d0*/  UIADD3 UR11, UR37, UR4, URZ ;  /* 0x00000004250b7290 */ /* 0x000fe2000fffe03f */
[----:B0-----:R-:W-:Y:S02]  /*c2e0*/  @P1 SHF.R.U32.HI R7, RZ, R5, R0 ;  /* 0x00000005ff071219 */ /* 0x001fe40000011600 */
[----:B------:R-:W-:Y:S02]  /*c2f0*/  UMOV UR10, UR36 ;  /* 0x00000024000a7c82 */ /* 0x000fe40008000000 */
[----:B------:R-:W-:Y:S01]  /*c300*/  UIMAD.WIDE.U32 UR10, UR39, UR12, UR10 ;  /* 0x0000000c270a72a5 */ /* 0x000fe2000f8e000a */
[--C-:B------:R-:W-:Y:S01]  /*c310*/  SHF.R.S32.HI R0, RZ, 0x1f, R7.reuse ;  /* 0x0000001fff007819 */ /* 0x100fe20000011407 */
[----:B------:R-:W-:Y:S02]  /*c320*/  IMAD.MOV R4, RZ, RZ, -R7 ;  /* 0x000000ffff047224 */ /* 0x000fe400078e0a07 */
[----:B------:R-:W-:-:S02]  /*c330*/  UIMAD UR39, UR39, UR13, UR11 ;  /* 0x0000000d272772a4 */ /* 0x000fc4000f8e020b */
[----:B------:R-:W-:Y:S01]  /*c340*/  IMAD R3, R3, R4, R11 ;  /* 0x0000000403037224 */ /* 0x000fe200078e020b */
[----:B------:R-:W-:Y:S01]  /*c350*/  ULDC.64 UR12, c[0x0][0xb30] ;  /* 0x0002cc00000c7ab9 */ /* 0x000fe20000000a00 */
[----:B------:R-:W-:Y:S02]  /*c360*/  IMAD.U32 R5, RZ, RZ, UR11 ;  /* 0x0000000bff057e24 */ /* 0x000fe4000f8e00ff */
[----:B------:R-:W-:Y:S02]  /*c370*/  IMAD R0, R0, UR12, RZ ;  /* 0x0000000c00007c24 */ /* 0x000fe4000f8e02ff */
[----:B------:R-:W-:Y:S01]  /*c380*/  IMAD.U32 R4, RZ, RZ, UR10 ;  /* 0x0000000aff047e24 */ /* 0x000fe2000f8e00ff */
[----:B------:R-:W-:Y:S01]  /*c390*/  ULDC.64 UR10, c[0x0][0xb28] ;  /* 0x0002ca00000a7ab9 */ /* 0x000fe20000000a00 */
[----:B------:R-:W-:Y:S02]  /*c3a0*/  IMAD.U32 R5, RZ, RZ, UR39 ;  /* 0x00000027ff057e24 */ /* 0x000fe4000f8e00ff */
[C---:B------:R-:W-:Y:S01]  /*c3b0*/  IMAD R9, R7.reuse, UR13, R0 ;  /* 0x0000000d07097c24 */ /* 0x040fe2000f8e0200 */
[----:B------:R-:W-:Y:S01]  /*c3c0*/  SHF.R.S32.HI R0, RZ, 0x1f, R3 ;  /* 0x0000001fff007819 */ /* 0x000fe20000011403 */
[----:B------:R-:W-:-:S04]  /*c3d0*/  IMAD.WIDE.U32 R4, R7, UR12, R4 ;  /* 0x0000000c07047c25 */ /* 0x000fc8000f8e0004 */
[----:B------:R-:W-:Y:S02]  /*c3e0*/  IMAD R0, R0, UR10, RZ ;  /* 0x0000000a00007c24 */ /* 0x000fe4000f8e02ff */
[----:B------:R-:W-:Y:S02]  /*c3f0*/  IMAD.IADD R5, R5, 0x1, R9 ;  /* 0x0000000105057824 */ /* 0x000fe400078e0209 */
[C---:B------:R-:W-:Y:S02]  /*c400*/  IMAD R7, R3.reuse, UR11, R0 ;  /* 0x0000000b03077c24 */ /* 0x040fe4000f8e0200 */
[----:B------:R-:W-:Y:S01]  /*c410*/  IMAD.WIDE.U32 R4, R3, UR10, R4 ;  /* 0x0000000a03047c25 */ /* 0x000fe2000f8e0004 */
[----:B------:R-:W-:-:S03]  /*c420*/  ULDC.64 UR10, c[0x0][0xb00] ;  /* 0x0002c000000a7ab9 */ /* 0x000fc60000000a00 */
[----:B------:R-:W-:Y:S01]  /*c430*/  IMAD.IADD R3, R5, 0x1, R7 ;  /* 0x0000000105037824 */ /* 0x000fe200078e0207 */
[----:B------:R-:W-:-:S04]  /*c440*/  LEA R0, P1, R4, UR10, 0x2 ;  /* 0x0000000a04007c11 */ /* 0x000fc8000f8210ff */
[----:B------:R-:W-:Y:S02]  /*c450*/  LEA.HI.X R3, R4, UR11, R3, 0x2, P1 ;  /* 0x0000000b04037c11 */ /* 0x000fe400088f1403 */
[----:B------:R0:W1:Y:S04]  /*c460*/  SHFL.IDX PT, R4, R0, RZ, 0x1c1f ;  /* 0x001c1fff00047589 */ /* 0x00006800000e0000 */
[----:B------:R0:W2:Y:S01]  /*c470*/  SHFL.IDX PT, R5, R3, RZ, 0x1c1f ;  /* 0x001c1fff03057589 */ /* 0x0000a200000e0000 */
[----:B------:R-:W-:Y:S05]  /*c480*/  @P2 BRA `(.L_x_220) ;  /* 0x0000000400e42947 */ /* 0x000fea0003800000 */
[C---:B------:R-:W-:Y:S01]  /*c490*/  VIADD R9, R2.reuse, 0x20 ;  /* 0x0000002002097836 */ /* 0x040fe20000000000 */
[----:B------:R-:W-:Y:S01]  /*c4a0*/  ULDC UR4, c[0x0][0xac8] ;  /* 0x0002b20000047ab9 */ /* 0x000fe20000000800 */
[C---:B------:R-:W-:Y:S01]  /*c4b0*/  VIADD R21, R2.reuse, 0x28 ;  /* 0x0000002802157836 */ /* 0x040fe20000000000 */
[----:B------:R-:W-:Y:S01]  /*c4c0*/  ISETP.GE.AND P2, PT, R225, UR4, PT ;  /* 0x00000004e1007c0c */ /* 0x000fe2000bf46270 */
[C---:B------:R-:W-:Y:S01]  /*c4d0*/  VIADD R25, R2.reuse, 0x30 ;  /* 0x0000003002197836 */ /* 0x040fe20000000000 */
[----:B------:R-:W-:Y:S01]  /*c4e0*/  ISETP.GE.AND P4, PT, R9, UR4, PT ;  /* 0x0000000409007c0c */ /* 0x000fe2000bf86270 */
[C---:B------:R-:W-:Y:S01]  /*c4f0*/  VIADD R27, R2.reuse, 0x38 ;  /* 0x00000038021b7836 */ /* 0x040fe20000000000 */
[----:B------:R-:W-:Y:S02]  /*c500*/  ISETP.GE.AND P5, PT, R2, UR4, PT ;  /* 0x0000000402007c0c */ /* 0x000fe4000bfa6270 */
[----:B------:R-:W-:Y:S02]  /*c510*/  ISETP.GE.AND P1, PT, R224, UR4, PT ;  /* 0x00000004e0007c0c */ /* 0x000fe4000bf26270 */
[----:B------:R-:W-:-:S02]  /*c520*/  SHF.R.S32.HI R10, RZ, 0x1f, R9 ;  /* 0x0000001fff0a7819 */ /* 0x000fc40000011409 */
[----:B------:R-:W-:-:S03]  /*c530*/  SHF.R.S32.HI R13, RZ, 0x1f, R17 ;  /* 0x0000001fff0d7819 */ /* 0x000fc60000011411 */
[-C--:B-1----:R-:W-:Y:S02]  /*c540*/  @!P2 LEA R8, P3, R225, R4.reuse, 0x2 ;  /* 0x00000004e108a211 */ /* 0x082fe400078610ff */
[C---:B------:R-:W-:Y:S02]  /*c550*/  @!P4 LEA R14, P6, R9.reuse, R4, 0x2 ;  /* 0x00000004090ec211 */ /* 0x040fe400078c10ff */
[----:B--2---:R-:W-:Y:S02]  /*c560*/  @!P5 IMAD.WIDE R6, R2, 0x4, R4 ;  /* 0x000000040206d825 */ /* 0x004fe400078e0204 */
[-C--:B------:R-:W-:Y:S02]  /*c570*/  @!P4 LEA.HI.X R15, R9, R5.reuse, R10, 0x2, P6 ;  /* 0x00000005090fc211 */ /* 0x080fe400030f140a */
[----:B------:R-:W-:Y:S01]  /*c580*/  @!P2 LEA.HI.X R9, R225, R5, R34, 0x2, P3 ;  /* 0x00000005e109a211 */ /* 0x000fe200018f1422 */
[----:B------:R1:W-:Y:S01]  /*c590*/  @!P5 ST.E.64 desc[UR52][R6.64], R130 ;  /* 0x000000820600d985 */ /* 0x0003e2000c101b34 */
[----:B------:R-:W-:-:S02]  /*c5a0*/  ISETP.GE.AND P3, PT, R17, UR4, PT ;  /* 0x0000000411007c0c */ /* 0x000fc4000bf66270 */
[C---:B------:R-:W-:Y:S01]  /*c5b0*/  @!P1 LEA R10, P6, R224.reuse, R4, 0x2 ;  /* 0x00000004e00a9211 */ /* 0x040fe200078c10ff */
[----:B------:R2:W-:Y:S01]  /*c5c0*/  @!P2 ST.E.64 desc[UR52][R8.64], R128 ;  /* 0x000000800800a985 */ /* 0x0005e2000c101b34 */
[----:B------:R-:W-:Y:S02]  /*c5d0*/  ISETP.GE.AND P5, PT, R21, UR4, PT ;  /* 0x0000000415007c0c */ /* 0x000fe4000bfa6270 */
[----:B------:R-:W-:-:S05]  /*c5e0*/  @!P1 LEA.HI.X R11, R224, R5, R33, 0x2, P6 ;  /* 0x00000005e00b9211 */ /* 0x000fca00030f1421 */
[----:B------:R3:W-:Y:S01]  /*c5f0*/  @!P1 ST.E.64 desc[UR52][R10.64], R122 ;  /* 0x0000007a0a009985 */ /* 0x0007e2000c101b34 */
[----:B------:R-:W-:Y:S02]  /*c600*/  ISETP.GE.AND P1, PT, R25, UR4, PT ;  /* 0x0000000419007c0c */ /* 0x000fe4000bf26270 */
[CC--:B------:R-:W-:Y:S02]  /*c610*/  @!P3 LEA R12, P2, R17.reuse, R4.reuse, 0x2 ;  /* 0x00000004110cb211 */ /* 0x0c0fe400078410ff */
[----:B-1----:R-:W-:Y:S02]  /*c620*/  SHF.R.S32.HI R7, RZ, 0x1f, R21 ;  /* 0x0000001fff077819 */ /* 0x002fe40000011415 */
[-C--:B------:R-:W-:Y:S02]  /*c630*/  @!P3 LEA.HI.X R13, R17, R5.reuse, R13, 0x2, P2 ;  /* 0x00000005110db211 */ /* 0x080fe400010f140d */
[-C--:B------:R-:W-:Y:S02]  /*c640*/  @!P5 LEA R6, P6, R21, R4.reuse, 0x2 ;  /* 0x000000041506d211 */ /* 0x080fe400078c10ff */
[----:B------:R-:W-:Y:S01]  /*c650*/  ISETP.GE.AND P2, PT, R27, UR4, PT ;  /* 0x000000041b007c0c */ /* 0x000fe2000bf46270 */
[----:B------:R1:W-:Y:S01]  /*c660*/  @!P3 ST.E.64 desc[UR52][R12.64], R120 ;  /* 0x000000780c00b985 */ /* 0x0003e2000c101b34 */
[----:B------:R-:W-:Y:S01]  /*c670*/  @!P5 LEA.HI.X R7, R21, R5, R7, 0x2, P6 ;  /* 0x000000051507d211 */ /* 0x000fe200030f1407 */
[----:B------:R-:W-:Y:S01]  /*c680*/  VIADD R21, R2, 0x40 ;  /* 0x0000004002157836 */ /* 0x000fe20000000000 */
[----:B--2---:R-:W-:Y:S01]  /*c690*/  SHF.R.S32.HI R9, RZ, 0x1f, R25 ;  /* 0x0000001fff097819 */ /* 0x004fe20000011419 */
[----:B------:R2:W-:Y:S01]  /*c6a0*/  @!P4 ST.E.64 desc[UR52][R14.64], R114 ;  /* 0x000000720e00c985 */ /* 0x0005e2000c101b34 */
[----:B------:R-:W-:-:S02]  /*c6b0*/  @!P1 LEA R8, P3, R25, R4, 0x2 ;  /* 0x0000000419089211 */ /* 0x000fc400078610ff */
[----:B---3--:R-:W-:Y:S01]  /*c6c0*/  SHF.R.S32.HI R11, RZ, 0x1f, R27 ;  /* 0x0000001fff0b7819 */ /* 0x008fe2000001141b */
[----:B------:R3:W-:Y:S01]  /*c6d0*/  @!P5 ST.E.64 desc[UR52][R6.64], R112 ;  /* 0x000000700600d985 */ /* 0x0007e2000c101b34 */
[-C--:B------:R-:W-:Y:S01]  /*c6e0*/  @!P1 LEA.HI.X R9, R25, R5.reuse, R9, 0x2, P3 ;  /* 0x0000000519099211 */ /* 0x080fe200018f1409 */
[C---:B------:R-:W-:Y:S01]  /*c6f0*/  VIADD R25, R2.reuse, 0x48 ;  /* 0x0000004802197836 */ /* 0x040fe20000000000 */
[----:B------:R-:W-:Y:S02]  /*c700*/  ISETP.GE.AND P3, PT, R21, UR4, PT ;  /* 0x0000000415007c0c */ /* 0x000fe4000bf66270 */
[----:B------:R-:W-:Y:S01]  /*c710*/  @!P2 LEA R10, P6, R27, R4, 0x2 ;  /* 0x000000041b0aa211 */ /* 0x000fe200078c10ff */
[----:B------:R4:W-:Y:S01]  /*c720*/  @!P1 ST.E.64 desc[UR52][R8.64], R106 ;  /* 0x0000006a08009985 */ /* 0x0009e2000c101b34 */
[----:B------:R-:W-:Y:S02]  /*c730*/  ISETP.GE.AND P4, PT, R25, UR4, PT ;  /* 0x0000000419007c0c */ /* 0x000fe4000bf86270 */
[----:B------:R-:W-:Y:S01]  /*c740*/  @!P2 LEA.HI.X R11, R27, R5, R11, 0x2, P6 ;  /* 0x000000051b0ba211 */ /* 0x000fe200030f140b */
[----:B------:R-:W-:Y:S01]  /*c750*/  VIADD R27, R2, 0x50 ;  /* 0x00000050021b7836 */ /* 0x000fe20000000000 */
[----:B-1----:R-:W-:-:S02]  /*c760*/  SHF.R.S32.HI R13, RZ, 0x1f, R21 ;  /* 0x0000001fff0d7819 */ /* 0x002fc40000011415 */
[----:B--2---:R-:W-:Y:S01]  /*c770*/  SHF.R.S32.HI R15, RZ, 0x1f, R25 ;  /* 0x0000001fff0f7819 */ /* 0x004fe20000011419 */
[----:B------:R-:W-:Y:S01]  /*c780*/  @!P2 ST.E.64 desc[UR52][R10.64], R104 ;  /* 0x000000680a00a985 */ /* 0x000fe2000c101b34 */
[----:B------:R-:W-:Y:S02]  /*c790*/  ISETP.GE.AND P5, PT, R27, UR4, PT ;  /* 0x000000041b007c0c */ /* 0x000fe4000bfa6270 */
[CC--:B------:R-:W-:Y:S02]  /*c7a0*/  @!P3 LEA R12, P6, R21.reuse, R4.reuse, 0x2 ;  /* 0x00000004150cb211 */ /* 0x0c0fe400078c10ff */
[----:B------:R-:W-:Y:S02]  /*c7b0*/  SHF.R.S32.HI R20, RZ, 0x1f, R27 ;  /* 0x0000001fff147819 */ /* 0x000fe4000001141b */
[----:B------:R-:W-:Y:S01]  /*c7c0*/  @!P3 LEA.HI.X R13, R21, R5, R13, 0x2, P6 ;  /* 0x00000005150db211 */ /* 0x000fe200030f140d */
[----:B------:R-:W-:Y:S01]  /*c7d0*/  VIADD R21, R2, 0x58 ;  /* 0x0000005802157836 */ /* 0x000fe20000000000 */
[----:B------:R-:W-:-:S03]  /*c7e0*/  @!P4 LEA R14, P1, R25, R4, 0x2 ;  /* 0x00000004190ec211 */ /* 0x000fc600078210ff */
[----:B------:R1:W-:Y:S01]  /*c7f0*/  @!P3 ST.E.64 desc[UR52][R12.64], R98 ;  /* 0x000000620c00b985 */ /* 0x0003e2000c101b34 */
[-C--:B------:R-:W-:Y:S01]  /*c800*/  @!P4 LEA.HI.X R15, R25, R5.reuse, R15, 0x2, P1 ;  /* 0x00000005190fc211 */ /* 0x080fe200008f140f */
[C---:B------:R-:W-:Y:S01]  /*c810*/  VIADD R25, R2.reuse, 0x60 ;  /* 0x0000006002197836 */ /* 0x040fe20000000000 */
[----:B------:R-:W-:Y:S02]  /*c820*/  ISETP.GE.AND P1, PT, R21, UR4, PT ;  /* 0x0000000415007c0c */ /* 0x000fe4000bf26270 */
[----:B---3--:R-:W-:Y:S01]  /*c830*/  @!P5 LEA R6, P6, R27, R4, 0x2 ;  /* 0x000000041b06d211 */ /* 0x008fe200078c10ff */
[----:B------:R2:W-:Y:S01]  /*c840*/  @!P4 ST.E.64 desc[UR52][R14.64], R96 ;  /* 0x000000600e00c985 */ /* 0x0005e2000c101b34 */
[----:B------:R-:W-:Y:S02]  /*c850*/  ISETP.GE.AND P2, PT, R25, UR4, PT ;  /* 0x0000000419007c0c */ /* 0x000fe4000bf46270 */
[----:B------:R-:W-:Y:S01]  /*c860*/  @!P5 LEA.HI.X R7, R27, R5, R20, 0x2, P6 ;  /* 0x000000051b07d211 */ /* 0x000fe200030f1414 */
[C---:B------:R-:W-:Y:S01]  /*c870*/  VIADD R27, R2.reuse, 0x68 ;  /* 0x00000068021b7836 */ /* 0x040fe20000000000 */
[----:B----4-:R-:W-:Y:S01]  /*c880*/  SHF.R.S32.HI R9, RZ, 0x1f, R21 ;  /* 0x0000001fff097819 */ /* 0x010fe20000011415 */
[----:B-1----:R-:W-:-:S03]  /*c890*/  VIADD R13, R2, 0x70 ;  /* 0x00000070020d7836 */ /* 0x002fc60000000000 */
[----:B------:R-:W-:Y:S01]  /*c8a0*/  ISETP.GE.AND P3, PT, R27, UR4, PT ;  /* 0x000000041b007c0c */ /* 0x000fe2000bf66270 */
[----:B------:R1:W-:Y:S01]  /*c8b0*/  @!P5 ST.E.64 desc[UR52][R6.64], R90 ;  /* 0x0000005a0600d985 */ /* 0x0003e2000c101b34 */
[-C--:B------:R-:W-:Y:S02]  /*c8c0*/  @!P1 LEA R8, P6, R21, R4.reuse, 0x2 ;  /* 0x0000000415089211 */ /* 0x080fe400078c10ff */
[----:B------:R-:W-:Y:S02]  /*c8d0*/  ISETP.GE.AND P5, PT, R13, UR4, PT ;  /* 0x000000040d007c0c */ /* 0x000fe4000bfa6270 */
[----:B------:R-:W-:Y:S02]  /*c8e0*/  @!P1 LEA.HI.X R9, R21, R5, R9, 0x2, P6 ;  /* 0x0000000515099211 */ /* 0x000fe400030f1409 */
[----:B------:R-:W-:Y:S02]  /*c8f0*/  SHF.R.S32.HI R21, RZ, 0x1f, R25 ;  /* 0x0000001fff157819 */ /* 0x000fe40000011419 */
[----:B------:R-:W-:Y:S01]  /*c900*/  @!P2 LEA R20, P6, R25, R4, 0x2 ;  /* 0x000000041914a211 */ /* 0x000fe200078c10ff */
[----:B------:R3:W-:Y:S01]  /*c910*/  @!P1 ST.E.64 desc[UR52][R8.64], R88 ;  /* 0x0000005808009985 */ /* 0x0007e2000c101b34 */
[----:B------:R-:W-:-:S02]  /*c920*/  SHF.R.S32.HI R11, RZ, 0x1f, R27 ;  /* 0x0000001fff0b7819 */ /* 0x000fc4000001141b */
[-C--:B------:R-:W-:Y:S01]  /*c930*/  @!P2 LEA.HI.X R21, R25, R5.reuse, R21, 0x2, P6 ;  /* 0x000000051915a211 */ /* 0x080fe200030f1415 */
[----:B------:R-:W-:Y:S01]  /*c940*/  VIADD R25, R2, 0x78 ;  /* 0x0000007802197836 */ /* 0x000fe20000000000 */
[----:B------:R-:W-:Y:S02]  /*c950*/  @!P3 LEA R10, P6, R27, R4, 0x2 ;  /* 0x000000041b0ab211 */ /* 0x000fe400078c10ff */
[----:B------:R-:W-:Y:S01]  /*c960*/  SHF.R.S32.HI R24, RZ, 0x1f, R13 ;  /* 0x0000001fff187819 */ /* 0x000fe2000001140d */
[----:B------:R-:W-:Y:S01]  /*c970*/  @!P2 ST.E.64 desc[UR52][R20.64], R82 ;  /* 0x000000521400a985 */ /* 0x000fe2000c101b34 */
[----:B------:R-:W-:Y:S02]  /*c980*/  ISETP.GE.AND P4, PT, R25, UR4, PT ;  /* 0x0000000419007c0c */ /* 0x000fe4000bf86270 */
[----:B------:R-:W-:Y:S02]  /*c990*/  @!P3 LEA.HI.X R11, R27, R5, R11, 0x2, P6 ;  /* 0x000000051b0bb211 */ /* 0x000fe400030f140b */
[----:B------:R-:W-:-:S02]  /*c9a0*/  ISETP.GE.AND P6, PT, R223, UR4, PT ;  /* 0x00000004df007c0c */ /* 0x000fc4000bfc6270 */
[CC--:B------:R-:W-:Y:S01]  /*c9b0*/  @!P5 LEA R12, P1, R13.reuse, R4.reuse, 0x2 ;  /* 0x000000040d0cd211 */ /* 0x0c0fe200078210ff */
[----:B------:R4:W-:Y:S01]  /*c9c0*/  @!P3 ST.E.64 desc[UR52][R10.64], R80 ;  /* 0x000000500a00b985 */ /* 0x0009e2000c101b34 */
[----:B------:R-:W-:Y:S02]  /*c9d0*/  ISETP.GE.AND P2, PT, R222, UR4, PT ;  /* 0x00000004de007c0c */ /* 0x000fe4000bf46270 */
[----:B--2---:R-:W-:Y:S02]  /*c9e0*/  SHF.R.S32.HI R14, RZ, 0x1f, R25 ;  /* 0x0000001fff0e7819 */ /* 0x004fe40000011419 */
[-C--:B------:R-:W-:Y:S02]  /*c9f0*/  @!P5 LEA.HI.X R13, R13, R5.reuse, R24, 0x2, P1 ;  /* 0x000000050d0dd211 */ /* 0x080fe400008f1418 */
[----:B-1----:R-:W-:Y:S02]  /*ca00*/  @!P4 LEA R6, P3, R25, R4, 0x2 ;  /* 0x000000041906c211 */ /* 0x002fe400078610ff */
[----:B------:R-:W-:Y:S01]  /*ca10*/  ISETP.GE.AND P1, PT, R221, UR4, PT ;  /* 0x00000004dd007c0c */ /* 0x000fe2000bf26270 */
[----:B------:R-:W-:Y:S01]  /*ca20*/  @!P5 ST.E.64 desc[UR52][R12.64], R74 ;  /* 0x0000004a0c00d985 */ /* 0x000fe2000c101b34 */
[----:B------:R-:W-:-:S02]  /*ca30*/  @!P4 LEA.HI.X R7, R25, R5, R14, 0x2, P3 ;  /* 0x000000051907c211 */ /* 0x000fc400018f140e */
[----:B---3--:R-:W-:-:S03]  /*ca40*/  @!P6 LEA R8, P3, R223, R4, 0x2 ;  /* 0x00000004df08e211 */ /* 0x008fc600078610ff */
[----:B------:R1:W-:Y:S01]  /*ca50*/  @!P4 ST.E.64 desc[UR52][R6.64], R72 ;  /* 0x000000480600c985 */ /* 0x0003e2000c101b34 */
[-C--:B------:R-:W-:Y:S02]  /*ca60*/  @!P6 LEA.HI.X R9, R223, R5.reuse, R32, 0x2, P3 ;  /* 0x00000005df09e211 */ /* 0x080fe400018f1420 */
[-C--:B----4-:R-:W-:Y:S02]  /*ca70*/  @!P2 LEA R10, P4, R222, R4.reuse, 0x2 ;  /* 0x00000004de0aa211 */ /* 0x090fe400078810ff */
[----:B------:R-:W-:Y:S01]  /*ca80*/  ISETP.GE.AND P3, PT, R220, UR4, PT ;  /* 0x00000004dc007c0c */ /* 0x000fe2000bf66270 */
[----:B------:R2:W-:Y:S01]  /*ca90*/  @!P6 ST.E.64 desc[UR52][R8.64], R66 ;  /* 0x000000420800e985 */ /* 0x0005e2000c101b34 */
[-C--:B------:R-:W-:Y:S02]  /*caa0*/  @!P2 LEA.HI.X R11, R222, R5.reuse, R31, 0x2, P4 ;  /* 0x00000005de0ba211 */ /* 0x080fe400020f141f */
[----:B------:R-:W-:Y:S02]  /*cab0*/  @!P1 LEA R14, P5, R221, R4, 0x2 ;  /* 0x00000004dd0e9211 */ /* 0x000fe400078a10ff */
[----:B------:R-:W-:Y:S01]  /*cac0*/  ISETP.GE.AND P4, PT, R23, UR4, PT ;  /* 0x0000000417007c0c */ /* 0x000fe2000bf86270 */
[----:B------:R3:W-:Y:S01]  /*cad0*/  @!P2 ST.E.64 desc[UR52][R10.64], R64 ;  /* 0x000000400a00a985 */ /* 0x0007e2000c101b34 */
[----:B------:R-:W-:-:S02]  /*cae0*/  @!P1 LEA.HI.X R15, R221, R5, R30, 0x2, P5 ;  /* 0x00000005dd0f9211 */ /* 0x000fc400028f141e */
[----:B------:R-:W-:Y:S02]  /*caf0*/  ISETP.GE.AND P5, PT, R22, UR4, PT ;  /* 0x0000000416007c0c */ /* 0x000fe4000bfa6270 */
[----:B------:R-:W-:Y:S01]  /*cb00*/  ISETP.GE.AND P6, PT, R19, UR4, PT ;  /* 0x0000000413007c0c */ /* 0x000fe2000bfc6270 */
[----:B------:R4:W-:Y:S01]  /*cb10*/  @!P1 ST.E.64 desc[UR52][R14.64], R58 ;  /* 0x0000003a0e009985 */ /* 0x0009e2000c101b34 */
[-C--:B-1----:R-:W-:Y:S02]  /*cb20*/  @!P3 LEA R6, P2, R220, R4.reuse, 0x2 ;  /* 0x00000004dc06b211 */ /* 0x082fe400078410ff */
[----:B------:R-:W-:Y:S02]  /*cb30*/  ISETP.GE.AND P1, PT, R18, UR4, PT ;  /* 0x0000000412007c0c */ /* 0x000fe4000bf26270 */
[----:B------:R-:W-:Y:S02]  /*cb40*/  @!P3 LEA.HI.X R7, R220, R5, R29, 0x2, P2 ;  /* 0x00000005dc07b211 */ /* 0x000fe400010f141d */
[----:B------:R-:W-:-:S03]  /*cb50*/  @!P4 LEA R12, P2, R23, R4, 0x2 ;  /* 0x00000004170cc211 */ /* 0x000fc600078410ff */
[----:B------:R4:W-:Y:S01]  /*cb60*/  @!P3 ST.E.64 desc[UR52][R6.64], R56 ;  /* 0x000000380600b985 */ /* 0x0009e2000c101b34 */
[-C--:B------:R-:W-:Y:S02]  /*cb70*/  @!P4 LEA.HI.X R13, R23, R5.reuse, R28, 0x2, P2 ;  /* 0x00000005170dc211 */ /* 0x080fe400010f141c */
[-C--:B--2---:R-:W-:Y:S02]  /*cb80*/  @!P5 LEA R8, P2, R22, R4.reuse, 0x2 ;  /* 0x000000041608d211 */ /* 0x084fe400078410ff */
[CC--:B---3--:R-:W-:Y:S01]  /*cb90*/  @!P6 LEA R10, P3, R19.reuse, R4.reuse, 0x2 ;  /* 0x00000004130ae211 */ /* 0x0c8fe200078610ff */
[----:B------:R4:W-:Y:S01]  /*cba0*/  @!P4 ST.E.64 desc[UR52][R12.64], R50 ;  /* 0x000000320c00c985 */ /* 0x0009e2000c101b34 */
[----:B------:R-:W-:Y:S02]  /*cbb0*/  @!P1 LEA R4, P4, R18, R4, 0x2 ;  /* 0x0000000412049211 */ /* 0x000fe400078810ff */
[-C--:B------:R-:W-:Y:S02]  /*cbc0*/  @!P5 LEA.HI.X R9, R22, R5.reuse, R26, 0x2, P2 ;  /* 0x000000051609d211 */ /* 0x080fe400010f141a */
[----:B------:R-:W-:-:S02]  /*cbd0*/  @!P6 LEA.HI.X R11, R19, R5, R229, 0x2, P3 ;  /* 0x00000005130be211 */ /* 0x000fc400018f14e5 */
[----:B------:R-:W-:Y:S01]  /*cbe0*/  @!P1 LEA.HI.X R5, R18, R5, R228, 0x2, P4 ;  /* 0x0000000512059211 */ /* 0x000fe200020f14e4 */
[----:B------:R4:W-:Y:S04]  /*cbf0*/  @!P5 ST.E.64 desc[UR52][R8.64], R48 ;  /* 0x000000300800d985 */ /* 0x0009e8000c101b34 */
[----:B------:R4:W-:Y:S04]  /*cc00*/  @!P6 ST.E.64 desc[UR52][R10.64], R42 ;  /* 0x0000002a0a00e985 */ /* 0x0009e8000c101b34 */
[----:B------:R4:W-:Y:S02]  /*cc10*/  @!P1 ST.E.64 desc[UR52][R4.64], R40 ;  /* 0x0000002804009985 */ /* 0x0009e4000c101b34 */
.L_x_220:
[----:B------:R-:W-:Y:S05]  /*cc20*/  BSYNC B1 ;  /* 0x0000000000017941 */ /* 0x000fea0003800000 */
.L_x_219:
[----:B----4-:R3:W4:Y:S04]  /*cc30*/  SHFL.IDX PT, R7, R3, 0x1, 0x1c1f ;  /* 0x003c1f0003077f89 */ /* 0x01072800000e0000 */
[----:B------:R3:W0:Y:S01]  /*cc40*/  SHFL.IDX PT, R6, R0, 0x1, 0x1c1f ;  /* 0x003c1f0000067f89 */ /* 0x00062200000e0000 */
[----:B------:R-:W-:Y:S05]  /*cc50*/  @P0 BRA `(.L_x_218) ;  /* 0x0000001400640947 */ /* 0x000fea0003800000 */
[----:B------:R-:W-:Y:S01]  /*cc60*/  ULDC UR4, c[0x0][0xac8] ;  /* 0x0002b20000047ab9 */ /* 0x000fe20000000800 */
[C---:B------:R-:W-:Y:S01]  /*cc70*/  VIADD R13, R2.reuse, 0x20 ;  /* 0x00000020020d7836 */ /* 0x040fe20000000000 */
[C---:B------:R-:W-:Y:S01]  /*cc80*/  ISETP.GE.AND P1, PT, R2.reuse, UR4, PT ;  /* 0x0000000402007c0c */ /* 0x040fe2000bf26270 */
[C---:B------:R-:W-:Y:S01]  /*cc90*/  VIADD R15, R2.reuse, 0x28 ;  /* 0x00000028020f7836 */ /* 0x040fe20000000000 */
[----:B------:R-:W-:Y:S01]  /*cca0*/  ISETP.GE.AND P3, PT, R225, UR4, PT ;  /* 0x00000004e1007c0c */ /* 0x000fe2000bf66270 */
[C---:B0--3--:R-:W-:Y:S01]  /*ccb0*/  VIADD R3, R2.reuse, 0x30 ;  /* 0x0000003002037836 */ /* 0x049fe20000000000 */
[----:B------:R-:W-:Y:S01]  /*ccc0*/  ISETP.GE.AND P0, PT, R17, UR4, PT ;  /* 0x0000000411007c0c */ /* 0x000fe2000bf06270 */
[----:B------:R-:W-:Y:S01]  /*ccd0*/  VIADD R21, R2, 0x38 ;  /* 0x0000003802157836 */ /* 0x000fe20000000000 */
[----:B------:R-:W-:Y:S01]  /*cce0*/  ISETP.GE.AND P5, PT, R224, UR4, PT ;  /* 0x00000004e0007c0c */ /* 0x000fe2000bfa6270 */
[C---:B------:R-:W-:Y:S01]  /*ccf0*/  VIADD R27, R2.reuse, 0x40 ;  /* 0x00000040021b7836 */ /* 0x040fe20000000000 */
[----:B------:R-:W-:Y:S01]  /*cd00*/  SHF.R.S32.HI R0, RZ, 0x1f, R17 ;  /* 0x0000001fff007819 */ /* 0x000fe20000011411 */
[----:B------:R-:W-:Y:S01]  /*cd10*/  VIADD R25, R2, 0x50 ;  /* 0x0000005002197836 */ /* 0x000fe20000000000 */
[----:B------:R-:W-:-:S03]  /*cd20*/  SHF.R.S32.HI R20, RZ, 0x1f, R3 ;  /* 0x0000001fff147819 */ /* 0x000fc60000011403 */
[----:B-12-4-:R-:W-:Y:S02]  /*cd30*/  @!P1 IMAD.WIDE R4, R2, 0x4, R6 ;  /* 0x0000000402049825 */ /* 0x016fe400078e0206 */
[-C--:B------:R-:W-:Y:S02]  /*cd40*/  @!P3 LEA R8, P2, R225, R6.reuse, 0x2 ;  /* 0x00000006e108b211 */ /* 0x080fe400078410ff */
[----:B------:R-:W-:Y:S01]  /*cd50*/  @!P0 LEA R10, P6, R17, R6, 0x2 ;  /* 0x00000006110a8211 */ /* 0x000fe200078c10ff */
[----:B------:R0:W-:Y:S01]  /*cd60*/  @!P1 ST.E.64 desc[UR52][R4.64], R126 ;  /* 0x0000007e04009985 */ /* 0x0001e2000c101b34 */
[----:B------:R-:W-:Y:S02]  /*cd70*/  ISETP.GE.AND P1, PT, R13, UR4, PT ;  /* 0x000000040d007c0c */ /* 0x000fe4000bf26270 */
[----:B------:R-:W-:Y:S02]  /*cd80*/  @!P3 LEA.HI.X R9, R225, R7, R34, 0x2, P2 ;  /* 0x00000007e109b211 */ /* 0x000fe400010f1422 */
[----:B------:R-:W-:-:S02]  /*cd90*/  ISETP.GE.AND P2, PT, R15, UR4, PT ;  /* 0x000000040f007c0c */ /* 0x000fc4000bf46270 */
[----:B------:R-:W-:Y:S01]  /*cda0*/  @!P0 LEA.HI.X R11, R17, R7, R0, 0x2, P6 ;  /* 0x00000007110b8211 */ /* 0x000fe200030f1400 */
[----:B------:R1:W-:Y:S01]  /*cdb0*/  @!P3 ST.E.64 desc[UR52][R8.64], R124 ;  /* 0x0000007c0800b985 */ /* 0x0003e2000c101b34 */
[----:B------:R-:W-:Y:S02]  /*cdc0*/  ISETP.GE.AND P3, PT, R3, UR4, PT ;  /* 0x0000000403007c0c */ /* 0x000fe4000bf66270 */
[----:B------:R-:W-:Y:S02]  /*cdd0*/  SHF.R.S32.HI R0, RZ, 0x1f, R15 ;  /* 0x0000001fff007819 */ /* 0x000fe4000001140f */
[----:B0-----:R-:W-:Y:S02]  /*cde0*/  SHF.R.S32.HI R5, RZ, 0x1f, R13 ;  /* 0x0000001fff057819 */ /* 0x001fe4000001140d */
[-C--:B------:R-:W-:Y:S02]  /*cdf0*/  @!P1 LEA R12, P4, R13, R6.reuse, 0x2 ;  /* 0x000000060d0c9211 */ /* 0x080fe400078810ff */
[----:B------:R-:W-:-:S02]  /*ce00*/  @!P5 LEA R4, P6, R224, R6, 0x2 ;  /* 0x00000006e004d211 */ /* 0x000fc400078c10ff */
[-C--:B------:R-:W-:Y:S02]  /*ce10*/  @!P1 LEA.HI.X R13, R13, R7.reuse, R5, 0x2, P4 ;  /* 0x000000070d0d9211 */ /* 0x080fe400020f1405 */
[-C--:B------:R-:W-:Y:S02]  /*ce20*/  @!P5 LEA.HI.X R5, R224, R7.reuse, R33, 0x2, P6 ;  /* 0x00000007e005d211 */ /* 0x080fe400030f1421 */
[-C--:B-1----:R-:W-:Y:S02]  /*ce30*/  @!P2 LEA R8, P4, R15, R6.reuse, 0x2 ;  /* 0x000000060f08a211 */ /* 0x082fe400078810ff */
[----:B------:R-:W-:Y:S01]  /*ce40*/  @!P3 LEA R14, P6, R3, R6, 0x2 ;  /* 0x00000006030eb211 */ /* 0x000fe200078c10ff */
[----:B------:R0:W-:Y:S01]  /*ce50*/  @!P5 ST.E.64 desc[UR52][R4.64], R118 ;  /* 0x000000760400d985 */ /* 0x0001e2000c101b34 */
[-C--:B------:R-:W-:Y:S02]  /*ce60*/  @!P2 LEA.HI.X R9, R15, R7.reuse, R0, 0x2, P4 ;  /* 0x000000070f09a211 */ /* 0x080fe400020f1400 */
[----:B------:R-:W-:Y:S01]  /*ce70*/  @!P3 LEA.HI.X R15, R3, R7, R20, 0x2, P6 ;  /* 0x00000007030fb211 */ /* 0x000fe200030f1414 */
[----:B------:R-:W-:Y:S01]  /*ce80*/  VIADD R3, R2, 0x48 ;  /* 0x0000004802037836 */ /* 0x000fe20000000000 */
[----:B------:R-:W-:Y:S01]  /*ce90*/  ISETP.GE.AND P4, PT, R21, UR4, PT ;  /* 0x0000000415007c0c */ /* 0x000fe2000bf86270 */
[----:B------:R1:W-:Y:S01]  /*cea0*/  @!P0 ST.E.64 desc[UR52][R10.64], R116 ;  /* 0x000000740a008985 */ /* 0x0003e2000c101b34 */
[----:B------:R-:W-:-:S02]  /*ceb0*/  ISETP.GE.AND P5, PT, R27, UR4, PT ;  /* 0x000000041b007c0c */ /* 0x000fc4000bfa6270 */
[----:B------:R-:W-:Y:S01]  /*cec0*/  ISETP.GE.AND P0, PT, R3, UR4, PT ;  /* 0x0000000403007c0c */ /* 0x000fe2000bf06270 */
[----:B------:R2:W-:Y:S01]  /*ced0*/  @!P1 ST.E.64 desc[UR52][R12.64], R110 ;  /* 0x0000006e0c009985 */ /* 0x0005e2000c101b34 */
[----:B------:R-:W-:Y:S02]  /*cee0*/  SHF.R.S32.HI R0, RZ, 0x1f, R21 ;  /* 0x0000001fff007819 */ /* 0x000fe40000011415 */
[----:B0-----:R-:W-:Y:S01]  /*cef0*/  SHF.R.S32.HI R5, RZ, 0x1f, R27 ;  /* 0x0000001fff057819 */ /* 0x001fe2000001141b */
[----:B------:R0:W-:Y:S04]  /*cf00*/  @!P2 ST.E.64 desc[UR52][R8.64], R108 ;  /* 0x0000006c0800a985 */ /* 0x0001e8000c101b34 */
[-C--:B------:R-:W-:Y:S01]  /*cf10*/  @!P4 LEA R20, P6, R21, R6.reuse, 0x2 ;  /* 0x000000061514c211 */ /* 0x080fe200078c10ff */
[----:B------:R3:W-:Y:S01]  /*cf20*/  @!P3 ST.E.64 desc[UR52][R14.64], R102 ;  /* 0x000000660e00b985 */ /* 0x0007e2000c101b34 */
[----:B------:R-:W-:-:S02]  /*cf30*/  @!P5 LEA R4, P1, R27, R6, 0x2 ;  /* 0x000000061b04d211 */ /* 0x000fc400078210ff */
[-C--:B------:R-:W-:Y:S02]  /*cf40*/  @!P4 LEA.HI.X R21, R21, R7.reuse, R0, 0x2, P6 ;  /* 0x000000071515c211 */ /* 0x080fe400030f1400 */
[----:B------:R-:W-:Y:S02]  /*cf50*/  SHF.R.S32.HI R0, RZ, 0x1f, R3 ;  /* 0x0000001fff007819 */ /* 0x000fe40000011403 */
[----:B-1----:R-:W-:Y:S01]  /*cf60*/  @!P0 LEA R10, P6, R3, R6, 0x2 ;  /* 0x00000006030a8211 */ /* 0x002fe200078c10ff */
[----:B------:R1:W-:Y:S01]  /*cf70*/  @!P4 ST.E.64 desc[UR52][R20.64], R100 ;  /* 0x000000641400c985 */ /* 0x0003e2000c101b34 */
[-C--:B------:R-:W-:Y:S01]  /*cf80*/  @!P5 LEA.HI.X R5, R27, R7.reuse, R5, 0x2, P1 ;  /* 0x000000071b05d211 */ /* 0x080fe200008f1405 */
[C---:B------:R-:W-:Y:S01]  /*cf90*/  VIADD R27, R2.reuse, 0x60 ;  /* 0x00000060021b7836 */ /* 0x040fe20000000000 */
[----:B------:R-:W-:Y:S01]  /*cfa0*/  @!P0 LEA.HI.X R11, R3, R7, R0, 0x2, P6 ;  /* 0x00000007030b8211 */ /* 0x000fe200030f1400 */
[----:B------:R-:W-:Y:S01]  /*cfb0*/  VIADD R3, R2, 0x58 ;  /* 0x0000005802037836 */ /* 0x000fe20000000000 */
[----:B------:R-:W-:Y:S01]  /*cfc0*/  ISETP.GE.AND P1, PT, R25, UR4, PT ;  /* 0x0000000419007c0c */ /* 0x000fe2000bf26270 */
[----:B------:R-:W-:Y:S01]  /*cfd0*/  @!P5 ST.E.64 desc[UR52][R4.64], R94 ;  /* 0x0000005e0400d985 */ /* 0x000fe2000c101b34 */
[----:B------:R-:W-:-:S02]  /*cfe0*/  ISETP.GE.AND P3, PT, R27, UR4, PT ;  /* 0x000000041b007c0c */ /* 0x000fc4000bf66270 */
[----:B------:R-:W-:Y:S01]  /*cff0*/  ISETP.GE.AND P2, PT, R3, UR4, PT ;  /* 0x0000000403007c0c */ /* 0x000fe2000bf46270 */
[----:B------:R4:W-:Y:S01]  /*d000*/  @!P0 ST.E.64 desc[UR52][R10.64], R92 ;  /* 0x0000005c0a008985 */ /* 0x0009e2000c101b34 */
[----:B------:R-:W-:Y:S02]  /*d010*/  SHF.R.S32.HI R0, RZ, 0x1f, R25 ;  /* 0x0000001fff007819 */ /* 0x000fe40000011419 */
[----:B------:R-:W-:-:S05]  /*d020*/  SHF.R.S32.HI R24, RZ, 0x1f, R27 ;  /* 0x0000001fff187819 */ /* 0x000fca000001141b */
[----:B--2---:R-:W-:-:S04]  /*d030*/  @!P1 LEA R12, P6, R25, R6, 0x2 ;  /* 0x00000006190c9211 */ /* 0x004fc800078c10ff */
[-C--:B------:R-:W-:Y:S01]  /*d040*/  @!P1 LEA.HI.X R13, R25, R7.reuse, R0, 0x2, P6 ;  /* 0x00000007190d9211 */ /* 0x080fe200030f1400 */
[C---:B------:R-:W-:Y:S01]  /*d050*/  VIADD R25, R2.reuse, 0x68 ;  /* 0x0000006802197836 */ /* 0x040fe20000000000 */
[----:B------:R-:W-:Y:S02]  /*d060*/  SHF.R.S32.HI R0, RZ, 0x1f, R3 ;  /* 0x0000001fff007819 */ /* 0x000fe40000011403 */
[-C--:B0-----:R-:W-:Y:S01]  /*d070*/  @!P2 LEA R8, P4, R3, R6.reuse, 0x2 ;  /* 0x000000060308a211 */ /* 0x081fe200078810ff */
[----:B------:R0:W-:Y:S01]  /*d080*/  @!P1 ST.E.64 desc[UR52][R12.64], R86 ;  /* 0x000000560c009985 */ /* 0x0001e2000c101b34 */
[----:B---3--:R-:W-:Y:S02]  /*d090*/  @!P3 LEA R14, P6, R27, R6, 0x2 ;  /* 0x000000061b0eb211 */ /* 0x008fe400078c10ff */
[----:B------:R-:W-:Y:S01]  /*d0a0*/  @!P2 LEA.HI.X R9, R3, R7, R0, 0x2, P4 ;  /* 0x000000070309a211 */ /* 0x000fe200020f1400 */
[----:B------:R-:W-:Y:S01]  /*d0b0*/  VIADD R3, R2, 0x70 ;  /* 0x0000007002037836 */ /* 0x000fe20000000000 */
[----:B------:R-:W-:-:S02]  /*d0c0*/  ISETP.GE.AND P4, PT, R25, UR4, PT ;  /* 0x0000000419007c0c */ /* 0x000fc4000bf86270 */
[----:B------:R-:W-:Y:S01]  /*d0d0*/  @!P3 LEA.HI.X R15, R27, R7, R24, 0x2, P6 ;  /* 0x000000071b0fb211 */ /* 0x000fe200030f1418 */
[----:B------:R-:W-:Y:S01]  /*d0e0*/  VIADD R27, R2, 0x78 ;  /* 0x00000078021b7836 */ /* 0x000fe20000000000 */
[----:B------:R-:W-:Y:S01]  /*d0f0*/  ISETP.GE.AND P5, PT, R3, UR4, PT ;  /* 0x0000000403007c0c */ /* 0x000fe2000bfa6270 */
[----:B------:R2:W-:Y:S01]  /*d100*/  @!P2 ST.E.64 desc[UR52][R8.64], R84 ;  /* 0x000000540800a985 */ /* 0x0005e2000c101b34 */
[----:B------:R-:W-:Y:S02]  /*d110*/  SHF.R.S32.HI R0, RZ, 0x1f, R25 ;  /* 0x0000001fff007819 */ /* 0x000fe40000011419 */
[----:B------:R-:W-:Y:S01]  /*d120*/  ISETP.GE.AND P0, PT, R27, UR4, PT ;  /* 0x000000041b007c0c */ /* 0x000fe2000bf06270 */
[----:B------:R3:W-:Y:S01]  /*d130*/  @!P3 ST.E.64 desc[UR52][R14.64], R78 ;  /* 0x0000004e0e00b985 */ /* 0x0007e2000c101b34 */
[----:B------:R-:W-:Y:S02]  /*d140*/  ISETP.GE.AND P1, PT, R223, UR4, PT ;  /* 0x00000004df007c0c */ /* 0x000fe4000bf26270 */
[----:B------:R-:W-:-:S02]  /*d150*/  ISETP.GE.AND P2, PT, R222, UR4, PT ;  /* 0x00000004de007c0c */ /* 0x000fc4000bf46270 */
[-C--:B-1----:R-:W-:Y:S02]  /*d160*/  @!P4 LEA R20, P6, R25, R6.reuse, 0x2 ;  /* 0x000000061914c211 */ /* 0x082fe400078c10ff */
[----:B------:R-:W-:Y:S02]  /*d170*/  ISETP.GE.AND P3, PT, R221, UR4, PT ;  /* 0x00000004dd007c0c */ /* 0x000fe4000bf66270 */
[----:B------:R-:W-:Y:S02]  /*d180*/  @!P4 LEA.HI.X R21, R25, R7, R0, 0x2, P6 ;  /* 0x000000071915c211 */ /* 0x000fe400030f1400 */
[----:B------:R-:W-:Y:S02]  /*d190*/  SHF.R.S32.HI R0, RZ, 0x1f, R3 ;  /* 0x0000001fff007819 */ /* 0x000fe40000011403 */
[-C--:B------:R-:W-:Y:S01]  /*d1a0*/  @!P5 LEA R24, P6, R3, R6.reuse, 0x2 ;  /* 0x000000060318d211 */ /* 0x080fe200078c10ff */
[----:B------:R-:W-:Y:S01]  /*d1b0*/  @!P4 ST.E.64 desc[UR52][R20.64], R76 ;  /* 0x0000004c1400c985 */ /* 0x000fe2000c101b34 */
[----:B----4-:R-:W-:-:S02]  /*d1c0*/  @!P1 LEA R10, P4, R223, R6, 0x2 ;  /* 0x00000006df0a9211 */ /* 0x010fc400078810ff */
[-C--:B------:R-:W-:Y:S02]  /*d1d0*/  @!P5 LEA.HI.X R25, R3, R7.reuse, R0, 0x2, P6 ;  /* 0x000000070319d211 */ /* 0x080fe400030f1400 */
[----:B------:R-:W-:Y:S02]  /*d1e0*/  SHF.R.S32.HI R0, RZ, 0x1f, R27 ;  /* 0x0000001fff007819 */ /* 0x000fe4000001141b */
[-C--:B------:R-:W-:Y:S01]  /*d1f0*/  @!P0 LEA R4, P6, R27, R6.reuse, 0x2 ;  /* 0x000000061b048211 */ /* 0x080fe200078c10ff */
[----:B------:R-:W-:Y:S01]  /*d200*/  @!P5 ST.E.64 desc[UR52][R24.64], R70 ;  /* 0x000000461800d985 */ /* 0x000fe2000c101b34 */
[-C--:B------:R-:W-:Y:S02]  /*d210*/  @!P1 LEA.HI.X R11, R223, R7.reuse, R32, 0x2, P4 ;  /* 0x00000007df0b9211 */ /* 0x080fe400020f1420 */
[----:B------:R-:W-:Y:S02]  /*d220*/  @!P0 LEA.HI.X R5, R27, R7, R0, 0x2, P6 ;  /* 0x000000071b058211 */ /* 0x000fe400030f1400 */
[----:B0-----:R-:W-:-:S02]  /*d230*/  @!P2 LEA R12, P4, R222, R6, 0x2 ;  /* 0x00000006de0ca211 */ /* 0x001fc400078810ff */
[----:B------:R-:W-:Y:S01]  /*d240*/  ISETP.GE.AND P5, PT, R23, UR4, PT ;  /* 0x0000000417007c0c */ /* 0x000fe2000bfa6270 */
[----:B------:R0:W-:Y:S01]  /*d250*/  @!P0 ST.E.64 desc[UR52][R4.64], R68 ;  /* 0x0000004404008985 */ /* 0x0001e2000c101b34 */
[----:B------:R-:W-:Y:S02]  /*d260*/  ISETP.GE.AND P0, PT, R220, UR4, PT ;  /* 0x00000004dc007c0c */ /* 0x000fe4000bf06270 */
[----:B------:R-:W-:Y:S01]  /*d270*/  @!P2 LEA.HI.X R13, R222, R7, R31, 0x2, P4 ;  /* 0x00000007de0da211 */ /* 0x000fe200020f141f */
[----:B------:R1:W-:Y:S01]  /*d280*/  @!P1 ST.E.64 desc[UR52][R10.64], R62 ;  /* 0x0000003e0a009985 */ /* 0x0003e2000c101b34 */
[----:B------:R-:W-:Y:S02]  /*d290*/  ISETP.GE.AND P4, PT, R22, UR4, PT ;  /* 0x0000000416007c0c */ /* 0x000fe4000bf86270 */
[----:B------:R-:W-:Y:S01]  /*d2a0*/  ISETP.GE.AND P1, PT, R19, UR4, PT ;  /* 0x0000000413007c0c */ /* 0x000fe2000bf26270 */
[----:B------:R4:W-:Y:S01]  /*d2b0*/  @!P2 ST.E.64 desc[UR52][R12.64], R60 ;  /* 0x0000003c0c00a985 */ /* 0x0009e2000c101b34 */
[----:B--2---:R-:W-:-:S03]  /*d2c0*/  @!P3 LEA R8, P6, R221, R6, 0x2 ;  /* 0x00000006dd08b211 */ /* 0x004fc600078c10ff */
[-C--:B---3--:R-:W-:Y:S02]  /*d2d0*/  @!P5 LEA R14, P2, R23, R6.reuse, 0x2 ;  /* 0x00000006170ed211 */ /* 0x088fe400078410ff */
[-C--:B------:R-:W-:Y:S02]  /*d2e0*/  @!P3 LEA.HI.X R9, R221, R7.reuse, R30, 0x2, P6 ;  /* 0x00000007dd09b211 */ /* 0x080fe400030f141e */
[CC--:B0-----:R-:W-:Y:S02]  /*d2f0*/  @!P0 LEA R4, P6, R220.reuse, R6.reuse, 0x2 ;  /* 0x00000006dc048211 */ /* 0x0c1fe400078c10ff */
[-C--:B------:R-:W-:Y:S01]  /*d300*/  @!P5 LEA.HI.X R15, R23, R7.reuse, R28, 0x2, P2 ;  /* 0x00000007170fd211 */ /* 0x080fe200010f141c */
[----:B------:R4:W-:Y:S01]  /*d310*/  @!P3 ST.E.64 desc[UR52][R8.64], R54 ;  /* 0x000000360800b985 */ /* 0x0009e2000c101b34 */
[----:B------:R-:W-:Y:S02]  /*d320*/  @!P0 LEA.HI.X R5, R220, R7, R29, 0x2, P6 ;  /* 0x00000007dc058211 */ /* 0x000fe400030f141d */
[----:B-1----:R-:W-:-:S02]  /*d330*/  @!P4 LEA R10, P3, R22, R6, 0x2 ;  /* 0x00000006160ac211 */ /* 0x002fc400078610ff */
[C---:B------:R-:W-:Y:S01]  /*d340*/  @!P1 LEA R20, P6, R19.reuse, R6, 0x2 ;  /* 0x0000000613149211 */ /* 0x040fe200078c10ff */
[----:B------:R4:W-:Y:S01]  /*d350*/  @!P0 ST.E.64 desc[UR52][R4.64], R52 ;  /* 0x0000003404008985 */ /* 0x0009e2000c101b34 */
[-C--:B------:R-:W-:Y:S02]  /*d360*/  @!P4 LEA.HI.X R11, R22, R7.reuse, R26, 0x2, P3 ;  /* 0x00000007160bc211 */ /* 0x080fe400018f141a */
[----:B------:R-:W-:Y:S01]  /*d370*/  @!P1 LEA.HI.X R21, R19, R7, R229, 0x2, P6 ;  /* 0x0000000713159211 */ /* 0x000fe200030f14e5 */
[----:B------:R4:W-:Y:S01]  /*d380*/  @!P5 ST.E.64 desc[UR52][R14.64], R46 ;  /* 0x0000002e0e00d985 */ /* 0x0009e2000c101b34 */
[----:B------:R-:W-:-:S03]  /*d390*/  ISETP.GE.AND P0, PT, R18, UR4, PT ;  /* 0x0000000412007c0c */ /* 0x000fc6000bf06270 */
[----:B------:R4:W-:Y:S04]  /*d3a0*/  @!P4 ST.E.64 desc[UR52][R10.64], R44 ;  /* 0x0000002c0a00c985 */ /* 0x0009e8000c101b34 */
[----:B------:R4:W-:Y:S06]  /*d3b0*/  @!P1 ST.E.64 desc[UR52][R20.64], R38 ;  /* 0x0000002614009985 */ /* 0x0009ec000c101b34 */
[----:B------:R-:W-:Y:S05]  /*d3c0*/  @P0 BRA `(.L_x_218) ;  /* 0x0000000c00880947 */ /* 0x000fea0003800000 */
[----:B----4-:R-:W-:-:S04]  /*d3d0*/  LEA R4, P0, R18, R6, 0x2 ;  /* 0x0000000612047211 */ /* 0x010fc800078010ff */
[----:B------:R-:W-:-:S05]  /*d3e0*/  LEA.HI.X R5, R18, R7, R228, 0x2, P0 ;  /* 0x0000000712057211 */ /* 0x000fca00000f14e4 */
[----:B------:R0:W-:Y:S01]  /*d3f0*/  ST.E.64 desc[UR52][R4.64], R36 ;  /* 0x0000002404007985 */ /* 0x0001e2000c101b34 */
[----:B------:R-:W-:Y:S05]  /*d400*/  BRA `(.L_x_218) ;  /* 0x0000000c00787947 */ /* 0x000fea0003800000 */
.L_x_209:
[----:B------:R-:W-:Y:S02]  /*d410*/  ULDC.64 UR8, c[0x0][0xc00] ;  /* 0x0003000000087ab9 */ /* 0x000fe40000000a00 */
[----:B------:R-:W-:-:S04]  /*d420*/  UISETP.NE.U32.AND UP0, UPT, UR8, URZ, UPT ;  /* 0x0000003f0800728c */ /* 0x000fc8000bf05070 */
[----:B------:R-:W-:-:S03]  /*d430*/  UISETP.NE.AND.EX UP0, UPT, UR9, URZ, UPT, UP0 ;  /* 0x0000003f0900728c */ /* 0x000fc6000bf05300 */
[----:B------:R-:W-:Y:S02]  /*d440*/  ULDC.64 UR8, c[0x0][0xc00] ;  /* 0x0003000000087ab9 */ /* 0x000fe40000000a00 */
[----:B------:R-:W-:Y:S01]  /*d450*/  UIMAD.WIDE UR8, UR36, 0x4, UR8 ;  /* 0x00000004240878a5 */ /* 0x000fe2000f8e0208 */
[----:B------:R-:W-:-:S05]  /*d460*/  PLOP3.LUT P1, PT, PT, PT, UP0, 0x80, 0x0 ;  /* 0x000000000000781c */ /* 0x000fca0003f2f008 */
[----:B------:R-:W-:Y:S02]  /*d470*/  IMAD.U32 R4, RZ, RZ, UR8 ;  /* 0x00000008ff047e24 */ /* 0x000fe4000f8e00ff */
[----:B------:R-:W-:Y:S01]  /*d480*/  IMAD.U32 R5, RZ, RZ, UR9 ;  /* 0x00000009ff057e24 */ /* 0x000fe2000f8e00ff */
[----:B------:R-:W-:Y:S02]  /*d490*/  ULDC.64 UR8, c[0x0][0xc08] ;  /* 0x0003020000087ab9 */ /* 0x000fe40000000a00 */
[----:B------:R-:W-:-:S03]  /*d4a0*/  UISETP.NE.U32.AND UP1, UPT, UR8, URZ, UPT ;  /* 0x0000003f0800728c */ /* 0x000fc6000bf25070 */
[----:B------:R-:W2:Y:S01]  /*d4b0*/  @P1 LDG.E R3, desc[UR52][R4.64] ;  /* 0x0000003404031981 */ /* 0x000ea2000c1e1900 */
[----:B------:R-:W-:Y:S01]  /*d4c0*/  UISETP.NE.AND.EX UP1, UPT, UR9, URZ, UPT, UP1 ;  /* 0x0000003f0900728c */ /* 0x000fe2000bf25310 */
[----:B------:R-:W-:Y:S01]  /*d4d0*/  ULDC UR4, c[0x0][0xa88] ;  /* 0x0002a20000047ab9 */ /* 0x000fe20000000800 */
[----:B------:R-:W0:Y:S01]  /*d4e0*/  S2R R8, SR_TID.X ;  /* 0x0000000000087919 */ /* 0x000e220000002100 */
[----:B------:R-:W-:-:S03]  /*d4f0*/  IMAD.U32 R0, RZ, RZ, UR4 ;  /* 0x00000004ff007e24 */ /* 0x000fc6000f8e00ff */
[----:B------:R-:W-:-:S05]  /*d500*/  PLOP3.LUT P2, PT, PT, PT, UP1, 0x80, 0x0 ;  /* 0x000000000000781c */ /* 0x000fca0003f4f018 */
[----:B------:R-:W-:Y:S02]  /*d510*/  @UP1 ULDC.64 UR8, c[0x0][0xc08] ;  /* 0x0003020000081ab9 */ /* 0x000fe40000000a00 */
[----:B------:R-:W-:-:S06]  /*d520*/  @UP1 UIMAD.WIDE UR8, UR36, 0x4, UR8 ;  /* 0x00000004240818a5 */ /* 0x000fcc000f8e0208 */
[----:B------:R-:W-:Y:S02]  /*d530*/  IMAD.U32 R6, RZ, RZ, UR8 ;  /* 0x00000008ff067e24 */ /* 0x000fe4000f8e00ff */
[----:B------:R-:W-:-:S05]  /*d540*/  IMAD.U32 R7, RZ, RZ, UR9 ;  /* 0x00000009ff077e24 */ /* 0x000fca000f8e00ff */
[----:B------:R1:W5:Y:S01]  /*d550*/  @P2 LDG.E R0, desc[UR52][R6.64] ;  /* 0x0000003406002981 */ /* 0x000362000c1e1900 */
[----:B------:R-:W-:Y:S01]  /*d560*/  UMOV UR4, URZ ;  /* 0x0000003f00047c82 */ /* 0x000fe20008000000 */
[----:B0-----:R-:W-:-:S05]  /*d570*/  VIADD R8, R8, 0xffffff80 ;  /* 0xffffff8008087836 */ /* 0x001fca0000000000 */
[----:B------:R-:W-:Y:S02]  /*d580*/  ISETP.GT.AND P0, PT, R8, 0x7f, PT ;  /* 0x0000007f0800780c */ /* 0x000fe40003f04270 */
[----:B--2---:R-:W-:-:S13]  /*d590*/  @P1 R2UR UR4, R3 ;  /* 0x00000000030412ca */ /* 0x004fda00000e0000 */
[----:B------:R-:W-:Y:S01]  /*d5a0*/  USHF.R.S32.HI UR16, URZ, 0x1f, UR4 ;  /* 0x0000001f3f107899 */ /* 0x000fe20008011404 */
[----:B-1----:R-:W-:Y:S11]  /*d5b0*/  @P2 BRA `(.L_x_221) ;  /* 0x0000000000102947 */ /* 0x002ff60003800000 */
[----:B------:R-:W-:Y:S05]  /*d5c0*/  @!P1 BRA `(.L_x_221) ;  /* 0x00000000000c9947 */ /* 0x000fea0003800000 */
[----:B------:R-:W2:Y:S04]  /*d5d0*/  LDG.E R3, desc[UR52][R4.64] ;  /* 0x0000003404037981 */ /* 0x000ea8000c1e1900 */
[----:B-----5:R-:W2:Y:S02]  /*d5e0*/  LDG.E R0, desc[UR52][R4.64+0x4] ;  /* 0x0000043404007981 */ /* 0x020ea4000c1e1900 */
[----:B--2---:R-:W-:-:S07]  /*d5f0*/  IMAD.IADD R0, R0, 0x1, -R3 ;  /* 0x0000000100007824 */ /* 0x004fce00078e0a03 */
.L_x_221:
[----:B------:R-:W-:Y:S01]  /*d600*/  USEL UR36, UR36, URZ, !UP0 ;  /* 0x0000003f24247287 */ /* 0x000fe2000c000000 */
[----:B------:R-:W-:Y:S01]  /*d610*/  BSSY B1, `(.L_x_222) ;  /* 0x0000039000017945 */ /* 0x000fe20003800000 */
[----:B------:R-:W-:-:S03]  /*d620*/  USEL UR37, UR37, URZ, !UP0 ;  /* 0x0000003f25257287 */ /* 0x000fc6000c000000 */
[----:B------:R-:W-:Y:S09]  /*d630*/  @P0 BRA `(.L_x_223) ;  /* 0x0000000000d80947 */ /* 0x000ff20003800000 */
[----:B------:R-:W0:Y:S01]  /*d640*/  S2R R4, SR_TID.X ;  /* 0x0000000000047919 */ /* 0x000e220000002100 */
[----:B------:R-:W1:Y:S01]  /*d650*/  LDC R9, c[0x0][0xbe8] ;  /* 0x0002fa00ff097b82 */ /* 0x000e620000000800 */
[----:B------:R-:W-:-:S04]  /*d660*/  IMAD.U32 R3, RZ, RZ, UR42 ;  /* 0x0000002aff037e24 */ /* 0x000fc8000f8e00ff */
[----:B0-----:R-:W-:Y:S02]  /*d670*/  IMAD R3, R3, 0x80, R4 ;  /* 0x0000008003037824 */ /* 0x001fe400078e0204 */
[----:B-1---5:R-:W-:Y:S02]  /*d680*/  IMAD R4, R0, R9, RZ ;  /* 0x0000000900047224 */ /* 0x022fe400078e02ff */
[----:B------:R-:W-:-:S05]  /*d690*/  VIADD R6, R3, 0xffffff80 ;  /* 0xffffff8003067836 */ /* 0x000fca0000000000 */
[----:B------:R-:W-:-:S13]  /*d6a0*/  ISETP.GE.AND P0, PT, R6, R4, PT ;  /* 0x000000040600720c */ /* 0x000fda0003f06270 */
[----:B------:R-:W-:Y:S05]  /*d6b0*/  @P0 BRA `(.L_x_223) ;  /* 0x0000000000b80947 */ /* 0x000fea0003800000 */
[----:B------:R-:W-:Y:S01]  /*d6c0*/  ISETP.NE.AND P0, PT, R9, 0x1, PT ;  /* 0x000000010900780c */ /* 0x000fe20003f05270 */
[----:B------:R-:W-:Y:S01]  /*d6d0*/  UISETP.GT.AND UP2, UPT, UR45, 0x1, UPT ;  /* 0x000000012d00788c */ /* 0x000fe2000bf44270 */
[----:B------:R-:W-:-:S03]  /*d6e0*/  UMOV UR8, 0x9b8 ;  /* 0x000009b800087882 */ /* 0x000fc60000000000 */
[----:B------:R-:W-:Y:S02]  /*d6f0*/  USEL UR17, UR8, 0x978, UP2 ;  /* 0x0000097808117887 */ /* 0x000fe40009000000 */
[----:B------:R-:W-:-:S06]  /*d700*/  USEL UR19, UR39, URZ, UP2 ;  /* 0x0000003f27137287 */ /* 0x000fcc0009000000 */
[----:B------:R-:W0:Y:S04]  /*d710*/  @P0 LDC R3, c[0x0][0xbec] ;  /* 0x0002fb00ff030b82 */ /* 0x000e280000000800 */
[----:B------:R-:W-:Y:S01]  /*d720*/  ULDC.64 UR8, c[0x0][UR17+0x218] ;  /* 0x0000860011087abb */ /* 0x000fe20008000a00 */
[----:B------:R-:W-:Y:S01]  /*d730*/  ULDC.64 UR12, c[0x0][UR17+0x220] ;  /* 0x00008800110c7abb */ /* 0x000fe20008000a00 */
[----:B------:R-:W-:Y:S01]  /*d740*/  ULDC.64 UR14, c[0x0][UR17+0x228] ;  /* 0x00008a00110e7abb */ /* 0x000fe20008000a00 */
[----:B------:R-:W-:Y:S01]  /*d750*/  UIMAD.WIDE.U32 UR10, UR8, UR38, URZ ;  /* 0x00000026080a72a5 */ /* 0x000fe2000f8e003f */
[----:B------:R-:W1:Y:S01]  /*d760*/  @P0 LDC R5, c[0x0][0xbf0] ;  /* 0x0002fc00ff050b82 */ /* 0x000e620000000800 */
[----:B------:R-:W-:Y:S02]  /*d770*/  UIMAD UR18, UR9, UR38, URZ ;  /* 0x00000026091272a4 */ /* 0x000fe4000f8e023f */
[----:B------:R-:W-:-:S02]  /*d780*/  UIMAD UR13, UR13, UR36, URZ ;  /* 0x000000240d0d72a4 */ /* 0x000fc4000f8e023f */
[----:B------:R-:W-:Y:S02]  /*d790*/  UIMAD.WIDE.U32 UR20, UR14, UR19, URZ ;  /* 0x000000130e1472a5 */ /* 0x000fe4000f8e003f */
[----:B------:R-:W-:Y:S02]  /*d7a0*/  UIMAD.WIDE.U32 UR8, UR12, UR36, URZ ;  /* 0x000000240c0872a5 */ /* 0x000fe4000f8e003f */
[----:B------:R-:W-:Y:S02]  /*d7b0*/  UIMAD UR14, UR15, UR19, URZ ;  /* 0x000000130f0e72a4 */ /* 0x000fe4000f8e023f */
[----:B------:R-:W-:Y:S02]  /*d7c0*/  UIMAD UR13, UR12, UR37, UR13 ;  /* 0x000000250c0d72a4 */ /* 0x000fe4000f8e020d */
[----:B------:R-:W-:Y:S02]  /*d7d0*/  UIADD3 UR10, UP0, UP1, UR8, UR10, UR4 ;  /* 0x0000000a080a7290 */ /* 0x000fe4000f91e004 */
[----:B------:R-:W-:Y:S01]  /*d7e0*/  UIADD3 UR8, UR14, UR21, URZ ;  /* 0x000000150e087290 */ /* 0x000fe2000fffe03f */
[----:B0-----:R-:W-:Y:S01]  /*d7f0*/  @P0 IMAD.HI.U32 R4, R6, R3, RZ ;  /* 0x0000000306040227 */ /* 0x001fe200078e00ff */
[----:B------:R-:W-:-:S02]  /*d800*/  UIADD3 UR11, UR18, UR11, URZ ;  /* 0x0000000b120b7290 */ /* 0x000fc4000fffe03f */
[----:B------:R-:W-:Y:S01]  /*d810*/  UIADD3 UR13, UR9, UR13, URZ ;  /* 0x0000000d090d7290 */ /* 0x000fe2000fffe03f */
[----:B------:R-:W-:Y:S02]  /*d820*/  IMAD.MOV.U32 R3, RZ, RZ, R6 ;  /* 0x000000ffff037224 */ /* 0x000fe400078e0006 */
[----:B------:R-:W-:Y:S01]  /*d830*/  IMAD.U32 R8, RZ, RZ, UR8 ;  /* 0x00000008ff087e24 */ /* 0x000fe2000f8e00ff */
[----:B------:R-:W-:Y:S01]  /*d840*/  ULDC.64 UR8, c[0x0][UR17+0x210] ;  /* 0x0000840011087abb */ /* 0x000fe20008000a00 */
[----:B-1----:R-:W-:Y:S01]  /*d850*/  @P0 SHF.R.U32.HI R3, RZ, R5, R4 ;  /* 0x00000005ff030219 */ /* 0x002fe20000011604 */
[----:B------:R-:W-:Y:S02]  /*d860*/  IMAD.U32 R4, RZ, RZ, UR20 ;  /* 0x00000014ff047e24 */ /* 0x000fe4000f8e00ff */
[----:B------:R-:W-:Y:S01]  /*d870*/  IMAD.U32 R5, RZ, RZ, UR21 ;  /* 0x00000015ff057e24 */ /* 0x000fe2000f8e00ff */
[--C-:B------:R-:W-:Y:S01]  /*d880*/  SHF.R.S32.HI R5, RZ, 0x1f, R3.reuse ;  /* 0x0000001fff057819 */ /* 0x100fe20000011403 */
[----:B------:R-:W-:Y:S01]  /*d890*/  IMAD.MOV R7, RZ, RZ, -R3 ;  /* 0x000000ffff077224 */ /* 0x000fe200078e0a03 */
[----:B------:R-:W-:Y:S01]  /*d8a0*/  IADD3 R4, P0, P1, R3, UR10, R4 ;  /* 0x0000000a03047c10 */ /* 0x000fe2000f91e004 */
[----:B------:R-:W-:-:S02]  /*d8b0*/  UIADD3.X UR10, UR13, UR11, UR16, UP0, UP1 ;  /* 0x0000000b0d0a7290 */ /* 0x000fc400087e2410 */
[----:B------:R-:W-:-:S04]  /*d8c0*/  IMAD R7, R9, R7, R6 ;  /* 0x0000000709077224 */ /* 0x000fc800078e0206 */
[----:B------:R-:W-:Y:S01]  /*d8d0*/  IADD3.X R5, R5, UR10, R8, P0, P1 ;  /* 0x0000000a05057c10 */ /* 0x000fe200087e2408 */
[C---:B------:R-:W-:Y:S01]  /*d8e0*/  IMAD R6, R7.reuse, UR9, RZ ;  /* 0x0000000907067c24 */ /* 0x040fe2000f8e02ff */
[----:B------:R-:W-:Y:S01]  /*d8f0*/  SHF.R.S32.HI R3, RZ, 0x1f, R7 ;  /* 0x0000001fff037819 */ /* 0x000fe20000011407 */
[----:B------:R-:W-:Y:S01]  /*d900*/  ULDC.64 UR10, c[0x0][0xba8] ;  /* 0x0002ea00000a7ab9 */ /* 0x000fe20000000a00 */
[----:B------:R-:W-:Y:S01]  /*d910*/  @!UP2 ULDC UR10, c[0x0][0xb50] ;  /* 0x0002d400000aaab9 */ /* 0x000fe20000000800 */
[----:B------:R-:W-:Y:S01]  /*d920*/  IMAD.WIDE.U32 R4, R7, UR8, R4 ;  /* 0x0000000807047c25 */ /* 0x000fe2000f8e0004 */
[----:B------:R-:W-:-:S03]  /*d930*/  @!UP2 ULDC UR11, c[0x0][0xb54] ;  /* 0x0002d500000baab9 */ /* 0x000fc60000000800 */
[----:B------:R-:W-:Y:S01]  /*d940*/  IMAD R3, R3, UR8, R6 ;  /* 0x0000000803037c24 */ /* 0x000fe2000f8e0206 */
[----:B------:R-:W-:-:S03]  /*d950*/  LEA R6, P0, R4, UR10, 0x2 ;  /* 0x0000000a04067c11 */ /* 0x000fc6000f8010ff */
[----:B------:R-:W-:-:S05]  /*d960*/  IMAD.IADD R3, R5, 0x1, R3 ;  /* 0x0000000105037824 */ /* 0x000fca00078e0203 */
[----:B------:R-:W-:Y:S01]  /*d970*/  LEA.HI.X R7, R4, UR11, R3, 0x2, P0 ;  /* 0x0000000b04077c11 */ /* 0x000fe200080f1403 */
[----:B------:R-:W-:-:S05]  /*d980*/  IMAD.MOV.U32 R3, RZ, RZ, -0x800000 ;  /* 0xff800000ff037424 */ /* 0x000fca00078e00ff */
[----:B------:R0:W-:Y:S02]  /*d990*/  STG.E desc[UR52][R6.64], R3 ;  /* 0x0000000306007986 */ /* 0x0001e4000c101934 */
.L_x_223:
[----:B------:R-:W-:Y:S05]  /*d9a0*/  BSYNC B1 ;  /* 0x0000000000017941 */ /* 0x000fea0003800000 */
.L_x_222:
[----:B------:R-:W-:-:S06]  /*d9b0*/  UISETP.GT.AND UP0, UPT, UR45, 0x1, UPT ;  /* 0x000000012d00788c */ /* 0x000fcc000bf04270 */
[----:B------:R-:W-:-:S13]  /*d9c0*/  PLOP3.LUT P0, PT, PT, PT, UP0, 0x80, 0x0 ;  /* 0x000000000000781c */ /* 0x000fda0003f0f008 */
[----:B------:R-:W-:Y:S05]  /*d9d0*/  @P0 BRA `(.L_x_218) ;  /* 0x0000000800040947 */ /* 0x000fea0003800000 */
[----:B------:R-:W1:Y:S01]  /*d9e0*/  LDC R11, c[0x0][0xbe8] ;  /* 0x0002fa00ff0b7b82 */ /* 0x000e620000000800 */
[----:B------:R-:W-:Y:S01]  /*d9f0*/  ULDC.64 UR12, c[0x0][0xaa0] ;  /* 0x0002a800000c7ab9 */ /* 0x000fe20000000a00 */
[----:B0-----:R-:W-:Y:S01]  /*da00*/  IMAD R3, R16, 0x20, R226 ;  /* 0x0000002010037824 */ /* 0x001fe200078e02e2 */
[----:B------:R-:W-:Y:S01]  /*da10*/  UIMAD UR10, UR16, UR12, URZ ;  /* 0x0000000c100a72a4 */ /* 0x000fe2000f8e023f */
[----:B------:R-:W-:Y:S01]  /*da20*/  IMAD.U32 R8, RZ, RZ, UR42 ;  /* 0x0000002aff087e24 */ /* 0x000fe2000f8e00ff */
[----:B------:R-:W-:Y:S01]  /*da30*/  UIMAD.WIDE.U32 UR8, UR4, UR12, URZ ;  /* 0x0000000c040872a5 */ /* 0x000fe2000f8e003f */
[----:B------:R-:W-:Y:S01]  /*da40*/  IMAD.U32 R13, RZ, RZ, UR42 ;  /* 0x0000002aff0d7e24 */ /* 0x000fe2000f8e00ff */
[----:B------:R-:W-:Y:S01]  /*da50*/  UIMAD UR10, UR4, UR13, UR10 ;  /* 0x0000000d040a72a4 */ /* 0x000fe2000f8e020a */
[----:B------:R-:W-:Y:S01]  /*da60*/  IMAD R8, R8, 0x80, R3 ;  /* 0x0000008008087824 */ /* 0x000fe200078e0203 */
[----:B------:R-:W-:Y:S02]  /*da70*/  BSSY B1, `(.L_x_224) ;  /* 0x0000041000017945 */ /* 0x000fe40003800000 */
[----:B------:R-:W-:Y:S01]  /*da80*/  UIADD3 UR9, UR9, UR10, URZ ;  /* 0x0000000a09097290 */ /* 0x000fe2000fffe03f */
[----:B------:R-:W-:-:S02]  /*da90*/  IMAD.MOV.U32 R3, RZ, RZ, R8 ;  /* 0x000000ffff037224 */ /* 0x000fc400078e0008 */
[----:B------:R-:W-:Y:S02]  /*daa0*/  ULDC.64 UR10, c[0x0][0xae8] ;  /* 0x0002ba00000a7ab9 */ /* 0x000fe40000000a00 */
[----:B------:R-:W-:-:S04]  /*dab0*/  UIMAD.WIDE.U32 UR8, UR38, UR10, UR8 ;  /* 0x0000000a260872a5 */ /* 0x000fc8000f8e0008 */
[----:B------:R-:W-:-:S03]  /*dac0*/  UIMAD UR9, UR38, UR11, UR9 ;  /* 0x0000000b260972a4 */ /* 0x000fc6000f8e0209 */
[----:B------:R-:W-:Y:S01]  /*dad0*/  ULDC.64 UR10, c[0x0][0xaf0] ;  /* 0x0002bc00000a7ab9 */ /* 0x000fe20000000a00 */
[----:B-1----:R-:W-:Y:S01]  /*dae0*/  ISETP.NE.AND P0, PT, R11, 0x1, PT ;  /* 0x000000010b00780c */ /* 0x002fe20003f05270 */
[----:B------:R-:W-:-:S04]  /*daf0*/  UIMAD UR37, UR37, UR10, URZ ;  /* 0x0000000a252572a4 */ /* 0x000fc8000f8e023f */
[----:B------:R-:W-:Y:S02]  /*db00*/  UIMAD UR4, UR36, UR11, UR37 ;  /* 0x0000000b240472a4 */ /* 0x000fe4000f8e0225 */
[----:B------:R-:W-:-:S03]  /*db10*/  UIMAD.WIDE.U32 UR36, UR36, UR10, UR8 ;  /* 0x0000000a242472a5 */ /* 0x000fc6000f8e0008 */
[----:B------:R-:W-:Y:S01]  /*db20*/  ULDC.64 UR8, c[0x0][0xae0] ;  /* 0x0002b80000087ab9 */ /* 0x000fe20000000a00 */
[----:B------:R-:W-:Y:S02]  /*db30*/  UIADD3 UR4, UR37, UR4, URZ ;  /* 0x0000000425047290 */ /* 0x000fe4000fffe03f */
[----:B------:R-:W0:Y:S08]  /*db40*/  @P0 LDC R5, c[0x0][0xbec] ;  /* 0x0002fb00ff050b82 */ /* 0x000e300000000800 */
[----:B------:R-:W1:Y:S01]  /*db50*/  @P0 LDC R7, c[0x0][0xbf0] ;  /* 0x0002fc00ff070b82 */ /* 0x000e620000000800 */
[----:B0-----:R-:W-:-:S04]  /*db60*/  @P0 IMAD.HI.U32 R4, R8, R5, RZ ;  /* 0x0000000508040227 */ /* 0x001fc800078e00ff */
[----:B------:R-:W-:Y:S02]  /*db70*/  IMAD.U32 R5, RZ, RZ, UR37 ;  /* 0x00000025ff057e24 */ /* 0x000fe4000f8e00ff */
[----:B------:R-:W-:Y:S01]  /*db80*/  IMAD.U32 R5, RZ, RZ, UR4 ;  /* 0x00000004ff057e24 */ /* 0x000fe2000f8e00ff */
[----:B-1----:R-:W-:-:S04]  /*db90*/  @P0 SHF.R.U32.HI R3, RZ, R7, R4 ;  /* 0x00000007ff030219 */ /* 0x002fc80000011604 */
[--C-:B------:R-:W-:Y:S01]  /*dba0*/  SHF.R.S32.HI R4, RZ, 0x1f, R3.reuse ;  /* 0x0000001fff047819 */ /* 0x100fe20000011403 */
[----:B------:R-:W-:-:S04]  /*dbb0*/  IMAD.MOV R7, RZ, RZ, -R3 ;  /* 0x000000ffff077224 */ /* 0x000fc800078e0a03 */
[----:B------:R-:W-:Y:S02]  /*dbc0*/  IMAD R6, R4, UR8, RZ ;  /* 0x0000000804067c24 */ /* 0x000fe4000f8e02ff */
[----:B------:R-:W-:Y:S02]  /*dbd0*/  IMAD.U32 R4, RZ, RZ, UR36 ;  /* 0x00000024ff047e24 */ /* 0x000fe4000f8e00ff */
[----:B------:R-:W-:Y:S02]  /*dbe0*/  IMAD R7, R11, R7, R8 ;  /* 0x000000070b077224 */ /* 0x000fe400078e0208 */
[C---:B------:R-:W-:Y:S02]  /*dbf0*/  IMAD R9, R3.reuse, UR9, R6 ;  /* 0x0000000903097c24 */ /* 0x040fe4000f8e0206 */
[----:B------:R-:W-:Y:S01]  /*dc00*/  IMAD.WIDE.U32 R4, R3, UR8, R4 ;  /* 0x0000000803047c25 */ /* 0x000fe2000f8e0004 */
[----:B------:R-:W-:Y:S01]  /*dc10*/  SHF.R.S32.HI R3, RZ, 0x1f, R7 ;  /* 0x0000001fff037819 */ /* 0x000fe20000011407 */
[----:B------:R-:W-:-:S02]  /*dc20*/  ULDC.64 UR8, c[0x0][0xad8] ;  /* 0x0002b60000087ab9 */ /* 0x000fc40000000a00 */
[----:B------:R-:W-:Y:S02]  /*dc30*/  IMAD R8, R13, 0x80, R226 ;  /* 0x000000800d087824 */ /* 0x000fe400078e02e2 */
[----:B------:R-:W-:Y:S02]  /*dc40*/  IMAD.IADD R5, R5, 0x1, R9 ;  /* 0x0000000105057824 */ /* 0x000fe400078e0209 */
[----:B------:R-:W-:Y:S02]  /*dc50*/  IMAD R6, R3, UR8, RZ ;  /* 0x0000000803067c24 */ /* 0x000fe4000f8e02ff */
[----:B-----5:R-:W-:Y:S02]  /*dc60*/  IMAD R11, R0, R11, RZ ;  /* 0x0000000b000b7224 */ /* 0x020fe400078e02ff */
[C---:B------:R-:W-:Y:S02]  /*dc70*/  VIADD R3, R8.reuse, 0x40 ;  /* 0x0000004008037836 */ /* 0x040fe40000000000 */
[C---:B------:R-:W-:Y:S01]  /*dc80*/  IMAD R9, R7.reuse, UR9, R6 ;  /* 0x0000000907097c24 */ /* 0x040fe2000f8e0206 */
[-C--:B------:R-:W-:Y:S01]  /*dc90*/  ISETP.GE.AND P2, PT, R8, R11.reuse, PT ;  /* 0x0000000b0800720c */ /* 0x080fe20003f46270 */
[----:B------:R-:W-:Y:S01]  /*dca0*/  IMAD.WIDE.U32 R4, R7, UR8, R4 ;  /* 0x0000000807047c25 */ /* 0x000fe2000f8e0004 */
[----:B------:R-:W-:Y:S01]  /*dcb0*/  ISETP.GE.AND P1, PT, R3, R11, PT ;  /* 0x0000000b0300720c */ /* 0x000fe20003f26270 */
[----:B------:R-:W-:-:S02]  /*dcc0*/  ULDC.64 UR8, c[0x0][0xa80] ;  /* 0x0002a00000087ab9 */ /* 0x000fc40000000a00 */
[----:B------:R-:W-:Y:S01]  /*dcd0*/  IMAD.IADD R3, R5, 0x1, R9 ;  /* 0x0000000105037824 */ /* 0x000fe200078e0209 */
[----:B------:R-:W-:Y:S01]  /*dce0*/  LEA R6, P3, R4, UR8, 0x1 ;  /* 0x0000000804067c11 */ /* 0x000fe2000f8608ff */
[----:B------:R-:W-:Y:S02]  /*dcf0*/  VIADD R0, R8, 0x20 ;  /* 0x0000002008007836 */ /* 0x000fe40000000000 */
[----:B------:R-:W-:Y:S01]  /*dd00*/  IMAD.SHL.U32 R7, R16, 0x8, RZ ;  /* 0x0000000810077824 */ /* 0x000fe200078e00ff */
[----:B------:R-:W-:Y:S02]  /*dd10*/  LEA.HI.X R3, R4, UR9, R3, 0x1, P3 ;  /* 0x0000000904037c11 */ /* 0x000fe400098f0c03 */
[----:B------:R-:W-:Y:S01]  /*dd20*/  ISETP.GE.AND P0, PT, R0, R11, PT ;  /* 0x0000000b0000720c */ /* 0x000fe20003f06270 */
[C---:B------:R-:W-:Y:S01]  /*dd30*/  VIADD R9, R7.reuse, 0x80 ;  /* 0x0000008007097836 */ /* 0x040fe20000000000 */
[----:B------:R0:W1:Y:S01]  /*dd40*/  SHFL.IDX PT, R4, R6, RZ, 0x181f ;  /* 0x00181fff06047589 */ /* 0x00006200000e0000 */
[----:B------:R-:W-:Y:S01]  /*dd50*/  VIADD R13, R7, 0x40 ;  /* 0x00000040070d7836 */ /* 0x000fe20000000000 */
[----:B------:R-:W-:-:S02]  /*dd60*/  SHF.R.S32.HI R14, RZ, 0x1f, R7 ;  /* 0x0000001fff0e7819 */ /* 0x000fc40000011407 */
[----:B------:R0:W2:Y:S01]  /*dd70*/  SHFL.IDX PT, R0, R3, RZ, 0x181f ;  /* 0x00181fff03007589 */ /* 0x0000a200000e0000 */
[----:B------:R-:W-:Y:S02]  /*dd80*/  SHF.R.S32.HI R10, RZ, 0x1f, R9 ;  /* 0x0000001fff0a7819 */ /* 0x000fe40000011409 */
[----:B------:R-:W-:Y:S01]  /*dd90*/  SHF.R.S32.HI R12, RZ, 0x1f, R13 ;  /* 0x0000001fff0c7819 */ /* 0x000fe2000001140d */
[----:B------:R-:W-:Y:S06]  /*dda0*/  @P2 BRA `(.L_x_225) ;  /* 0x0000000000342947 */ /* 0x000fec0003800000 */
[----:B------:R-:W-:Y:S02]  /*ddb0*/  ULDC UR4, c[0x0][0xac8] ;  /* 0x0002b20000047ab9 */ /* 0x000fe40000000800 */
[----:B------:R-:W-:Y:S02]  /*ddc0*/  ISETP.GE.AND P4, PT, R7, UR4, PT ;  /* 0x0000000407007c0c */ /* 0x000fe4000bf86270 */
[----:B------:R-:W-:Y:S02]  /*ddd0*/  ISETP.GE.AND P3, PT, R13, UR4, PT ;  /* 0x000000040d007c0c */ /* 0x000fe4000bf66270 */
[----:B------:R-:W-:-:S09]  /*dde0*/  ISETP.GE.AND P2, PT, R9, UR4, PT ;  /* 0x0000000409007c0c */ /* 0x000fd2000bf46270 */
[-C--:B-1----:R-:W-:Y:S02]  /*ddf0*/  @!P4 LEA R20, P6, R7, R4.reuse, 0x1 ;  /* 0x000000040714c211 */ /* 0x082fe400078c08ff */
[----:B------:R-:W-:Y:S02]  /*de00*/  @!P3 LEA R24, P5, R13, R4, 0x1 ;  /* 0x000000040d18b211 */ /* 0x000fe400078a08ff */
[----:B--2---:R-:W-:Y:S02]  /*de10*/  @!P4 LEA.HI.X R21, R7, R0, R14, 0x1, P6 ;  /* 0x000000000715c211 */ /* 0x004fe400030f0c0e */
[----:B------:R-:W-:Y:S02]  /*de20*/  @!P2 LEA R4, P6, R9, R4, 0x1 ;  /* 0x000000040904a211 */ /* 0x000fe400078c08ff */
[-C--:B------:R-:W-:Y:S01]  /*de30*/  @!P3 LEA.HI.X R25, R13, R0.reuse, R12, 0x1, P5 ;  /* 0x000000000d19b211 */ /* 0x080fe200028f0c0c */
[----:B------:R3:W-:Y:S01]  /*de40*/  @!P4 ST.E.128 desc[UR52][R20.64], RZ ;  /* 0x000000ff1400c985 */ /* 0x0007e2000c101d34 */
[----:B------:R-:W-:-:S03]  /*de50*/  @!P2 LEA.HI.X R5, R9, R0, R10, 0x1, P6 ;  /* 0x000000000905a211 */ /* 0x000fc600030f0c0a */
[----:B------:R3:W-:Y:S04]  /*de60*/  @!P3 ST.E.128 desc[UR52][R24.64], RZ ;  /* 0x000000ff1800b985 */ /* 0x0007e8000c101d34 */
[----:B------:R3:W-:Y:S02]  /*de70*/  @!P2 ST.E.128 desc[UR52][R4.64], RZ ;  /* 0x000000ff0400a985 */ /* 0x0007e4000c101d34 */
.L_x_225:
[----:B------:R-:W-:Y:S05]  /*de80*/  BSYNC B1 ;  /* 0x0000000000017941 */ /* 0x000fea0003800000 */
.L_x_224:
[----:B--2---:R2:W4:Y:S01]  /*de90*/  SHFL.IDX PT, R0, R3, 0x1, 0x181f ;  /* 0x00381f0003007f89 */ /* 0x00452200000e0000 */
[----:B------:R-:W-:Y:S03]  /*dea0*/  BSSY B1, `(.L_x_226) ;  /* 0x0000010000017945 */ /* 0x000fe60003800000 */
[----:B-1-3--:R2:W1:Y:S01]  /*deb0*/  SHFL.IDX PT, R4, R6, 0x1, 0x181f ;  /* 0x00381f0006047f89 */ /* 0x00a46200000e0000 */
[----:B------:R-:W-:Y:S05]  /*dec0*/  @P0 BRA `(.L_x_227) ;  /* 0x0000000000340947 */ /* 0x000fea0003800000 */
[----:B------:R-:W-:Y:S02]  /*ded0*/  ULDC UR4, c[0x0][0xac8] ;  /* 0x0002b20000047ab9 */ /* 0x000fe40000000800 */
[----:B------:R-:W-:Y:S02]  /*dee0*/  ISETP.GE.AND P4, PT, R7, UR4, PT ;  /* 0x0000000407007c0c */ /* 0x000fe4000bf86270 */
[----:B------:R-:W-:Y:S02]  /*def0*/  ISETP.GE.AND P5, PT, R13, UR4, PT ;  /* 0x000000040d007c0c */ /* 0x000fe4000bfa6270 */
[----:B------:R-:W-:-:S09]  /*df00*/  ISETP.GE.AND P6, PT, R9, UR4, PT ;  /* 0x0000000409007c0c */ /* 0x000fd2000bfc6270 */
[-C--:B-1----:R-:W-:Y:S02]  /*df10*/  @!P4 LEA R20, P0, R7, R4.reuse, 0x1 ;  /* 0x000000040714c211 */ /* 0x082fe400078008ff */
[-C--:B------:R-:W-:Y:S02]  /*df20*/  @!P5 LEA R24, P2, R13, R4.reuse, 0x1 ;  /* 0x000000040d18d211 */ /* 0x080fe400078408ff */
[----:B------:R-:W-:Y:S02]  /*df30*/  @!P6 LEA R4, P3, R9, R4, 0x1 ;  /* 0x000000040904e211 */ /* 0x000fe400078608ff */
[-C--:B----4-:R-:W-:Y:S02]  /*df40*/  @!P4 LEA.HI.X R21, R7, R0.reuse, R14, 0x1, P0 ;  /* 0x000000000715c211 */ /* 0x090fe400000f0c0e */
[-C--:B------:R-:W-:Y:S02]  /*df50*/  @!P5 LEA.HI.X R25, R13, R0.reuse, R12, 0x1, P2 ;  /* 0x000000000d19d211 */ /* 0x080fe400010f0c0c */
[----:B------:R-:W-:Y:S01]  /*df60*/  @!P6 LEA.HI.X R5, R9, R0, R10, 0x1, P3 ;  /* 0x000000000905e211 */ /* 0x000fe200018f0c0a */
[----:B------:R3:W-:Y:S04]  /*df70*/  @!P4 ST.E.128 desc[UR52][R20.64], RZ ;  /* 0x000000ff1400c985 */ /* 0x0007e8000c101d34 */
[----:B------:R3:W-:Y:S04]  /*df80*/  @!P5 ST.E.128 desc[UR52][R24.64], RZ ;  /* 0x000000ff1800d985 */ /* 0x0007e8000c101d34 */
[----:B------:R3:W-:Y:S02]  /*df90*/  @!P6 ST.E.128 desc[UR52][R4.64], RZ ;  /* 0x000000ff0400e985 */ /* 0x0007e4000c101d34 */
.L_x_227:
[----:B------:R-:W-:Y:S05]  /*dfa0*/  BSYNC B1 ;  /* 0x0000000000017941 */ /* 0x000fea0003800000 */
.L_x_226:
[----:B----4-:R4:W0:Y:S01]  /*dfb0*/  SHFL.IDX PT, R0, R3, 0x2, 0x181f ;  /* 0x00581f0003007f89 */ /* 0x01082200000e0000 */
        /* <DEDUP_REMOVED lines=10> */
[-C--:B0-----:R-:W-:Y:S02]  /*e060*/  @!P3 LEA.HI.X R21, R7, R0.reuse, R14, 0x1, P0 ;  /* 0x000000000715b211 */ /* 0x081fe400000f0c0e */
[-C--:B------:R-:W-:Y:S02]  /*e070*/  @!P4 LEA.HI.X R25, R13, R0.reuse, R12, 0x1, P1 ;  /* 0x000000000d19c211 */ /* 0x080fe400008f0c0c */
[----:B------:R-:W-:Y:S01]  /*e080*/  @!P5 LEA.HI.X R5, R9, R0, R10, 0x1, P2 ;  /* 0x000000000905d211 */ /* 0x000fe200010f0c0a */
[----:B------:R3:W-:Y:S04]  /*e090*/  @!P3 ST.E.128 desc[UR52][R20.64], RZ ;  /* 0x000000ff1400b985 */ /* 0x0007e8000c101d34 */
[----:B------:R3:W-:Y:S04]  /*e0a0*/  @!P4 ST.E.128 desc[UR52][R24.64], RZ ;  /* 0x000000ff1800c985 */ /* 0x0007e8000c101d34 */
[----:B------:R3:W-:Y:S02]  /*e0b0*/  @!P5 ST.E.128 desc[UR52][R4.64], RZ ;  /* 0x000000ff0400d985 */ /* 0x0007e4000c101d34 */
.L_x_229:
[----:B------:R-:W-:Y:S05]  /*e0c0*/  BSYNC B1 ;  /* 0x0000000000017941 */ /* 0x000fea0003800000 */
.L_x_228:
[----:B0-----:R-:W-:Y:S01]  /*e0d0*/  VIADD R0, R8, 0x60 ;  /* 0x0000006008007836 */ /* 0x001fe20000000000 */
[----:B--2-4-:R-:W0:Y:S04]  /*e0e0*/  SHFL.IDX PT, R3, R3, 0x3, 0x181f ;  /* 0x00781f0003037f89 */ /* 0x014e2800000e0000 */
[----:B------:R-:W-:Y:S01]  /*e0f0*/  ISETP.GE.AND P0, PT, R0, R11, PT ;  /* 0x0000000b0000720c */ /* 0x000fe20003f06270 */
[----:B-1-3--:R1:W2:-:S12]  /*e100*/  SHFL.IDX PT, R4, R6, 0x3, 0x181f ;  /* 0x00781f0006047f89 */ /* 0x00a29800000e0000 */
[----:B-1----:R-:W-:Y:S05]  /*e110*/  @P0 BRA `(.L_x_218) ;  /* 0x0000000000340947 */ /* 0x002fea0003800000 */
[----:B------:R-:W-:Y:S02]  /*e120*/  ULDC UR4, c[0x0][0xac8] ;  /* 0x0002b20000047ab9 */ /* 0x000fe40000000800 */
[----:B------:R-:W-:Y:S02]  /*e130*/  ISETP.GE.AND P3, PT, R7, UR4, PT ;  /* 0x0000000407007c0c */ /* 0x000fe4000bf66270 */
[----:B------:R-:W-:Y:S02]  /*e140*/  ISETP.GE.AND P4, PT, R13, UR4, PT ;  /* 0x000000040d007c0c */ /* 0x000fe4000bf86270 */
[----:B------:R-:W-:-:S09]  /*e150*/  ISETP.GE.AND P5, PT, R9, UR4, PT ;  /* 0x0000000409007c0c */ /* 0x000fd2000bfa6270 */
[-C--:B--2---:R-:W-:Y:S02]  /*e160*/  @!P3 LEA R6, P0, R7, R4.reuse, 0x1 ;  /* 0x000000040706b211 */ /* 0x084fe400078008ff */
        /* <DEDUP_REMOVED lines=8> */
.L_x_218:
[----:B------:R-:W-:Y:S05]  /*e1f0*/  BSYNC B0 ;  /* 0x0000000000007941 */ /* 0x000fea0003800000 */
.L_x_208:
[----:B------:R-:W-:Y:S02]  /*e200*/  ULDC UR4, c[0x0][0xc3c] ;  /* 0x00030f0000047ab9 */ /* 0x000fe40000000800 */
[----:B------:R-:W-:-:S06]  /*e210*/  UISETP.GE.AND UP0, UPT, UR7, UR4, UPT ;  /* 0x000000040700728c */ /* 0x000fcc000bf06270 */
[----:B------:R-:W-:-:S13]  /*e220*/  PLOP3.LUT P0, PT, PT, PT, UP0, 0x80, 0x0 ;  /* 0x000000000000781c */ /* 0x000fda0003f0f008 */
[----:B------:R-:W-:Y:S05]  /*e230*/  @!P0 BRA `(.L_x_230) ;  /* 0xffffff2c00188947 */ /* 0x000fea000383ffff */
[----:B------:R-:W-:Y:S05]  /*e240*/  EXIT ;  /* 0x000000000000794d */ /* 0x000fea0003800000 */
.L_x_179:
[----:B------:R-:W-:-:S08]  /*e250*/  NOP ;  /* 0x0000000000007918 */ /* 0x000fd00000000000 */
[----:B------:R-:W0:-:S00]  /*e260*/  USETMAXREG.DEALLOC.CTAPOOL 0x28 ;  /* 0x00000028000079c8 */ /* 0x000e0000080e0500 */
[----:B0-----:R-:W-:Y:S02]  /*e270*/  LOP3.LUT R0, R0, 0x3, RZ, 0xc0, !PT ;  /* 0x0000000300007812 */ /* 0x001fe400078ec0ff */
[----:B------:R-:W-:-:S04]  /*e280*/  LOP3.LUT R31, R31, 0xfffffeff, RZ, 0xc0, !PT ;  /* 0xfffffeff1f1f7812 */ /* 0x000fc800078ec0ff */
[----:B------:R-:W0:Y:S02]  /*e290*/  SHFL.IDX PT, R0, R0, RZ, 0x1f ;  /* 0x00001fff00007589 */ /* 0x000e2400000e0000 */
[----:B0-----:R-:W-:-:S13]  /*e2a0*/  ISETP.NE.AND P0, PT, R0, RZ, PT ;  /* 0x000000ff0000720c */ /* 0x001fda0003f05270 */
[----:B------:R-:W-:Y:S01]  /*e2b0*/  @P0 BAR.SYNC.DEFER_BLOCKING 0x5, 0x180 ;  /* 0x0146000000000b1d */ /* 0x000fe20000010000 */
[----:B------:R-:W-:Y:S02]  /*e2c0*/  @P0 MOV R3, 0x400 ;  /* 0x0000040000030802 */ /* 0x000fe40000000f00 */
[----:B------:R-:W-:Y:S02]  /*e2d0*/  @P0 LOP3.LUT R31, R31, 0x100, RZ, 0xfc, !PT ;  /* 0x000001001f1f0812 */ /* 0x000fe400078efcff */
[----:B------:R-:W-:-:S05]  /*e2e0*/  @P0 LEA R2, R2, R3, 0x18 ;  /* 0x0000000302020211 */ /* 0x000fca00078ec0ff */
[----:B------:R-:W0:Y:S04]  /*e2f0*/  @P0 LDS.128 R4, [R2+0x334d0] ;  /* 0x0334d00002040984 */ /* 0x000e280000000c00 */
[----:B0-----:R0:W-:Y:S01]  /*e300*/  @P0 STL.64 [R1], R4 ;  /* 0x0000000401000387 */ /* 0x0011e20000100a00 */
[----:B------:R-:W-:-:S03]  /*e310*/  IMAD.MOV.U32 R0, RZ, RZ, R7 ;  /* 0x000000ffff007224 */ /* 0x000fc600078e0007 */
[----:B------:R0:W-:Y:S02]  /*e320*/  @P0 STL [R1+0x8], R6 ;  /* 0x0000080601000387 */ /* 0x0001e40000100800 */
[----:B------:R-:W-:Y:S01]  /*e330*/  @P0 R2UR UR39, R0 ;  /* 0x00000000002702ca */ /* 0x000fe200000e0000 */
[----:B------:R-:W-:Y:S06]  /*e340*/  @P0 BAR.ARV 0x4, 0x180 ;  /* 0x0106000000000b1d */ /* 0x000fec0000002000 */
[----:B------:R-:W-:Y:S08]  /*e350*/  @P0 BRA `(.L_x_231) ;  /* 0x0000000800cc0947 */ /* 0x000ff00003800000 */
[----:B0-----:R-:W0:Y:S01]  /*e360*/  S2R R4, SR_TID.X ;  /* 0x0000000000047919 */ /* 0x001e220000002100 */
[----:B------:R-:W-:Y:S01]  /*e370*/  ULDC UR4, c[0x0][0xc3c] ;  /* 0x00030f0000047ab9 */ /* 0x000fe20000000800 */
[----:B------:R-:W-:Y:S01]  /*e380*/  IMAD.MOV.U32 R0, RZ, RZ, RZ ;  /* 0x000000ffff007224 */ /* 0x000fe200078e00ff */
[----:B------:R-:W1:Y:S01]  /*e390*/  LDC R12, c[0x0][0xc38] ;  /* 0x00030e00ff0c7b82 */ /* 0x000e620000000800 */
[----:B------:R-:W-:Y:S01]  /*e3a0*/  IMAD.MOV.U32 R9, RZ, RZ, RZ ;  /* 0x000000ffff097224 */ /* 0x000fe200078e00ff */
[----:B0-----:R-:W-:-:S04]  /*e3b0*/  LOP3.LUT R7, R4, 0x1f, RZ, 0xc0, !PT ;  /* 0x0000001f04077812 */ /* 0x001fc800078ec0ff */
[----:B------:R-:W-:-:S04]  /*e3c0*/  ISETP.NE.AND P0, PT, R7, 0x1f, PT ;  /* 0x0000001f0700780c */ /* 0x000fc80003f05270 */
[----:B------:R-:W-:-:S13]  /*e3d0*/  ISETP.GE.OR P1, PT, R7, UR4, !P0 ;  /* 0x0000000407007c0c */ /* 0x000fda000c726670 */
[----:B------:R-:W0:Y:S08]  /*e3e0*/  @!P1 LDC.64 R4, c[0x0][0xc80] ;  /* 0x00032000ff049b82 */ /* 0x000e300000000a00 */
[----:B------:R-:W2:Y:S01]  /*e3f0*/  @!P1 LDC.64 R2, c[0x0][0xc78] ;  /* 0x00031e00ff029b82 */ /* 0x000ea20000000a00 */
[----:B0-----:R-:W-:-:S05]  /*e400*/  @!P1 IMAD.WIDE.U32 R4, R7, 0x4, R4 ;  /* 0x0000000407049825 */ /* 0x001fca00078e0004 */
[----:B------:R-:W3:Y:S01]  /*e410*/  @!P1 LDG.E R0, desc[UR52][R4.64] ;  /* 0x0000003404009981 */ /* 0x000ee2000c1e1900 */
[----:B--2---:R-:W-:-:S05]  /*e420*/  @!P1 IMAD.WIDE.U32 R2, R7, 0x4, R2 ;  /* 0x0000000407029825 */ /* 0x004fca00078e0002 */
[----:B------:R-:W3:Y:S01]  /*e430*/  @!P1 LDG.E R9, desc[UR52][R2.64] ;  /* 0x0000003402099981 */ /* 0x000ee2000c1e1900 */
[C---:B------:R-:W-:Y:S02]  /*e440*/  ISETP.NE.AND P1, PT, R7.reuse, RZ, PT ;  /* 0x000000ff0700720c */ /* 0x040fe40003f25270 */
[C---:B------:R-:W-:Y:S02]  /*e450*/  ISETP.GE.U32.AND P2, PT, R7.reuse, 0x2, PT ;  /* 0x000000020700780c */ /* 0x040fe40003f46070 */
[C---:B------:R-:W-:Y:S02]  /*e460*/  ISETP.GE.U32.AND P3, PT, R7.reuse, 0x4, PT ;  /* 0x000000040700780c */ /* 0x040fe40003f66070 */
[C---:B------:R-:W-:Y:S02]  /*e470*/  ISETP.GE.U32.AND P4, PT, R7.reuse, 0x8, PT ;  /* 0x000000080700780c */ /* 0x040fe40003f86070 */
[----:B------:R-:W-:Y:S01]  /*e480*/  ISETP.GE.U32.AND P5, PT, R7, 0x10, PT ;  /* 0x000000100700780c */ /* 0x000fe20003fa6070 */
[----:B------:R-:W-:Y:S01]  /*e490*/  UMOV UR4, URZ ;  /* 0x0000003f00047c82 */ /* 0x000fe20008000000 */
[----:B---3--:R-:W-:-:S05]  /*e4a0*/  IMAD R6, R0, R9, RZ ;  /* 0x0000000900067224 */ /* 0x008fca00078e02ff */
[----:B------:R-:W0:Y:S02]  /*e4b0*/  SHFL.UP PT, R8, R6, 0x1, RZ ;  /* 0x0420000006087989 */ /* 0x000e2400000e00ff */
[----:B0-----:R-:W-:-:S05]  /*e4c0*/  SEL R11, R8, RZ, P1 ;  /* 0x000000ff080b7207 */ /* 0x001fca0000800000 */
[----:B------:R-:W-:-:S05]  /*e4d0*/  IMAD.IADD R11, R6, 0x1, R11 ;  /* 0x00000001060b7824 */ /* 0x000fca00078e020b */
        /* <DEDUP_REMOVED lines=9> */
[----:B------:R-:W0:Y:S01]  /*e570*/  SHFL.UP PT, R4, R2, 0x10, RZ ;  /* 0x0600000002047989 */ /* 0x000e2200000e00ff */
[----:B------:R-:W2:Y:S01]  /*e580*/  S2R R6, SR_CTAID.X ;  /* 0x0000000000067919 */ /* 0x000ea20000002500 */
[----:B0-----:R-:W-:-:S05]  /*e590*/  SEL R5, R4, RZ, P5 ;  /* 0x000000ff04057207 */ /* 0x001fca0002800000 */
[----:B------:R-:W-:-:S05]  /*e5a0*/  IMAD.IADD R5, R2, 0x1, R5 ;  /* 0x0000000102057824 */ /* 0x000fca00078e0205 */
[----:B------:R-:W1:Y:S02]  /*e5b0*/  SHFL.IDX PT, R11, R5, 0x1f, 0x1f ;  /* 0x03e01f00050b7f89 */ /* 0x000e6400000e0000 */
[----:B-1----:R-:W-:-:S05]  /*e5c0*/  IMAD R11, R11, R12, RZ ;  /* 0x0000000c0b0b7224 */ /* 0x002fca00078e02ff */
[----:B--2---:R-:W-:Y:S01]  /*e5d0*/  ISETP.GT.AND P6, PT, R11, R6, PT ;  /* 0x000000060b00720c */ /* 0x004fe20003fc4270 */
[----:B------:R-:W-:-:S12]  /*e5e0*/  IMAD.MOV.U32 R4, RZ, RZ, R11 ;  /* 0x000000ffff047224 */ /* 0x000fd800078e000b */
[----:B------:R-:W-:Y:S05]  /*e5f0*/  @P6 BRA `(.L_x_232) ;  /* 0x00000000009c6947 */ /* 0x000fea0003800000 */
[----:B------:R-:W-:Y:S01]  /*e600*/  IMAD.MOV.U32 R11, RZ, RZ, R4 ;  /* 0x000000ffff0b7224 */ /* 0x000fe200078e0004 */
[----:B------:R-:W-:Y:S01]  /*e610*/  UMOV UR4, URZ ;  /* 0x0000003f00047c82 */ /* 0x000fe20008000000 */
[----:B------:R-:W-:-:S05]  /*e620*/  ULDC UR5, c[0x0][0xc3c] ;  /* 0x00030f0000057ab9 */ /* 0x000fca0000000800 */
.L_x_234:
[----:B------:R-:W-:-:S04]  /*e630*/  UIADD3 UR4, UR4, 0x1f, URZ ;  /* 0x0000001f04047890 */ /* 0x000fc8000fffe03f */
[----:B------:R-:W-:-:S06]  /*e640*/  UISETP.GE.AND UP0, UPT, UR4, UR5, UPT ;  /* 0x000000050400728c */ /* 0x000fcc000bf06270 */
[----:B------:R-:W-:-:S13]  /*e650*/  PLOP3.LUT P6, PT, PT, PT, UP0, 0x40, 0x0 ;  /* 0x000000000000781c */ /* 0x000fda0003fce808 */
[----:B------:R-:W-:Y:S05]  /*e660*/  @!P6 BRA `(.L_x_233) ;  /* 0x0000000400cce947 */ /* 0x000fea0003800000 */
[----:B------:R-:W-:Y:S01]  /*e670*/  VIADD R9, R7, UR4 ;  /* 0x0000000407097c36 */ /* 0x000fe20008000000 */
[----:B------:R-:W0:Y:S01]  /*e680*/  LDC R12, c[0x0][0xc38] ;  /* 0x00030e00ff0c7b82 */ /* 0x000e220000000800 */
[----:B------:R-:W-:-:S03]  /*e690*/  IMAD.MOV.U32 R0, RZ, RZ, RZ ;  /* 0x000000ffff007224 */ /* 0x000fc600078e00ff */
[----:B------:R-:W-:-:S13]  /*e6a0*/  ISETP.GE.OR P6, PT, R9, UR5, !P0 ;  /* 0x0000000509007c0c */ /* 0x000fda000c7c6670 */
[----:B------:R-:W1:Y:S08]  /*e6b0*/  @!P6 LDC.64 R4, c[0x0][0xc80] ;  /* 0x00032000ff04eb82 */ /* 0x000e700000000a00 */
[----:B------:R-:W2:Y:S01]  /*e6c0*/  @!P6 LDC.64 R2, c[0x0][0xc78] ;  /* 0x00031e00ff02eb82 */ /* 0x000ea20000000a00 */
[----:B-1----:R-:W-:-:S05]  /*e6d0*/  @!P6 IMAD.WIDE R4, R9, 0x4, R4 ;  /* 0x000000040904e825 */ /* 0x002fca00078e0204 */
[----:B------:R-:W3:Y:S01]  /*e6e0*/  @!P6 LDG.E R0, desc[UR52][R4.64] ;  /* 0x000000340400e981 */ /* 0x000ee2000c1e1900 */
[----:B--2---:R-:W-:-:S04]  /*e6f0*/  @!P6 IMAD.WIDE R2, R9, 0x4, R2 ;  /* 0x000000040902e825 */ /* 0x004fc800078e0202 */
[----:B------:R-:W-:-:S06]  /*e700*/  IMAD.MOV.U32 R9, RZ, RZ, RZ ;  /* 0x000000ffff097224 */ /* 0x000fcc00078e00ff */
[----:B------:R-:W3:Y:S02]  /*e710*/  @!P6 LDG.E R9, desc[UR52][R2.64] ;  /* 0x000000340209e981 */ /* 0x000ee4000c1e1900 */
[----:B---3--:R-:W-:-:S05]  /*e720*/  IMAD R15, R0, R9, RZ ;  /* 0x00000009000f7224 */ /* 0x008fca00078e02ff */
[----:B------:R-:W1:Y:S02]  /*e730*/  SHFL.UP PT, R8, R15, 0x1, RZ ;  /* 0x042000000f087989 */ /* 0x000e6400000e00ff */
[----:B-1----:R-:W-:-:S05]  /*e740*/  SEL R8, R8, RZ, P1 ;  /* 0x000000ff08087207 */ /* 0x002fca0000800000 */
[----:B------:R-:W-:-:S05]  /*e750*/  IMAD.IADD R8, R15, 0x1, R8 ;  /* 0x000000010f087824 */ /* 0x000fca00078e0208 */
        /* <DEDUP_REMOVED lines=12> */
[----:B------:R-:W0:Y:S02]  /*e820*/  SHFL.IDX PT, R2, R5, 0x1f, 0x1f ;  /* 0x03e01f0005027f89 */ /* 0x000e2400000e0000 */
[----:B0-----:R-:W-:-:S04]  /*e830*/  IMAD R4, R2, R12, RZ ;  /* 0x0000000c02047224 */ /* 0x001fc800078e02ff */
[----:B------:R-:W-:-:S05]  /*e840*/  IMAD.IADD R11, R4, 0x1, R11 ;  /* 0x00000001040b7824 */ /* 0x000fca00078e020b */
[----:B------:R-:W-:-:S13]  /*e850*/  ISETP.GT.AND P6, PT, R11, R6, PT ;  /* 0x000000060b00720c */ /* 0x000fda0003fc4270 */
[----:B------:R-:W-:Y:S05]  /*e860*/  @!P6 BRA `(.L_x_234) ;  /* 0xfffffffc0070e947 */ /* 0x000fea000383ffff */
.L_x_232:
[----:B------:R-:W-:Y:S02]  /*e870*/  IMAD.IADD R11, R11, 0x1, -R4 ;  /* 0x000000010b0b7824 */ /* 0x000fe400078e0a04 */
[----:B------:R-:W-:Y:S02]  /*e880*/  IMAD.MOV.U32 R8, RZ, RZ, RZ ;  /* 0x000000ffff087224 */ /* 0x000fe400078e00ff */
[----:B------:R-:W-:-:S05]  /*e890*/  IMAD R3, R5, R12, R11 ;  /* 0x0000000c05037224 */ /* 0x000fca00078e020b */
[----:B------:R-:W-:-:S13]  /*e8a0*/  ISETP.GT.AND P0, PT, R3, R6, PT ;  /* 0x000000060300720c */ /* 0x000fda0003f04270 */
[----:B------:R-:W-:Y:S02]  /*e8b0*/  VOTEU.ANY UR5, UPT, !P0 ;  /* 0x0000000000057886 */ /* 0x000fe400040e0100 */
[----:B------:R-:W-:Y:S02]  /*e8c0*/  UPOPC UR39, UR5 ;  /* 0x00000005002772bf */ /* 0x000fe40008000000 */
[----:B------:R-:W-:-:S04]  /*e8d0*/  ISETP.NE.AND P0, PT, RZ, UR5, PT ;  /* 0x00000005ff007c0c */ /* 0x000fc8000bf05270 */
[----:B------:R-:W-:Y:S02]  /*e8e0*/  IMAD.U32 R13, RZ, RZ, UR39 ;  /* 0x00000027ff0d7e24 */ /* 0x000fe4000f8e00ff */
[----:B------:R-:W-:-:S03]  /*e8f0*/  IMAD.U32 R14, RZ, RZ, UR39 ;  /* 0x00000027ff0e7e24 */ /* 0x000fc6000f8e00ff */
[----:B------:R-:W0:Y:S04]  /*e900*/  SHFL.IDX PT, R0, R0, R13, 0x1f ;  /* 0x00001f0d00007589 */ /* 0x000e2800000e0000 */
[----:B------:R1:W2:Y:S01]  /*e910*/  SHFL.IDX PT, R9, R9, R14, 0x1f ;  /* 0x00001f0e09097589 */ /* 0x0002a200000e0000 */
[----:B0-----:R-:W-:-:S04]  /*e920*/  IABS R4, R0 ;  /* 0x0000000000047213 */ /* 0x001fc80000000000 */
[----:B------:R-:W0:Y:S08]  /*e930*/  I2F.RP R10, R4 ;  /* 0x00000004000a7306 */ /* 0x000e300000209400 */
[----:B0-----:R-:W0:Y:S02]  /*e940*/  MUFU.RCP R10, R10 ;  /* 0x0000000a000a7308 */ /* 0x001e240000001000 */
[----:B0-----:R-:W-:-:S06]  /*e950*/  VIADD R2, R10, 0xffffffe ;  /* 0x0ffffffe0a027836 */ /* 0x001fcc0000000000 */
[----:B------:R-:W0:Y:S02]  /*e960*/  F2I.FTZ.U32.TRUNC.NTZ R3, R2 ;  /* 0x0000000200037305 */ /* 0x000e24000021f000 */
[----:B0-----:R-:W-:Y:S01]  /*e970*/  IMAD.MOV R15, RZ, RZ, -R3 ;  /* 0x000000ffff0f7224 */ /* 0x001fe200078e0a03 */
[----:B-12---:R-:W-:Y:S06]  /*e980*/  @!P0 BRA `(.L_x_235) ;  /* 0x00000000000c8947 */ /* 0x006fec0003800000 */
[----:B------:R-:W-:-:S06]  /*e990*/  UIADD3 UR5, UR39, -0x1, URZ ;  /* 0xffffffff27057890 */ /* 0x000fcc000fffe03f */
[----:B------:R-:W-:-:S06]  /*e9a0*/  IMAD.U32 R8, RZ, RZ, UR5 ;  /* 0x00000005ff087e24 */ /* 0x000fcc000f8e00ff */
[----:B------:R0:W1:Y:S02]  /*e9b0*/  SHFL.IDX PT, R8, R5, R8, 0x1f ;  /* 0x00001f0805087589 */ /* 0x00006400000e0000 */
.L_x_235:
[----:B01----:R-:W-:Y:S01]  /*e9c0*/  IMAD R5, R8, R12, R11 ;  /* 0x0000000c08057224 */ /* 0x003fe200078e020b */
[----:B------:R-:W-:Y:S01]  /*e9d0*/  IABS R2, R9 ;  /* 0x0000000900027213 */ /* 0x000fe20000000000 */
[----:B------:R-:W-:Y:S01]  /*e9e0*/  IMAD.MOV.U32 R11, RZ, RZ, R15 ;  /* 0x000000ffff0b7224 */ /* 0x000fe200078e000f */
[----:B------:R-:W-:Y:S01]  /*e9f0*/  IABS R12, R0 ;  /* 0x00000000000c7213 */ /* 0x000fe20000000000 */
[----:B------:R-:W-:Y:S01]  /*ea00*/  UIADD3 UR39, UR39, UR4, URZ ;  /* 0x0000000427277290 */ /* 0x000fe2000fffe03f */
[----:B------:R0:W-:Y:S01]  /*ea10*/  STL [R1], R5 ;  /* 0x0000000501007387 */ /* 0x0001e20000100800 */
[----:B------:R-:W-:Y:S02]  /*ea20*/  IMAD R11, R11, R4, RZ ;  /* 0x000000040b0b7224 */ /* 0x000fe400078e02ff */
[----:B------:R-:W-:Y:S02]  /*ea30*/  IMAD.MOV R12, RZ, RZ, -R12 ;  /* 0x000000ffff0c7224 */ /* 0x000fe400078e0a0c */
[----:B0-----:R-:W-:-:S02]  /*ea40*/  IMAD.IADD R5, R6, 0x1, -R5 ;  /* 0x0000000106057824 */ /* 0x001fc400078e0a05 */
[----:B------:R-:W-:Y:S02]  /*ea50*/  IMAD.MOV.U32 R6, RZ, RZ, R2 ;  /* 0x000000ffff067224 */ /* 0x000fe400078e0002 */
[----:B------:R-:W-:Y:S01]  /*ea60*/  IMAD.MOV.U32 R2, RZ, RZ, RZ ;  /* 0x000000ffff027224 */ /* 0x000fe200078e00ff */
[----:B------:R-:W-:Y:S01]  /*ea70*/  IABS R10, R5 ;  /* 0x00000005000a7213 */ /* 0x000fe20000000000 */
[----:B------:R-:W0:Y:S02]  /*ea80*/  I2F.RP R8, R6 ;  /* 0x0000000600087306 */ /* 0x000e240000209400 */
[----:B------:R-:W-:-:S04]  /*ea90*/  IMAD.HI.U32 R2, R3, R11, R2 ;  /* 0x0000000b03027227 */ /* 0x000fc800078e0002 */
[----:B------:R-:W-:Y:S02]  /*eaa0*/  IMAD.MOV.U32 R3, RZ, RZ, R10 ;  /* 0x000000ffff037224 */ /* 0x000fe400078e000a */
[----:B------:R-:W-:Y:S02]  /*eab0*/  IMAD.MOV.U32 R10, RZ, RZ, R12 ;  /* 0x000000ffff0a7224 */ /* 0x000fe400078e000c */
[----:B------:R-:W-:-:S04]  /*eac0*/  IMAD.HI.U32 R2, R2, R3, RZ ;  /* 0x0000000302027227 */ /* 0x000fc800078e00ff */
[----:B------:R-:W-:Y:S01]  /*ead0*/  IMAD R3, R2, R10, R3 ;  /* 0x0000000a02037224 */ /* 0x000fe200078e0203 */
[----:B0-----:R-:W0:Y:S04]  /*eae0*/  MUFU.RCP R8, R8 ;  /* 0x0000000800087308 */ /* 0x001e280000001000 */
[----:B------:R-:W-:-:S13]  /*eaf0*/  ISETP.GT.U32.AND P1, PT, R4, R3, PT ;  /* 0x000000030400720c */ /* 0x000fda0003f24070 */
[----:B------:R-:W-:Y:S02]  /*eb00*/  @!P1 IMAD.IADD R3, R3, 0x1, -R4 ;  /* 0x0000000103039824 */ /* 0x000fe400078e0a04 */
[----:B0-----:R-:W-:Y:S02]  /*eb10*/  VIADD R10, R8, 0xffffffe ;  /* 0x0ffffffe080a7836 */ /* 0x001fe40000000000 */
[----:B------:R-:W-:Y:S01]  /*eb20*/  @!P1 VIADD R2, R2, 0x1 ;  /* 0x0000000102029836 */ /* 0x000fe20000000000 */
[----:B------:R-:W-:Y:S02]  /*eb30*/  ISETP.GE.U32.AND P0, PT, R3, R4, PT ;  /* 0x000000040300720c */ /* 0x000fe40003f06070 */
[----:B------:R-:W-:Y:S01]  /*eb40*/  LOP3.LUT R4, R5, R0, RZ, 0x3c, !PT ;  /* 0x0000000005047212 */ /* 0x000fe200078e3cff */
[----:B------:R-:W0:Y:S01]  /*eb50*/  F2I.FTZ.U32.TRUNC.NTZ R3, R10 ;  /* 0x0000000a00037305 */ /* 0x000e22000021f000 */
[----:B------:R-:W-:Y:S02]  /*eb60*/  ISETP.NE.AND P1, PT, R0, RZ, PT ;  /* 0x000000ff0000720c */ /* 0x000fe40003f25270 */
[----:B------:R-:W-:-:S07]  /*eb70*/  ISETP.GE.AND P2, PT, R4, RZ, PT ;  /* 0x000000ff0400720c */ /* 0x000fce0003f46270 */
[----:B------:R-:W-:-:S04]  /*eb80*/  @P0 VIADD R2, R2, 0x1 ;  /* 0x0000000102020836 */ /* 0x000fc80000000000 */
[----:B------:R-:W-:Y:S01]  /*eb90*/  IMAD.MOV.U32 R8, RZ, RZ, R2 ;  /* 0x000000ffff087224 */ /* 0x000fe200078e0002 */
[----:B------:R-:W-:Y:S01]  /*eba0*/  IABS R2, R9 ;  /* 0x0000000900027213 */ /* 0x000fe20000000000 */
[----:B0-----:R-:W-:Y:S02]  /*ebb0*/  IMAD.MOV R11, RZ, RZ, -R3 ;  /* 0x000000ffff0b7224 */ /* 0x001fe400078e0a03 */
[----:B------:R-:W-:Y:S01]  /*ebc0*/  @!P2 IMAD.MOV R8, RZ, RZ, -R8 ;  /* 0x000000ffff08a224 */ /* 0x000fe200078e0a08 */
[----:B------:R-:W-:Y:S01]  /*ebd0*/  @!P1 LOP3.LUT R8, RZ, R0, RZ, 0x33, !PT ;  /* 0x00000000ff089212 */ /* 0x000fe200078e33ff */
[----:B------:R-:W-:Y:S02]  /*ebe0*/  IMAD.MOV R10, RZ, RZ, -R2 ;  /* 0x000000ffff0a7224 */ /* 0x000fe400078e0a02 */
[----:B------:R-:W-:Y:S01]  /*ebf0*/  IMAD R11, R11, R6, RZ ;  /* 0x000000060b0b7224 */ /* 0x000fe200078e02ff */
[----:B------:R-:W-:Y:S01]  /*ec00*/  IABS R4, R8 ;  /* 0x0000000800047213 */ /* 0x000fe20000000000 */
[----:B------:R-:W-:-:S04]  /*ec10*/  IMAD.MOV.U32 R2, RZ, RZ, RZ ;  /* 0x000000ffff027224 */ /* 0x000fc800078e00ff */
[----:B------:R-:W-:-:S04]  /*ec20*/  IMAD.HI.U32 R2, R3, R11, R2 ;  /* 0x0000000b03027227 */ /* 0x000fc800078e0002 */
[----:B------:R-:W-:Y:S02]  /*ec30*/  IMAD.MOV.U32 R3, RZ, RZ, R4 ;  /* 0x000000ffff037224 */ /* 0x000fe400078e0004 */
[----:B------:R-:W-:Y:S02]  /*ec40*/  IMAD.MOV.U32 R4, RZ, RZ, R10 ;  /* 0x000000ffff047224 */ /* 0x000fe400078e000a */
[----:B------:R-:W-:-:S04]  /*ec50*/  IMAD.HI.U32 R2, R2, R3, RZ ;  /* 0x0000000302027227 */ /* 0x000fc800078e00ff */
[----:B------:R-:W-:-:S05]  /*ec60*/  IMAD R3, R2, R4, R3 ;  /* 0x0000000402037224 */ /* 0x000fca00078e0203 */
[----:B------:R-:W-:-:S13]  /*ec70*/  ISETP.GT.U32.AND P1, PT, R6, R3, PT ;  /* 0x000000030600720c */ /* 0x000fda0003f24070 */
[----:B------:R-:W-:Y:S02]  /*ec80*/  @!P1 IMAD.IADD R3, R3, 0x1, -R6 ;  /* 0x0000000103039824 */ /* 0x000fe400078e0a06 */
[----:B------:R-:W-:Y:S01]  /*ec90*/  @!P1 VIADD R2, R2, 0x1 ;  /* 0x0000000102029836 */ /* 0x000fe20000000000 */
[----:B------:R-:W-:Y:S02]  /*eca0*/  ISETP.NE.AND P1, PT, R9, RZ, PT ;  /* 0x000000ff0900720c */ /* 0x000fe40003f25270 */
[----:B------:R-:W-:Y:S01]  /*ecb0*/  ISETP.GE.U32.AND P0, PT, R3, R6, PT ;  /* 0x000000060300720c */ /* 0x000fe20003f06070 */
[----:B------:R-:W-:Y:S01]  /*ecc0*/  IMAD R6, R0, R8, RZ ;  /* 0x0000000800067224 */ /* 0x000fe200078e02ff */
[----:B------:R-:W-:-:S04]  /*ecd0*/  LOP3.LUT R3, R8, R9, RZ, 0x3c, !PT ;  /* 0x0000000908037212 */ /* 0x000fc800078e3cff */
[----:B------:R-:W-:-:S07]  /*ece0*/  ISETP.GE.AND P2, PT, R3, RZ, PT ;  /* 0x000000ff0300720c */ /* 0x000fce0003f46270 */
[----:B------:R-:W-:-:S06]  /*ecf0*/  @P0 VIADD R2, R2, 0x1 ;  /* 0x0000000102020836 */ /* 0x000fcc0000000000 */
[----:B------:R-:W-:Y:S01]  /*ed00*/  @!P2 IMAD.MOV R2, RZ, RZ, -R2 ;  /* 0x000000ffff02a224 */ /* 0x000fe200078e0a02 */
[----:B------:R-:W-:-:S05]  /*ed10*/  @!P1 LOP3.LUT R2, RZ, R9, RZ, 0x33, !PT ;  /* 0x00000009ff029212 */ /* 0x000fca00078e33ff */
[----:B------:R-:W-:-:S04]  /*ed20*/  IMAD.MOV R4, RZ, RZ, -R2 ;  /* 0x000000ffff047224 */ /* 0x000fc800078e0a02 */
[C---:B------:R-:W-:Y:S02]  /*ed30*/  IMAD R0, R9.reuse, R4, R8 ;  /* 0x0000000409007224 */ /* 0x040fe400078e0208 */
[----:B------:R-:W-:Y:S02]  /*ed40*/  IMAD R9, R9, 0x1000000, R2 ;  /* 0x0100000009097824 */ /* 0x000fe400078e0202 */
[----:B------:R-:W-:Y:S02]  /*ed50*/  IMAD.IADD R2, R5, 0x1, -R6 ;  /* 0x0000000105027824 */ /* 0x000fe400078e0a06 */
[----:B------:R-:W-:-:S05]  /*ed60*/  IMAD R0, R0, 0x10000, R9 ;  /* 0x0001000000007824 */ /* 0x000fca00078e0209 */
[----:B------:R0:W-:Y:S04]  /*ed70*/  STL [R1+0x8], R0 ;  /* 0x0000080001007387 */ /* 0x0001e80000100800 */
[----:B------:R0:W-:Y:S01]  /*ed80*/  STL [R1+0x4], R2 ;  /* 0x0000040201007387 */ /* 0x0001e20000100800 */
[----:B------:R-:W-:Y:S05]  /*ed90*/  BRA `(.L_x_236) ;  /* 0x0000000000107947 */ /* 0x000fea0003800000 */
.L_x_233:
[----:B------:R1:W-:Y:S01]  /*eda0*/  STL [R1], R6 ;  /* 0x0000000601007387 */ /* 0x0003e20000100800 */
[----:B------:R-:W-:-:S03]  /*edb0*/  ULDC UR39, c[0x0][0xc3c] ;  /* 0x00030f0000277ab9 */ /* 0x000fc60000000800 */
[----:B------:R1:W-:Y:S04]  /*edc0*/  STL [R1+0x4], RZ ;  /* 0x000004ff01007387 */ /* 0x0003e80000100800 */
[----:B------:R1:W-:Y:S02]  /*edd0*/  STL [R1+0x8], RZ ;  /* 0x000008ff01007387 */ /* 0x0003e40000100800 */
.L_x_236:
[----:B------:R-:W2:Y:S04]  /*ede0*/  LDL R8, [R1] ;  /* 0x0000000001087983 */ /* 0x000ea80000100800 */
[----:B------:R-:W2:Y:S04]  /*edf0*/  LDL R9, [R1+0x4] ;  /* 0x0000040001097983 */ /* 0x000ea80000100800 */
[----:B------:R-:W2:Y:S01]  /*ee00*/  LDL R10, [R1+0x8] ;  /* 0x00000800010a7983 */ /* 0x000ea20000100800 */
[----:B------:R-:W-:Y:S01]  /*ee10*/  ISETP.NE.AND P0, PT, R7, RZ, PT ;  /* 0x000000ff0700720c */ /* 0x000fe20003f05270 */
[----:B0-----:R-:W-:-:S12]  /*ee20*/  IMAD.U32 R2, RZ, RZ, UR39 ;  /* 0x00000027ff027e24 */ /* 0x001fd8000f8e00ff */
[----:B------:R-:W0:Y:S01]  /*ee30*/  @!P0 S2R R3, SR_CgaCtaId ;  /* 0x0000000000038919 */ /* 0x000e220000008800 */
[----:B------:R-:W-:Y:S01]  /*ee40*/  @!P0 MOV R0, 0x400 ;  /* 0x0000040000008802 */ /* 0x000fe20000000f00 */
[----:B------:R-:W-:-:S03]  /*ee50*/  @!P0 IMAD.MOV.U32 R11, RZ, RZ, R2 ;  /* 0x000000ffff0b8224 */ /* 0x000fc600078e0002 */
[----:B0-----:R-:W-:-:S05]  /*ee60*/  @!P0 LEA R0, R3, R0, 0x18 ;  /* 0x0000000003008211 */ /* 0x001fca00078ec0ff */
[----:B--2---:R2:W-:Y:S01]  /*ee70*/  @!P0 STS.128 [R0+0x334d0], R8 ;  /* 0x0334d00800008388 */ /* 0x0045e20000000c00 */
[----:B------:R-:W-:Y:S06]  /*ee80*/  BAR.ARV 0x5, 0x180 ;  /* 0x0146000000007b1d */ /* 0x000fec0000002000 */
.L_x_231:
[----:B------:R-:W-:Y:S01]  /*ee90*/  ULDC UR4, c[0x0][0xc3c] ;  /* 0x00030f0000047ab9 */ /* 0x000fe20000000800 */
[----:B------:R3:W-:Y:S01]  /*eea0*/  STL [R1+0x1c], RZ ;  /* 0x00001cff01007387 */ /* 0x0007e20000100800 */
[----:B------:R-:W-:Y:S01]  /*eeb0*/  UISETP.GE.AND UP0, UPT, UR39, UR4, UPT ;  /* 0x000000042700728c */ /* 0x000fe2000bf06270 */
[----:B------:R-:W-:Y:S02]  /*eec0*/  IMAD.MOV.U32 R30, RZ, RZ, 0x1 ;  /* 0x00000001ff1e7424 */ /* 0x000fe400078e00ff */
[----:B------:R-:W-:-:S03]  /*eed0*/  IMAD.MOV.U32 R27, RZ, RZ, RZ ;  /* 0x000000ffff1b7224 */ /* 0x000fc600078e00ff */
[----:B------:R-:W-:-:S13]  /*eee0*/  PLOP3.LUT P0, PT, PT, PT, UP0, 0x80, 0x0 ;  /* 0x000000000000781c */ /* 0x000fda0003f0f008 */
[----:B---3--:R-:W-:Y:S05]  /*eef0*/  @P0 BRA `(.L_x_237) ;  /* 0x0000005c00fc0947 */ /* 0x008fea0003800000 */
[----:B--2---:R-:W2:Y:S01]  /*ef00*/  S2R R10, SR_TID.X ;  /* 0x00000000000a7919 */ /* 0x004ea20000002100 */
[----:B------:R-:W3:Y:S01]  /*ef10*/  S2UR UR4, SR_CgaCtaId ;  /* 0x00000000000479c3 */ /* 0x000ee20000008800 */
[----:B------:R-:W-:Y:S01]  /*ef20*/  MOV R16, 0x400 ;  /* 0x0000040000107802 */ /* 0x000fe20000000f00 */
[----:B------:R-:W-:Y:S01]  /*ef30*/  IMAD.MOV.U32 R30, RZ, RZ, 0x1 ;  /* 0x00000001ff1e7424 */ /* 0x000fe200078e00ff */
[----:B------:R-:W-:Y:S01]  /*ef40*/  ULOP3.LUT UR42, UR43, 0x2, URZ, 0xfc, !UPT ;  /* 0x000000022b2a7892 */ /* 0x000fe2000f8efc3f */
[----:B------:R-:W-:Y:S01]  /*ef50*/  IMAD.MOV.U32 R27, RZ, RZ, RZ ;  /* 0x000000ffff1b7224 */ /* 0x000fe200078e00ff */
[----:B------:R-:W-:Y:S01]  /*ef60*/  ULOP3.LUT UR44, UR43, 0x1, URZ, 0xfc, !UPT ;  /* 0x000000012b2c7892 */ /* 0x000fe2000f8efc3f */
[----:B------:R-:W-:Y:S01]  /*ef70*/  ULDC UR45, c[0x0][0xc] ;  /* 0x00000300002d7ab9 */ /* 0x000fe20000000800 */
[----:B---3--:R-:W-:-:S05]  /*ef80*/  IMAD.U32 R37, RZ, RZ, UR4 ;  /* 0x00000004ff257e24 */ /* 0x008fca000f8e00ff */
[----:B------:R-:W-:Y:S01]  /*ef90*/  LEA R16, R37, R16, 0x18 ;  /* 0x0000001025107211 */ /* 0x000fe200078ec0ff */
[C---:B--2---:R-:W-:Y:S01]  /*efa0*/  IMAD.SHL.U32 R0, R10.reuse, 0x40, RZ ;  /* 0x000000400a007824 */ /* 0x044fe200078e00ff */
[----:B------:R-:W-:Y:S01]  /*efb0*/  SHF.R.U32.HI R3, RZ, 0x1, R10 ;  /* 0x00000001ff037819 */ /* 0x000fe2000001160a */
[C---:B0-----:R-:W-:Y:S02]  /*efc0*/  IMAD.SHL.U32 R4, R10.reuse, 0x20, RZ ;  /* 0x000000200a047824 */ /* 0x041fe400078e00ff */
[----:B------:R-:W-:Y:S01]  /*efd0*/  IMAD.SHL.U32 R32, R10, 0x10, RZ ;  /* 0x000000100a207824 */ /* 0x000fe200078e00ff */
[----:B------:R-:W-:Y:S01]  /*efe0*/  LOP3.LUT R2, R0, 0x180, RZ, 0xc0, !PT ;  /* 0x0000018000027812 */ /* 0x000fe200078ec0ff */
[----:B------:R-:W-:Y:S01]  /*eff0*/  IMAD.SHL.U32 R8, R10, 0x4, RZ ;  /* 0x000000040a087824 */ /* 0x000fe200078e00ff */
[----:B------:R-:W-:Y:S01]  /*f000*/  LOP3.LUT R5, R4, 0x80, RZ, 0xc0, !PT ;  /* 0x0000008004057812 */ /* 0x000fe200078ec0ff */
[----:B------:R-:W-:Y:S01]  /*f010*/  IMAD.SHL.U32 R9, R10, 0x2, RZ ;  /* 0x000000020a097824 */ /* 0x000fe200078e00ff */
[----:B------:R-:W-:Y:S01]  /*f020*/  LOP3.LUT R2, R2, 0x30, R3, 0xf8, !PT ;  /* 0x0000003002027812 */ /* 0x000fe200078ef803 */
[----:B------:R-:W-:Y:S01]  /*f030*/  IMAD.SHL.U32 R3, R10, 0x8, RZ ;  /* 0x000000080a037824 */ /* 0x000fe200078e00ff */
[----:B------:R-:W-:-:S02]  /*f040*/  LOP3.LUT R7, R32, 0x600, RZ, 0xc0, !PT ;  /* 0x0000060020077812 */ /* 0x000fc400078ec0ff */
[----:B------:R-:W-:Y:S02]  /*f050*/  LOP3.LUT R5, R5, 0x10, R10, 0xf8, !PT ;  /* 0x0000001005057812 */ /* 0x000fe400078ef80a */
[----:B------:R-:W-:Y:S02]  /*f060*/  LOP3.LUT R7, R7, 0x60, R4, 0xf8, !PT ;  /* 0x0000006007077812 */ /* 0x000fe400078ef804 */
[----:B------:R-:W-:Y:S02]  /*f070*/  LOP3.LUT R3, R2, 0x30, R3, 0x78, !PT ;  /* 0x0000003002037812 */ /* 0x000fe400078e7803 */
[----:B------:R-:W-:Y:S02]  /*f080*/  LOP3.LUT R5, R5, 0x10, R8, 0x78, !PT ;  /* 0x0000001005057812 */ /* 0x000fe400078e7808 */
[----:B------:R-:W-:Y:S02]  /*f090*/  LOP3.LUT R2, R7, 0x100, R4, 0xf8, !PT ;  /* 0x0000010007027812 */ /* 0x000fe400078ef804 */
[----:B------:R-:W-:-:S02]  /*f0a0*/  LOP3.LUT R0, R3, 0x640, R0, 0xf8, !PT ;  /* 0x0000064003007812 */ /* 0x000fc400078ef800 */
[----:B-1----:R-:W-:Y:S02]  /*f0b0*/  LOP3.LUT R6, R32, 0x1b0, RZ, 0xc0, !PT ;  /* 0x000001b020067812 */ /* 0x002fe400078ec0ff */
[----:B------:R-:W-:Y:S01]  /*f0c0*/  LOP3.LUT R2, R2, R5, RZ, 0xfc, !PT ;  /* 0x0000000502027212 */ /* 0x000fe200078efcff */
[----:B------:R0:W-:Y:S01]  /*f0d0*/  STL [R1+0x14], R0 ;  /* 0x0000140001007387 */ /* 0x0001e20000100800 */
[----:B------:R-:W-:-:S03]  /*f0e0*/  LOP3.LUT R9, R6, 0x30, R9, 0x78, !PT ;  /* 0x0000003006097812 */ /* 0x000fc600078e7809 */
[----:B------:R1:W-:Y:S04]  /*f0f0*/  STL [R1+0x10], R2 ;  /* 0x0000100201007387 */ /* 0x0003e80000100800 */
[----:B------:R-:W-:Y:S01]  /*f100*/  STL [R1+0x1c], RZ ;  /* 0x00001cff01007387 */ /* 0x000fe20000100800 */
[----:B0-----:R-:W-:-:S04]  /*f110*/  LOP3.LUT R0, R10, 0x7f, RZ, 0xc0, !PT ;  /* 0x0000007f0a007812 */ /* 0x001fc800078ec0ff */
[----:B-1----:R-:W-:Y:S02]  /*f120*/  SHF.R.U32.HI R2, RZ, 0x2, R0 ;  /* 0x00000002ff027819 */ /* 0x002fe40000011600 */
[----:B------:R-:W-:Y:S02]  /*f130*/  LOP3.LUT R0, R9, 0x640, R32, 0xf8, !PT ;  /* 0x0000064009007812 */ /* 0x000fe400078ef820 */
[----:B------:R-:W-:Y:S02]  /*f140*/  LOP3.LUT R32, R32, 0x30, RZ, 0xc0, !PT ;  /* 0x0000003020207812 */ /* 0x000fe400078ec0ff */
[----:B------:R-:W-:Y:S01]  /*f150*/  LOP3.LUT R2, R2, 0x60, R4, 0xf8, !PT ;  /* 0x0000006002027812 */ /* 0x000fe200078ef804 */
[----:B------:R0:W-:Y:S01]  /*f160*/  STL [R1+0xc], R0 ;  /* 0x00000c0001007387 */ /* 0x0001e20000100800 */
[C---:B------:R-:W-:Y:S02]  /*f170*/  LOP3.LUT R4, R32.reuse, 0x40, RZ, 0xfc, !PT ;  /* 0x0000004020047812 */ /* 0x040fe400078efcff */
[----:B------:R-:W-:-:S02]  /*f180*/  LOP3.LUT R3, R32, 0x80, RZ, 0xfc, !PT ;  /* 0x0000008020037812 */ /* 0x000fc400078efcff */
[----:B------:R-:W-:Y:S01]  /*f190*/  LOP3.LUT R2, R2, 0x80, RZ, 0xfc, !PT ;  /* 0x0000008002027812 */ /* 0x000fe200078efcff */
[----:B0-----:R-:W-:-:S05]  /*f1a0*/  IMAD.IADD R0, R16, 0x1, R0 ;  /* 0x0000000110007824 */ /* 0x001fca00078e0200 */
[----:B------:R0:W-:Y:S02]  /*f1b0*/  STL [R1+0x18], R0 ;  /* 0x0000180001007387 */ /* 0x0001e40000100800 */
.L_x_313:
[----:B------:R-:W-:Y:S01]  /*f1c0*/  ULDC.64 UR4, c[0x0][0xc88] ;  /* 0x0003220000047ab9 */ /* 0x000fe20000000a00 */
[----:B------:R-:W-:Y:S01]  /*f1d0*/  ULDC.64 UR6, c[0x0][0xa18] ;  /* 0x0002860000067ab9 */ /* 0x000fe20000000a00 */
[----:B------:R-:W-:Y:S01]  /*f1e0*/  UIMAD.WIDE UR4, UR39, 0x4, UR4 ;  /* 0x00000004270478a5 */ /* 0x000fe2000f8e0204 */
[----:B------:R-:W-:Y:S01]  /*f1f0*/  IMAD.MOV.U32 R33, RZ, RZ, RZ ;  /* 0x000000ffff217224 */ /* 0x000fe200078e00ff */
[----:B-1-3--:R-:W1:Y:S04]  /*f200*/  LDC.64 R4, c[0x0][0x418] ;  /* 0x00010600ff047b82 */ /* 0x00ae680000000a00 */
[----:B0-----:R-:W-:Y:S02]  /*f210*/  IMAD.U32 R2, RZ, RZ, UR4 ;  /* 0x00000004ff027e24 */ /* 0x001fe4000f8e00ff */
[----:B------:R-:W-:Y:S01]  /*f220*/  IMAD.U32 R3, RZ, RZ, UR5 ;  /* 0x00000005ff037e24 */ /* 0x000fe2000f8e00ff */
[----:B------:R-:W-:Y:S01]  /*f230*/  ULDC.64 UR4, c[0x0][0xa28] ;  /* 0x00028a0000047ab9 */ /* 0x000fe20000000a00 */
[----:B0-----:R-:W0:Y:S03]  /*f240*/  LDC R0, c[0x0][0x424] ;  /* 0x00010900ff007b82 */ /* 0x001e260000000800 */
[----:B--2---:R-:W2:Y:S01]  /*f250*/  LDG.E R2, desc[UR52][R2.64] ;  /* 0x0000003402027981 */ /* 0x004ea2000c1e1900 */
[----:B------:R-:W-:-:S04]  /*f260*/  UISETP.NE.U32.AND UP0, UPT, UR4, URZ, UPT ;  /* 0x0000003f0400728c */ /* 0x000fc8000bf05070 */
[----:B------:R-:W-:Y:S01]  /*f270*/  UISETP.NE.AND.EX UP0, UPT, UR5, URZ, UPT, UP0 ;  /* 0x0000003f0500728c */ /* 0x000fe2000bf05300 */
[----:B------:R-:W3:Y:S05]  /*f280*/  LDC R7, c[0x0][0x2f0] ;  /* 0x0000bc00ff077b82 */ /* 0x000eea0000000800 */
[----:B------:R-:W-:Y:S02]  /*f290*/  PLOP3.LUT P0, PT, PT, PT, UP0, 0x80, 0x0 ;  /* 0x000000000000781c */ /* 0x000fe40003f0f008 */
[----:B--2---:R-:W-:-:S13]  /*f2a0*/  R2UR UR41, R2 ;  /* 0x00000000022972ca */ /* 0x004fda00000e0000 */
[----:B------:R-:W-:Y:S02]  /*f2b0*/  USHF.R.S32.HI UR40, URZ, 0x1f, UR41 ;  /* 0x0000001f3f287899 */ /* 0x000fe40008011429 */
[----:B------:R-:W-:-:S04]  /*f2c0*/  @UP0 ULEA UR4, UP1, UR41, UR4, 0x2 ;  /* 0x0000000429040291 */ /* 0x000fc8000f82103f */
[----:B------:R-:W-:Y:S02]  /*f2d0*/  @UP0 ULEA.HI.X UR5, UR41, UR5, UR40, 0x2, UP1 ;  /* 0x0000000529050291 */ /* 0x000fe400088f1428 */
[----:B------:R-:W-:-:S04]  /*f2e0*/  IMAD.U32 R2, RZ, RZ, UR4 ;  /* 0x00000004ff027e24 */ /* 0x000fc8000f8e00ff */
[----:B------:R-:W-:Y:S01]  /*f2f0*/  IMAD.U32 R3, RZ, RZ, UR5 ;  /* 0x00000005ff037e24 */ /* 0x000fe2000f8e00ff */
[----:B------:R-:W-:Y:S01]  /*f300*/  ULDC.64 UR4, c[0x0][0xa00] ;  /* 0x0002800000047ab9 */ /* 0x000fe20000000a00 */
[----:B------:R-:W-:Y:S02]  /*f310*/  USHF.L.U32 UR36, UR41, 0x2, URZ ;  /* 0x0000000229247899 */ /* 0x000fe4000800063f */
[----:B------:R-:W-:Y:S01]  /*f320*/  UISETP.NE.U32.AND UP0, UPT, UR4, URZ, UPT ;  /* 0x0000003f0400728c */ /* 0x000fe2000bf05070 */
[----:B------:R2:W5:Y:S01]  /*f330*/  @P0 LDG.E R33, desc[UR52][R2.64] ;  /* 0x0000003402210981 */ /* 0x000562000c1e1900 */
[----:B------:R-:W-:Y:S02]  /*f340*/  USHF.L.U64.HI UR37, UR41, 0x2, UR40 ;  /* 0x0000000229257899 */ /* 0x000fe40008010228 */
[----:B------:R-:W-:Y:S02]  /*f350*/  UISETP.NE.AND.EX UP2, UPT, UR5, URZ, UPT, UP0 ;  /* 0x0000003f0500728c */ /* 0x000fe4000bf45300 */
[----:B------:R-:W-:-:S02]  /*f360*/  UIADD3 UR4, UP0, UR36, UR4, URZ ;  /* 0x0000000424047290 */ /* 0x000fc4000ff1e03f */
[----:B------:R-:W-:Y:S02]  /*f370*/  UP2UR UR47, UPR, URZ, 0x4 ;  /* 0x000000043f2f7883 */ /* 0x000fe40008000000 */
[----:B------:R-:W-:Y:S01]  /*f380*/  UIADD3.X UR5, UR37, UR5, URZ, UP0, !UPT ;  /* 0x0000000525057290 */ /* 0x000fe200087fe43f */
[----:B------:R-:W-:Y:S01]  /*f390*/  PLOP3.LUT P0, PT, PT, PT, UP2, 0x80, 0x0 ;  /* 0x000000000000781c */ /* 0x000fe20003f0f028 */
[----:B------:R-:W-:Y:S01]  /*f3a0*/  UISETP.NE.U32.AND UP0, UPT, UR6, URZ, UPT ;  /* 0x0000003f0600728c */ /* 0x000fe2000bf05070 */
[----:B--2---:R-:W-:-:S03]  /*f3b0*/  IMAD.U32 R2, RZ, RZ, UR4 ;  /* 0x00000004ff027e24 */ /* 0x004fc6000f8e00ff */
[----:B------:R-:W-:Y:S01]  /*f3c0*/  UISETP.NE.AND.EX UP0, UPT, UR7, URZ, UPT, UP0 ;  /* 0x0000003f0700728c */ /* 0x000fe2000bf05300 */
[----:B------:R-:W-:-:S05]  /*f3d0*/  IMAD.U32 R3, RZ, RZ, UR5 ;  /* 0x00000005ff037e24 */ /* 0x000fca000f8e00ff */
[----:B------:R-:W-:Y:S02]  /*f3e0*/  PLOP3.LUT P1, PT, PT, PT, UP0, 0x80, 0x0 ;  /* 0x000000000000781c */ /* 0x000fe40003f2f008 */
[----:B------:R-:W-:Y:S01]  /*f3f0*/  PLOP3.LUT P2, PT, PT, PT, UP2, 0x80, 0x0 ;  /* 0x000000000000781c */ /* 0x000fe20003f4f028 */
[----:B------:R2:W5:Y:S02]  /*f400*/  @P0 LDG.E R6, desc[UR52][R2.64] ;  /* 0x0000003402060981 */ /* 0x000564000c1e1900 */
[----:B------:R-:W-:-:S04]  /*f410*/  @UP0 UIADD3 UR4, UP1, UR36, UR6, URZ ;  /* 0x0000000624040290 */ /* 0x000fc8000ff3e03f */
[----:B------:R-:W-:Y:S02]  /*f420*/  @UP0 UIADD3.X UR5, UR37, UR7, URZ, UP1, !UPT ;  /* 0x0000000725050290 */ /* 0x000fe40008ffe43f */
[----:B------:R-:W-:-:S04]  /*f430*/  IMAD.U32 R28, RZ, RZ, UR4 ;  /* 0x00000004ff1c7e24 */ /* 0x000fc8000f8e00ff */
[----:B------:R-:W-:-:S05]  /*f440*/  IMAD.U32 R29, RZ, RZ, UR5 ;  /* 0x00000005ff1d7e24 */ /* 0x000fca000f8e00ff */
[----:B------:R2:W5:Y:S01]  /*f450*/  @P1 LDG.E R28, desc[UR52][R28.64] ;  /* 0x000000341c1c1981 */ /* 0x000562000c1e1900 */
[----:B-1----:R-:W-:Y:S01]  /*f460*/  ISETP.NE.U32.AND P0, PT, R4, RZ, PT ;  /* 0x000000ff0400720c */ /* 0x002fe20003f05070 */
[----:B0--3--:R-:W-:-:S12]  /*f470*/  @P1 BRA `(.L_x_238) ;  /* 0x00000000001c1947 */ /* 0x009fd80003800000 */
[----:B------:R-:W-:Y:S01]  /*f480*/  UISETP.NE.AND UP0, UPT, UR47, URZ, UPT ;  /* 0x0000003f2f00728c */ /* 0x000fe2000bf05270 */
[----:B-----5:R-:W0:Y:S05]  /*f490*/  LDC R28, c[0x0][0x288] ;  /* 0x0000a200ff1c7b82 */ /* 0x020e2a0000000800 */
[----:B------:R-:W-:-:S13]  /*f4a0*/  PLOP3.LUT P1, PT, PT, PT, UP0, 0x40, 0x0 ;  /* 0x000000000000781c */ /* 0x000fda0003f2e808 */
[----:B------:R-:W-:Y:S05]  /*f4b0*/  @P1 BRA `(.L_x_238) ;  /* 0x00000000000c1947 */ /* 0x000fea0003800000 */
[----:B------:R-:W3:Y:S04]  /*f4c0*/  LDG.E R9, desc[UR52][R2.64] ;  /* 0x0000003402097981 */ /* 0x000ee8000c1e1900 */
[----:B0-----:R-:W3:Y:S02]  /*f4d0*/  LDG.E R28, desc[UR52][R2.64+0x4] ;  /* 0x00000434021c7981 */ /* 0x001ee4000c1e1900 */
[----:B---3--:R-:W-:-:S07]  /*f4e0*/  IMAD.IADD R28, R28, 0x1, -R9 ;  /* 0x000000011c1c7824 */ /* 0x008fce00078e0a09 */
.L_x_238:
[----:B------:R-:W-:Y:S01]  /*f4f0*/  ULDC.64 UR4, c[0x0][0xa20] ;  /* 0x0002880000047ab9 */ /* 0x000fe20000000a00 */
[----:B------:R-:W-:Y:S01]  /*f500*/  ISETP.NE.AND.EX P0, PT, R5, RZ, PT, P0 ;  /* 0x000000ff0500720c */ /* 0x000fe20003f05300 */
[----:B------:R-:W-:Y:S01]  /*f510*/  UMOV UR38, URZ ;  /* 0x0000003f00267c82 */ /* 0x000fe20008000000 */
[----:B------:R-:W-:Y:S01]  /*f520*/  ISETP.NE.U32.AND P1, PT, RZ, UR4, PT ;  /* 0x00000004ff007c0c */ /* 0x000fe2000bf25070 */
[----:B--2---:R-:W-:Y:S01]  /*f530*/  IMAD.U32 R29, RZ, RZ, UR41 ;  /* 0x00000029ff1d7e24 */ /* 0x004fe2000f8e00ff */
[----:B------:R-:W-:Y:S02]  /*f540*/  SEL R0, R0, 0x1, P0 ;  /* 0x0000000100007807 */ /* 0x000fe40000000000 */
[----:B------:R-:W-:Y:S02]  /*f550*/  ISETP.NE.AND.EX P1, PT, RZ, UR5, PT, P1 ;  /* 0x00000005ff007c0c */ /* 0x000fe4000bf25310 */
[----:B-----5:R-:W-:Y:S01]  /*f560*/  @P2 R2UR UR38, R6 ;  /* 0x00000000062622ca */ /* 0x020fe200000e0000 */
[----:B------:R-:W-:-:S10]  /*f570*/  IMAD R18, R0, R7, RZ ;  /* 0x0000000700127224 */ /* 0x000fd400078e02ff */
[----:B------:R-:W-:Y:S05]  /*f580*/  @!P1 BRA `(.L_x_239) ;  /* 0x0000000000189947 */ /* 0x000fea0003800000 */
[----:B------:R-:W-:-:S04]  /*f590*/  UIADD3 UR4, UP0, UR36, UR4, URZ ;  /* 0x0000000424047290 */ /* 0x000fc8000ff1e03f */
[----:B------:R-:W-:Y:S02]  /*f5a0*/  UIADD3.X UR5, UR37, UR5, URZ, UP0, !UPT ;  /* 0x0000000525057290 */ /* 0x000fe400087fe43f */
[----:B------:R-:W-:-:S04]  /*f5b0*/  IMAD.U32 R2, RZ, RZ, UR4 ;  /* 0x00000004ff027e24 */ /* 0x000fc8000f8e00ff */
[----:B------:R-:W-:-:S05]  /*f5c0*/  IMAD.U32 R3, RZ, RZ, UR5 ;  /* 0x00000005ff037e24 */ /* 0x000fca000f8e00ff */
[----:B------:R1:W5:Y:S01]  /*f5d0*/  LDG.E R18, desc[UR52][R2.64] ;  /* 0x0000003402127981 */ /* 0x000362000c1e1900 */
[----:B------:R-:W-:Y:S05]  /*f5e0*/  BRA `(.L_x_240) ;  /* 0x0000000000247947 */ /* 0x000fea0003800000 */
.L_x_239:
[----:B------:R-:W-:Y:S02]  /*f5f0*/  ULDC.64 UR4, c[0x0][0xa08] ;  /* 0x0002820000047ab9 */ /* 0x000fe40000000a00 */
[----:B------:R-:W-:-:S04]  /*f600*/  ISETP.NE.U32.AND P0, PT, RZ, UR4, PT ;  /* 0x00000004ff007c0c */ /* 0x000fc8000bf05070 */
[----:B------:R-:W-:-:S13]  /*f610*/  ISETP.NE.AND.EX P0, PT, RZ, UR5, PT, P0 ;  /* 0x00000005ff007c0c */ /* 0x000fda000bf05300 */
[----:B------:R-:W-:Y:S05]  /*f620*/  @!P0 BRA `(.L_x_240) ;  /* 0x0000000000148947 */ /* 0x000fea0003800000 */
[----:B------:R-:W1:Y:S02]  /*f630*/  LDC.64 R2, c[0x0][0xa08] ;  /* 0x00028200ff027b82 */ /* 0x000e640000000a00 */
[----:B-1----:R-:W-:-:S05]  /*f640*/  IMAD.WIDE R2, R29, 0x4, R2 ;  /* 0x000000041d027825 */ /* 0x002fca00078e0202 */
[----:B------:R-:W2:Y:S04]  /*f650*/  LDG.E R18, desc[UR52][R2.64] ;  /* 0x0000003402127981 */ /* 0x000ea8000c1e1900 */
[----:B------:R-:W2:Y:S02]  /*f660*/  LDG.E R5, desc[UR52][R2.64+0x4] ;  /* 0x0000043402057981 */ /* 0x000ea4000c1e1900 */
[----:B--2---:R-:W-:-:S07]  /*f670*/  IMAD.IADD R18, R5, 0x1, -R18 ;  /* 0x0000000105127824 */ /* 0x004fce00078e0a12 */
.L_x_240:
[----:B------:R-:W2:Y:S01]  /*f680*/  LDL R17, [R1+0x8] ;  /* 0x0000080001117983 */ /* 0x000ea20000100800 */
[----:B-----5:R-:W-:-:S04]  /*f690*/  IMAD.IADD R18, R18, 0x1, -R33 ;  /* 0x0000000112127824 */ /* 0x020fc800078e0a21 */
[C---:B-1----:R-:W-:Y:S01]  /*f6a0*/  VIADD R2, R18.reuse, 0x9f ;  /* 0x0000009f12027836 */ /* 0x042fe20000000000 */
[----:B------:R-:W-:-:S03]  /*f6b0*/  ISETP.GE.AND P0, PT, R18, 0x1, PT ;  /* 0x000000011200780c */ /* 0x000fc60003f06270 */
[----:B------:R-:W-:-:S05]  /*f6c0*/  IMAD.HI R2, R2, 0x66666667, RZ ;  /* 0x6666666702027827 */ /* 0x000fca00078e02ff */
[----:B------:R-:W-:-:S04]  /*f6d0*/  SHF.R.U32.HI R5, RZ, 0x1f, R2 ;  /* 0x0000001fff057819 */ /* 0x000fc80000011602 */
[----:B------:R-:W-:Y:S02]  /*f6e0*/  LEA.HI.SX32 R5, R2, R5, 0x1a ;  /* 0x0000000502057211 */ /* 0x000fe400078fd2ff */
[----:B--2---:R-:W-:-:S04]  /*f6f0*/  LOP3.LUT R0, R17, 0xff000000, RZ, 0xc0, !PT ;  /* 0xff00000011007812 */ /* 0x004fc800078ec0ff */
[----:B------:R-:W-:Y:S02]  /*f700*/  SHF.R.U32.HI R3, RZ, 0x8, R0 ;  /* 0x00000008ff037819 */ /* 0x000fe40000011600 */
[----:B------:R-:W-:-:S04]  /*f710*/  LOP3.LUT R0, R17, 0xff0000, RZ, 0xc0, !PT ;  /* 0x00ff000011007812 */ /* 0x000fc800078ec0ff */
[----:B------:R-:W-:Y:S01]  /*f720*/  LEA.HI R0, R0, R3, RZ, 0x10 ;  /* 0x0000000300007211 */ /* 0x000fe200078f80ff */
[----:B------:R-:W-:-:S03]  /*f730*/  IMAD.MOV.U32 R3, RZ, RZ, RZ ;  /* 0x000000ffff037224 */ /* 0x000fc600078e00ff */
[----:B------:R-:W-:Y:S01]  /*f740*/  LOP3.LUT R36, R0, 0xff, RZ, 0xc0, !PT ;  /* 0x000000ff00247812 */ /* 0x000fe200078ec0ff */
[----:B------:R-:W-:Y:S06]  /*f750*/  @!P0 BRA `(.L_x_241) ;  /* 0x0000000000708947 */ /* 0x000fec0003800000 */
[----:B------:R-:W-:-:S04]  /*f760*/  SHF.R.U32.HI R0, RZ, 0x10, R0 ;  /* 0x00000010ff007819 */ /* 0x000fc80000011600 */
[----:B------:R-:W-:-:S13]  /*f770*/  ISETP.NE.AND P0, PT, R0, RZ, PT ;  /* 0x000000ff0000720c */ /* 0x000fda0003f05270 */
[----:B------:R-:W1:Y:S02]  /*f780*/  @!P0 LDC R0, c[0x0][0x9f0] ;  /* 0x00027c00ff008b82 */ /* 0x000e640000000800 */
[-C--:B-1----:R-:W-:Y:S02]  /*f790*/  IABS R4, R0.reuse ;  /* 0x0000000000047213 */ /* 0x082fe40000000000 */
[----:B------:R-:W-:Y:S02]  /*f7a0*/  IADD3 R7, R0, -0x1, R5 ;  /* 0xffffffff00077810 */ /* 0x000fe40007ffe005 */
[----:B------:R-:W1:Y:S02]  /*f7b0*/  I2F.RP R6, R4 ;  /* 0x0000000400067306 */ /* 0x000e640000209400 */
[----:B------:R-:W-:-:S04]  /*f7c0*/  LOP3.LUT R8, R7, R0, RZ, 0x3c, !PT ;  /* 0x0000000007087212 */ /* 0x000fc800078e3cff */
[----:B------:R-:W-:Y:S02]  /*f7d0*/  ISETP.GE.AND P2, PT, R8, RZ, PT ;  /* 0x000000ff0800720c */ /* 0x000fe40003f46270 */
[----:B-1----:R-:W1:Y:S02]  /*f7e0*/  MUFU.RCP R6, R6 ;  /* 0x0000000600067308 */ /* 0x002e640000001000 */
[----:B-1----:R-:W-:Y:S01]  /*f7f0*/  VIADD R2, R6, 0xffffffe ;  /* 0x0ffffffe06027836 */ /* 0x002fe20000000000 */
[----:B------:R-:W-:-:S05]  /*f800*/  IABS R6, R0 ;  /* 0x0000000000067213 */ /* 0x000fca0000000000 */
[----:B------:R1:W2:Y:S02]  /*f810*/  F2I.FTZ.U32.TRUNC.NTZ R3, R2 ;  /* 0x0000000200037305 */ /* 0x0002a4000021f000 */
[----:B-1----:R-:W-:Y:S02]  /*f820*/  IMAD.MOV.U32 R2, RZ, RZ, RZ ;  /* 0x000000ffff027224 */ /* 0x002fe400078e00ff */
[----:B--2---:R-:W-:-:S04]  /*f830*/  IMAD.MOV R9, RZ, RZ, -R3 ;  /* 0x000000ffff097224 */ /* 0x004fc800078e0a03 */
[----:B------:R-:W-:-:S04]  /*f840*/  IMAD R9, R9, R4, RZ ;  /* 0x0000000409097224 */ /* 0x000fc800078e02ff */
[----:B------:R-:W-:Y:S01]  /*f850*/  IMAD.HI.U32 R3, R3, R9, R2 ;  /* 0x0000000903037227 */ /* 0x000fe200078e0002 */
[----:B------:R-:W-:-:S03]  /*f860*/  IABS R2, R7 ;  /* 0x0000000700027213 */ /* 0x000fc60000000000 */
[----:B------:R-:W-:Y:S02]  /*f870*/  IMAD.MOV R7, RZ, RZ, -R6 ;  /* 0x000000ffff077224 */ /* 0x000fe400078e0a06 */
[----:B------:R-:W-:-:S04]  /*f880*/  IMAD.HI.U32 R3, R3, R2, RZ ;  /* 0x0000000203037227 */ /* 0x000fc800078e00ff */
[----:B------:R-:W-:-:S05]  /*f890*/  IMAD R7, R3, R7, R2 ;  /* 0x0000000703077224 */ /* 0x000fca00078e0202 */
[----:B------:R-:W-:-:S13]  /*f8a0*/  ISETP.GT.U32.AND P1, PT, R4, R7, PT ;  /* 0x000000070400720c */ /* 0x000fda0003f24070 */
[----:B------:R-:W-:Y:S02]  /*f8b0*/  @!P1 IMAD.IADD R7, R7, 0x1, -R4 ;  /* 0x0000000107079824 */ /* 0x000fe400078e0a04 */
[----:B------:R-:W-:Y:S01]  /*f8c0*/  @!P1 VIADD R3, R3, 0x1 ;  /* 0x0000000103039836 */ /* 0x000fe20000000000 */
[----:B------:R-:W-:Y:S02]  /*f8d0*/  ISETP.NE.AND P1, PT, R0, RZ, PT ;  /* 0x000000ff0000720c */ /* 0x000fe40003f25270 */
[----:B------:R-:W-:-:S13]  /*f8e0*/  ISETP.GE.U32.AND P0, PT, R7, R4, PT ;  /* 0x000000040700720c */ /* 0x000fda0003f06070 */
[----:B------:R-:W-:-:S04]  /*f8f0*/  @P0 VIADD R3, R3, 0x1 ;  /* 0x0000000103030836 */ /* 0x000fc80000000000 */
[----:B------:R-:W-:Y:S01]  /*f900*/  @!P2 IMAD.MOV R3, RZ, RZ, -R3 ;  /* 0x000000ffff03a224 */ /* 0x000fe200078e0a03 */
[----:B------:R-:W-:-:S07]  /*f910*/  @!P1 LOP3.LUT R3, RZ, R0, RZ, 0x33, !PT ;  /* 0x00000000ff039212 */ /* 0x000fce00078e33ff */
.L_x_241:
[-C--:B------:R-:W-:Y:S01]  /*f920*/  IMAD R36, R36, R3.reuse, RZ ;  /* 0x0000000324247224 */ /* 0x080fe200078e02ff */
[----:B------:R-:W-:Y:S04]  /*f930*/  BSSY B7, `(.L_x_242) ;  /* 0x0000494000077945 */ /* 0x000fe80003800000 */
[----:B------:R-:W-:-:S04]  /*f940*/  VIADDMNMX R3, R36, R3, R5, PT ;  /* 0x0000000324037246 */ /* 0x000fc80003800105 */
[----:B------:R-:W-:-:S13]  /*f950*/  R2UR UR46, R3 ;  /* 0x00000000032e72ca */ /* 0x000fda00000e0000 */
[----:B------:R-:W-:-:S13]  /*f960*/  ISETP.LT.AND P0, PT, R36, UR46, PT ;  /* 0x0000002e24007c0c */ /* 0x000fda000bf01270 */
[----:B------:R-:W-:Y:S05]  /*f970*/  @P0 BRA `(.L_x_243) ;  /* 0x0000000000480947 */ /* 0x000fea0003800000 */
[----:B------:R-:W1:Y:S02]  /*f980*/  S2R R0, SR_TID.X ;  /* 0x0000000000007919 */ /* 0x000e640000002100 */
[----:B-1----:R-:W-:-:S04]  /*f990*/  LOP3.LUT R0, R0, 0x7f, RZ, 0xc0, !PT ;  /* 0x0000007f00007812 */ /* 0x002fc800078ec0ff */
[----:B------:R-:W-:-:S13]  /*f9a0*/  ISETP.NE.AND P0, PT, R0, RZ, PT ;  /* 0x000000ff0000720c */ /* 0x000fda0003f05270 */
[----:B------:R-:W-:Y:S05]  /*f9b0*/  @P0 BRA `(.L_x_244) ;  /* 0x00000048002c0947 */ /* 0x000fea0003800000 */
[----:B------:R-:W1:Y:S01]  /*f9c0*/  S2R R5, SR_LANEID ;  /* 0x0000000000057919 */ /* 0x000e620000000000 */
[----:B------:R-:W-:Y:S01]  /*f9d0*/  VOTEU.ANY UR4, UPT, PT ;  /* 0x0000000000047886 */ /* 0x000fe200038e0100 */
[----:B------:R-:W2:Y:S01]  /*f9e0*/  LDC.64 R2, c[0x0][0xc60] ;  /* 0x00031800ff027b82 */ /* 0x000ea20000000a00 */
[----:B------:R-:W1:Y:S02]  /*f9f0*/  FLO.U32 R0, UR4 ;  /* 0x0000000400007d00 */ /* 0x000e6400080e0000 */
[----:B-1----:R-:W-:-:S06]  /*fa00*/  ISETP.EQ.U32.AND P0, PT, R0, R5, PT ;  /* 0x000000050000720c */ /* 0x002fcc0003f02070 */
[----:B------:R-:W2:Y:S07]  /*fa10*/  POPC R5, UR4 ;  /* 0x0000000400057d09 */ /* 0x000eae0008000000 */
[----:B--2---:R-:W2:Y:S01]  /*fa20*/  @P0 ATOMG.E.ADD.STRONG.GPU PT, R3, desc[UR52][R2.64], R5 ;  /* 0x00000005020309a8 */ /* 0x004ea200081ee1f4 */
[----:B------:R-:W1:Y:S02]  /*fa30*/  S2R R4, SR_LTMASK ;  /* 0x0000000000047919 */ /* 0x000e640000003900 */
[----:B-1----:R-:W-:-:S04]  /*fa40*/  LOP3.LUT R4, R4, UR4, RZ, 0xc0, !PT ;  /* 0x0000000404047c12 */ /* 0x002fc8000f8ec0ff */
[----:B------:R-:W1:Y:S01]  /*fa50*/  POPC R7, R4 ;  /* 0x0000000400077309 */ /* 0x000e620000000000 */
[----:B--2---:R-:W1:Y:S02]  /*fa60*/  SHFL.IDX PT, R0, R3, R0, 0x1f ;  /* 0x00001f0003007589 */ /* 0x004e6400000e0000 */
[----:B-1----:R-:W-:-:S05]  /*fa70*/  IADD3 R0, R0, UR45, R7 ;  /* 0x0000002d00007c10 */ /* 0x002fca000fffe007 */
[----:B------:R1:W-:Y:S01]  /*fa80*/  STL [R1], R0 ;  /* 0x0000000001007387 */ /* 0x0003e20000100800 */
[----:B------:R-:W-:Y:S05]  /*fa90*/  BRA `(.L_x_244) ;  /* 0x0000004400f47947 */ /* 0x000fea0003800000 */
.L_x_243:
[----:B------:R-:W-:Y:S01]  /*faa0*/  VIADD R0, R16, 0x24200 ;  /* 0x0002420010007836 */ /* 0x000fe20000000000 */
[----:B------:R-:W-:Y:S04]  /*fab0*/  BSSY B6, `(.L_x_245) ;  /* 0x0000013000067945 */ /* 0x000fe80003800000 */
[----:B------:R-:W-:-:S13]  /*fac0*/  LOP3.LUT P0, RZ, R0, 0x1bf, RZ, 0xc0, !PT ;  /* 0x000001bf00ff7812 */ /* 0x000fda000780c0ff */
[----:B------:R-:W-:Y:S05]  /*fad0*/  @!P0 BRA `(.L_x_246) ;  /* 0x0000000000408947 */ /* 0x000fea0003800000 */
[----:B------:R-:W-:Y:S01]  /*fae0*/  MOV R2, 0x0 ;  /* 0x0000000000027802 */ /* 0x000fe20000000f00 */
[----:B------:R-:W-:Y:S01]  /*faf0*/  ULDC.64 UR6, c[0x4][0xc0] ;  /* 0x0100300000067ab9 */ /* 0x000fe20000000a00 */
[----:B------:R-:W-:Y:S01]  /*fb00*/  ULDC.64 UR8, c[0x4][0xc8] ;  /* 0x0100320000087ab9 */ /* 0x000fe20000000a00 */
[----:B------:R-:W-:Y:S01]  /*fb10*/  ULDC.64 UR4, c[0x4][0x8] ;  /* 0x0100020000047ab9 */ /* 0x000fe20000000a00 */
[----:B------:R-:W-:Y:S02]  /*fb20*/  IMAD.U32 R4, RZ, RZ, UR6 ;  /* 0x00000006ff047e24 */ /* 0x000fe4000f8e00ff */
[----:B------:R-:W1:Y:S01]  /*fb30*/  LDC.64 R2, c[0x4][R2] ;  /* 0x0100000002027b82 */ /* 0x000e620000000a00 */
        /* <DEDUP_REMOVED lines=10> */
.L_x_246:
[----:B------:R-:W-:Y:S05]  /*fbe0*/  BSYNC B6 ;  /* 0x0000000000067941 */ /* 0x000fea0003800000 */
.L_x_245:
[----:B------:R-:W-:Y:S01]  /*fbf0*/  VIADD R0, R16, 0xf200 ;  /* 0x0000f20010007836 */ /* 0x000fe20000000000 */
[----:B------:R-:W-:Y:S01]  /*fc00*/  LOP3.LUT R31, R31, 0xfffffffe, RZ, 0xc0, !PT ;  /* 0xfffffffe1f1f7812 */ /* 0x000fe200078ec0ff */
[----:B------:R-:W-:Y:S03]  /*fc10*/  BSSY B6, `(.L_x_247) ;  /* 0x0000014000067945 */ /* 0x000fe60003800000 */
[----:B------:R-:W-:-:S13]  /*fc20*/  LOP3.LUT P0, RZ, R0, 0x1bf, RZ, 0xc0, !PT ;  /* 0x000001bf00ff7812 */ /* 0x000fda000780c0ff */
[----:B------:R-:W-:Y:S01]  /*fc30*/  @P0 LOP3.LUT R31, R31, 0x1, RZ, 0xfc, !PT ;  /* 0x000000011f1f0812 */ /* 0x000fe200078efcff */
[----:B------:R-:W-:Y:S06]  /*fc40*/  @!P0 BRA `(.L_x_248) ;  /* 0x0000000000408947 */ /* 0x000fec0003800000 */
        /* <DEDUP_REMOVED lines=16> */
.L_x_248:
[----:B------:R-:W-:Y:S05]  /*fd50*/  BSYNC B6 ;  /* 0x0000000000067941 */ /* 0x000fea0003800000 */
.L_x_247:
        /* <DEDUP_REMOVED lines=20> */
.L_x_250:
[----:B------:R-:W-:Y:S05]  /*fea0*/  BSYNC B6 ;  /* 0x0000000000067941 */ /* 0x000fea0003800000 */
.L_x_249:
[----:B------:R-:W-:Y:S01]  /*feb0*/  LOP3.LUT P6, RZ, R31, 0x1, RZ, 0xc0, !PT ;  /* 0x000000011fff7812 */ /* 0x000fe200078cc0ff */
[----:B------:R-:W-:-:S12]  /*fec0*/  BSSY B6, `(.L_x_251) ;  /* 0x0000012000067945 */ /* 0x000fd80003800000 */
        /* <DEDUP_REMOVED lines=17> */
.L_x_252:
[----:B------:R-:W-:Y:S05]  /*ffe0*/  BSYNC B6 ;  /* 0x0000000000067941 */ /* 0x000fea0003800000 */
.L_x_251:
[----:B------:R-:W-:Y:S01]  /*fff0*/  ULDC.64 UR4, c[0x0][0x9f8] ;  /* 0x00027e0000047ab9 */ /* 0x000fe20000000a00 */
[----:B------:R-:W1:Y:S01]  /*10000*/  LDC R9, c[0x0][0x430] ;  /* 0x00010c00ff097b82 */ /* 0x000e620000000800 */
[----:B------:R-:W-:-:S04]  /*10010*/  UISETP.NE.U32.AND UP0, UPT, UR4, URZ, UPT ;  /* 0x0000003f0400728c */ /* 0x000fc8000bf05070 */
[----:B------:R-:W-:-:S06]  /*10020*/  UISETP.NE.AND.EX UP0, UPT, UR5, URZ, UPT, UP0 ;  /* 0x0000003f0500728c */ /* 0x000fcc000bf05300 */
[----:B------:R-:W-:-:S05]  /*10030*/  PLOP3.LUT P0, PT, PT, PT, UP0, 0x80, 0x0 ;  /* 0x000000000000781c */ /* 0x000fca0003f0f008 */
[----:B------:R-:W-:-:S04]  /*10040*/  @UP0 UIADD3 UR4, UP1, UR36, UR4, URZ ;  /* 0x0000000424040290 */ /* 0x000fc8000ff3e03f */
[----:B------:R-:W-:Y:S02]  /*10050*/  @UP0 UIADD3.X UR5, UR37, UR5, URZ, UP1, !UPT ;  /* 0x0000000525050290 */ /* 0x000fe40008ffe43f */
[----:B------:R-:W-:-:S04]  /*10060*/  IMAD.U32 R2, RZ, RZ, UR4 ;  /* 0x00000004ff027e24 */ /* 0x000fc8000f8e00ff */
[----:B------:R-:W-:-:S05]  /*10070*/  IMAD.U32 R3, RZ, RZ, UR5 ;  /* 0x00000005ff037e24 */ /* 0x000fca000f8e00ff */
[----:B------:R2:W5:Y:S01]  /*10080*/  @P0 LDG.E R29, desc[UR52][R2.64] ;  /* 0x00000034021d0981 */ /* 0x000562000c1e1900 */
[----:B-1----:R-:W-:Y:S01]  /*10090*/  ISETP.NE.AND P1, PT, R9, 0x1, PT ;  /* 0x000000010900780c */ /* 0x002fe20003f25270 */
[----:B------:R-:W-:Y:S01]  /*100a0*/  UMOV UR4, 0xffffffff ;  /* 0xffffffff00047882 */ /* 0x000fe20000000000 */
[----:B------:R-:W-:-:S11]  /*100b0*/  LOP3.LUT R31, R31, 0xffffffbf, RZ, 0xc0, !PT ;  /* 0xffffffbf1f1f7812 */ /* 0x000fd600078ec0ff */
[----:B------:R-:W1:Y:S01]  /*100c0*/  @P1 LDC R4, c[0x0][0x434] ;  /* 0x00010d00ff041b82 */ /* 0x000e620000000800 */
[----:B------:R-:W-:Y:S01]  /*100d0*/  @P1 LOP3.LUT R31, R31, 0x40, RZ, 0xfc, !PT ;  /* 0x000000401f1f1812 */ /* 0x000fe200078efcff */
[----:B--2---:R-:W-:Y:S06]  /*100e0*/  BRA.DIV UR4, `(.L_x_253) ;  /* 0x0000005204fc7947 */ /* 0x004fec000b800000 */
.L_x_333:
[----:B------:R-:W2:Y:S01]  /*100f0*/  S2R R0, SR_TID.X ;  /* 0x0000000000007919 */ /* 0x000ea20000002100 */
[----:B------:R-:W3:Y:S01]  /*10100*/  @P1 LDC R3, c[0x0][0x438] ;  /* 0x00010e00ff031b82 */ /* 0x000ee20000000800 */
[----:B------:R-:W-:Y:S01]  /*10110*/  UMOV UR4, 0xa0 ;  /* 0x000000a000047882 */ /* 0x000fe20000000000 */
[----:B-----5:R-:W-:Y:S01]  /*10120*/  SHF.R.S32.HI R35, RZ, 0x1f, R29 ;  /* 0x0000001fff237819 */ /* 0x020fe2000001141d */
[----:B------:R-:W4:Y:S01]  /*10130*/  S2R R2, SR_TID.X ;  /* 0x0000000000027919 */ /* 0x000f220000002100 */
[----:B------:R-:W-:Y:S01]  /*10140*/  UIMAD UR4, UR46, UR4, -0xa0 ;  /* 0xffffff602e0474a4 */ /* 0x000fe2000f8e0204 */
[----:B------:R-:W0:Y:S03]  /*10150*/  S2R R7, SR_TID.X ;  /* 0x0000000000077919 */ /* 0x000e260000002100 */
[----:B------:R-:W3:Y:S01]  /*10160*/  LDC R13, c[0x0][0x2f4] ;  /* 0x0000bd00ff0d7b82 */ /* 0x000ee20000000800 */
[----:B--2---:R-:W-:-:S04]  /*10170*/  LOP3.LUT R0, R0, 0x7f, RZ, 0xc0, !PT ;  /* 0x0000007f00007812 */ /* 0x004fc800078ec0ff */
[----:B------:R-:W-:Y:S01]  /*10180*/  SHF.R.U32.HI R5, RZ, 0x2, R0 ;  /* 0x00000002ff057819 */ /* 0x000fe20000011600 */
[C---:B----4-:R-:W-:Y:S01]  /*10190*/  IMAD.SHL.U32 R0, R2.reuse, 0x20, RZ ;  /* 0x0000002002007824 */ /* 0x050fe200078e00ff */
[----:B------:R-:W-:Y:S01]  /*101a0*/  LOP3.LUT R2, R2, 0x7f, RZ, 0xc0, !PT ;  /* 0x0000007f02027812 */ /* 0x000fe200078ec0ff */
[----:B0-----:R-:W-:-:S03]  /*101b0*/  IMAD.SHL.U32 R14, R7, 0x20, RZ ;  /* 0x00000020070e7824 */ /* 0x001fc600078e00ff */
[----:B------:R-:W-:Y:S01]  /*101c0*/  LOP3.LUT R0, R5, 0x60, R0, 0xf8, !PT ;  /* 0x0000006005007812 */ /* 0x000fe200078ef800 */
[----:B------:R-:W0:Y:S01]  /*101d0*/  @P1 LDC R7, c[0x0][0x438] ;  /* 0x00010e00ff071b82 */ /* 0x000e220000000800 */
[----:B------:R-:W-:-:S03]  /*101e0*/  SHF.R.U32.HI R6, RZ, 0x2, R2 ;  /* 0x00000002ff067819 */ /* 0x000fc60000011602 */
[----:B------:R-:W-:Y:S01]  /*101f0*/  VIADD R0, R0, UR4 ;  /* 0x0000000400007c36 */ /* 0x000fe20008000000 */
[----:B------:R-:W-:-:S03]  /*10200*/  LOP3.LUT R14, R6, 0x60, R14, 0xf8, !PT ;  /* 0x00000060060e7812 */ /* 0x000fc600078ef80e */
[----:B------:R-:W-:Y:S01]  /*10210*/  IMAD.IADD R5, R0, 0x1, R33 ;  /* 0x0000000100057824 */ /* 0x000fe200078e0221 */
[----:B------:R-:W-:-:S03]  /*10220*/  LOP3.LUT R14, R14, 0x80, RZ, 0xfc, !PT ;  /* 0x000000800e0e7812 */ /* 0x000fc600078efcff */
[----:B-1----:R-:W-:-:S04]  /*10230*/  @P1 IMAD.HI.U32 R2, R5, R4, RZ ;  /* 0x0000000405021227 */ /* 0x002fc800078e00ff */
[----:B------:R-:W-:Y:S01]  /*10240*/  IMAD.MOV.U32 R10, RZ, RZ, R5 ;  /* 0x000000ffff0a7224 */ /* 0x000fe200078e0005 */
[----:B---3--:R-:W-:Y:S01]  /*10250*/  @P1 SHF.R.U32.HI R10, RZ, R3, R2 ;  /* 0x00000003ff0a1219 */ /* 0x008fe20000011602 */
[----:B------:R-:W-:Y:S01]  /*10260*/  VIADD R4, R14, UR4 ;  /* 0x000000040e047c36 */ /* 0x000fe20008000000 */
[----:B------:R-:W1:Y:S03]  /*10270*/  @P1 LDC R3, c[0x0][0x434] ;  /* 0x00010d00ff031b82 */ /* 0x000e660000000800 */
[----:B------:R-:W-:Y:S01]  /*10280*/  IMAD.MOV R6, RZ, RZ, -R10 ;  /* 0x000000ffff067224 */ /* 0x000fe200078e0a0a */
[C---:B------:R-:W-:Y:S01]  /*10290*/  ISETP.GE.AND P0, PT, R4.reuse, R18, PT ;  /* 0x000000120400720c */ /* 0x040fe20003f06270 */
[----:B------:R-:W-:Y:S02]  /*102a0*/  IMAD.IADD R4, R4, 0x1, R33 ;  /* 0x0000000104047824 */ /* 0x000fe400078e0221 */
[----:B------:R-:W-:Y:S01]  /*102b0*/  IMAD R6, R9, R6, R5 ;  /* 0x0000000609067224 */ /* 0x000fe200078e0205 */
[----:B------:R-:W-:Y:S01]  /*102c0*/  ISETP.GT.U32.OR P0, PT, R14, 0x9f, P0 ;  /* 0x0000009f0e00780c */ /* 0x000fe20000704470 */
[----:B------:R-:W-:-:S02]  /*102d0*/  IMAD.MOV.U32 R8, RZ, RZ, R4 ;  /* 0x000000ffff087224 */ /* 0x000fc400078e0004 */
[----:B-1----:R-:W-:-:S05]  /*102e0*/  @P1 IMAD.HI.U32 R2, R4, R3, RZ ;  /* 0x0000000304021227 */ /* 0x002fca00078e00ff */
[----:B0-----:R-:W-:-:S05]  /*102f0*/  @P1 SHF.R.U32.HI R8, RZ, R7, R2 ;  /* 0x00000007ff081219 */ /* 0x001fca0000011602 */
[----:B------:R-:W0:Y:S01]  /*10300*/  @!P0 LDC.64 R2, c[0x0][0x428] ;  /* 0x00010a00ff028b82 */ /* 0x000e220000000a00 */
[----:B------:R-:W-:Y:S01]  /*10310*/  ISETP.GE.AND P1, PT, R0, R18, PT ;  /* 0x000000120000720c */ /* 0x000fe20003f26270 */
[----:B------:R-:W-:-:S04]  /*10320*/  IMAD.MOV R7, RZ, RZ, -R8 ;  /* 0x000000ffff077224 */ /* 0x000fc800078e0a08 */
[----:B------:R-:W-:Y:S01]  /*10330*/  IMAD R7, R9, R7, R4 ;  /* 0x0000000709077224 */ /* 0x000fe200078e0204 */
[----:B------:R-:W-:Y:S01]  /*10340*/  @!P0 SHF.R.S32.HI R9, RZ, 0x1f, R8 ;  /* 0x0000001fff098819 */ /* 0x000fe20000011408 */
[----:B------:R-:W1:Y:S01]  /*10350*/  @!P0 LDC.64 R4, c[0x0][0x418] ;  /* 0x00010600ff048b82 */ /* 0x000e620000000a00 */
[----:B0-----:R-:W-:-:S04]  /*10360*/  @!P0 IMAD R0, R35, R2, RZ ;  /* 0x0000000223008224 */ /* 0x001fc800078e02ff */
[C---:B------:R-:W-:Y:S02]  /*10370*/  @!P0 IMAD R0, R29.reuse, R3, R0 ;  /* 0x000000031d008224 */ /* 0x040fe400078e0200 */
[----:B------:R-:W-:-:S04]  /*10380*/  @!P0 IMAD.WIDE.U32 R2, R29, R2, R8 ;  /* 0x000000021d028225 */ /* 0x000fc800078e0008 */
[----:B------:R-:W-:Y:S01]  /*10390*/  @!P0 IMAD.IADD R0, R0, 0x1, R3 ;  /* 0x0000000100008824 */ /* 0x000fe200078e0203 */
[----:B-1----:R-:W-:Y:S01]  /*103a0*/  @!P0 LEA R4, P2, R2, R4, 0x2 ;  /* 0x0000000402048211 */ /* 0x002fe200078410ff */
[----:B------:R-:W-:-:S03]  /*103b0*/  IMAD.MOV.U32 R8, RZ, RZ, RZ ;  /* 0x000000ffff087224 */ /* 0x000fc600078e00ff */
[----:B------:R-:W-:Y:S02]  /*103c0*/  @!P0 LEA.HI.X R5, R2, R5, R0, 0x2, P2 ;  /* 0x0000000502058211 */ /* 0x000fe400010f1400 */
[----:B------:R-:W0:Y:S03]  /*103d0*/  @!P1 LDC.64 R2, c[0x0][0x428] ;  /* 0x00010a00ff029b82 */ /* 0x000e260000000a00 */
[----:B------:R1:W5:Y:S01]  /*103e0*/  @!P0 LDG.E R8, desc[UR52][R4.64] ;  /* 0x0000003404088981 */ /* 0x000362000c1e1900 */
[----:B------:R-:W-:-:S04]  /*103f0*/  @!P1 SHF.R.S32.HI R11, RZ, 0x1f, R10 ;  /* 0x0000001fff0b9819 */ /* 0x000fc8000001140a */
[----:B-1----:R-:W1:Y:S01]  /*10400*/  @!P1 LDC.64 R4, c[0x0][0x418] ;  /* 0x00010600ff049b82 */ /* 0x002e620000000a00 */
[----:B------:R-:W-:Y:S01]  /*10410*/  ISETP.GT.U32.AND P2, PT, R14, 0x9f, PT ;  /* 0x0000009f0e00780c */ /* 0x000fe20003f44070 */
[----:B0-----:R-:W-:-:S04]  /*10420*/  @!P1 IMAD R0, R35, R2, RZ ;  /* 0x0000000223009224 */ /* 0x001fc800078e02ff */
[C---:B------:R-:W-:Y:S02]  /*10430*/  @!P1 IMAD R0, R29.reuse, R3, R0 ;  /* 0x000000031d009224 */ /* 0x040fe400078e0200 */
[----:B------:R-:W-:-:S04]  /*10440*/  @!P1 IMAD.WIDE.U32 R2, R29, R2, R10 ;  /* 0x000000021d029225 */ /* 0x000fc800078e000a */
[----:B------:R-:W-:Y:S01]  /*10450*/  @!P1 IMAD.IADD R0, R3, 0x1, R0 ;  /* 0x0000000103009824 */ /* 0x000fe200078e0200 */
[----:B-1----:R-:W-:-:S04]  /*10460*/  @!P1 LEA R10, P0, R2, R4, 0x2 ;  /* 0x00000004020a9211 */ /* 0x002fc800078010ff */
[----:B------:R-:W-:Y:S01]  /*10470*/  @!P1 LEA.HI.X R11, R2, R5, R0, 0x2, P0 ;  /* 0x00000005020b9211 */ /* 0x000fe200000f1400 */
[----:B------:R-:W-:Y:S01]  /*10480*/  IMAD.MOV.U32 R5, RZ, RZ, RZ ;  /* 0x000000ffff057224 */ /* 0x000fe200078e00ff */
[----:B------:R-:W-:Y:S01]  /*10490*/  LOP3.LUT R31, R31, 0xfffffff7, RZ, 0xc0, !PT ;  /* 0xfffffff71f1f7812 */ /* 0x000fe200078ec0ff */
[----:B------:R-:W-:-:S04]  /*104a0*/  IMAD.U32 R15, RZ, RZ, UR42 ;  /* 0x0000002aff0f7e24 */ /* 0x000fc8000f8e00ff */
[----:B------:R0:W5:Y:S01]  /*104b0*/  @!P1 LDG.E R5, desc[UR52][R10.64] ;  /* 0x000000340a059981 */ /* 0x000162000c1e1900 */
[C---:B------:R-:W-:Y:S01]  /*104c0*/  ISETP.GE.AND P1, PT, R32.reuse, R13, PT ;  /* 0x0000000d2000720c */ /* 0x040fe20003f26270 */
[----:B------:R-:W-:Y:S01]  /*104d0*/  IMAD.U32 R9, RZ, RZ, UR46 ;  /* 0x0000002eff097e24 */ /* 0x000fe2000f8e00ff */
[----:B------:R-:W-:Y:S02]  /*104e0*/  @P2 LOP3.LUT R31, R31, 0x8, RZ, 0xfc, !PT ;  /* 0x000000081f1f2812 */ /* 0x000fe400078efcff */
[----:B------:R-:W-:Y:S01]  /*104f0*/  ISETP.NE.AND P3, PT, R15, 0x3, PT ;  /* 0x000000030f00780c */ /* 0x000fe20003f65270 */
[----:B------:R-:W-:Y:S01]  /*10500*/  VIADD R9, R9, 0xffffffff ;  /* 0xffffffff09097836 */ /* 0x000fe20000000000 */
[----:B------:R-:W-:Y:S02]  /*10510*/  LOP3.LUT R31, R31, 0xffffffef, RZ, 0xc0, !PT ;  /* 0xffffffef1f1f7812 */ /* 0x000fe400078ec0ff */
[----:B------:R-:W-:Y:S02]  /*10520*/  LOP3.LUT R12, R32, 0x40, RZ, 0xfc, !PT ;  /* 0x00000040200c7812 */ /* 0x000fe400078efcff */
[----:B------:R-:W-:-:S02]  /*10530*/  LOP3.LUT R31, R31, 0xfffffffb, RZ, 0xc0, !PT ;  /* 0xfffffffb1f1f7812 */ /* 0x000fc400078ec0ff */
[----:B------:R-:W-:Y:S02]  /*10540*/  ISETP.GE.AND P0, PT, R12, R13, PT ;  /* 0x0000000d0c00720c */ /* 0x000fe40003f06270 */
[----:B------:R-:W-:Y:S02]  /*10550*/  @P1 LOP3.LUT R31, R31, 0x4, RZ, 0xfc, !PT ;  /* 0x000000041f1f1812 */ /* 0x000fe400078efcff */
[----:B------:R-:W-:Y:S02]  /*10560*/  LOP3.LUT R12, R32, 0x80, RZ, 0xfc, !PT ;  /* 0x00000080200c7812 */ /* 0x000fe400078efcff */
[----:B------:R-:W-:Y:S02]  /*10570*/  @P3 LOP3.LUT R31, R31, 0x10, RZ, 0xfc, !PT ;  /* 0x000000101f1f3812 */ /* 0x000fe400078efcff */
[----:B------:R-:W-:Y:S02]  /*10580*/  LOP3.LUT R17, R17, 0xffff, RZ, 0xc0, !PT ;  /* 0x0000ffff11117812 */ /* 0x000fe400078ec0ff */
[----:B------:R-:W-:-:S04]  /*10590*/  LOP3.LUT R31, R31, 0xfffffffd, RZ, 0xc0, !PT ;  /* 0xfffffffd1f1f7812 */ /* 0x000fc800078ec0ff */
[----:B------:R-:W-:Y:S02]  /*105a0*/  @P0 LOP3.LUT R31, R31, 0x2, RZ, 0xfc, !PT ;  /* 0x000000021f1f0812 */ /* 0x000fe400078efcff */
[----:B------:R-:W-:Y:S02]  /*105b0*/  ISETP.GE.AND P0, PT, R12, R13, PT ;  /* 0x0000000d0c00720c */ /* 0x000fe40003f06270 */
[----:B------:R-:W-:-:S11]  /*105c0*/  LOP3.LUT R31, R31, 0xfffffffe, RZ, 0xc0, !PT ;  /* 0xfffffffe1f1f7812 */ /* 0x000fd600078ec0ff */
[----:B------:R-:W-:Y:S01]  /*105d0*/  @P0 LOP3.LUT R31, R31, 0x1, RZ, 0xfc, !PT ;  /* 0x000000011f1f0812 */ /* 0x000fe200078efcff */
[----:B0-----:R-:W-:Y:S06]  /*105e0*/  @!P3 BRA `(.L_x_254) ;  /* 0x000000000004b947 */ /* 0x001fec0003800000 */
[----:B------:R-:W-:Y:S01]  /*105f0*/  BPT.TRAP 0x1 ;  /* 0x000000040000795c */ /* 0x000fe20000300000 */
.L_x_254:
[----:B------:R-:W-:Y:S01]  /*10600*/  IMAD R4, R27, 0x8, R16 ;  /* 0x000000081b047824 */ /* 0x000fe200078e0210 */
[----:B------:R-:W-:Y:S01]  /*10610*/  SHF.L.U32 R26, R30, 0x1f, RZ ;  /* 0x0000001f1e1a7819 */ /* 0x000fe200000006ff */
[----:B------:R-:W-:Y:S01]  /*10620*/  BSSY B0, `(.L_x_255) ;  /* 0x0000004000007945 */ /* 0x000fe20003800000 */
[----:B------:R-:W-:Y:S02]  /*10630*/  SHF.R.S32.HI R22, RZ, 0x1f, R6 ;  /* 0x0000001fff167819 */ /* 0x000fe40000011406 */
[----:B------:R-:W0:Y:S02]  /*10640*/  SYNCS.PHASECHK.TRANS64.TRYWAIT P0, [R4+URZ+0x33480], R26 ;  /* 0x0334801a040075a7 */ /* 0x000e24000800017f */
[----:B0-----:R-:W-:Y:S05]  /*10650*/  @!P0 BRA `(.L_x_256) ;  /* 0x0000004c00cc8947 */ /* 0x001fea0003800000 */
.L_x_334:
[----:B------:R-:W-:Y:S05]  /*10660*/  BSYNC B0 ;  /* 0x0000000000007941 */ /* 0x000fea0003800000 */
.L_x_255:
[----:B------:R-:W2:Y:S01]  /*10670*/  LDL R12, [R1+0xc] ;  /* 0x00000c00010c7983 */ /* 0x000ea20000100800 */
[----:B------:R-:W-:Y:S01]  /*10680*/  ULDC.64 UR4, c[0x0][0x328] ;  /* 0x0000ca0000047ab9 */ /* 0x000fe20000000a00 */
[----:B-----5:R-:W-:Y:S01]  /*10690*/  SHF.R.S32.HI R24, RZ, 0x1f, R5 ;  /* 0x0000001fff187819 */ /* 0x020fe20000011405 */
[----:B------:R-:W-:Y:S01]  /*106a0*/  IMAD R0, R22, UR4, RZ ;  /* 0x0000000416007c24 */ /* 0x000fe2000f8e02ff */
[----:B------:R-:W1:Y:S01]  /*106b0*/  S2R R13, SR_TID.X ;  /* 0x00000000000d7919 */ /* 0x000e620000002100 */
[C---:B------:R-:W-:Y:S01]  /*106c0*/  IMAD.WIDE.U32 R2, R6.reuse, UR4, RZ ;  /* 0x0000000406027c25 */ /* 0x040fe2000f8e00ff */
[----:B------:R-:W-:Y:S01]  /*106d0*/  ULDC.64 UR6, c[0x0][0x338] ;  /* 0x0000ce0000067ab9 */ /* 0x000fe20000000a00 */
[----:B------:R-:W-:Y:S02]  /*106e0*/  SHF.R.S32.HI R23, RZ, 0x1f, R7 ;  /* 0x0000001fff177819 */ /* 0x000fe40000011407 */
[----:B------:R-:W-:Y:S01]  /*106f0*/  IMAD R0, R6, UR5, R0 ;  /* 0x0000000506007c24 */ /* 0x000fe2000f8e0200 */
[----:B------:R-:W-:Y:S01]  /*10700*/  SHF.R.S32.HI R25, RZ, 0x1f, R8 ;  /* 0x0000001fff197819 */ /* 0x000fe20000011408 */
[----:B------:R-:W-:Y:S01]  /*10710*/  IMAD R10, R24, UR6, RZ ;  /* 0x00000006180a7c24 */ /* 0x000fe2000f8e02ff */
[----:B------:R-:W-:Y:S01]  /*10720*/  LOP3.LUT R31, R31, 0xffffffdf, RZ, 0xc0, !PT ;  /* 0xffffffdf1f1f7812 */ /* 0x000fe200078ec0ff */
[----:B------:R-:W-:-:S02]  /*10730*/  IMAD.IADD R3, R3, 0x1, R0 ;  /* 0x0000000103037824 */ /* 0x000fc400078e0200 */
[C---:B------:R-:W-:Y:S02]  /*10740*/  IMAD R10, R5.reuse, UR7, R10 ;  /* 0x00000007050a7c24 */ /* 0x040fe4000f8e020a */
[----:B------:R-:W-:-:S04]  /*10750*/  IMAD.WIDE.U32 R2, R5, UR6, R2 ;  /* 0x0000000605027c25 */ /* 0x000fc8000f8e0002 */
[----:B------:R-:W-:Y:S02]  /*10760*/  IMAD R0, R23, UR4, RZ ;  /* 0x0000000417007c24 */ /* 0x000fe4000f8e02ff */
[----:B------:R-:W-:Y:S02]  /*10770*/  IMAD.IADD R11, R3, 0x1, R10 ;  /* 0x00000001030b7824 */ /* 0x000fe400078e020a */
[----:B------:R-:W-:Y:S02]  /*10780*/  IMAD.MOV.U32 R10, RZ, RZ, R2 ;  /* 0x000000ffff0a7224 */ /* 0x000fe400078e0002 */
[C---:B------:R-:W-:Y:S02]  /*10790*/  IMAD R0, R7.reuse, UR5, R0 ;  /* 0x0000000507007c24 */ /* 0x040fe4000f8e0200 */
[----:B------:R-:W-:Y:S01]  /*107a0*/  IMAD.WIDE.U32 R2, R7, UR4, RZ ;  /* 0x0000000407027c25 */ /* 0x000fe2000f8e00ff */
[----:B------:R-:W-:-:S03]  /*107b0*/  ULDC.64 UR4, c[0x0][0x330] ;  /* 0x0000cc0000047ab9 */ /* 0x000fc60000000a00 */
[----:B------:R-:W-:Y:S02]  /*107c0*/  IMAD.IADD R3, R3, 0x1, R0 ;  /* 0x0000000103037824 */ /* 0x000fe400078e0200 */
[----:B------:R-:W-:Y:S01]  /*107d0*/  IMAD R0, R25, UR6, RZ ;  /* 0x0000000619007c24 */ /* 0x000fe2000f8e02ff */
[----:B-1----:R-:W-:Y:S01]  /*107e0*/  LOP3.LUT R13, R13, 0x7f, RZ, 0xc0, !PT ;  /* 0x0000007f0d0d7812 */ /* 0x002fe200078ec0ff */
[----:B------:R-:W-:-:S03]  /*107f0*/  IMAD.WIDE.U32 R2, R8, UR6, R2 ;  /* 0x0000000608027c25 */ /* 0x000fc6000f8e0002 */
[----:B------:R-:W-:Y:S01]  /*10800*/  SHF.R.U32.HI R13, RZ, 0x2, R13 ;  /* 0x00000002ff0d7819 */ /* 0x000fe2000001160d */
[----:B------:R-:W-:Y:S01]  /*10810*/  IMAD R0, R8, UR7, R0 ;  /* 0x0000000708007c24 */ /* 0x000fe2000f8e0200 */
[----:B------:R-:W-:Y:S01]  /*10820*/  ULDC.64 UR6, c[0x0][0x318] ;  /* 0x0000c60000067ab9 */ /* 0x000fe20000000a00 */
[----:B------:R-:W-:-:S04]  /*10830*/  IMAD.WIDE.U32 R10, R17, UR4, R10 ;  /* 0x00000004110a7c25 */ /* 0x000fc8000f8e000a */
[----:B------:R-:W-:Y:S02]  /*10840*/  IMAD.IADD R3, R3, 0x1, R0 ;  /* 0x0000000103037824 */ /* 0x000fe400078e0200 */
[----:B------:R-:W-:Y:S01]  /*10850*/  IMAD R9, R9, -0xa0, R18 ;  /* 0xffffff6009097824 */ /* 0x000fe200078e0212 */
[----:B------:R-:W-:Y:S01]  /*10860*/  IADD3 R18, P0, R10, UR6, RZ ;  /* 0x000000060a127c10 */ /* 0x000fe2000ff1e0ff */
[C---:B------:R-:W-:Y:S02]  /*10870*/  IMAD R20, R17.reuse, UR5, RZ ;  /* 0x0000000511147c24 */ /* 0x040fe4000f8e02ff */
[----:B------:R-:W-:Y:S01]  /*10880*/  IMAD.WIDE.U32 R2, R17, UR4, R2 ;  /* 0x0000000411027c25 */ /* 0x000fe2000f8e0002 */
[----:B------:R-:W-:Y:S02]  /*10890*/  UMOV UR4, 0xffffffff ;  /* 0xffffffff00047882 */ /* 0x000fe40000000000 */
[----:B------:R-:W-:Y:S01]  /*108a0*/  IADD3.X R10, R11, UR7, R20, P0, !PT ;  /* 0x000000070b0a7c10 */ /* 0x000fe200087fe414 */
[----:B------:R-:W-:Y:S01]  /*108b0*/  IMAD.IADD R9, R9, 0x1, -R13 ;  /* 0x0000000109097824 */ /* 0x000fe200078e0a0d */
[----:B------:R-:W-:-:S04]  /*108c0*/  IADD3 R21, P0, R2, UR6, RZ ;  /* 0x0000000602157c10 */ /* 0x000fc8000ff1e0ff */
[----:B------:R-:W-:Y:S02]  /*108d0*/  IADD3.X R20, R20, UR7, R3, P0, !PT ;  /* 0x0000000714147c10 */ /* 0x000fe400087fe403 */
[----:B------:R-:W-:-:S13]  /*108e0*/  ISETP.GE.AND P0, PT, R9, 0x1, PT ;  /* 0x000000010900780c */ /* 0x000fda0003f06270 */
[----:B------:R-:W-:Y:S01]  /*108f0*/  @P0 LOP3.LUT R31, R31, 0x20, RZ, 0xfc, !PT ;  /* 0x000000201f1f0812 */ /* 0x000fe200078efcff */
[----:B--2---:R-:W-:Y:S01]  /*10900*/  IMAD R19, R27, 0x7800, R12 ;  /* 0x000078001b137824 */ /* 0x004fe200078e020c */
[----:B------:R-:W-:Y:S06]  /*10910*/  BRA.DIV UR4, `(.L_x_257) ;  /* 0x0000004e04307947 */ /* 0x000fec000b800000 */
[----:B------:R-:W1:Y:S01]  /*10920*/  SHFL.IDX PT, R2, R18, RZ, 0x1c1f ;  /* 0x001c1fff12027589 */ /* 0x000e6200000e0000 */
[----:B------:R-:W2:Y:S01]  /*10930*/  LDC R12, c[0x0][0x2f4] ;  /* 0x0000bd00ff0c7b82 */ /* 0x000ea20000000800 */
[C---:B------:R-:W-:Y:S02]  /*10940*/  LOP3.LUT R13, R32.reuse, 0x40, RZ, 0xfc, !PT ;  /* 0x00000040200d7812 */ /* 0x040fe400078efcff */
[----:B------:R-:W3:Y:S01]  /*10950*/  SHFL.IDX PT, R0, R10, RZ, 0x1c1f ;  /* 0x001c1fff0a007589 */ /* 0x000ee200000e0000 */
[----:B------:R-:W-:Y:S02]  /*10960*/  LOP3.LUT R11, R32, 0x80, RZ, 0xfc, !PT ;  /* 0x00000080200b7812 */ /* 0x000fe400078efcff */
[----:B------:R-:W-:Y:S01]  /*10970*/  ISETP.GE.AND P6, PT, R9, 0x81, PT ;  /* 0x000000810900780c */ /* 0x000fe20003fc6270 */
[----:B------:R-:W-:Y:S01]  /*10980*/  SHFL.IDX PT, R20, R20, RZ, 0x1c1f ;  /* 0x001c1fff14147589 */ /* 0x000fe200000e0000 */
[----:B------:R-:W-:Y:S02]  /*10990*/  LOP3.LUT R31, R31, 0xffffff7f, RZ, 0xc0, !PT ;  /* 0xffffff7f1f1f7812 */ /* 0x000fe400078ec0ff */
[----:B------:R-:W-:-:S02]  /*109a0*/  ISETP.GE.AND P5, PT, R9, 0x21, PT ;  /* 0x000000210900780c */ /* 0x000fc40003fa6270 */
[----:B------:R-:W-:-:S07]  /*109b0*/  ISETP.GE.AND P4, PT, R9, 0x41, PT ;  /* 0x000000410900780c */ /* 0x000fce0003f86270 */
[----:B------:R-:W-:Y:S02]  /*109c0*/  @P6 LOP3.LUT R31, R31, 0x80, RZ, 0xfc, !PT ;  /* 0x000000801f1f6812 */ /* 0x000fe400078efcff */
[C---:B-1----:R-:W-:Y:S02]  /*109d0*/  IADD3 R2, P0, R32.reuse, R2, RZ ;  /* 0x0000000220027210 */ /* 0x042fe40007f1e0ff */
[-C--:B--2---:R-:W-:Y:S02]  /*109e0*/  ISETP.GE.AND P2, PT, R32, R12.reuse, PT ;  /* 0x0000000c2000720c */ /* 0x084fe40003f46270 */
[----:B------:R-:W-:Y:S01]  /*109f0*/  ISETP.GE.AND P1, PT, R13, R12, PT ;  /* 0x0000000c0d00720c */ /* 0x000fe20003f26270 */
[----:B---3--:R-:W-:Y:S01]  /*10a00*/  IMAD.X R3, RZ, RZ, R0, P0 ;  /* 0x000000ffff037224 */ /* 0x008fe200000e0600 */
[C---:B------:R-:W-:Y:S01]  /*10a10*/  ISETP.LT.OR P0, PT, R9.reuse, 0x1, P2 ;  /* 0x000000010900780c */ /* 0x040fe20001701670 */
[----:B------:R-:W-:Y:S01]  /*10a20*/  IMAD.IADD R0, R16, 0x1, R19 ;  /* 0x0000000110007824 */ /* 0x000fe200078e0213 */
[----:B------:R-:W-:-:S11]  /*10a30*/  ISETP.LT.OR P3, PT, R9, 0x1, P1 ;  /* 0x000000010900780c */ /* 0x000fd60000f61670 */
[----:B------:R-:W-:Y:S01]  /*10a40*/  LDGSTS.E.BYPASS.LTC128B.128 [R0+0xf200], desc[UR52][R2.64], !P0 ;  /* 0x0f20000002007fae */ /* 0x000fe2000c101d74 */
[----:B------:R-:W-:-:S03]  /*10a50*/  ISETP.GE.AND P0, PT, R11, R12, PT ;  /* 0x0000000c0b00720c */ /* 0x000fc60003f06270 */
[----:B------:R-:W-:Y:S01]  /*10a60*/  LDGSTS.E.BYPASS.LTC128B.128 [R0+0x11a00], desc[UR52][R2.64+0x40], !P3 ;  /* 0x11a0004002007fae */ /* 0x000fe2000d901d74 */
[----:B------:R-:W-:-:S13]  /*10a70*/  ISETP.LT.OR P3, PT, R9, 0x1, P0 ;  /* 0x000000010900780c */ /* 0x000fda0000761670 */
[----:B------:R1:W-:Y:S04]  /*10a80*/  LDGSTS.E.BYPASS.LTC128B.128 [R0+0x14200], desc[UR52][R2.64+0x80], !P3 ;  /* 0x1420008002007fae */ /* 0x0003e8000d901d74 */
[----:B-1----:R-:W1:Y:S04]  /*10a90*/  SHFL.IDX PT, R2, R18, 0x1, 0x1c1f ;  /* 0x003c1f0012027f89 */ /* 0x002e6800000e0000 */
[----:B------:R-:W2:Y:S01]  /*10aa0*/  SHFL.IDX PT, R3, R10, 0x1, 0x1c1f ;  /* 0x003c1f000a037f89 */ /* 0x000ea200000e0000 */
[----:B-1----:R-:W-:-:S05]  /*10ab0*/  IADD3 R2, P3, R32, R2, RZ ;  /* 0x0000000220027210 */ /* 0x002fca0007f7e0ff */
[----:B--2---:R-:W-:Y:S01]  /*10ac0*/  IMAD.X R3, RZ, RZ, R3, P3 ;  /* 0x000000ffff037224 */ /* 0x004fe200018e0603 */
[----:B------:R-:W-:-:S13]  /*10ad0*/  ISETP.LT.OR P3, PT, R9, 0x21, P2 ;  /* 0x000000210900780c */ /* 0x000fda0001761670 */
[----:B------:R-:W-:Y:S01]  /*10ae0*/  LDGSTS.E.BYPASS.LTC128B.128 [R0+0xfa00], desc[UR52][R2.64], !P3 ;  /* 0x0fa0000002007fae */ /* 0x000fe2000d901d74 */
[----:B------:R-:W-:-:S13]  /*10af0*/  ISETP.LT.OR P3, PT, R9, 0x21, P1 ;  /* 0x000000210900780c */ /* 0x000fda0000f61670 */
[----:B------:R-:W-:Y:S01]  /*10b00*/  LDGSTS.E.BYPASS.LTC128B.128 [R0+0x12200], desc[UR52][R2.64+0x40], !P3 ;  /* 0x1220004002007fae */ /* 0x000fe2000d901d74 */
[----:B------:R-:W-:-:S13]  /*10b10*/  ISETP.LT.OR P3, PT, R9, 0x21, P0 ;  /* 0x000000210900780c */ /* 0x000fda0000761670 */
[----:B------:R1:W-:Y:S04]  /*10b20*/  LDGSTS.E.BYPASS.LTC128B.128 [R0+0x14a00], desc[UR52][R2.64+0x80], !P3 ;  /* 0x14a0008002007fae */ /* 0x0003e8000d901d74 */
[----:B-1----:R-:W1:Y:S04]  /*10b30*/  SHFL.IDX PT, R2, R18, 0x2, 0x1c1f ;  /* 0x005c1f0012027f89 */ /* 0x002e6800000e0000 */
[----:B------:R-:W2:Y:S04]  /*10b40*/  SHFL.IDX PT, R3, R10, 0x2, 0x1c1f ;  /* 0x005c1f000a037f89 */ /* 0x000ea800000e0000 */
[----:B------:R-:W-:Y:S01]  /*10b50*/  SHFL.IDX PT, R10, R10, 0x3, 0x1c1f ;  /* 0x007c1f000a0a7f89 */ /* 0x000fe200000e0000 */
        /* <DEDUP_REMOVED lines=8> */
[----:B-1----:R-:W1:Y:S02]  /*10be0*/  SHFL.IDX PT, R2, R18, 0x3, 0x1c1f ;  /* 0x007c1f0012027f89 */ /* 0x002e6400000e0000 */
[----:B-1----:R-:W-:-:S05]  /*10bf0*/  IADD3 R2, P3, R32, R2, RZ ;  /* 0x0000000220027210 */ /* 0x002fca0007f7e0ff */
[----:B------:R-:W-:Y:S01]  /*10c00*/  IMAD.X R3, RZ, RZ, R10, P3 ;  /* 0x000000ffff037224 */ /* 0x000fe200018e060a */
[----:B------:R-:W-:-:S13]  /*10c10*/  ISETP.LT.OR P3, PT, R9, 0x61, P2 ;  /* 0x000000610900780c */ /* 0x000fda0001761670 */
[----:B------:R-:W-:Y:S01]  /*10c20*/  LDGSTS.E.BYPASS.LTC128B.128 [R0+0x10a00], desc[UR52][R2.64], !P3 ;  /* 0x10a0000002007fae */ /* 0x000fe2000d901d74 */
[----:B------:R-:W-:-:S13]  /*10c30*/  ISETP.LT.OR P3, PT, R9, 0x61, P1 ;  /* 0x000000610900780c */ /* 0x000fda0000f61670 */
[----:B------:R-:W-:Y:S01]  /*10c40*/  LDGSTS.E.BYPASS.LTC128B.128 [R0+0x13200], desc[UR52][R2.64+0x40], !P3 ;  /* 0x1320004002007fae */ /* 0x000fe2000d901d74 */
[----:B------:R-:W-:-:S13]  /*10c50*/  ISETP.LT.OR P3, PT, R9, 0x61, P0 ;  /* 0x000000610900780c */ /* 0x000fda0000761670 */
[----:B------:R1:W-:Y:S01]  /*10c60*/  LDGSTS.E.BYPASS.LTC128B.128 [R0+0x15a00], desc[UR52][R2.64+0x80], !P3 ;  /* 0x15a0008002007fae */ /* 0x0003e2000d901d74 */
[----:B------:R-:W-:-:S03]  /*10c70*/  ISETP.GE.AND P3, PT, R9, 0x61, PT ;  /* 0x000000610900780c */ /* 0x000fc60003f66270 */
[----:B-1----:R1:W2:Y:S10]  /*10c80*/  SHFL.IDX PT, R2, R21, RZ, 0x1c1f ;  /* 0x001c1fff15027589 */ /* 0x0022b400000e0000 */
.L_x_346:
[C---:B------:R-:W-:Y:S02]  /*10c90*/  ISETP.LT.OR P2, PT, R9.reuse, 0x81, P2 ;  /* 0x000000810900780c */ /* 0x040fe40001741670 */
[C---:B------:R-:W-:Y:S02]  /*10ca0*/  ISETP.LT.OR P1, PT, R9.reuse, 0x81, P1 ;  /* 0x000000810900780c */ /* 0x040fe40000f21670 */
[----:B------:R-:W-:Y:S02]  /*10cb0*/  ISETP.LT.OR P0, PT, R9, 0x81, P0 ;  /* 0x000000810900780c */ /* 0x000fe40000701670 */
[----:B--2---:R-:W-:-:S05]  /*10cc0*/  IADD3 R2, P6, R32, R2, RZ ;  /* 0x0000000220027210 */ /* 0x004fca0007fde0ff */
[----:B------:R-:W-:-:S05]  /*10cd0*/  IMAD.X R3, RZ, RZ, R20, P6 ;  /* 0x000000ffff037224 */ /* 0x000fca00030e0614 */
[----:B------:R-:W-:Y:S01]  /*10ce0*/  @!PT LDS RZ, [RZ] ;  /* 0x00000000fffff984 */ /* 0x000fe20000000800 */
[----:B------:R-:W-:Y:S01]  /*10cf0*/  @!PT LDS RZ, [RZ] ;  /* 0x00000000fffff984 */ /* 0x000fe20000000800 */
[----:B------:R-:W-:Y:S01]  /*10d00*/  @!PT LDS RZ, [RZ] ;  /* 0x00000000fffff984 */ /* 0x000fe20000000800 */
[----:B------:R2:W-:Y:S04]  /*10d10*/  LDGSTS.E.BYPASS.LTC128B.128 [R0+0x11200], desc[UR52][R2.64], !P2 ;  /* 0x1120000002007fae */ /* 0x0005e8000d101d74 */
[----:B------:R2:W-:Y:S04]  /*10d20*/  LDGSTS.E.BYPASS.LTC128B.128 [R0+0x13a00], desc[UR52][R2.64+0x40], !P1 ;  /* 0x13a0004002007fae */ /* 0x0005e8000c901d74 */
[----:B------:R2:W-:Y:S01]  /*10d30*/  LDGSTS.E.BYPASS.LTC128B.128 [R0+0x16200], desc[UR52][R2.64+0x80], !P0 ;  /* 0x1620008002007fae */ /* 0x0005e2000c101d74 */
[----:B------:R-:W-:Y:S01]  /*10d40*/  PLOP3.LUT P0, PT, PT, PT, PT, 0x80, 0x0 ;  /* 0x000000000000781c */ /* 0x000fe20003f0f070 */
[----:B------:R-:W-:-:S12]  /*10d50*/  NOP ;  /* 0x0000000000007918 */ /* 0x000fd80000000000 */
.L_x_258:
[----:B------:R-:W-:Y:S02]  /*10d60*/  PLOP3.LUT P1, PT, P1, P0, PT, 0xa2, 0x0 ;  /* 0x000000000000781c */ /* 0x000fe40000f21472 */
[----:B------:R-:W-:-:S08]  /*10d70*/  @P0 R2UR P1, UR4, R4 ;  /* 0x00000000040402ca */ /* 0x000fd00000020000 */
[----:B------:R-:W-:-:S05]  /*10d80*/  @P0 PLOP3.LUT P0, PT, P1, PT, PT, 0x80, 0x0 ;  /* 0x000000000000081c */ /* 0x000fca0000f0f070 */
[----:B------:R-:W-:Y:S01]  /*10d90*/  @!P1 SYNCS.ARRIVE.TRANS64.RED.A0T1 RZ, [UR4+0x33470], RZ ;  /* 0x033470ffffff99a7 */ /* 0x000fe20008200404 */
[----:B------:R-:W-:Y:S07]  /*10da0*/  @!P1 ARRIVES.LDGSTSBAR.64.TRANSCNT [UR4+0x33470] ;  /* 0x03347000ff0099b0 */ /* 0x000fee0008000a84 */
[----:B------:R-:W-:Y:S05]  /*10db0*/  @P0 BRA.U.ANY `(.L_x_258) ;  /* 0xfffffffd00e80947 */ /* 0x000fea000393ffff */
[----:B------:R-:W-:Y:S01]  /*10dc0*/  NOP ;  /* 0x0000000000007918 */ /* 0x000fe20000000000 */
[----:B--2---:R-:W-:-:S05]  /*10dd0*/  IMAD.U32 R2, RZ, RZ, UR42 ;  /* 0x0000002aff027e24 */ /* 0x004fca000f8e00ff */
[----:B------:R-:W-:-:S13]  /*10de0*/  ISETP.NE.AND P2, PT, R2, 0x3, PT ;  /* 0x000000030200780c */ /* 0x000fda0003f45270 */
[----:B------:R-:W-:Y:S05]  /*10df0*/  @!P2 BRA `(.L_x_259) ;  /* 0x000000000004a947 */ /* 0x000fea0003800000 */
[----:B------:R-:W-:Y:S01]  /*10e00*/  BPT.TRAP 0x1 ;  /* 0x000000040000795c */ /* 0x000fe20000300000 */
.L_x_259:
[----:B------:R2:W-:Y:S01]  /*10e10*/  SYNCS.ARRIVE.TRANS64.A1T0 RZ, [R4+URZ+0x33470], RZ ;  /* 0x033470ff04ff79a7 */ /* 0x0005e2000810003f */
[----:B------:R-:W-:Y:S05]  /*10e20*/  @!P2 BRA `(.L_x_260) ;  /* 0x000000000004a947 */ /* 0x000fea0003800000 */
[----:B------:R-:W-:Y:S01]  /*10e30*/  BPT.TRAP 0x1 ;  /* 0x000000040000795c */ /* 0x000fe20000300000 */
.L_x_260:
[----:B------:R-:W3:Y:S01]  /*10e40*/  SYNCS.PHASECHK.TRANS64.TRYWAIT P0, [R4+URZ+0x33440], R26 ;  /* 0x0334401a040075a7 */ /* 0x000ee2000800017f */
[----:B------:R-:W-:Y:S04]  /*10e50*/  BSSY B0, `(.L_x_261) ;  /* 0x0000002000007945 */ /* 0x000fe80003800000 */
[----:B---3--:R-:W-:Y:S05]  /*10e60*/  @!P0 BRA `(.L_x_262) ;  /* 0x0000004c00e88947 */ /* 0x008fea0003800000 */
.L_x_347:
[----:B------:R-:W-:Y:S05]  /*10e70*/  BSYNC B0 ;  /* 0x0000000000007941 */ /* 0x000fea0003800000 */
.L_x_261:
[----:B------:R-:W-:Y:S01]  /*10e80*/  ULDC.64 UR4, c[0x0][0x300] ;  /* 0x0000c00000047ab9 */ /* 0x000fe20000000a00 */
[----:B------:R-:W-:Y:S01]  /*10e90*/  ULDC.64 UR6, c[0x0][0x310] ;  /* 0x0000c40000067ab9 */ /* 0x000fe20000000a00 */
[----:B------:R-:W-:Y:S02]  /*10ea0*/  IMAD R9, R22, UR4, RZ ;  /* 0x0000000416097c24 */ /* 0x000fe4000f8e02ff */
[----:B------:R-:W-:-:S04]  /*10eb0*/  IMAD.WIDE.U32 R2, R6, UR4, RZ ;  /* 0x0000000406027c25 */ /* 0x000fc8000f8e00ff */
[----:B------:R-:W-:Y:S02]  /*10ec0*/  IMAD R9, R6, UR5, R9 ;  /* 0x0000000506097c24 */ /* 0x000fe4000f8e0209 */
[----:B------:R-:W-:Y:S02]  /*10ed0*/  IMAD R24, R24, UR6, RZ ;  /* 0x0000000618187c24 */ /* 0x000fe4000f8e02ff */
[----:B------:R-:W-:Y:S02]  /*10ee0*/  IMAD.IADD R3, R3, 0x1, R9 ;  /* 0x0000000103037824 */ /* 0x000fe400078e0209 */
        /* <DEDUP_REMOVED lines=9> */
[----:B------:R-:W-:Y:S02]  /*10f80*/  IMAD R6, R25, UR6, RZ ;  /* 0x0000000619067c24 */ /* 0x000fe4000f8e02ff */
[----:B------:R-:W-:-:S04]  /*10f90*/  IMAD.WIDE.U32 R2, R8, UR6, R2 ;  /* 0x0000000608027c25 */ /* 0x000fc8000f8e0002 */
[----:B------:R-:W-:Y:S01]  /*10fa0*/  IMAD R6, R8, UR7, R6 ;  /* 0x0000000708067c24 */ /* 0x000fe2000f8e0206 */
[----:B------:R-:W-:Y:S01]  /*10fb0*/  ULDC.64 UR6, c[0x0][0x2e8] ;  /* 0x0000ba0000067ab9 */ /* 0x000fe20000000a00 */
[----:B------:R-:W-:-:S04]  /*10fc0*/  IMAD.WIDE.U32 R10, R17, UR4, R10 ;  /* 0x00000004110a7c25 */ /* 0x000fc8000f8e000a */
[----:B------:R-:W-:Y:S01]  /*10fd0*/  IMAD.IADD R3, R3, 0x1, R6 ;  /* 0x0000000103037824 */ /* 0x000fe200078e0206 */
[----:B------:R-:W-:Y:S01]  /*10fe0*/  IADD3 R5, P0, R10, UR6, RZ ;  /* 0x000000060a057c10 */ /* 0x000fe2000ff1e0ff */
[C---:B------:R-:W-:Y:S02]  /*10ff0*/  IMAD R7, R17.reuse, UR5, RZ ;  /* 0x0000000511077c24 */ /* 0x040fe4000f8e02ff */
[----:B------:R-:W-:Y:S01]  /*11000*/  IMAD.WIDE.U32 R2, R17, UR4, R2 ;  /* 0x0000000411027c25 */ /* 0x000fe2000f8e0002 */
[----:B------:R-:W-:Y:S02]  /*11010*/  UMOV UR4, 0xffffffff ;  /* 0xffffffff00047882 */ /* 0x000fe40000000000 */
[----:B------:R-:W-:Y:S02]  /*11020*/  IADD3.X R10, R11, UR7, R7, P0, !PT ;  /* 0x000000070b0a7c10 */ /* 0x000fe400087fe407 */
[----:B------:R-:W-:-:S04]  /*11030*/  IADD3 R6, P0, R2, UR6, RZ ;  /* 0x0000000602067c10 */ /* 0x000fc8000ff1e0ff */
[----:B------:R-:W-:Y:S01]  /*11040*/  IADD3.X R7, R7, UR7, R3, P0, !PT ;  /* 0x0000000707077c10 */ /* 0x000fe200087fe403 */
[----:B------:R-:W-:Y:S08]  /*11050*/  BRA.DIV UR4, `(.L_x_263) ;  /* 0x0000004e04807947 */ /* 0x000ff0000b800000 */
[----:B------:R-:W4:Y:S01]  /*11060*/  SHFL.IDX PT, R3, R5, RZ, 0x1c1f ;  /* 0x001c1fff05037589 */ /* 0x000f2200000e0000 */
[----:B------:R-:W-:Y:S01]  /*11070*/  LOP3.LUT R31, R31, 0xfffffdff, RZ, 0xc0, !PT ;  /* 0xfffffdff1f1f7812 */ /* 0x000fe200078ec0ff */
[----:B------:R-:W5:Y:S01]  /*11080*/  LDC R9, c[0x0][0x2f4] ;  /* 0x0000bd00ff097b82 */ /* 0x000f620000000800 */
[C---:B------:R-:W-:Y:S01]  /*11090*/  LOP3.LUT R11, R32.reuse, 0x40, RZ, 0xfc, !PT ;  /* 0x00000040200b7812 */ /* 0x040fe200078efcff */
[----:B------:R-:W0:Y:S01]  /*110a0*/  SHFL.IDX PT, R2, R10, RZ, 0x1c1f ;  /* 0x001c1fff0a027589 */ /* 0x000e2200000e0000 */
[----:B------:R-:W-:Y:S02]  /*110b0*/  @P3 LOP3.LUT R31, R31, 0x200, RZ, 0xfc, !PT ;  /* 0x000002001f1f3812 */ /* 0x000fe400078efcff */
[----:B------:R-:W-:Y:S01]  /*110c0*/  LOP3.LUT R8, R32, 0x80, RZ, 0xfc, !PT ;  /* 0x0000008020087812 */ /* 0x000fe200078efcff */
[----:B------:R-:W-:Y:S01]  /*110d0*/  SHFL.IDX PT, R14, R5, 0x3, 0x1c1f ;  /* 0x007c1f00050e7f89 */ /* 0x000fe200000e0000 */
[----:B------:R-:W-:-:S03]  /*110e0*/  LOP3.LUT P3, RZ, R31, 0x20, RZ, 0xc0, !PT ;  /* 0x000000201fff7812 */ /* 0x000fc6000786c0ff */
[----:B------:R-:W-:Y:S10]  /*110f0*/  SHFL.IDX PT, R7, R7, RZ, 0x1c1f ;  /* 0x001c1fff07077589 */ /* 0x000ff400000e0000 */
[----:B----4-:R-:W-:-:S02]  /*11100*/  @P3 IADD3 R3, P0, R32, R3, RZ ;  /* 0x0000000320033210 */ /* 0x010fc40007f1e0ff */
[-C--:B-----5:R-:W-:Y:S02]  /*11110*/  ISETP.GE.AND P6, PT, R32, R9.reuse, PT ;  /* 0x000000092000720c */ /* 0x0a0fe40003fc6270 */
[-C--:B------:R-:W-:Y:S01]  /*11120*/  ISETP.GE.AND P2, PT, R11, R9.reuse, PT ;  /* 0x000000090b00720c */ /* 0x080fe20003f46270 */
[----:B0-----:R-:W-:Y:S01]  /*11130*/  @P3 IMAD.X R2, RZ, RZ, R2, P0 ;  /* 0x000000ffff023224 */ /* 0x001fe200000e0602 */
[----:B------:R-:W-:-:S04]  /*11140*/  ISETP.GE.AND P1, PT, R8, R9, PT ;  /* 0x000000090800720c */ /* 0x000fc80003f26270 */
[----:B------:R-:W-:-:S04]  /*11150*/  @P3 LOP3.LUT R3, R3, R2, RZ, 0x3c, !PT ;  /* 0x0000000203033212 */ /* 0x000fc800078e3cff */
[----:B------:R-:W-:-:S04]  /*11160*/  @P3 LOP3.LUT R2, R3, R2, RZ, 0x3c, !PT ;  /* 0x0000000203023212 */ /* 0x000fc800078e3cff */
[----:B------:R-:W-:-:S05]  /*11170*/  @P3 LOP3.LUT R3, R3, R2, RZ, 0x3c, !PT ;  /* 0x0000000203033212 */ /* 0x000fca00078e3cff */
[----:B------:R-:W-:Y:S04]  /*11180*/  @P3 LDGSTS.E.BYPASS.LTC128B.128 [R0+0x24200], desc[UR52][R2.64], !P6 ;  /* 0x2420000002003fae */ /* 0x000fe8000f101d74 */
[----:B------:R-:W-:Y:S04]  /*11190*/  @P3 LDGSTS.E.BYPASS.LTC128B.128 [R0+0x26a00], desc[UR52][R2.64+0x40], !P2 ;  /* 0x26a0004002003fae */ /* 0x000fe8000d101d74 */
[----:B------:R0:W-:Y:S01]  /*111a0*/  @P3 LDGSTS.E.BYPASS.LTC128B.128 [R0+0x29200], desc[UR52][R2.64+0x80], !P1 ;  /* 0x2920008002003fae */ /* 0x0001e2000c901d74 */
[----:B------:R-:W-:-:S03]  /*111b0*/  LOP3.LUT P3, RZ, R31, 0x200, RZ, 0xc0, !PT ;  /* 0x000002001fff7812 */ /* 0x000fc6000786c0ff */
[----:B0-----:R-:W0:Y:S04]  /*111c0*/  SHFL.IDX PT, R3, R5, 0x1, 0x1c1f ;  /* 0x003c1f0005037f89 */ /* 0x001e2800000e0000 */
[----:B------:R-:W4:Y:S01]  /*111d0*/  SHFL.IDX PT, R2, R10, 0x1, 0x1c1f ;  /* 0x003c1f000a027f89 */ /* 0x000f2200000e0000 */
[----:B0-----:R-:W-:-:S05]  /*111e0*/  @P5 IADD3 R3, P0, R32, R3, RZ ;  /* 0x0000000320035210 */ /* 0x001fca0007f1e0ff */
[----:B----4-:R-:W-:-:S05]  /*111f0*/  @P5 IMAD.X R2, RZ, RZ, R2, P0 ;  /* 0x000000ffff025224 */ /* 0x010fca00000e0602 */
[----:B------:R-:W-:-:S04]  /*11200*/  @P5 LOP3.LUT R3, R3, R2, RZ, 0x3c, !PT ;  /* 0x0000000203035212 */ /* 0x000fc800078e3cff */
[----:B------:R-:W-:-:S04]  /*11210*/  @P5 LOP3.LUT R2, R3, R2, RZ, 0x3c, !PT ;  /* 0x0000000203025212 */ /* 0x000fc800078e3cff */
[----:B------:R-:W-:-:S05]  /*11220*/  @P5 LOP3.LUT R3, R3, R2, RZ, 0x3c, !PT ;  /* 0x0000000203035212 */ /* 0x000fca00078e3cff */
[----:B------:R-:W-:Y:S04]  /*11230*/  @P5 LDGSTS.E.BYPASS.LTC128B.128 [R0+0x24a00], desc[UR52][R2.64], !P6 ;  /* 0x24a0000002005fae */ /* 0x000fe8000f101d74 */
[----:B------:R-:W-:Y:S04]  /*11240*/  @P5 LDGSTS.E.BYPASS.LTC128B.128 [R0+0x27200], desc[UR52][R2.64+0x40], !P2 ;  /* 0x2720004002005fae */ /* 0x000fe8000d101d74 */
[----:B------:R0:W-:Y:S04]  /*11250*/  @P5 LDGSTS.E.BYPASS.LTC128B.128 [R0+0x29a00], desc[UR52][R2.64+0x80], !P1 ;  /* 0x29a0008002005fae */ /* 0x0001e8000c901d74 */
[----:B0-----:R-:W0:Y:S04]  /*11260*/  SHFL.IDX PT, R3, R5, 0x2, 0x1c1f ;  /* 0x005c1f0005037f89 */ /* 0x001e2800000e0000 */
[----:B------:R-:W4:Y:S04]  /*11270*/  SHFL.IDX PT, R2, R10, 0x2, 0x1c1f ;  /* 0x005c1f000a027f89 */ /* 0x000f2800000e0000 */
[----:B------:R-:W5:Y:S01]  /*11280*/  SHFL.IDX PT, R10, R10, 0x3, 0x1c1f ;  /* 0x007c1f000a0a7f89 */ /* 0x000f6200000e0000 */
[----:B0-----:R-:W-:-:S05]  /*11290*/  @P4 IADD3 R3, P0, R32, R3, RZ ;  /* 0x0000000320034210 */ /* 0x001fca0007f1e0ff */
[----:B----4-:R-:W-:Y:S01]  /*112a0*/  @P4 IMAD.X R2, RZ, RZ, R2, P0 ;  /* 0x000000ffff024224 */ /* 0x010fe200000e0602 */
[----:B------:R-:W-:-:S04]  /*112b0*/  @P3 IADD3 R14, P0, R32, R14, RZ ;  /* 0x0000000e200e3210 */ /* 0x000fc80007f1e0ff */
[----:B------:R-:W-:Y:S01]  /*112c0*/  @P4 LOP3.LUT R3, R3, R2, RZ, 0x3c, !PT ;  /* 0x0000000203034212 */ /* 0x000fe200078e3cff */
[----:B-----5:R-:W-:-:S03]  /*112d0*/  @P3 IMAD.X R9, RZ, RZ, R10, P0 ;  /* 0x000000ffff093224 */ /* 0x020fc600000e060a */
[----:B------:R-:W-:-:S04]  /*112e0*/  @P4 LOP3.LUT R2, R3, R2, RZ, 0x3c, !PT ;  /* 0x0000000203024212 */ /* 0x000fc800078e3cff */
[----:B------:R-:W-:-:S05]  /*112f0*/  @P4 LOP3.LUT R3, R3, R2, RZ, 0x3c, !PT ;  /* 0x0000000203034212 */ /* 0x000fca00078e3cff */
[----:B------:R-:W-:Y:S04]  /*11300*/  @P4 LDGSTS.E.BYPASS.LTC128B.128 [R0+0x25200], desc[UR52][R2.64], !P6 ;  /* 0x2520000002004fae */ /* 0x000fe8000f101d74 */
[----:B------:R-:W-:Y:S04]  /*11310*/  @P4 LDGSTS.E.BYPASS.LTC128B.128 [R0+0x27a00], desc[UR52][R2.64+0x40], !P2 ;  /* 0x27a0004002004fae */ /* 0x000fe8000d101d74 */
[----:B------:R0:W-:Y:S02]  /*11320*/  @P4 LDGSTS.E.BYPASS.LTC128B.128 [R0+0x2a200], desc[UR52][R2.64+0x80], !P1 ;  /* 0x2a20008002004fae */ /* 0x0001e4000c901d74 */
[----:B0-----:R-:W-:-:S02]  /*11330*/  @P3 IMAD.MOV.U32 R2, RZ, RZ, R14 ;  /* 0x000000ffff023224 */ /* 0x001fc400078e000e */
[----:B------:R-:W-:Y:S01]  /*11340*/  @P3 IMAD.MOV.U32 R3, RZ, RZ, R9 ;  /* 0x000000ffff033224 */ /* 0x000fe200078e0009 */
[----:B------:R0:W4:Y:S04]  /*11350*/  SHFL.IDX PT, R14, R6, RZ, 0x1c1f ;  /* 0x001c1fff060e7589 */ /* 0x00012800000e0000 */
[----:B------:R0:W-:Y:S04]  /*11360*/  @P3 LDGSTS.E.BYPASS.LTC128B.128 [R0+0x25a00], desc[UR52][R2.64], !P6 ;  /* 0x25a0000002003fae */ /* 0x0001e8000f101d74 */
[----:B------:R0:W-:Y:S04]  /*11370*/  @P3 LDGSTS.E.BYPASS.LTC128B.128 [R0+0x28200], desc[UR52][R2.64+0x40], !P2 ;  /* 0x2820004002003fae */ /* 0x0001e8000d101d74 */
[----:B------:R0:W-:Y:S02]  /*11380*/  @P3 LDGSTS.E.BYPASS.LTC128B.128 [R0+0x2aa00], desc[UR52][R2.64+0x80], !P1 ;  /* 0x2aa0008002003fae */ /* 0x0001e4000c901d74 */
.L_x_359:
[----:B------:R-:W-:Y:S01]  /*11390*/  LOP3.LUT P0, RZ, R31, 0x80, RZ, 0xc0, !PT ;  /* 0x000000801fff7812 */ /* 0x000fe2000780c0ff */
[----:B------:R-:W-:-:S12]  /*113a0*/  BSSY B0, `(.L_x_264) ;  /* 0x0000010000007945 */ /* 0x000fd80003800000 */
[----:B------:R-:W-:Y:S05]  /*113b0*/  @!P0 BRA `(.L_x_265) ;  /* 0x0000000000388947 */ /* 0x000fea0003800000 */
[----:B0-----:R-:W0:Y:S01]  /*113c0*/  LDC R6, c[0x0][0x2f4] ;  /* 0x0000bd00ff067b82 */ /* 0x001e220000000800 */
[C---:B------:R-:W-:Y:S02]  /*113d0*/  LOP3.LUT R8, R32.reuse, 0x40, RZ, 0xfc, !PT ;  /* 0x0000004020087812 */ /* 0x040fe400078efcff */
[C---:B------:R-:W-:Y:S02]  /*113e0*/  LOP3.LUT R5, R32.reuse, 0x80, RZ, 0xfc, !PT ;  /* 0x0000008020057812 */ /* 0x040fe400078efcff */
[----:B----4-:R-:W-:-:S05]  /*113f0*/  IADD3 R2, P0, R32, R14, RZ ;  /* 0x0000000e20027210 */ /* 0x010fca0007f1e0ff */
[----:B------:R-:W-:Y:S01]  /*11400*/  IMAD.X R3, RZ, RZ, R7, P0 ;  /* 0x000000ffff037224 */ /* 0x000fe200000e0607 */
[-C--:B0-----:R-:W-:Y:S02]  /*11410*/  ISETP.GE.AND P3, PT, R32, R6.reuse, PT ;  /* 0x000000062000720c */ /* 0x081fe40003f66270 */
        /* <DEDUP_REMOVED lines=8> */
.L_x_265:
[----:B------:R-:W-:Y:S05]  /*114a0*/  BSYNC B0 ;  /* 0x0000000000007941 */ /* 0x000fea0003800000 */
.L_x_264:
[----:B------:R-:W-:Y:S01]  /*114b0*/  NOP ;  /* 0x0000000000007918 */ /* 0x000fe20000000000 */
[----:B------:R-:W-:-:S13]  /*114c0*/  PLOP3.LUT P0, PT, PT, PT, PT, 0x80, 0x0 ;  /* 0x000000000000781c */ /* 0x000fda0003f0f070 */
.L_x_266:
[----:B------:R-:W-:Y:S02]  /*114d0*/  PLOP3.LUT P1, PT, P1, P0, PT, 0xa2, 0x0 ;  /* 0x000000000000781c */ /* 0x000fe40000f21472 */
[----:B------:R-:W-:-:S08]  /*114e0*/  @P0 R2UR P1, UR4, R4 ;  /* 0x00000000040402ca */ /* 0x000fd00000020000 */
[----:B------:R-:W-:-:S05]  /*114f0*/  @P0 PLOP3.LUT P0, PT, P1, PT, PT, 0x80, 0x0 ;  /* 0x000000000000081c */ /* 0x000fca0000f0f070 */
[----:B------:R-:W-:Y:S01]  /*11500*/  @!P1 SYNCS.ARRIVE.TRANS64.RED.A0T1 RZ, [UR4+0x33430], RZ ;  /* 0x033430ffffff99a7 */ /* 0x000fe20008200404 */
[----:B------:R-:W-:Y:S07]  /*11510*/  @!P1 ARRIVES.LDGSTSBAR.64.TRANSCNT [UR4+0x33430] ;  /* 0x03343000ff0099b0 */ /* 0x000fee0008000a84 */
[----:B------:R-:W-:Y:S05]  /*11520*/  @P0 BRA.U.ANY `(.L_x_266) ;  /* 0xfffffffd00e80947 */ /* 0x000fea000393ffff */
[----:B------:R-:W-:Y:S01]  /*11530*/  NOP ;  /* 0x0000000000007918 */ /* 0x000fe20000000000 */
[----:B0-----:R-:W-:-:S05]  /*11540*/  IMAD.U32 R0, RZ, RZ, UR42 ;  /* 0x0000002aff007e24 */ /* 0x001fca000f8e00ff */
[----:B------:R-:W-:-:S13]  /*11550*/  ISETP.NE.AND P2, PT, R0, 0x3, PT ;  /* 0x000000030000780c */ /* 0x000fda0003f45270 */
[----:B------:R-:W-:Y:S05]  /*11560*/  @!P2 BRA `(.L_x_267) ;  /* 0x000000000004a947 */ /* 0x000fea0003800000 */
[----:B------:R-:W-:Y:S01]  /*11570*/  BPT.TRAP 0x1 ;  /* 0x000000040000795c */ /* 0x000fe20000300000 */
.L_x_267:
[----:B------:R0:W-:Y:S02]  /*11580*/  SYNCS.ARRIVE.TRANS64.A1T0 RZ, [R4+URZ+0x33430], RZ ;  /* 0x033430ff04ff79a7 */ /* 0x0001e4000810003f */
[----:B------:R-:W-:Y:S05]  /*11590*/  WARPSYNC.ALL ;  /* 0x0000000000007948 */ /* 0x000fea0003800000 */
[----:B------:R-:W-:Y:S01]  /*115a0*/  VIADD R0, R16, 0x1e200 ;  /* 0x0001e20010007836 */ /* 0x000fe20000000000 */
[----:B------:R-:W-:Y:S01]  /*115b0*/  USHF.R.S32.HI UR4, URZ, 0x1f, UR38 ;  /* 0x0000001f3f047899 */ /* 0x000fe20008011426 */
[----:B------:R-:W-:Y:S01]  /*115c0*/  BAR.SYNC.DEFER_BLOCKING 0x8, 0x180 ;  /* 0x0206000000007b1d */ /* 0x000fe20000010000 */
[----:B------:R-:W-:Y:S02]  /*115d0*/  UISETP.NE.AND UP0, UPT, UR47, URZ, UPT ;  /* 0x0000003f2f00728c */ /* 0x000fe4000bf05270 */
[----:B------:R-:W-:-:S02]  /*115e0*/  LOP3.LUT P0, RZ, R0, 0x1bf, RZ, 0xc0, !PT ;  /* 0x000001bf00ff7812 */ /* 0x000fc4000780c0ff */
[----:B------:R-:W-:Y:S01]  /*115f0*/  USEL UR40, UR40, URZ, !UP0 ;  /* 0x0000003f28287287 */ /* 0x000fe2000c000000 */
[----:B------:R-:W-:Y:S01]  /*11600*/  BSSY B6, `(.L_x_268) ;  /* 0x0000018000067945 */ /* 0x000fe20003800000 */
[----:B------:R-:W-:Y:S02]  /*11610*/  ULDC.64 UR6, c[0x0][0x298] ;  /* 0x0000a60000067ab9 */ /* 0x000fe40000000a00 */
[----:B------:R-:W-:Y:S02]  /*11620*/  UIMAD UR4, UR4, UR6, URZ ;  /* 0x00000006040472a4 */ /* 0x000fe4000f8e023f */
[----:B------:R-:W-:Y:S02]  /*11630*/  UIMAD.WIDE.U32 UR36, UR38, UR6, URZ ;  /* 0x00000006262472a5 */ /* 0x000fe4000f8e003f */
[----:B------:R-:W-:Y:S02]  /*11640*/  UIMAD UR4, UR38, UR7, UR4 ;  /* 0x00000007260472a4 */ /* 0x000fe4000f8e0204 */
[----:B------:R-:W-:-:S02]  /*11650*/  USEL UR38, UR41, URZ, !UP0 ;  /* 0x0000003f29267287 */ /* 0x000fc4000c000000 */
[----:B------:R-:W-:Y:S01]  /*11660*/  UIADD3 UR41, UR37, UR4, URZ ;  /* 0x0000000425297290 */ /* 0x000fe2000fffe03f */
[----:B------:R-:W-:Y:S11]  /*11670*/  @!P0 BRA `(.L_x_269) ;  /* 0x0000000000408947 */ /* 0x000ff60003800000 */
[----:B------:R-:W-:Y:S01]  /*11680*/  MOV R2, 0x0 ;  /* 0x0000000000027802 */ /* 0x000fe20000000f00 */
[----:B------:R-:W-:Y:S01]  /*11690*/  ULDC.64 UR6, c[0x4][0xc0] ;  /* 0x0100300000067ab9 */ /* 0x000fe20000000a00 */
[----:B------:R-:W-:Y:S01]  /*116a0*/  ULDC.64 UR8, c[0x4][0xc8] ;  /* 0x0100320000087ab9 */ /* 0x000fe20000000a00 */
[----:B------:R-:W-:Y:S01]  /*116b0*/  ULDC.64 UR4, c[0x4][0x28] ;  /* 0x01000a0000047ab9 */ /* 0x000fe20000000a00 */
[----:B0-23--:R-:W-:Y:S02]  /*116c0*/  IMAD.U32 R4, RZ, RZ, UR6 ;  /* 0x00000006ff047e24 */ /* 0x00dfe4000f8e00ff */
        /* <DEDUP_REMOVED lines=9> */
[----:B-1----:R-:W-:-:S07]  /*11760*/  LEPC R20, `(.L_x_269) ;  /* 0x000000001014794e */ /* 0x002fce0000000000 */
[----:B0---4-:R-:W-:Y:S05]  /*11770*/  CALL.ABS.NOINC R2 ;  /* 0x0000000002007343 */ /* 0x011fea0003c00000 */
.L_x_269:
[----:B------:R-:W-:Y:S05]  /*11780*/  BSYNC B6 ;  /* 0x0000000000067941 */ /* 0x000fea0003800000 */
.L_x_268:
[----:B------:R-:W2:Y:S01]  /*11790*/  LDL.LU R19, [R1+0x4] ;  /* 0x0000040001137983 */ /* 0x000ea20000300800 */
[----:B------:R-:W0:Y:S01]  /*117a0*/  LDC R6, c[0x0][0x448] ;  /* 0x00011200ff067b82 */ /* 0x000e220000000800 */
[----:B------:R-:W1:Y:S01]  /*117b0*/  S2R R2, SR_TID.X ;  /* 0x0000000000027919 */ /* 0x000e620000002100 */
[----:B------:R-:W3:Y:S01]  /*117c0*/  S2R R18, SR_TID.X ;  /* 0x0000000000127919 */ /* 0x000ee20000002100 */
[----:B------:R-:W-:Y:S01]  /*117d0*/  R2UR UR8, R17 ;  /* 0x00000000110872ca */ /* 0x000fe200000e0000 */
[----:B------:R-:W-:Y:S01]  /*117e0*/  ULDC.64 UR6, c[0x0][0x2d8] ;  /* 0x0000b60000067ab9 */ /* 0x000fe20000000a00 */
[----:B------:R0:W5:Y:S02]  /*117f0*/  LDL R8, [R1+0x18] ;  /* 0x0000180001087983 */ /* 0x0001640000100800 */
[----:B0-----:R-:W-:Y:S02]  /*11800*/  ISETP.NE.AND P0, PT, R6, 0x1, PT ;  /* 0x000000010600780c */ /* 0x001fe40003f05270 */
[----:B-1----:R-:W-:-:S11]  /*11810*/  LOP3.LUT R2, R2, 0x7f, RZ, 0xc0, !PT ;  /* 0x0000007f02027812 */ /* 0x002fd600078ec0ff */
[----:B------:R-:W0:Y:S01]  /*11820*/  @P0 LDC R3, c[0x0][0x450] ;  /* 0x00011400ff030b82 */ /* 0x000e220000000800 */
[----:B------:R-:W-:Y:S01]  /*11830*/  SHF.R.U32.HI R2, RZ, 0x2, R2 ;  /* 0x00000002ff027819 */ /* 0x000fe20000011602 */
[----:B---3--:R-:W-:-:S05]  /*11840*/  IMAD.SHL.U32 R18, R18, 0x20, RZ ;  /* 0x0000002012127824 */ /* 0x008fca00078e00ff */
[----:B------:R-:W-:Y:S02]  /*11850*/  LOP3.LUT R18, R2, 0x60, R18, 0xf8, !PT ;  /* 0x0000006002127812 */ /* 0x000fe400078ef812 */
[----:B------:R-:W1:Y:S01]  /*11860*/  @P0 LDC R2, c[0x0][0x44c] ;  /* 0x00011300ff020b82 */ /* 0x000e620000000800 */
[----:B------:R-:W-:Y:S01]  /*11870*/  R2UR UR10, R17 ;  /* 0x00000000110a72ca */ /* 0x000fe200000e0000 */
[----:B------:R-:W-:Y:S01]  /*11880*/  UMOV UR4, UR36 ;  /* 0x0000002400047c82 */ /* 0x000fe20008000000 */
[----:B------:R-:W-:Y:S02]  /*11890*/  UMOV UR5, UR41 ;  /* 0x0000002900057c82 */ /* 0x000fe40008000000 */
[----:B------:R-:W-:-:S03]  /*118a0*/  UIMAD.WIDE.U32 UR4, UR8, UR6, UR4 ;  /* 0x00000006080472a5 */ /* 0x000fc6000f8e0004 */
[----:B------:R-:W-:Y:S02]  /*118b0*/  ULDC.64 UR8, c[0x0][0x2e0] ;  /* 0x0000b80000087ab9 */ /* 0x000fe40000000a00 */
[----:B------:R-:W-:-:S04]  /*118c0*/  UIMAD UR6, UR40, UR8, URZ ;  /* 0x00000008280672a4 */ /* 0x000fc8000f8e023f */
[----:B------:R-:W-:Y:S02]  /*118d0*/  UIMAD UR5, UR10, UR7, UR5 ;  /* 0x000000070a0572a4 */ /* 0x000fe4000f8e0205 */
[----:B------:R-:W-:Y:S02]  /*118e0*/  UIMAD UR6, UR38, UR9, UR6 ;  /* 0x00000009260672a4 */ /* 0x000fe4000f8e0206 */
[----:B------:R-:W-:-:S04]  /*118f0*/  UIMAD.WIDE.U32 UR4, UR38, UR8, UR4 ;  /* 0x00000008260472a5 */ /* 0x000fc8000f8e0004 */
[----:B------:R-:W-:-:S03]  /*11900*/  UIADD3 UR5, UR5, UR6, URZ ;  /* 0x0000000605057290 */ /* 0x000fc6000fffe03f */
[----:B------:R-:W-:Y:S01]  /*11910*/  ULDC.64 UR6, c[0x0][0x2d0] ;  /* 0x0000b40000067ab9 */ /* 0x000fe20000000a00 */
[C---:B------:R-:W-:Y:S02]  /*11920*/  LOP3.LUT R10, R32.reuse, 0x40, RZ, 0xfc, !PT ;  /* 0x00000040200a7812 */ /* 0x040fe400078efcff */
[----:B------:R-:W-:Y:S01]  /*11930*/  LOP3.LUT R11, R32, 0x80, RZ, 0xfc, !PT ;  /* 0x00000080200b7812 */ /* 0x000fe200078efcff */
[----:B--2---:R-:W-:-:S05]  /*11940*/  IMAD.SHL.U32 R5, R19, 0x80, RZ ;  /* 0x0000008013057824 */ /* 0x004fca00078e00ff */
[----:B------:R-:W-:-:S05]  /*11950*/  LOP3.LUT R9, R18, R5, RZ, 0xfc, !PT ;  /* 0x0000000512097212 */ /* 0x000fca00078efcff */
[----:B-1----:R-:W-:-:S04]  /*11960*/  @P0 IMAD.HI.U32 R2, R9, R2, RZ ;  /* 0x0000000209020227 */ /* 0x002fc800078e00ff */
[----:B------:R-:W-:Y:S01]  /*11970*/  IMAD.MOV.U32 R0, RZ, RZ, R9 ;  /* 0x000000ffff007224 */ /* 0x000fe200078e0009 */
[----:B0-----:R-:W-:Y:S01]  /*11980*/  @P0 SHF.R.U32.HI R0, RZ, R3, R2 ;  /* 0x00000003ff000219 */ /* 0x001fe20000011602 */
[----:B------:R-:W0:Y:S03]  /*11990*/  S2R R18, SR_TID.X ;  /* 0x0000000000127919 */ /* 0x000e260000002100 */
[--C-:B------:R-:W-:Y:S01]  /*119a0*/  SHF.R.S32.HI R2, RZ, 0x1f, R0.reuse ;  /* 0x0000001fff027819 */ /* 0x100fe20000011400 */
[----:B------:R-:W-:Y:S02]  /*119b0*/  IMAD.U32 R3, RZ, RZ, UR6 ;  /* 0x00000006ff037e24 */ /* 0x000fe4000f8e00ff */
[----:B------:R-:W-:Y:S02]  /*119c0*/  IMAD.MOV R4, RZ, RZ, -R0 ;  /* 0x000000ffff047224 */ /* 0x000fe400078e0a00 */
[----:B------:R-:W-:-:S02]  /*119d0*/  IMAD R7, R2, UR6, RZ ;  /* 0x0000000602077c24 */ /* 0x000fc4000f8e02ff */
[----:B------:R-:W-:Y:S01]  /*119e0*/  IMAD.WIDE.U32 R2, R0, R3, UR4 ;  /* 0x0000000400027e25 */ /* 0x000fe2000f8e0003 */
[----:B------:R-:W-:-:S03]  /*119f0*/  ULDC.64 UR4, c[0x0][0x2c8] ;  /* 0x0000b20000047ab9 */ /* 0x000fc60000000a00 */
[----:B------:R-:W-:Y:S02]  /*11a00*/  IMAD R7, R0, UR7, R7 ;  /* 0x0000000700077c24 */ /* 0x000fe4000f8e0207 */
[----:B------:R-:W-:Y:S02]  /*11a10*/  IMAD R0, R6, R4, R9 ;  /* 0x0000000406007224 */ /* 0x000fe400078e0209 */
[----:B------:R-:W-:-:S03]  /*11a20*/  IMAD.IADD R3, R3, 0x1, R7 ;  /* 0x0000000103037824 */ /* 0x000fc600078e0207 */
[----:B------:R-:W-:Y:S01]  /*11a30*/  SHF.R.S32.HI R4, RZ, 0x1f, R0 ;  /* 0x0000001fff047819 */ /* 0x000fe20000011400 */
[----:B------:R-:W-:-:S04]  /*11a40*/  IMAD.WIDE.U32 R2, R0, UR4, R2 ;  /* 0x0000000400027c25 */ /* 0x000fc8000f8e0002 */
[----:B------:R-:W-:-:S04]  /*11a50*/  IMAD R7, R4, UR4, RZ ;  /* 0x0000000404077c24 */ /* 0x000fc8000f8e02ff */
[----:B------:R-:W-:Y:S01]  /*11a60*/  IMAD R7, R0, UR5, R7 ;  /* 0x0000000500077c24 */ /* 0x000fe2000f8e0207 */
[----:B------:R-:W-:Y:S02]  /*11a70*/  ULDC.64 UR4, c[0x0][0x280] ;  /* 0x0000a00000047ab9 */ /* 0x000fe40000000a00 */
[----:B------:R-:W-:Y:S01]  /*11a80*/  IADD3 R0, P0, R2, UR4, RZ ;  /* 0x0000000402007c10 */ /* 0x000fe2000ff1e0ff */
[----:B------:R-:W-:Y:S01]  /*11a90*/  ULDC UR4, c[0x0][0x2b8] ;  /* 0x0000ae0000047ab9 */ /* 0x000fe20000000800 */
[----:B0-----:R-:W-:Y:S02]  /*11aa0*/  LOP3.LUT R18, R18, 0x7f, RZ, 0xc0, !PT ;  /* 0x0000007f12127812 */ /* 0x001fe400078ec0ff */
[----:B------:R-:W-:Y:S01]  /*11ab0*/  IADD3.X R4, R3, UR5, R7, P0, !PT ;  /* 0x0000000503047c10 */ /* 0x000fe200087fe407 */
[----:B------:R-:W-:Y:S01]  /*11ac0*/  UMOV UR5, 0xffffffff ;  /* 0xffffffff00057882 */ /* 0x000fe20000000000 */
[----:B------:R-:W-:Y:S02]  /*11ad0*/  ISETP.GE.AND P3, PT, R32, UR4, PT ;  /* 0x0000000420007c0c */ /* 0x000fe4000bf66270 */
[----:B------:R-:W-:-:S02]  /*11ae0*/  ISETP.GE.AND P2, PT, R10, UR4, PT ;  /* 0x000000040a007c0c */ /* 0x000fc4000bf46270 */
[----:B------:R-:W-:Y:S02]  /*11af0*/  ISETP.GE.AND P1, PT, R11, UR4, PT ;  /* 0x000000040b007c0c */ /* 0x000fe4000bf26270 */
[----:B------:R-:W-:Y:S01]  /*11b00*/  SHF.R.U32.HI R10, RZ, 0x2, R18 ;  /* 0x00000002ff0a7819 */ /* 0x000fe20000011612 */
[----:B------:R-:W-:Y:S10]  /*11b10*/  BRA.DIV UR5, `(.L_x_270) ;  /* 0x0000004a05a07947 */ /* 0x000ff4000b800000 */
[----:B----4-:R-:W0:Y:S01]  /*11b20*/  SHFL.IDX PT, R14, R0, RZ, 0x1c1f ;  /* 0x001c1fff000e7589 */ /* 0x010e2200000e0000 */
[----:B------:R-:W-:Y:S02]  /*11b30*/  IMAD R28, R28, R6, RZ ;  /* 0x000000061c1c7224 */ /* 0x000fe400078e02ff */
[----:B------:R-:W-:Y:S01]  /*11b40*/  IMAD.IADD R5, R10, 0x1, R5 ;  /* 0x000000010a057824 */ /* 0x000fe200078e0205 */
[----:B------:R-:W1:Y:S03]  /*11b50*/  SHFL.IDX PT, R2, R4, RZ, 0x1c1f ;  /* 0x001c1fff04027589 */ /* 0x000e6600000e0000 */
[C---:B------:R-:W-:Y:S01]  /*11b60*/  VIADD R7, R5.reuse, 0x20 ;  /* 0x0000002005077836 */ /* 0x040fe20000000000 */
[----:B------:R-:W-:-:S13]  /*11b70*/  ISETP.GE.AND P0, PT, R5, R28, PT ;  /* 0x0000001c0500720c */ /* 0x000fda0003f06270 */
[----:B0-----:R-:W-:-:S05]  /*11b80*/  @!P0 IADD3 R14, P4, R32, R14, RZ ;  /* 0x0000000e200e8210 */ /* 0x001fca0007f9e0ff */
[----:B-1----:R-:W-:Y:S02]  /*11b90*/  @!P0 IMAD.X R3, RZ, RZ, R2, P4 ;  /* 0x000000ffff038224 */ /* 0x002fe400020e0602 */
[----:B------:R-:W-:Y:S02]  /*11ba0*/  @!P0 IMAD.MOV.U32 R2, RZ, RZ, R14 ;  /* 0x000000ffff028224 */ /* 0x000fe400078e000e */
[----:B------:R-:W0:Y:S04]  /*11bb0*/  SHFL.IDX PT, R14, R0, 0x1, 0x1c1f ;  /* 0x003c1f00000e7f89 */ /* 0x000e2800000e0000 */
[----:B-----5:R-:W-:Y:S04]  /*11bc0*/  @!P0 LDGSTS.E.BYPASS.LTC128B.128 [R8+0x1e200], desc[UR52][R2.64], !P3 ;  /* 0x1e20000002088fae */ /* 0x020fe8000d901d74 */
[----:B------:R-:W-:Y:S04]  /*11bd0*/  @!P0 LDGSTS.E.BYPASS.LTC128B.128 [R8+0x20200], desc[UR52][R2.64+0x40], !P2 ;  /* 0x2020004002088fae */ /* 0x000fe8000d101d74 */
[----:B------:R1:W-:Y:S01]  /*11be0*/  @!P0 LDGSTS.E.BYPASS.LTC128B.128 [R8+0x22200], desc[UR52][R2.64+0x80], !P1 ;  /* 0x2220008002088fae */ /* 0x0003e2000c901d74 */
[----:B------:R-:W-:-:S03]  /*11bf0*/  ISETP.GE.AND P0, PT, R7, R28, PT ;  /* 0x0000001c0700720c */ /* 0x000fc60003f06270 */
[----:B-1----:R-:W1:Y:S10]  /*11c00*/  SHFL.IDX PT, R2, R4, 0x1, 0x1c1f ;  /* 0x003c1f0004027f89 */ /* 0x002e7400000e0000 */
[----:B0-----:R-:W-:-:S05]  /*11c10*/  @!P0 IADD3 R14, P4, R32, R14, RZ ;  /* 0x0000000e200e8210 */ /* 0x001fca0007f9e0ff */
[----:B-1----:R-:W-:Y:S02]  /*11c20*/  @!P0 IMAD.X R7, RZ, RZ, R2, P4 ;  /* 0x000000ffff078224 */ /* 0x002fe400020e0602 */
[----:B------:R-:W-:Y:S02]  /*11c30*/  @!P0 IMAD.MOV.U32 R2, RZ, RZ, R14 ;  /* 0x000000ffff028224 */ /* 0x000fe400078e000e */
[----:B------:R-:W-:Y:S01]  /*11c40*/  @!P0 IMAD.MOV.U32 R3, RZ, RZ, R7 ;  /* 0x000000ffff038224 */ /* 0x000fe200078e0007 */
[----:B------:R-:W0:Y:S01]  /*11c50*/  SHFL.IDX PT, R14, R0, 0x2, 0x1c1f ;  /* 0x005c1f00000e7f89 */ /* 0x000e2200000e0000 */
[----:B------:R-:W-:-:S03]  /*11c60*/  VIADD R7, R5, 0x40 ;  /* 0x0000004005077836 */ /* 0x000fc60000000000 */
[----:B------:R-:W-:Y:S04]  /*11c70*/  @!P0 LDGSTS.E.BYPASS.LTC128B.128 [R8+0x1ea00], desc[UR52][R2.64], !P3 ;  /* 0x1ea0000002088fae */ /* 0x000fe8000d901d74 */
[----:B------:R-:W-:Y:S04]  /*11c80*/  @!P0 LDGSTS.E.BYPASS.LTC128B.128 [R8+0x20a00], desc[UR52][R2.64+0x40], !P2 ;  /* 0x20a0004002088fae */ /* 0x000fe8000d101d74 */
[----:B------:R1:W-:Y:S01]  /*11c90*/  @!P0 LDGSTS.E.BYPASS.LTC128B.128 [R8+0x22a00], desc[UR52][R2.64+0x80], !P1 ;  /* 0x22a0008002088fae */ /* 0x0003e2000c901d74 */
[----:B------:R-:W-:-:S03]  /*11ca0*/  ISETP.GE.AND P0, PT, R7, R28, PT ;  /* 0x0000001c0700720c */ /* 0x000fc60003f06270 */
[----:B-1----:R-:W1:Y:S10]  /*11cb0*/  SHFL.IDX PT, R2, R4, 0x2, 0x1c1f ;  /* 0x005c1f0004027f89 */ /* 0x002e7400000e0000 */
[----:B0-----:R-:W-:Y:S01]  /*11cc0*/  @!P0 IADD3 R14, P4, R32, R14, RZ ;  /* 0x0000000e200e8210 */ /* 0x001fe20007f9e0ff */
[----:B------:R-:W0:Y:S04]  /*11cd0*/  SHFL.IDX PT, R4, R4, 0x3, 0x1c1f ;  /* 0x007c1f0004047f89 */ /* 0x000e2800000e0000 */
[----:B-1----:R-:W-:-:S02]  /*11ce0*/  @!P0 IMAD.X R7, RZ, RZ, R2, P4 ;  /* 0x000000ffff078224 */ /* 0x002fc400020e0602 */
[----:B------:R-:W-:Y:S02]  /*11cf0*/  @!P0 IMAD.MOV.U32 R2, RZ, RZ, R14 ;  /* 0x000000ffff028224 */ /* 0x000fe400078e000e */
[----:B------:R-:W-:Y:S01]  /*11d00*/  @!P0 IMAD.MOV.U32 R3, RZ, RZ, R7 ;  /* 0x000000ffff038224 */ /* 0x000fe200078e0007 */
[----:B------:R1:W2:Y:S04]  /*11d10*/  SHFL.IDX PT, R14, R0, 0x3, 0x1c1f ;  /* 0x007c1f00000e7f89 */ /* 0x0002a800000e0000 */
[----:B------:R1:W-:Y:S04]  /*11d20*/  @!P0 LDGSTS.E.BYPASS.LTC128B.128 [R8+0x1f200], desc[UR52][R2.64], !P3 ;  /* 0x1f20000002088fae */ /* 0x0003e8000d901d74 */
[----:B------:R1:W-:Y:S04]  /*11d30*/  @!P0 LDGSTS.E.BYPASS.LTC128B.128 [R8+0x21200], desc[UR52][R2.64+0x40], !P2 ;  /* 0x2120004002088fae */ /* 0x0003e8000d101d74 */
[----:B0-----:R1:W-:Y:S02]  /*11d40*/  @!P0 LDGSTS.E.BYPASS.LTC128B.128 [R8+0x23200], desc[UR52][R2.64+0x80], !P1 ;  /* 0x2320008002088fae */ /* 0x0013e4000c901d74 */
.L_x_368:
[----:B------:R-:W-:Y:S01]  /*11d50*/  VIADD R5, R5, 0x60 ;  /* 0x0000006005057836 */ /* 0x000fe20000000000 */
[----:B------:R-:W-:Y:S04]  /*11d60*/  BSSY B0, `(.L_x_271) ;  /* 0x000000b000007945 */ /* 0x000fe80003800000 */
[----:B------:R-:W-:-:S13]  /*11d70*/  ISETP.GE.AND P0, PT, R5, R28, PT ;  /* 0x0000001c0500720c */ /* 0x000fda0003f06270 */
[----:B------:R-:W-:Y:S05]  /*11d80*/  @P0 BRA `(.L_x_272) ;  /* 0x0000000000200947 */ /* 0x000fea0003800000 */
[----:B-12---:R-:W-:-:S05]  /*11d90*/  IADD3 R2, P0, R32, R14, RZ ;  /* 0x0000000e20027210 */ /* 0x006fca0007f1e0ff */
[----:B------:R-:W-:-:S05]  /*11da0*/  IMAD.X R3, RZ, RZ, R4, P0 ;  /* 0x000000ffff037224 */ /* 0x000fca00000e0604 */
[----:B------:R-:W-:Y:S01]  /*11db0*/  @!PT LDS RZ, [RZ] ;  /* 0x00000000fffff984 */ /* 0x000fe20000000800 */
[----:B------:R-:W-:Y:S01]  /*11dc0*/  @!PT LDS RZ, [RZ] ;  /* 0x00000000fffff984 */ /* 0x000fe20000000800 */
[----:B------:R-:W-:Y:S01]  /*11dd0*/  @!PT LDS RZ, [RZ] ;  /* 0x00000000fffff984 */ /* 0x000fe20000000800 */
[----:B------:R0:W-:Y:S04]  /*11de0*/  LDGSTS.E.BYPASS.LTC128B.128 [R8+0x1fa00], desc[UR52][R2.64], !P3 ;  /* 0x1fa0000002087fae */ /* 0x0001e8000d901d74 */
[----:B------:R0:W-:Y:S04]  /*11df0*/  LDGSTS.E.BYPASS.LTC128B.128 [R8+0x21a00], desc[UR52][R2.64+0x40], !P2 ;  /* 0x21a0004002087fae */ /* 0x0001e8000d101d74 */
[----:B------:R0:W-:Y:S02]  /*11e00*/  LDGSTS.E.BYPASS.LTC128B.128 [R8+0x23a00], desc[UR52][R2.64+0x80], !P1 ;  /* 0x23a0008002087fae */ /* 0x0001e4000c901d74 */
.L_x_272:
[----:B------:R-:W-:Y:S05]  /*11e10*/  BSYNC B0 ;  /* 0x0000000000007941 */ /* 0x000fea0003800000 */
.L_x_271:
[----:B------:R-:W-:Y:S01]  /*11e20*/  NOP ;  /* 0x0000000000007918 */ /* 0x000fe20000000000 */
[----:B------:R-:W-:-:S13]  /*11e30*/  PLOP3.LUT P0, PT, PT, PT, PT, 0x80, 0x0 ;  /* 0x000000000000781c */ /* 0x000fda0003f0f070 */
.L_x_273:
[----:B------:R-:W-:Y:S02]  /*11e40*/  PLOP3.LUT P1, PT, P1, P0, PT, 0xa2, 0x0 ;  /* 0x000000000000781c */ /* 0x000fe40000f21472 */
[----:B------:R-:W-:-:S08]  /*11e50*/  @P0 R2UR P1, UR4, R16 ;  /* 0x00000000100402ca */ /* 0x000fd00000020000 */
[----:B------:R-:W-:-:S05]  /*11e60*/  @P0 PLOP3.LUT P0, PT, P1, PT, PT, 0x80, 0x0 ;  /* 0x000000000000081c */ /* 0x000fca0000f0f070 */
[----:B------:R-:W-:Y:S01]  /*11e70*/  @!P1 SYNCS.ARRIVE.TRANS64.RED.A0T1 RZ, [UR4+0x33400], RZ ;  /* 0x033400ffffff99a7 */ /* 0x000fe20008200404 */
[----:B------:R-:W-:Y:S07]  /*11e80*/  @!P1 ARRIVES.LDGSTSBAR.64.TRANSCNT [UR4+0x33400] ;  /* 0x03340000ff0099b0 */ /* 0x000fee0008000a84 */
[----:B------:R-:W-:Y:S05]  /*11e90*/  @P0 BRA.U.ANY `(.L_x_273) ;  /* 0xfffffffd00e80947 */ /* 0x000fea000393ffff */
[----:B01----:R-:W3:Y:S02]  /*11ea0*/  LDL.LU R2, [R1+0x1c] ;  /* 0x00001c0001027983 */ /* 0x003ee40000300800 */
[----:B---3--:R-:W-:-:S05]  /*11eb0*/  VIADD R2, R2, 0x1 ;  /* 0x0000000102027836 */ /* 0x008fca0000000000 */
[----:B------:R0:W-:Y:S01]  /*11ec0*/  STL [R1+0x1c], R2 ;  /* 0x00001c0201007387 */ /* 0x0001e20000100800 */
[----:B------:R-:W-:-:S04]  /*11ed0*/  LEA.HI R0, R2, R2, RZ, 0x1 ;  /* 0x0000000202007211 */ /* 0x000fc800078f08ff */
[----:B------:R-:W-:-:S05]  /*11ee0*/  LOP3.LUT R0, R0, 0xfffffffe, RZ, 0xc0, !PT ;  /* 0xfffffffe00007812 */ /* 0x000fca00078ec0ff */
[----:B------:R-:W-:-:S05]  /*11ef0*/  IMAD.IADD R0, R2, 0x1, -R0 ;  /* 0x0000000102007824 */ /* 0x000fca00078e0a00 */
[----:B------:R-:W-:Y:S01]  /*11f00*/  SHF.L.U32 R3, R0, 0x1f, RZ ;  /* 0x0000001f00037819 */ /* 0x000fe200000006ff */
[----:B------:R-:W-:Y:S01]  /*11f10*/  NOP ;  /* 0x0000000000007918 */ /* 0x000fe20000000000 */
[----:B------:R0:W-:Y:S01]  /*11f20*/  SYNCS.ARRIVE.TRANS64.A1T0 RZ, [R16+URZ+0x33400], RZ ;  /* 0x033400ff10ff79a7 */ /* 0x0001e2000810003f */
[----:B------:R-:W-:Y:S01]  /*11f30*/  BSSY B0, `(.L_x_274) ;  /* 0x0000003000007945 */ /* 0x000fe20003800000 */
[----:B------:R-:W1:Y:S03]  /*11f40*/  SYNCS.PHASECHK.TRANS64.TRYWAIT P0, [R16+URZ+0x33420], R3 ;  /* 0x03342003100075a7 */ /* 0x000e66000800017f */
[----:B01----:R-:W-:Y:S05]  /*11f50*/  @!P0 BRA `(.L_x_275) ;  /* 0x0000004800cc8947 */ /* 0x003fea0003800000 */
.L_x_369:
[----:B------:R-:W-:Y:S05]  /*11f60*/  BSYNC B0 ;  /* 0x0000000000007941 */ /* 0x000fea0003800000 */
.L_x_274:
[----:B------:R-:W-:-:S06]  /*11f70*/  UIADD3 UR4, UR46, -0x2, URZ ;  /* 0xfffffffe2e047890 */ /* 0x000fcc000fffe03f */
[----:B------:R-:W-:-:S13]  /*11f80*/  ISETP.LE.AND P0, PT, R36, UR4, PT ;  /* 0x0000000424007c0c */ /* 0x000fda000bf03270 */
[----:B------:R-:W-:Y:S05]  /*11f90*/  @!P0 BRA `(.L_x_276) ;  /* 0x0000001800408947 */ /* 0x000fea0003800000 */
[----:B------:R-:W-:Y:S02]  /*11fa0*/  IMAD.MOV.U32 R19, RZ, RZ, R30 ;  /* 0x000000ffff137224 */ /* 0x000fe400078e001e */
[----:B------:R-:W-:Y:S02]  /*11fb0*/  IMAD.MOV.U32 R18, RZ, RZ, R27 ;  /* 0x000000ffff127224 */ /* 0x000fe400078e001b */
[----:B------:R-:W-:-:S07]  /*11fc0*/  IMAD.U32 R28, RZ, RZ, UR4 ;  /* 0x00000004ff1c7e24 */ /* 0x000fce000f8e00ff */
.L_x_296:
[----:B0-----:R-:W0:Y:S01]  /*11fd0*/  LDC R3, c[0x0][0x430] ;  /* 0x00010c00ff037b82 */ /* 0x001e220000000800 */
[----:B-1-3--:R-:W1:Y:S01]  /*11fe0*/  S2R R0, SR_TID.X ;  /* 0x0000000000007919 */ /* 0x00ae620000002100 */
[----:B------:R-:W-:Y:S01]  /*11ff0*/  IMAD R10, R28, 0xa0, R33 ;  /* 0x000000a01c0a7824 */ /* 0x000fe200078e0221 */
[----:B------:R-:W-:Y:S05]  /*12000*/  YIELD ;  /* 0x0000000000007946 */ /* 0x000fea0003800000 */
[----:B------:R-:W3:Y:S01]  /*12010*/  S2R R6, SR_TID.X ;  /* 0x0000000000067919 */ /* 0x000ee20000002100 */
[----:B------:R-:W-:Y:S01]  /*12020*/  ULDC.64 UR4, c[0x0][0x428] ;  /* 0x00010a0000047ab9 */ /* 0x000fe20000000a00 */
[----:B------:R-:W-:Y:S01]  /*12030*/  ULDC.64 UR6, c[0x0][0x418] ;  /* 0x0001060000067ab9 */ /* 0x000fe20000000a00 */
[----:B------:R-:W4:Y:S01]  /*12040*/  S2R R8, SR_TID.X ;  /* 0x0000000000087919 */ /* 0x000f220000002100 */
[----:B0-----:R-:W-:-:S02]  /*12050*/  ISETP.NE.AND P2, PT, R3, 0x1, PT ;  /* 0x000000010300780c */ /* 0x001fc40003f45270 */
[C---:B-1----:R-:W-:Y:S01]  /*12060*/  LOP3.LUT R2, R0.reuse, 0x7f, RZ, 0xc0, !PT ;  /* 0x0000007f00027812 */ /* 0x042fe200078ec0ff */
[----:B------:R-:W-:-:S10]  /*12070*/  IMAD.SHL.U32 R0, R0, 0x20, RZ ;  /* 0x0000002000007824 */ /* 0x000fd400078e00ff */
[----:B------:R-:W0:Y:S01]  /*12080*/  @P2 LDC R3, c[0x0][0x434] ;  /* 0x00010d00ff032b82 */ /* 0x000e220000000800 */
[----:B------:R-:W-:Y:S02]  /*12090*/  SHF.R.U32.HI R2, RZ, 0x2, R2 ;  /* 0x00000002ff027819 */ /* 0x000fe40000011602 */
[----:B---3--:R-:W-:Y:S02]  /*120a0*/  LOP3.LUT R6, R6, 0x7f, RZ, 0xc0, !PT ;  /* 0x0000007f06067812 */ /* 0x008fe400078ec0ff */
[----:B------:R-:W-:Y:S02]  /*120b0*/  LOP3.LUT R0, R2, 0x60, R0, 0xf8, !PT ;  /* 0x0000006002007812 */ /* 0x000fe400078ef800 */
[----:B------:R-:W-:Y:S01]  /*120c0*/  SHF.R.U32.HI R9, RZ, 0x2, R6 ;  /* 0x00000002ff097819 */ /* 0x000fe20000011606 */
[----:B------:R-:W1:Y:S01]  /*120d0*/  @P2 LDC R5, c[0x0][0x438] ;  /* 0x00010e00ff052b82 */ /* 0x000e620000000800 */
[----:B----4-:R-:W-:Y:S02]  /*120e0*/  IMAD.SHL.U32 R8, R8, 0x20, RZ ;  /* 0x0000002008087824 */ /* 0x010fe400078e00ff */
[----:B------:R-:W-:-:S03]  /*120f0*/  IMAD.IADD R0, R0, 0x1, R10 ;  /* 0x0000000100007824 */ /* 0x000fc600078e020a */
[----:B------:R-:W-:Y:S01]  /*12100*/  LOP3.LUT R8, R9, 0x60, R8, 0xf8, !PT ;  /* 0x0000006009087812 */ /* 0x000fe200078ef808 */
[----:B------:R-:W-:-:S03]  /*12110*/  IMAD.MOV.U32 R4, RZ, RZ, R0 ;  /* 0x000000ffff047224 */ /* 0x000fc600078e0000 */
[----:B------:R-:W-:-:S04]  /*12120*/  LOP3.LUT R8, R8, 0x80, RZ, 0xfc, !PT ;  /* 0x0000008008087812 */ /* 0x000fc800078efcff */
[C---:B------:R-:W-:Y:S01]  /*12130*/  ISETP.GT.U32.AND P1, PT, R8.reuse, 0x9f, PT ;  /* 0x0000009f0800780c */ /* 0x040fe20003f24070 */
[----:B------:R-:W-:Y:S02]  /*12140*/  IMAD.IADD R10, R8, 0x1, R10 ;  /* 0x00000001080a7824 */ /* 0x000fe400078e020a */
[----:B0-----:R-:W-:-:S04]  /*12150*/  @P2 IMAD.HI.U32 R2, R0, R3, RZ ;  /* 0x0000000300022227 */ /* 0x001fc800078e00ff */
[----:B------:R-:W-:Y:S01]  /*12160*/  IMAD.MOV.U32 R11, RZ, RZ, R10 ;  /* 0x000000ffff0b7224 */ /* 0x000fe200078e000a */
[----:B-1----:R-:W-:Y:S01]  /*12170*/  @P2 SHF.R.U32.HI R4, RZ, R5, R2 ;  /* 0x00000005ff042219 */ /* 0x002fe20000011602 */
[----:B------:R-:W-:-:S03]  /*12180*/  IMAD R2, R35, UR4, RZ ;  /* 0x0000000423027c24 */ /* 0x000fc6000f8e02ff */
[----:B------:R-:W-:Y:S01]  /*12190*/  SHF.R.S32.HI R3, RZ, 0x1f, R4 ;  /* 0x0000001fff037819 */ /* 0x000fe20000011404 */
[----:B------:R-:W-:Y:S02]  /*121a0*/  IMAD R5, R29, UR5, R2 ;  /* 0x000000051d057c24 */ /* 0x000fe4000f8e0202 */
[----:B------:R-:W-:-:S04]  /*121b0*/  IMAD.MOV.U32 R2, RZ, RZ, R4 ;  /* 0x000000ffff027224 */ /* 0x000fc800078e0004 */
[----:B------:R-:W-:-:S04]  /*121c0*/  IMAD.WIDE.U32 R2, R29, UR4, R2 ;  /* 0x000000041d027c25 */ /* 0x000fc8000f8e0002 */
[----:B------:R-:W-:Y:S01]  /*121d0*/  IMAD.IADD R3, R5, 0x1, R3 ;  /* 0x0000000105037824 */ /* 0x000fe200078e0203 */
[----:B------:R-:W-:-:S04]  /*121e0*/  LEA R6, P0, R2, UR6, 0x2 ;  /* 0x0000000602067c11 */ /* 0x000fc8000f8010ff */
[----:B------:R-:W-:Y:S02]  /*121f0*/  LEA.HI.X R7, R2, UR7, R3, 0x2, P0 ;  /* 0x0000000702077c11 */ /* 0x000fe400080f1403 */
[----:B------:R-:W0:Y:S03]  /*12200*/  @P2 LDC R3, c[0x0][0x434] ;  /* 0x00010d00ff032b82 */ /* 0x000e260000000800 */
[----:B------:R1:W3:Y:S05]  /*12210*/  LDG.E R6, desc[UR52][R6.64] ;  /* 0x0000003406067981 */ /* 0x0002ea000c1e1900 */
[----:B------:R-:W4:Y:S01]  /*12220*/  @P2 LDC R2, c[0x0][0x438] ;  /* 0x00010e00ff022b82 */ /* 0x000f220000000800 */
[----:B0-----:R-:W-:-:S05]  /*12230*/  @P2 IMAD.HI.U32 R3, R10, R3, RZ ;  /* 0x000000030a032227 */ /* 0x001fca00078e00ff */
[----:B----4-:R-:W-:-:S04]  /*12240*/  @P2 SHF.R.U32.HI R11, RZ, R2, R3 ;  /* 0x00000002ff0b2219 */ /* 0x010fc80000011603 */
[--C-:B------:R-:W-:Y:S01]  /*12250*/  @!P1 SHF.R.S32.HI R3, RZ, 0x1f, R11.reuse ;  /* 0x0000001fff039819 */ /* 0x100fe2000001140b */
[----:B------:R-:W-:-:S04]  /*12260*/  @!P1 IMAD.MOV.U32 R2, RZ, RZ, R11 ;  /* 0x000000ffff029224 */ /* 0x000fc800078e000b */
[----:B------:R-:W-:Y:S01]  /*12270*/  @!P1 IMAD.WIDE.U32 R2, R29, UR4, R2 ;  /* 0x000000041d029c25 */ /* 0x000fe2000f8e0002 */
[----:B------:R-:W-:-:S03]  /*12280*/  ULDC UR4, c[0x0][0x430] ;  /* 0x00010c0000047ab9 */ /* 0x000fc60000000800 */
[----:B------:R-:W-:Y:S01]  /*12290*/  @!P1 IMAD.IADD R5, R5, 0x1, R3 ;  /* 0x0000000105059824 */ /* 0x000fe200078e0203 */
[----:B------:R-:W-:Y:S01]  /*122a0*/  @!P1 LEA R8, P0, R2, UR6, 0x2 ;  /* 0x0000000602089c11 */ /* 0x000fe2000f8010ff */
[----:B------:R-:W-:-:S03]  /*122b0*/  IMAD.U32 R12, RZ, RZ, UR42 ;  /* 0x0000002aff0c7e24 */ /* 0x000fc6000f8e00ff */
[----:B------:R-:W-:Y:S01]  /*122c0*/  @!P1 LEA.HI.X R9, R2, UR7, R5, 0x2, P0 ;  /* 0x0000000702099c11 */ /* 0x000fe200080f1405 */
[----:B------:R-:W-:Y:S02]  /*122d0*/  IMAD.MOV.U32 R5, RZ, RZ, RZ ;  /* 0x000000ffff057224 */ /* 0x000fe400078e00ff */
[----:B------:R-:W-:-:S04]  /*122e0*/  VIADD R27, R18, 0x1 ;  /* 0x00000001121b7836 */ /* 0x000fc80000000000 */
[----:B------:R0:W5:Y:S01]  /*122f0*/  @!P1 LDG.E R5, desc[UR52][R8.64] ;  /* 0x0000003408059981 */ /* 0x000162000c1e1900 */
[----:B------:R-:W-:Y:S01]  /*12300*/  ISETP.NE.AND P1, PT, R12, 0x3, PT ;  /* 0x000000030c00780c */ /* 0x000fe20003f25270 */
[----:B-1----:R-:W-:Y:S01]  /*12310*/  IMAD.MOV R7, RZ, RZ, -R4 ;  /* 0x000000ffff077224 */ /* 0x002fe200078e0a04 */
[----:B------:R-:W-:-:S03]  /*12320*/  ISETP.NE.AND P0, PT, R27, 0x2, PT ;  /* 0x000000021b00780c */ /* 0x000fc60003f05270 */
[----:B------:R-:W-:Y:S01]  /*12330*/  IMAD R7, R7, UR4, R0 ;  /* 0x0000000407077c24 */ /* 0x000fe2000f8e0200 */
[----:B------:R-:W-:Y:S01]  /*12340*/  SEL R30, RZ, 0x1, P0 ;  /* 0x00000001ff1e7807 */ /* 0x000fe20000000000 */
[----:B------:R-:W-:Y:S02]  /*12350*/  IMAD.MOV.U32 R0, RZ, RZ, R28 ;  /* 0x000000ffff007224 */ /* 0x000fe400078e001c */
[----:B0-----:R-:W-:Y:S01]  /*12360*/  IMAD.MOV R8, RZ, RZ, -R11 ;  /* 0x000000ffff087224 */ /* 0x001fe200078e0a0b */
[----:B------:R-:W-:-:S03]  /*12370*/  SEL R27, R27, RZ, P0 ;  /* 0x000000ff1b1b7207 */ /* 0x000fc60000000000 */
[----:B------:R-:W-:Y:S01]  /*12380*/  IMAD R8, R8, UR4, R10 ;  /* 0x0000000408087c24 */ /* 0x000fe2000f8e020a */
[----:B------:R-:W-:Y:S01]  /*12390*/  LOP3.LUT R30, R19, R30, RZ, 0x3c, !PT ;  /* 0x0000001e131e7212 */ /* 0x000fe200078e3cff */
[----:B------:R-:W-:Y:S01]  /*123a0*/  VIADD R28, R28, 0xffffffff ;  /* 0xffffffff1c1c7836 */ /* 0x000fe20000000000 */
[----:B------:R-:W-:Y:S02]  /*123b0*/  ISETP.GT.AND P2, PT, R0, R36, PT ;  /* 0x000000240000720c */ /* 0x000fe40003f44270 */
[----:B---3--:R-:W-:Y:S01]  /*123c0*/  SHF.R.S32.HI R25, RZ, 0x1f, R6 ;  /* 0x0000001fff197819 */ /* 0x008fe20000011406 */
[----:B------:R-:W-:Y:S10]  /*123d0*/  @!P1 BRA `(.L_x_277) ;  /* 0x0000000000049947 */ /* 0x000ff40003800000 */
[----:B------:R-:W-:Y:S01]  /*123e0*/  BPT.TRAP 0x1 ;  /* 0x000000040000795c */ /* 0x000fe20000300000 */
.L_x_277:
[----:B------:R-:W-:Y:S01]  /*123f0*/  IMAD R4, R27, 0x8, R16 ;  /* 0x000000081b047824 */ /* 0x000fe200078e0210 */
[----:B------:R-:W-:Y:S01]  /*12400*/  SHF.L.U32 R26, R30, 0x1f, RZ ;  /* 0x0000001f1e1a7819 */ /* 0x000fe200000006ff */
[----:B------:R-:W-:Y:S01]  /*12410*/  BSSY B0, `(.L_x_278) ;  /* 0x0000004000007945 */ /* 0x000fe20003800000 */
[----:B------:R-:W-:Y:S02]  /*12420*/  SHF.R.S32.HI R9, RZ, 0x1f, R7 ;  /* 0x0000001fff097819 */ /* 0x000fe40000011407 */
[----:B------:R-:W0:Y:S02]  /*12430*/  SYNCS.PHASECHK.TRANS64.TRYWAIT P0, [R4+URZ+0x33480], R26 ;  /* 0x0334801a040075a7 */ /* 0x000e24000800017f */
[----:B0-----:R-:W-:Y:S05]  /*12440*/  @!P0 BRA `(.L_x_279) ;  /* 0x0000004400a48947 */ /* 0x001fea0003800000 */
.L_x_370:
[----:B------:R-:W-:Y:S05]  /*12450*/  BSYNC B0 ;  /* 0x0000000000007941 */ /* 0x000fea0003800000 */
.L_x_278:
[----:B------:R-:W3:Y:S01]  /*12460*/  LDL R15, [R1+0xc] ;  /* 0x00000c00010f7983 */ /* 0x000ee20000100800 */
[----:B------:R-:W-:Y:S01]  /*12470*/  ULDC.64 UR4, c[0x0][0x328] ;  /* 0x0000ca0000047ab9 */ /* 0x000fe20000000a00 */
[----:B------:R-:W-:Y:S01]  /*12480*/  ULDC.64 UR6, c[0x0][0x338] ;  /* 0x0000ce0000067ab9 */ /* 0x000fe20000000a00 */
[----:B------:R-:W-:Y:S01]  /*12490*/  IMAD R0, R9, UR4, RZ ;  /* 0x0000000409007c24 */ /* 0x000fe2000f8e02ff */
[----:B------:R-:W-:Y:S01]  /*124a0*/  SHF.R.S32.HI R20, RZ, 0x1f, R8 ;  /* 0x0000001fff147819 */ /* 0x000fe20000011408 */
[C---:B------:R-:W-:Y:S01]  /*124b0*/  IMAD.WIDE.U32 R2, R7.reuse, UR4, RZ ;  /* 0x0000000407027c25 */ /* 0x040fe2000f8e00ff */
[----:B-----5:R-:W-:Y:S01]  /*124c0*/  SHF.R.S32.HI R24, RZ, 0x1f, R5 ;  /* 0x0000001fff187819 */ /* 0x020fe20000011405 */
[----:B------:R-:W1:Y:S01]  /*124d0*/  LDC R12, c[0x0][0x2f4] ;  /* 0x0000bd00ff0c7b82 */ /* 0x000e620000000800 */
[C---:B--2---:R-:W-:Y:S01]  /*124e0*/  LOP3.LUT R14, R32.reuse, 0x80, RZ, 0xfc, !PT ;  /* 0x00000080200e7812 */ /* 0x044fe200078efcff */
[----:B------:R-:W-:Y:S01]  /*124f0*/  IMAD R0, R7, UR5, R0 ;  /* 0x0000000507007c24 */ /* 0x000fe2000f8e0200 */
[----:B------:R-:W-:Y:S01]  /*12500*/  LOP3.LUT R13, R32, 0x40, RZ, 0xfc, !PT ;  /* 0x00000040200d7812 */ /* 0x000fe200078efcff */
[----:B------:R-:W-:-:S02]  /*12510*/  IMAD R10, R25, UR6, RZ ;  /* 0x00000006190a7c24 */ /* 0x000fc4000f8e02ff */
        /* <DEDUP_REMOVED lines=8> */
[----:B------:R-:W-:Y:S01]  /*125a0*/  ULDC.64 UR4, c[0x0][0x330] ;  /* 0x0000cc0000047ab9 */ /* 0x000fe20000000a00 */
[----:B-1----:R-:W-:-:S02]  /*125b0*/  ISETP.GE.AND P1, PT, R14, R12, PT ;  /* 0x0000000c0e00720c */ /* 0x002fc40003f26270 */
[----:B------:R-:W-:Y:S01]  /*125c0*/  IMAD.IADD R3, R3, 0x1, R0 ;  /* 0x0000000103037824 */ /* 0x000fe200078e0200 */
[-C--:B------:R-:W-:Y:S01]  /*125d0*/  ISETP.GE.AND P3, PT, R13, R12.reuse, PT ;  /* 0x0000000c0d00720c */ /* 0x080fe20003f66270 */
[----:B------:R-:W-:Y:S01]  /*125e0*/  IMAD R0, R24, UR6, RZ ;  /* 0x0000000618007c24 */ /* 0x000fe2000f8e02ff */
[----:B------:R-:W-:Y:S01]  /*125f0*/  ISETP.GE.AND P4, PT, R32, R12, PT ;  /* 0x0000000c2000720c */ /* 0x000fe20003f86270 */
        /* <DEDUP_REMOVED lines=12> */
[----:B---3--:R-:W-:Y:S01]  /*126c0*/  IMAD R34, R27, 0x7800, R15 ;  /* 0x000078001b227824 */ /* 0x008fe200078e020f */
[----:B------:R-:W-:Y:S07]  /*126d0*/  BRA.DIV UR4, `(.L_x_280) ;  /* 0x0000004604147947 */ /* 0x000fee000b800000 */
[----:B------:R-:W1:Y:S04]  /*126e0*/  SHFL.IDX PT, R2, R10, RZ, 0x1c1f ;  /* 0x001c1fff0a027589 */ /* 0x000e6800000e0000 */
[----:B------:R-:W2:Y:S04]  /*126f0*/  SHFL.IDX PT, R0, R22, RZ, 0x1c1f ;  /* 0x001c1fff16007589 */ /* 0x000ea800000e0000 */
[----:B------:R-:W-:Y:S01]  /*12700*/  SHFL.IDX PT, R23, R23, RZ, 0x1c1f ;  /* 0x001c1fff17177589 */ /* 0x000fe200000e0000 */
[----:B-1----:R-:W-:-:S05]  /*12710*/  IADD3 R2, P0, R32, R2, RZ ;  /* 0x0000000220027210 */ /* 0x002fca0007f1e0ff */
[----:B--2---:R-:W-:Y:S02]  /*12720*/  IMAD.X R3, RZ, RZ, R0, P0 ;  /* 0x000000ffff037224 */ /* 0x004fe400000e0600 */
[----:B------:R-:W-:Y:S02]  /*12730*/  IMAD.IADD R0, R16, 0x1, R34 ;  /* 0x0000000110007824 */ /* 0x000fe400078e0222 */
[----:B------:R-:W-:Y:S04]  /*12740*/  SHFL.IDX PT, R34, R22, 0x2, 0x1c1f ;  /* 0x005c1f0016227f89 */ /* 0x000fe800000e0000 */
[----:B------:R-:W-:Y:S04]  /*12750*/  LDGSTS.E.BYPASS.LTC128B.128 [R0+0xf200], desc[UR52][R2.64], !P4 ;  /* 0x0f20000002007fae */ /* 0x000fe8000e101d74 */
[----:B------:R-:W-:Y:S04]  /*12760*/  LDGSTS.E.BYPASS.LTC128B.128 [R0+0x11a00], desc[UR52][R2.64+0x40], !P3 ;  /* 0x11a0004002007fae */ /* 0x000fe8000d901d74 */
[----:B------:R1:W-:Y:S04]  /*12770*/  LDGSTS.E.BYPASS.LTC128B.128 [R0+0x14200], desc[UR52][R2.64+0x80], !P1 ;  /* 0x1420008002007fae */ /* 0x0003e8000c901d74 */
[----:B-1----:R-:W1:Y:S04]  /*12780*/  SHFL.IDX PT, R2, R10, 0x1, 0x1c1f ;  /* 0x003c1f000a027f89 */ /* 0x002e6800000e0000 */
[----:B------:R-:W2:Y:S01]  /*12790*/  SHFL.IDX PT, R3, R22, 0x1, 0x1c1f ;  /* 0x003c1f0016037f89 */ /* 0x000ea200000e0000 */
[----:B-1----:R-:W-:-:S05]  /*127a0*/  IADD3 R2, P0, R32, R2, RZ ;  /* 0x0000000220027210 */ /* 0x002fca0007f1e0ff */
[----:B--2---:R-:W-:-:S05]  /*127b0*/  IMAD.X R3, RZ, RZ, R3, P0 ;  /* 0x000000ffff037224 */ /* 0x004fca00000e0603 */
[----:B------:R-:W-:Y:S04]  /*127c0*/  LDGSTS.E.BYPASS.LTC128B.128 [R0+0xfa00], desc[UR52][R2.64], !P4 ;  /* 0x0fa0000002007fae */ /* 0x000fe8000e101d74 */
[----:B------:R-:W-:Y:S04]  /*127d0*/  LDGSTS.E.BYPASS.LTC128B.128 [R0+0x12200], desc[UR52][R2.64+0x40], !P3 ;  /* 0x1220004002007fae */ /* 0x000fe8000d901d74 */
[----:B------:R1:W-:Y:S04]  /*127e0*/  LDGSTS.E.BYPASS.LTC128B.128 [R0+0x14a00], desc[UR52][R2.64+0x80], !P1 ;  /* 0x14a0008002007fae */ /* 0x0003e8000c901d74 */
[----:B-1----:R-:W1:Y:S02]  /*127f0*/  SHFL.IDX PT, R2, R10, 0x2, 0x1c1f ;  /* 0x005c1f000a027f89 */ /* 0x002e6400000e0000 */
[----:B-1----:R-:W-:-:S05]  /*12800*/  IADD3 R2, P0, R32, R2, RZ ;  /* 0x0000000220027210 */ /* 0x002fca0007f1e0ff */
[----:B------:R-:W-:Y:S02]  /*12810*/  IMAD.X R3, RZ, RZ, R34, P0 ;  /* 0x000000ffff037224 */ /* 0x000fe400000e0622 */
[----:B------:R-:W-:Y:S04]  /*12820*/  SHFL.IDX PT, R34, R22, 0x3, 0x1c1f ;  /* 0x007c1f0016227f89 */ /* 0x000fe800000e0000 */
[----:B------:R-:W-:Y:S04]  /*12830*/  LDGSTS.E.BYPASS.LTC128B.128 [R0+0x10200], desc[UR52][R2.64], !P4 ;  /* 0x1020000002007fae */ /* 0x000fe8000e101d74 */
[----:B------:R-:W-:Y:S04]  /*12840*/  LDGSTS.E.BYPASS.LTC128B.128 [R0+0x12a00], desc[UR52][R2.64+0x40], !P3 ;  /* 0x12a0004002007fae */ /* 0x000fe8000d901d74 */
[----:B------:R1:W-:Y:S04]  /*12850*/  LDGSTS.E.BYPASS.LTC128B.128 [R0+0x15200], desc[UR52][R2.64+0x80], !P1 ;  /* 0x1520008002007fae */ /* 0x0003e8000c901d74 */
[----:B-1----:R-:W1:Y:S02]  /*12860*/  SHFL.IDX PT, R2, R10, 0x3, 0x1c1f ;  /* 0x007c1f000a027f89 */ /* 0x002e6400000e0000 */
[----:B-1----:R-:W-:-:S05]  /*12870*/  IADD3 R2, P0, R32, R2, RZ ;  /* 0x0000000220027210 */ /* 0x002fca0007f1e0ff */
[----:B------:R-:W-:-:S05]  /*12880*/  IMAD.X R3, RZ, RZ, R34, P0 ;  /* 0x000000ffff037224 */ /* 0x000fca00000e0622 */
[----:B------:R-:W-:Y:S04]  /*12890*/  LDGSTS.E.BYPASS.LTC128B.128 [R0+0x10a00], desc[UR52][R2.64], !P4 ;  /* 0x10a0000002007fae */ /* 0x000fe8000e101d74 */
[----:B------:R-:W-:Y:S04]  /*128a0*/  LDGSTS.E.BYPASS.LTC128B.128 [R0+0x13200], desc[UR52][R2.64+0x40], !P3 ;  /* 0x1320004002007fae */ /* 0x000fe8000d901d74 */
[----:B------:R1:W-:Y:S04]  /*128b0*/  LDGSTS.E.BYPASS.LTC128B.128 [R0+0x15a00], desc[UR52][R2.64+0x80], !P1 ;  /* 0x15a0008002007fae */ /* 0x0003e8000c901d74 */
[----:B-1----:R1:W2:Y:S02]  /*128c0*/  SHFL.IDX PT, R2, R21, RZ, 0x1c1f ;  /* 0x001c1fff15027589 */ /* 0x0022a400000e0000 */
.L_x_382:
[----:B--2---:R-:W-:-:S05]  /*128d0*/  IADD3 R2, P0, R32, R2, RZ ;  /* 0x0000000220027210 */ /* 0x004fca0007f1e0ff */
[----:B------:R-:W-:Y:S01]  /*128e0*/  IMAD.X R3, RZ, RZ, R23, P0 ;  /* 0x000000ffff037224 */ /* 0x000fe200000e0617 */
[----:B------:R-:W-:-:S04]  /*128f0*/  PLOP3.LUT P0, PT, PT, PT, PT, 0x80, 0x0 ;  /* 0x000000000000781c */ /* 0x000fc80003f0f070 */
[----:B------:R-:W-:Y:S01]  /*12900*/  @!PT LDS RZ, [RZ] ;  /* 0x00000000fffff984 */ /* 0x000fe20000000800 */
[----:B------:R-:W-:Y:S01]  /*12910*/  @!PT LDS RZ, [RZ] ;  /* 0x00000000fffff984 */ /* 0x000fe20000000800 */
[----:B------:R-:W-:Y:S01]  /*12920*/  @!PT LDS RZ, [RZ] ;  /* 0x00000000fffff984 */ /* 0x000fe20000000800 */
[----:B------:R2:W-:Y:S04]  /*12930*/  LDGSTS.E.BYPASS.LTC128B.128 [R0+0x11200], desc[UR52][R2.64], !P4 ;  /* 0x1120000002007fae */ /* 0x0005e8000e101d74 */
[----:B------:R2:W-:Y:S04]  /*12940*/  LDGSTS.E.BYPASS.LTC128B.128 [R0+0x13a00], desc[UR52][R2.64+0x40], !P3 ;  /* 0x13a0004002007fae */ /* 0x0005e8000d901d74 */
[----:B------:R2:W-:Y:S01]  /*12950*/  LDGSTS.E.BYPASS.LTC128B.128 [R0+0x16200], desc[UR52][R2.64+0x80], !P1 ;  /* 0x1620008002007fae */ /* 0x0005e2000c901d74 */
[----:B------:R-:W-:Y:S01]  /*12960*/  NOP ;  /* 0x0000000000007918 */ /* 0x000fe20000000000 */
.L_x_281:
        /* <DEDUP_REMOVED lines=11> */
.L_x_282:
[----:B------:R2:W-:Y:S01]  /*12a20*/  SYNCS.ARRIVE.TRANS64.A1T0 RZ, [R4+URZ+0x33470], RZ ;  /* 0x033470ff04ff79a7 */ /* 0x0005e2000810003f */
[----:B------:R-:W-:Y:S05]  /*12a30*/  @!P3 BRA `(.L_x_283) ;  /* 0x000000000004b947 */ /* 0x000fea0003800000 */
[----:B------:R-:W-:Y:S01]  /*12a40*/  BPT.TRAP 0x1 ;  /* 0x000000040000795c */ /* 0x000fe20000300000 */
.L_x_283:
[----:B------:R-:W3:Y:S01]  /*12a50*/  SYNCS.PHASECHK.TRANS64.TRYWAIT P0, [R4+URZ+0x33440], R26 ;  /* 0x0334401a040075a7 */ /* 0x000ee2000800017f */
[----:B------:R-:W-:Y:S04]  /*12a60*/  BSSY B0, `(.L_x_284) ;  /* 0x0000002000007945 */ /* 0x000fe80003800000 */
[----:B---3--:R-:W-:Y:S05]  /*12a70*/  @!P0 BRA `(.L_x_285) ;  /* 0x0000004400ac8947 */ /* 0x008fea0003800000 */
.L_x_383:
[----:B------:R-:W-:Y:S05]  /*12a80*/  BSYNC B0 ;  /* 0x0000000000007941 */ /* 0x000fea0003800000 */
.L_x_284:
[----:B------:R-:W-:Y:S01]  /*12a90*/  ULDC.64 UR4, c[0x0][0x300] ;  /* 0x0000c00000047ab9 */ /* 0x000fe20000000a00 */
[----:B------:R-:W-:Y:S01]  /*12aa0*/  ULDC.64 UR6, c[0x0][0x310] ;  /* 0x0000c40000067ab9 */ /* 0x000fe20000000a00 */
[----:B------:R-:W-:Y:S01]  /*12ab0*/  IMAD R9, R9, UR4, RZ ;  /* 0x0000000409097c24 */ /* 0x000fe2000f8e02ff */
[----:B------:R-:W4:Y:S01]  /*12ac0*/  LDC R12, c[0x0][0x2f4] ;  /* 0x0000bd00ff0c7b82 */ /* 0x000f220000000800 */
[C---:B------:R-:W-:Y:S01]  /*12ad0*/  IMAD.WIDE.U32 R2, R7.reuse, UR4, RZ ;  /* 0x0000000407027c25 */ /* 0x040fe2000f8e00ff */
[C---:B------:R-:W-:Y:S02]  /*12ae0*/  LOP3.LUT R14, R32.reuse, 0x80, RZ, 0xfc, !PT ;  /* 0x00000080200e7812 */ /* 0x040fe400078efcff */
[----:B------:R-:W-:Y:S01]  /*12af0*/  LOP3.LUT R13, R32, 0x40, RZ, 0xfc, !PT ;  /* 0x00000040200d7812 */ /* 0x000fe200078efcff */
[----:B------:R-:W-:Y:S02]  /*12b00*/  IMAD R9, R7, UR5, R9 ;  /* 0x0000000507097c24 */ /* 0x000fe4000f8e0209 */
[----:B------:R-:W-:-:S02]  /*12b10*/  IMAD R25, R25, UR6, RZ ;  /* 0x0000000619197c24 */ /* 0x000fc4000f8e02ff */
[----:B------:R-:W-:Y:S02]  /*12b20*/  IMAD.IADD R3, R3, 0x1, R9 ;  /* 0x0000000103037824 */ /* 0x000fe400078e0209 */
[----:B------:R-:W-:Y:S02]  /*12b30*/  IMAD R9, R20, UR4, RZ ;  /* 0x0000000414097c24 */ /* 0x000fe4000f8e02ff */
[----:B------:R-:W-:-:S04]  /*12b40*/  IMAD.WIDE.U32 R2, R6, UR6, R2 ;  /* 0x0000000606027c25 */ /* 0x000fc8000f8e0002 */
[----:B------:R-:W-:Y:S02]  /*12b50*/  IMAD R6, R6, UR7, R25 ;  /* 0x0000000706067c24 */ /* 0x000fe4000f8e0219 */
[----:B------:R-:W-:Y:S02]  /*12b60*/  IMAD R9, R8, UR5, R9 ;  /* 0x0000000508097c24 */ /* 0x000fe4000f8e0209 */
[----:B------:R-:W-:Y:S02]  /*12b70*/  IMAD.IADD R7, R3, 0x1, R6 ;  /* 0x0000000103077824 */ /* 0x000fe400078e0206 */
[----:B------:R-:W-:Y:S01]  /*12b80*/  IMAD.MOV.U32 R6, RZ, RZ, R2 ;  /* 0x000000ffff067224 */ /* 0x000fe200078e0002 */
[-C--:B----4-:R-:W-:Y:S01]  /*12b90*/  ISETP.GE.AND P1, PT, R14, R12.reuse, PT ;  /* 0x0000000c0e00720c */ /* 0x090fe20003f26270 */
[----:B------:R-:W-:Y:S01]  /*12ba0*/  IMAD.WIDE.U32 R2, R8, UR4, RZ ;  /* 0x0000000408027c25 */ /* 0x000fe2000f8e00ff */
[----:B------:R-:W-:Y:S01]  /*12bb0*/  ULDC.64 UR4, c[0x0][0x308] ;  /* 0x0000c20000047ab9 */ /* 0x000fe20000000a00 */
[----:B------:R-:W-:-:S02]  /*12bc0*/  ISETP.GE.AND P3, PT, R13, R12, PT ;  /* 0x0000000c0d00720c */ /* 0x000fc40003f66270 */
[----:B------:R-:W-:Y:S01]  /*12bd0*/  IMAD.IADD R3, R3, 0x1, R9 ;  /* 0x0000000103037824 */ /* 0x000fe200078e0209 */
[----:B------:R-:W-:Y:S01]  /*12be0*/  ISETP.GE.AND P4, PT, R32, R12, PT ;  /* 0x0000000c2000720c */ /* 0x000fe20003f86270 */
[----:B------:R-:W-:Y:S02]  /*12bf0*/  IMAD R10, R24, UR6, RZ ;  /* 0x00000006180a7c24 */ /* 0x000fe4000f8e02ff */
[----:B------:R-:W-:-:S04]  /*12c00*/  IMAD.WIDE.U32 R8, R5, UR6, R2 ;  /* 0x0000000605087c25 */ /* 0x000fc8000f8e0002 */
[----:B------:R-:W-:-:S04]  /*12c10*/  IMAD.WIDE.U32 R2, R17, UR4, R6 ;  /* 0x0000000411027c25 */ /* 0x000fc8000f8e0006 */
[----:B------:R-:W-:Y:S01]  /*12c20*/  IMAD R10, R5, UR7, R10 ;  /* 0x00000007050a7c24 */ /* 0x000fe2000f8e020a */
[----:B------:R-:W-:Y:S01]  /*12c30*/  ULDC.64 UR6, c[0x0][0x2e8] ;  /* 0x0000ba0000067ab9 */ /* 0x000fe20000000a00 */
[----:B------:R-:W-:Y:S01]  /*12c40*/  IMAD R11, R17, UR5, RZ ;  /* 0x00000005110b7c24 */ /* 0x000fe2000f8e02ff */
[----:B------:R-:W-:Y:S01]  /*12c50*/  IADD3 R5, P0, R2, UR6, RZ ;  /* 0x0000000602057c10 */ /* 0x000fe2000ff1e0ff */
[----:B------:R-:W-:-:S03]  /*12c60*/  IMAD.MOV.U32 R2, RZ, RZ, R8 ;  /* 0x000000ffff027224 */ /* 0x000fc600078e0008 */
[----:B------:R-:W-:Y:S01]  /*12c70*/  IADD3.X R6, R11, UR7, R3, P0, !PT ;  /* 0x000000070b067c10 */ /* 0x000fe200087fe403 */
[----:B------:R-:W-:Y:S02]  /*12c80*/  IMAD.IADD R3, R9, 0x1, R10 ;  /* 0x0000000109037824 */ /* 0x000fe400078e020a */
[----:B------:R-:W-:Y:S01]  /*12c90*/  IMAD.WIDE.U32 R2, R17, UR4, R2 ;  /* 0x0000000411027c25 */ /* 0x000fe2000f8e0002 */
[----:B------:R-:W-:Y:S02]  /*12ca0*/  UMOV UR4, 0xffffffff ;  /* 0xffffffff00047882 */ /* 0x000fe40000000000 */
[----:B------:R-:W-:-:S04]  /*12cb0*/  IADD3 R7, P0, R2, UR6, RZ ;  /* 0x0000000602077c10 */ /* 0x000fc8000ff1e0ff */
[----:B------:R-:W-:Y:S01]  /*12cc0*/  IADD3.X R8, R11, UR7, R3, P0, !PT ;  /* 0x000000070b087c10 */ /* 0x000fe200087fe403 */
[----:B------:R-:W-:Y:S08]  /*12cd0*/  BRA.DIV UR4, `(.L_x_286) ;  /* 0x0000004604287947 */ /* 0x000ff0000b800000 */
[----:B------:R-:W4:Y:S04]  /*12ce0*/  SHFL.IDX PT, R2, R5, RZ, 0x1c1f ;  /* 0x001c1fff05027589 */ /* 0x000f2800000e0000 */
[----:B------:R-:W5:Y:S04]  /*12cf0*/  SHFL.IDX PT, R3, R6, RZ, 0x1c1f ;  /* 0x001c1fff06037589 */ /* 0x000f6800000e0000 */
[----:B------:R-:W-:Y:S04]  /*12d00*/  SHFL.IDX PT, R9, R6, 0x2, 0x1c1f ;  /* 0x005c1f0006097f89 */ /* 0x000fe800000e0000 */
[----:B------:R-:W-:Y:S04]  /*12d10*/  SHFL.IDX PT, R8, R8, RZ, 0x1c1f ;  /* 0x001c1fff08087589 */ /* 0x000fe800000e0000 */
[----:B------:R-:W-:Y:S01]  /*12d20*/  SHFL.IDX PT, R14, R7, RZ, 0x1c1f ;  /* 0x001c1fff070e7589 */ /* 0x000fe200000e0000 */
[----:B----4-:R-:W-:-:S05]  /*12d30*/  IADD3 R2, P0, R32, R2, RZ ;  /* 0x0000000220027210 */ /* 0x010fca0007f1e0ff */
[----:B-----5:R-:W-:-:S05]  /*12d40*/  IMAD.X R3, RZ, RZ, R3, P0 ;  /* 0x000000ffff037224 */ /* 0x020fca00000e0603 */
[----:B------:R-:W-:Y:S04]  /*12d50*/  LDGSTS.E.BYPASS.LTC128B.128 [R0+0x24200], desc[UR52][R2.64], !P4 ;  /* 0x2420000002007fae */ /* 0x000fe8000e101d74 */
[----:B------:R-:W-:Y:S04]  /*12d60*/  LDGSTS.E.BYPASS.LTC128B.128 [R0+0x26a00], desc[UR52][R2.64+0x40], !P3 ;  /* 0x26a0004002007fae */ /* 0x000fe8000d901d74 */
[----:B------:R4:W-:Y:S04]  /*12d70*/  LDGSTS.E.BYPASS.LTC128B.128 [R0+0x29200], desc[UR52][R2.64+0x80], !P1 ;  /* 0x2920008002007fae */ /* 0x0009e8000c901d74 */
[----:B----4-:R-:W4:Y:S04]  /*12d80*/  SHFL.IDX PT, R2, R5, 0x1, 0x1c1f ;  /* 0x003c1f0005027f89 */ /* 0x010f2800000e0000 */
[----:B------:R-:W5:Y:S01]  /*12d90*/  SHFL.IDX PT, R3, R6, 0x1, 0x1c1f ;  /* 0x003c1f0006037f89 */ /* 0x000f6200000e0000 */
[----:B----4-:R-:W-:-:S05]  /*12da0*/  IADD3 R2, P0, R32, R2, RZ ;  /* 0x0000000220027210 */ /* 0x010fca0007f1e0ff */
[----:B-----5:R-:W-:-:S05]  /*12db0*/  IMAD.X R3, RZ, RZ, R3, P0 ;  /* 0x000000ffff037224 */ /* 0x020fca00000e0603 */
[----:B------:R-:W-:Y:S04]  /*12dc0*/  LDGSTS.E.BYPASS.LTC128B.128 [R0+0x24a00], desc[UR52][R2.64], !P4 ;  /* 0x24a0000002007fae */ /* 0x000fe8000e101d74 */
[----:B------:R-:W-:Y:S04]  /*12dd0*/  LDGSTS.E.BYPASS.LTC128B.128 [R0+0x27200], desc[UR52][R2.64+0x40], !P3 ;  /* 0x2720004002007fae */ /* 0x000fe8000d901d74 */
[----:B------:R4:W-:Y:S04]  /*12de0*/  LDGSTS.E.BYPASS.LTC128B.128 [R0+0x29a00], desc[UR52][R2.64+0x80], !P1 ;  /* 0x29a0008002007fae */ /* 0x0009e8000c901d74 */
[----:B----4-:R-:W4:Y:S02]  /*12df0*/  SHFL.IDX PT, R2, R5, 0x2, 0x1c1f ;  /* 0x005c1f0005027f89 */ /* 0x010f2400000e0000 */
[----:B----4-:R-:W-:-:S05]  /*12e00*/  IADD3 R2, P0, R32, R2, RZ ;  /* 0x0000000220027210 */ /* 0x010fca0007f1e0ff */
[----:B------:R-:W-:Y:S02]  /*12e10*/  IMAD.X R3, RZ, RZ, R9, P0 ;  /* 0x000000ffff037224 */ /* 0x000fe400000e0609 */
[----:B------:R-:W-:Y:S04]  /*12e20*/  SHFL.IDX PT, R9, R6, 0x3, 0x1c1f ;  /* 0x007c1f0006097f89 */ /* 0x000fe800000e0000 */
[----:B------:R-:W-:Y:S04]  /*12e30*/  LDGSTS.E.BYPASS.LTC128B.128 [R0+0x25200], desc[UR52][R2.64], !P4 ;  /* 0x2520000002007fae */ /* 0x000fe8000e101d74 */
[----:B------:R-:W-:Y:S04]  /*12e40*/  LDGSTS.E.BYPASS.LTC128B.128 [R0+0x27a00], desc[UR52][R2.64+0x40], !P3 ;  /* 0x27a0004002007fae */ /* 0x000fe8000d901d74 */
[----:B------:R4:W-:Y:S04]  /*12e50*/  LDGSTS.E.BYPASS.LTC128B.128 [R0+0x2a200], desc[UR52][R2.64+0x80], !P1 ;  /* 0x2a20008002007fae */ /* 0x0009e8000c901d74 */
[----:B----4-:R-:W4:Y:S02]  /*12e60*/  SHFL.IDX PT, R2, R5, 0x3, 0x1c1f ;  /* 0x007c1f0005027f89 */ /* 0x010f2400000e0000 */
[----:B----4-:R-:W-:-:S05]  /*12e70*/  IADD3 R2, P0, R32, R2, RZ ;  /* 0x0000000220027210 */ /* 0x010fca0007f1e0ff */
[----:B------:R-:W-:-:S05]  /*12e80*/  IMAD.X R3, RZ, RZ, R9, P0 ;  /* 0x000000ffff037224 */ /* 0x000fca00000e0609 */
[----:B------:R4:W-:Y:S04]  /*12e90*/  LDGSTS.E.BYPASS.LTC128B.128 [R0+0x25a00], desc[UR52][R2.64], !P4 ;  /* 0x25a0000002007fae */ /* 0x0009e8000e101d74 */
[----:B------:R4:W-:Y:S04]  /*12ea0*/  LDGSTS.E.BYPASS.LTC128B.128 [R0+0x28200], desc[UR52][R2.64+0x40], !P3 ;  /* 0x2820004002007fae */ /* 0x0009e8000d901d74 */
[----:B------:R4:W-:Y:S02]  /*12eb0*/  LDGSTS.E.BYPASS.LTC128B.128 [R0+0x2aa00], desc[UR52][R2.64+0x80], !P1 ;  /* 0x2aa0008002007fae */ /* 0x0009e4000c901d74 */
.L_x_395:
[----:B----4-:R-:W-:-:S05]  /*12ec0*/  IADD3 R2, P0, R32, R14, RZ ;  /* 0x0000000e20027210 */ /* 0x010fca0007f1e0ff */
        /* <DEDUP_REMOVED lines=9> */
.L_x_287:
[----:B------:R-:W-:Y:S02]  /*12f60*/  PLOP3.LUT P1, PT, P1, P0, PT, 0xa2, 0x0 ;  /* 0x000000000000781c */ /* 0x000fe40000f21472 */
[----:B------:R-:W-:-:S08]  /*12f70*/  @P0 R2UR P1, UR4, R4 ;  /* 0x00000000040402ca */ /* 0x000fd00000020000 */
[----:B------:R-:W-:-:S05]  /*12f80*/  @P0 PLOP3.LUT P0, PT, P1, PT, PT, 0x80, 0x0 ;  /* 0x000000000000081c */ /* 0x000fca0000f0f070 */
[----:B------:R-:W-:Y:S01]  /*12f90*/  @!P1 SYNCS.ARRIVE.TRANS64.RED.A0T1 RZ, [UR4+0x33430], RZ ;  /* 0x033430ffffff99a7 */ /* 0x000fe20008200404 */
[----:B------:R-:W-:Y:S07]  /*12fa0*/  @!P1 ARRIVES.LDGSTSBAR.64.TRANSCNT [UR4+0x33430] ;  /* 0x03343000ff0099b0 */ /* 0x000fee0008000a84 */
[----:B------:R-:W-:Y:S05]  /*12fb0*/  @P0 BRA.U.ANY `(.L_x_287) ;  /* 0xfffffffd00e80947 */ /* 0x000fea000393ffff */
[----:B------:R-:W-:Y:S01]  /*12fc0*/  NOP ;  /* 0x0000000000007918 */ /* 0x000fe20000000000 */
[----:B----4-:R-:W-:-:S05]  /*12fd0*/  IMAD.U32 R0, RZ, RZ, UR42 ;  /* 0x0000002aff007e24 */ /* 0x010fca000f8e00ff */
[----:B------:R-:W-:-:S13]  /*12fe0*/  ISETP.NE.AND P3, PT, R0, 0x3, PT ;  /* 0x000000030000780c */ /* 0x000fda0003f65270 */
[----:B------:R-:W-:Y:S05]  /*12ff0*/  @!P3 BRA `(.L_x_288) ;  /* 0x000000000004b947 */ /* 0x000fea0003800000 */
[----:B------:R-:W-:Y:S01]  /*13000*/  BPT.TRAP 0x1 ;  /* 0x000000040000795c */ /* 0x000fe20000300000 */
.L_x_288:
[----:B------:R-:W-:Y:S01]  /*13010*/  IMAD.U32 R0, RZ, RZ, UR44 ;  /* 0x0000002cff007e24 */ /* 0x000fe2000f8e00ff */
[----:B------:R4:W-:Y:S04]  /*13020*/  SYNCS.ARRIVE.TRANS64.A1T0 RZ, [R4+URZ+0x33430], RZ ;  /* 0x033430ff04ff79a7 */ /* 0x0009e8000810003f */
[----:B------:R-:W-:-:S13]  /*13030*/  ISETP.NE.AND P0, PT, R0, 0x3, PT ;  /* 0x000000030000780c */ /* 0x000fda0003f05270 */
[----:B----4-:R-:W-:Y:S05]  /*13040*/  @!P0 BRA `(.L_x_289) ;  /* 0x0000000000048947 */ /* 0x010fea0003800000 */
[----:B------:R-:W-:Y:S01]  /*13050*/  BPT.TRAP 0x1 ;  /* 0x000000040000795c */ /* 0x000fe20000300000 */
.L_x_289:
[----:B------:R-:W-:Y:S01]  /*13060*/  LOP3.LUT R3, R19, 0x1, RZ, 0x3c, !PT ;  /* 0x0000000113037812 */ /* 0x000fe200078e3cff */
[----:B------:R-:W-:Y:S01]  /*13070*/  IMAD R0, R18, 0x8, R16 ;  /* 0x0000000812007824 */ /* 0x000fe200078e0210 */
[----:B------:R-:W-:Y:S02]  /*13080*/  BSSY B0, `(.L_x_290) ;  /* 0x0000004000007945 */ /* 0x000fe40003800000 */
[----:B------:R-:W-:-:S04]  /*13090*/  SHF.L.U32 R3, R3, 0x1f, RZ ;  /* 0x0000001f03037819 */ /* 0x000fc800000006ff */
[----:B------:R-:W4:Y:S02]  /*130a0*/  SYNCS.PHASECHK.TRANS64.TRYWAIT P1, [R0+URZ+0x33470], R3 ;  /* 0x03347003000075a7 */ /* 0x000f24000802017f */
[----:B----4-:R-:W-:Y:S05]  /*130b0*/  @!P1 BRA `(.L_x_291) ;  /* 0x0000004400a89947 */ /* 0x010fea0003800000 */
.L_x_396:
[----:B------:R-:W-:Y:S05]  /*130c0*/  BSYNC B0 ;  /* 0x0000000000007941 */ /* 0x000fea0003800000 */
.L_x_290:
[----:B------:R-:W-:-:S05]  /*130d0*/  IMAD.U32 R2, RZ, RZ, UR42 ;  /* 0x0000002aff027e24 */ /* 0x000fca000f8e00ff */
[----:B------:R-:W-:-:S13]  /*130e0*/  ISETP.NE.AND P1, PT, R2, 0x3, PT ;  /* 0x000000030200780c */ /* 0x000fda0003f25270 */
[----:B------:R-:W-:Y:S05]  /*130f0*/  @!P1 BRA `(.L_x_292) ;  /* 0x0000000000049947 */ /* 0x000fea0003800000 */
[----:B------:R-:W-:Y:S01]  /*13100*/  BPT.TRAP 0x1 ;  /* 0x000000040000795c */ /* 0x000fe20000300000 */
.L_x_292:
[----:B----4-:R-:W-:Y:S01]  /*13110*/  SHF.L.U32 R3, R19, 0x1f, RZ ;  /* 0x0000001f13037819 */ /* 0x010fe200000006ff */
[----:B------:R-:W-:-:S03]  /*13120*/  IMAD R2, R18, 0x7800, RZ ;  /* 0x0000780012027824 */ /* 0x000fc600078e02ff */
[----:B------:R-:W4:Y:S02]  /*13130*/  SYNCS.PHASECHK.TRANS64.TRYWAIT P1, [R0+URZ+0x33460], R3 ;  /* 0x03346003000075a7 */ /* 0x000f24000802017f */
[----:B----4-:R-:W-:Y:S05]  /*13140*/  @!P1 BRA `(.L_x_293) ;  /* 0x0000004400989947 */ /* 0x010fea0003800000 */
.L_x_397:
[----:B0-23--:R-:W4:Y:S04]  /*13150*/  LDL R4, [R1+0x14] ;  /* 0x0000140001047983 */ /* 0x00df280000100800 */
[----:B------:R-:W2:Y:S01]  /*13160*/  LDL R8, [R1+0x10] ;  /* 0x0000100001087983 */ /* 0x000ea20000100800 */
[----:B------:R-:W-:Y:S05]  /*13170*/  WARPSYNC.ALL ;  /* 0x0000000000007948 */ /* 0x000fea0003800000 */
[----:B------:R-:W-:-:S05]  /*13180*/  IMAD.U32 R18, RZ, RZ, UR42 ;  /* 0x0000002aff127e24 */ /* 0x000fca000f8e00ff */
[----:B------:R-:W-:Y:S02]  /*13190*/  ISETP.NE.AND P1, PT, R18, 0x3, PT ;  /* 0x000000031200780c */ /* 0x000fe40003f25270 */
[C---:B----4-:R-:W-:Y:S02]  /*131a0*/  LOP3.LUT R3, R2.reuse, R4, RZ, 0xfc, !PT ;  /* 0x0000000402037212 */ /* 0x050fe400078efcff */
[----:B--2---:R-:W-:-:S03]  /*131b0*/  LOP3.LUT R2, R2, R8, RZ, 0xfc, !PT ;  /* 0x0000000802027212 */ /* 0x004fc600078efcff */
[C---:B------:R-:W-:Y:S02]  /*131c0*/  IMAD.IADD R3, R16.reuse, 0x1, R3 ;  /* 0x0000000110037824 */ /* 0x040fe400078e0203 */
[----:B------:R-:W-:-:S03]  /*131d0*/  IMAD.IADD R2, R16, 0x1, R2 ;  /* 0x0000000110027824 */ /* 0x000fc600078e0202 */
[----:B------:R-:W0:Y:S02]  /*131e0*/  LDSM.16.MT88.4 R4, [R3+0xf200] ;  /* 0x00f200000304783b */ /* 0x000e240000004200 */
[C-C-:B0-----:R-:W-:Y:S02]  /*131f0*/  PRMT R12, R4.reuse, 0x6420, R5.reuse ;  /* 0x00006420040c7816 */ /* 0x141fe40000000005 */
[----:B------:R-:W-:Y:S02]  /*13200*/  PRMT R13, R4, 0x7531, R5 ;  /* 0x00007531040d7816 */ /* 0x000fe40000000005 */
[C-C-:B------:R-:W-:Y:S02]  /*13210*/  PRMT R14, R6.reuse, 0x6420, R7.reuse ;  /* 0x00006420060e7816 */ /* 0x140fe40000000007 */
[----:B------:R-:W-:-:S05]  /*13220*/  PRMT R15, R6, 0x7531, R7 ;  /* 0x00007531060f7816 */ /* 0x000fca0000000007 */
[----:B------:R-:W-:Y:S04]  /*13230*/  STSM.16.M88.4 [R2+0x200], R12 ;  /* 0x0002000c02007844 */ /* 0x000fe80000000200 */
[----:B------:R-:W0:Y:S02]  /*13240*/  LDSM.16.MT88.4 R4, [R3+0x11a00] ;  /* 0x011a00000304783b */ /* 0x000e240000004200 */
[C-C-:B0-----:R-:W-:Y:S02]  /*13250*/  PRMT R8, R4.reuse, 0x6420, R5.reuse ;  /* 0x0000642004087816 */ /* 0x141fe40000000005 */
[----:B------:R-:W-:Y:S02]  /*13260*/  PRMT R9, R4, 0x7531, R5 ;  /* 0x0000753104097816 */ /* 0x000fe40000000005 */
[----:B------:R-:W-:-:S02]  /*13270*/  PRMT R10, R6, 0x6420, R7 ;  /* 0x00006420060a7816 */ /* 0x000fc40000000007 */
        /* <DEDUP_REMOVED lines=85> */
[----:B--2---:R-:W2:Y:S01]  /*137d0*/  FENCE.VIEW.ASYNC.S ;  /* 0x00000000000073c6 */ /* 0x004ea20000000000 */
[----:B------:R-:W-:Y:S05]  /*137e0*/  @!P1 BRA `(.L_x_294) ;  /* 0x0000000000049947 */ /* 0x000fea0003800000 */
[----:B------:R-:W-:Y:S01]  /*137f0*/  BPT.TRAP 0x1 ;  /* 0x000000040000795c */ /* 0x000fe20000300000 */
.L_x_294:
[----:B--2---:R2:W-:Y:S01]  /*13800*/  SYNCS.ARRIVE.TRANS64.A1T0 RZ, [R0+URZ+0x33450], RZ ;  /* 0x033450ff00ff79a7 */ /* 0x0045e2000810003f */
[----:B------:R-:W-:Y:S06]  /*13810*/  BAR.SYNC.DEFER_BLOCKING 0x2, 0x80 ;  /* 0x0082000000007b1d */ /* 0x000fec0000010000 */
[----:B------:R-:W-:Y:S05]  /*13820*/  @!P0 BRA `(.L_x_295) ;  /* 0x0000000000048947 */ /* 0x000fea0003800000 */
[----:B------:R-:W-:Y:S01]  /*13830*/  BPT.TRAP 0x1 ;  /* 0x000000040000795c */ /* 0x000fe20000300000 */
.L_x_295:
[----:B--2---:R-:W-:Y:S02]  /*13840*/  VIADD R0, R0, 0x33480 ;  /* 0x0003348000007836 */ /* 0x004fe40000000000 */
[----:B------:R-:W-:Y:S02]  /*13850*/  IMAD.MOV.U32 R19, RZ, RZ, R30 ;  /* 0x000000ffff137224 */ /* 0x000fe400078e001e */
[----:B------:R-:W-:Y:S01]  /*13860*/  IMAD.MOV.U32 R18, RZ, RZ, R27 ;  /* 0x000000ffff127224 */ /* 0x000fe200078e001b */
[----:B------:R-:W-:-:S04]  /*13870*/  PRMT R0, R37, 0x654, R0 ;  /* 0x0000065425007816 */ /* 0x000fc80000000000 */
[----:B------:R3:W-:Y:S01]  /*13880*/  SYNCS.ARRIVE.TRANS64.RED.A1T0 RZ, [R0+URZ], RZ ;  /* 0x000000ff00ff79a7 */ /* 0x0007e2000810043f */
[----:B------:R-:W-:Y:S05]  /*13890*/  @P2 BRA `(.L_x_296) ;  /* 0xffffffe400cc2947 */ /* 0x000fea000383ffff */
.L_x_276:
[----:B---3--:R-:W0:Y:S01]  /*138a0*/  S2R R0, SR_TID.X ;  /* 0x0000000000007919 */ /* 0x008e220000002100 */
[----:B------:R-:W-:Y:S01]  /*138b0*/  BSSY B0, `(.L_x_297) ;  /* 0x0000013000007945 */ /* 0x000fe20003800000 */
[----:B0-----:R-:W-:Y:S01]  /*138c0*/  LOP3.LUT R2, R0, 0x7f, RZ, 0xc0, !PT ;  /* 0x0000007f00027812 */ /* 0x001fe200078ec0ff */
[----:B------:R-:W-:-:S03]  /*138d0*/  IMAD.U32 R0, RZ, RZ, UR44 ;  /* 0x0000002cff007e24 */ /* 0x000fc6000f8e00ff */
[----:B------:R-:W-:Y:S02]  /*138e0*/  ISETP.NE.AND P1, PT, R2, RZ, PT ;  /* 0x000000ff0200720c */ /* 0x000fe40003f25270 */
[----:B------:R-:W-:-:S11]  /*138f0*/  ISETP.NE.AND P0, PT, R0, 0x3, PT ;  /* 0x000000030000780c */ /* 0x000fd60003f05270 */
[----:B------:R-:W-:Y:S05]  /*13900*/  @P1 BRA `(.L_x_298) ;  /* 0x0000000000341947 */ /* 0x000fea0003800000 */
[----:B------:R-:W0:Y:S01]  /*13910*/  S2R R5, SR_LANEID ;  /* 0x0000000000057919 */ /* 0x000e220000000000 */
[----:B------:R-:W-:Y:S01]  /*13920*/  VOTEU.ANY UR4, UPT, PT ;  /* 0x0000000000047886 */ /* 0x000fe200038e0100 */
[----:B------:R-:W3:Y:S01]  /*13930*/  LDC.64 R2, c[0x0][0xc60] ;  /* 0x00031800ff027b82 */ /* 0x000ee20000000a00 */
[----:B------:R-:W0:Y:S02]  /*13940*/  FLO.U32 R0, UR4 ;  /* 0x0000000400007d00 */ /* 0x000e2400080e0000 */
[----:B0-----:R-:W-:-:S06]  /*13950*/  ISETP.EQ.U32.AND P1, PT, R0, R5, PT ;  /* 0x000000050000720c */ /* 0x001fcc0003f22070 */
[----:B------:R-:W3:Y:S07]  /*13960*/  POPC R5, UR4 ;  /* 0x0000000400057d09 */ /* 0x000eee0008000000 */
[----:B---3--:R-:W3:Y:S01]  /*13970*/  @P1 ATOMG.E.ADD.STRONG.GPU PT, R3, desc[UR52][R2.64], R5 ;  /* 0x00000005020319a8 */ /* 0x008ee200081ee1f4 */
[----:B------:R-:W0:Y:S02]  /*13980*/  S2R R4, SR_LTMASK ;  /* 0x0000000000047919 */ /* 0x000e240000003900 */
[----:B0-----:R-:W-:-:S04]  /*13990*/  LOP3.LUT R4, R4, UR4, RZ, 0xc0, !PT ;  /* 0x0000000404047c12 */ /* 0x001fc8000f8ec0ff */
[----:B------:R-:W0:Y:S01]  /*139a0*/  POPC R7, R4 ;  /* 0x0000000400077309 */ /* 0x000e220000000000 */
[----:B---3--:R-:W0:Y:S02]  /*139b0*/  SHFL.IDX PT, R0, R3, R0, 0x1f ;  /* 0x00001f0003007589 */ /* 0x008e2400000e0000 */
[----:B0-----:R-:W-:-:S05]  /*139c0*/  IADD3 R0, R0, UR45, R7 ;  /* 0x0000002d00007c10 */ /* 0x001fca000fffe007 */
[----:B------:R0:W-:Y:S02]  /*139d0*/  STL [R1], R0 ;  /* 0x0000000001007387 */ /* 0x0001e40000100800 */
.L_x_298:
[----:B------:R-:W-:Y:S05]  /*139e0*/  BSYNC B0 ;  /* 0x0000000000007941 */ /* 0x000fea0003800000 */
.L_x_297:
[----:B------:R-:W-:Y:S05]  /*139f0*/  @!P0 BRA `(.L_x_299) ;  /* 0x0000000000048947 */ /* 0x000fea0003800000 */
[----:B------:R-:W-:Y:S01]  /*13a00*/  BPT.TRAP 0x1 ;  /* 0x000000040000795c */ /* 0x000fe20000300000 */
.L_x_299:
[----:B0-----:R-:W-:Y:S01]  /*13a10*/  LOP3.LUT R0, R30, 0x1, RZ, 0x3c, !PT ;  /* 0x000000011e007812 */ /* 0x001fe200078e3cff */
[----:B------:R-:W-:Y:S01]  /*13a20*/  IMAD R3, R27, 0x8, R16 ;  /* 0x000000081b037824 */ /* 0x000fe200078e0210 */
[----:B------:R-:W-:Y:S02]  /*13a30*/  BSSY B0, `(.L_x_300) ;  /* 0x0000004000007945 */ /* 0x000fe40003800000 */
[----:B------:R-:W-:-:S04]  /*13a40*/  SHF.L.U32 R0, R0, 0x1f, RZ ;  /* 0x0000001f00007819 */ /* 0x000fc800000006ff */
[----:B------:R-:W0:Y:S02]  /*13a50*/  SYNCS.PHASECHK.TRANS64.TRYWAIT P1, [R3+URZ+0x33470], R0 ;  /* 0x03347000030075a7 */ /* 0x000e24000802017f */
[----:B0-----:R-:W-:Y:S05]  /*13a60*/  @!P1 BRA `(.L_x_301) ;  /* 0x0000003c00649947 */ /* 0x001fea0003800000 */
.L_x_398:
[----:B------:R-:W-:Y:S05]  /*13a70*/  BSYNC B0 ;  /* 0x0000000000007941 */ /* 0x000fea0003800000 */
.L_x_300:
[----:B------:R-:W-:-:S05]  /*13a80*/  IMAD.U32 R2, RZ, RZ, UR42 ;  /* 0x0000002aff027e24 */ /* 0x000fca000f8e00ff */
[----:B------:R-:W-:-:S13]  /*13a90*/  ISETP.NE.AND P1, PT, R2, 0x3, PT ;  /* 0x000000030200780c */ /* 0x000fda0003f25270 */
[----:B------:R-:W-:Y:S05]  /*13aa0*/  @!P1 BRA `(.L_x_302) ;  /* 0x0000000000049947 */ /* 0x000fea0003800000 */
[----:B------:R-:W-:Y:S01]  /*13ab0*/  BPT.TRAP 0x1 ;  /* 0x000000040000795c */ /* 0x000fe20000300000 */
.L_x_302:
[----:B0-----:R-:W-:-:S04]  /*13ac0*/  SHF.L.U32 R0, R30, 0x1f, RZ ;  /* 0x0000001f1e007819 */ /* 0x001fc800000006ff */
[----:B------:R-:W0:Y:S02]  /*13ad0*/  SYNCS.PHASECHK.TRANS64.TRYWAIT P1, [R3+URZ+0x33460], R0 ;  /* 0x03346000030075a7 */ /* 0x000e24000802017f */
[----:B0-----:R-:W-:Y:S05]  /*13ae0*/  @!P1 BRA `(.L_x_303) ;  /* 0x0000003c00589947 */ /* 0x001fea0003800000 */
.L_x_399:
[----:B------:R-:W3:Y:S04]  /*13af0*/  LDL R4, [R1+0x14] ;  /* 0x0000140001047983 */ /* 0x000ee80000100800 */
[----:B------:R-:W4:Y:S01]  /*13b00*/  LDL R10, [R1+0x10] ;  /* 0x00001000010a7983 */ /* 0x000f220000100800 */
[----:B------:R-:W-:Y:S01]  /*13b10*/  IMAD R2, R27, 0x7800, RZ ;  /* 0x000078001b027824 */ /* 0x000fe200078e02ff */
[----:B------:R-:W-:Y:S05]  /*13b20*/  WARPSYNC.ALL ;  /* 0x0000000000007948 */ /* 0x000fea0003800000 */
[----:B------:R-:W-:-:S05]  /*13b30*/  IMAD.U32 R12, RZ, RZ, UR42 ;  /* 0x0000002aff0c7e24 */ /* 0x000fca000f8e00ff */
[----:B------:R-:W-:Y:S02]  /*13b40*/  ISETP.NE.AND P1, PT, R12, 0x3, PT ;  /* 0x000000030c00780c */ /* 0x000fe40003f25270 */
[----:B---3--:R-:W-:-:S05]  /*13b50*/  LOP3.LUT R5, R2, R4, RZ, 0xfc, !PT ;  /* 0x0000000402057212 */ /* 0x008fca00078efcff */
[----:B0-----:R-:W-:-:S05]  /*13b60*/  IMAD.IADD R0, R16, 0x1, R5 ;  /* 0x0000000110007824 */ /* 0x001fca00078e0205 */
[----:B------:R-:W0:Y:S02]  /*13b70*/  LDSM.16.MT88.4 R4, [R0+0xf200] ;  /* 0x00f200000004783b */ /* 0x000e240000004200 */
[C-C-:B0-----:R-:W-:Y:S02]  /*13b80*/  PRMT R8, R4.reuse, 0x6420, R5.reuse ;  /* 0x0000642004087816 */ /* 0x141fe40000000005 */
[----:B------:R-:W-:Y:S02]  /*13b90*/  PRMT R9, R4, 0x7531, R5 ;  /* 0x0000753104097816 */ /* 0x000fe40000000005 */
[----:B----4-:R-:W-:Y:S02]  /*13ba0*/  LOP3.LUT R5, R2, R10, RZ, 0xfc, !PT ;  /* 0x0000000a02057212 */ /* 0x010fe400078efcff */
[C-C-:B------:R-:W-:Y:S02]  /*13bb0*/  PRMT R10, R6.reuse, 0x6420, R7.reuse ;  /* 0x00006420060a7816 */ /* 0x140fe40000000007 */
[----:B------:R-:W-:Y:S01]  /*13bc0*/  PRMT R11, R6, 0x7531, R7 ;  /* 0x00007531060b7816 */ /* 0x000fe20000000007 */
[----:B------:R-:W-:-:S05]  /*13bd0*/  IMAD.IADD R2, R16, 0x1, R5 ;  /* 0x0000000110027824 */ /* 0x000fca00078e0205 */
        /* <DEDUP_REMOVED lines=90> */
[----:B---3--:R-:W3:Y:S01]  /*14180*/  FENCE.VIEW.ASYNC.S ;  /* 0x00000000000073c6 */ /* 0x008ee20000000000 */
[----:B------:R-:W-:Y:S05]  /*14190*/  @!P1 BRA `(.L_x_304) ;  /* 0x0000000000049947 */ /* 0x000fea0003800000 */
[----:B------:R-:W-:Y:S01]  /*141a0*/  BPT.TRAP 0x1 ;  /* 0x000000040000795c */ /* 0x000fe20000300000 */
.L_x_304:
[----:B---3--:R3:W-:Y:S01]  /*141b0*/  SYNCS.ARRIVE.TRANS64.A1T0 RZ, [R3+URZ+0x33450], RZ ;  /* 0x033450ff03ff79a7 */ /* 0x0087e2000810003f */
[----:B------:R-:W-:Y:S06]  /*141c0*/  BAR.SYNC.DEFER_BLOCKING 0x2, 0x80 ;  /* 0x0082000000007b1d */ /* 0x000fec0000010000 */
[----:B------:R-:W-:Y:S05]  /*141d0*/  @!P0 BRA `(.L_x_305) ;  /* 0x0000000000048947 */ /* 0x000fea0003800000 */
[----:B------:R-:W-:Y:S01]  /*141e0*/  BPT.TRAP 0x1 ;  /* 0x000000040000795c */ /* 0x000fe20000300000 */
.L_x_305:
[----:B------:R-:W-:Y:S02]  /*141f0*/  VIADD R0, R3, 0x33480 ;  /* 0x0003348003007836 */ /* 0x000fe40000000000 */
[----:B------:R-:W-:-:S03]  /*14200*/  VIADD R27, R27, 0x1 ;  /* 0x000000011b1b7836 */ /* 0x000fc60000000000 */
[----:B------:R-:W-:Y:S02]  /*14210*/  PRMT R0, R37, 0x654, R0 ;  /* 0x0000065425007816 */ /* 0x000fe40000000000 */
[C---:B------:R-:W-:Y:S02]  /*14220*/  ISETP.NE.AND P0, PT, R27.reuse, 0x2, PT ;  /* 0x000000021b00780c */ /* 0x040fe40003f05270 */
[----:B------:R4:W-:Y:S02]  /*14230*/  SYNCS.ARRIVE.TRANS64.RED.A1T0 RZ, [R0+URZ], RZ ;  /* 0x000000ff00ff79a7 */ /* 0x0009e4000810043f */
[----:B---3--:R-:W-:Y:S02]  /*14240*/  SEL R3, RZ, 0x1, P0 ;  /* 0x00000001ff037807 */ /* 0x008fe40000000000 */
[----:B------:R-:W-:Y:S02]  /*14250*/  SEL R27, R27, RZ, P0 ;  /* 0x000000ff1b1b7207 */ /* 0x000fe40000000000 */
[----:B------:R-:W-:-:S07]  /*14260*/  LOP3.LUT R30, R30, R3, RZ, 0x3c, !PT ;  /* 0x000000031e1e7212 */ /* 0x000fce00078e3cff */
.L_x_244:
[----:B------:R-:W-:Y:S05]  /*14270*/  BSYNC B7 ;  /* 0x0000000000077941 */ /* 0x000fea0003800000 */
.L_x_242:
[----:B------:R-:W-:-:S13]  /*14280*/  LOP3.LUT P0, RZ, R31, 0x100, RZ, 0xc0, !PT ;  /* 0x000001001fff7812 */ /* 0x000fda000780c0ff */
[----:B------:R-:W-:Y:S05]  /*14290*/  @!P0 BRA `(.L_x_306) ;  /* 0x0000000000308947 */ /* 0x000fea0003800000 */
[----:B------:R-:W3:Y:S08]  /*142a0*/  S2UR UR4, SR_CgaCtaId ;  /* 0x00000000000479c3 */ /* 0x000ef00000008800 */
[----:B------:R-:W-:Y:S01]  /*142b0*/  BAR.SYNC.DEFER_BLOCKING 0x5, 0x180 ;  /* 0x0146000000007b1d */ /* 0x000fe20000010000 */
[----:B------:R-:W-:Y:S01]  /*142c0*/  MOV R16, 0x400 ;  /* 0x0000040000107802 */ /* 0x000fe20000000f00 */
[----:B---3--:R-:W-:-:S05]  /*142d0*/  IMAD.U32 R37, RZ, RZ, UR4 ;  /* 0x00000004ff257e24 */ /* 0x008fca000f8e00ff */
[----:B------:R-:W-:-:S05]  /*142e0*/  LEA R16, R37, R16, 0x18 ;  /* 0x0000001025107211 */ /* 0x000fca00078ec0ff */
[----:B------:R-:W3:Y:S04]  /*142f0*/  LDS.128 R4, [R16+0x334d0] ;  /* 0x0334d00010047984 */ /* 0x000ee80000000c00 */
[----:B---3--:R3:W-:Y:S01]  /*14300*/  STL.64 [R1], R4 ;  /* 0x0000000401007387 */ /* 0x0087e20000100a00 */
[----:B-1--4-:R-:W-:-:S03]  /*14310*/  IMAD.MOV.U32 R0, RZ, RZ, R7 ;  /* 0x000000ffff007224 */ /* 0x012fc600078e0007 */
[----:B------:R3:W-:Y:S02]  /*14320*/  STL [R1+0x8], R6 ;  /* 0x0000080601007387 */ /* 0x0007e40000100800 */
[----:B------:R-:W-:Y:S01]  /*14330*/  R2UR UR39, R0 ;  /* 0x00000000002772ca */ /* 0x000fe200000e0000 */
[----:B------:R-:W-:Y:S06]  /*14340*/  BAR.ARV 0x4, 0x180 ;  /* 0x0106000000007b1d */ /* 0x000fec0000002000 */
[----:B------:R-:W-:Y:S08]  /*14350*/  BRA `(.L_x_307) ;  /* 0x0000000800d47947 */ /* 0x000ff00003800000 */
.L_x_306:
[----:B-1--4-:R-:W3:Y:S01]  /*14360*/  LDL.LU R0, [R1] ;  /* 0x0000000001007983 */ /* 0x012ee20000300800 */
[----:B------:R-:W-:Y:S01]  /*14370*/  ULDC UR4, c[0x0][0xc3c] ;  /* 0x00030f0000047ab9 */ /* 0x000fe20000000800 */
[----:B0-----:R-:W0:Y:S02]  /*14380*/  S2R R2, SR_TID.X ;  /* 0x0000000000027919 */ /* 0x001e240000002100 */
[----:B0-----:R-:W-:-:S04]  /*14390*/  LOP3.LUT R9, R2, 0x1f, RZ, 0xc0, !PT ;  /* 0x0000001f02097812 */ /* 0x001fc800078ec0ff */
[C---:B------:R-:W-:Y:S01]  /*143a0*/  ISETP.NE.AND P0, PT, R9.reuse, 0x1f, PT ;  /* 0x0000001f0900780c */ /* 0x040fe20003f05270 */
[----:B------:R-:W-:-:S05]  /*143b0*/  VIADD R7, R9, UR39 ;  /* 0x0000002709077c36 */ /* 0x000fca0008000000 */
[----:B------:R-:W-:Y:S01]  /*143c0*/  ISETP.GE.OR P1, PT, R7, UR4, !P0 ;  /* 0x0000000407007c0c */ /* 0x000fe2000c726670 */
[----:B------:R-:W-:-:S12]  /*143d0*/  ULDC UR4, c[0x0][0xc3c] ;  /* 0x00030f0000047ab9 */ /* 0x000fd80000000800 */
[----:B------:R-:W0:Y:S08]  /*143e0*/  @!P1 LDC.64 R2, c[0x0][0xc80] ;  /* 0x00032000ff029b82 */ /* 0x000e300000000a00 */
[----:B------:R-:W1:Y:S01]  /*143f0*/  @!P1 LDC.64 R4, c[0x0][0xc78] ;  /* 0x00031e00ff049b82 */ /* 0x000e620000000a00 */
[----:B0-----:R-:W-:-:S04]  /*14400*/  @!P1 IMAD.WIDE R2, R7, 0x4, R2 ;  /* 0x0000000407029825 */ /* 0x001fc800078e0202 */
[----:B---3--:R-:W-:Y:S02]  /*14410*/  IMAD.MOV.U32 R10, RZ, RZ, R0 ;  /* 0x000000ffff0a7224 */ /* 0x008fe400078e0000 */
[----:B------:R-:W-:-:S06]  /*14420*/  IMAD.MOV.U32 R0, RZ, RZ, RZ ;  /* 0x000000ffff007224 */ /* 0x000fcc00078e00ff */
[----:B------:R1:W3:Y:S02]  /*14430*/  @!P1 LDG.E R0, desc[UR52][R2.64] ;  /* 0x0000003402009981 */ /* 0x0002e4000c1e1900 */
[----:B-1----:R-:W-:-:S04]  /*14440*/  @!P1 IMAD.WIDE R2, R7, 0x4, R4 ;  /* 0x0000000407029825 */ /* 0x002fc800078e0204 */
[----:B------:R-:W-:-:S06]  /*14450*/  IMAD.MOV.U32 R5, RZ, RZ, RZ ;  /* 0x000000ffff057224 */ /* 0x000fcc00078e00ff */
[----:B------:R-:W3:Y:S01]  /*14460*/  @!P1 LDG.E R5, desc[UR52][R2.64] ;  /* 0x0000003402059981 */ /* 0x000ee2000c1e1900 */
[C---:B------:R-:W-:Y:S02]  /*14470*/  ISETP.NE.AND P1, PT, R9.reuse, RZ, PT ;  /* 0x000000ff0900720c */ /* 0x040fe40003f25270 */
[C---:B------:R-:W-:Y:S01]  /*14480*/  ISETP.GE.U32.AND P2, PT, R9.reuse, 0x2, PT ;  /* 0x000000020900780c */ /* 0x040fe20003f46070 */
[----:B------:R-:W-:Y:S01]  /*14490*/  SHFL.IDX PT, R11, R10, 0x1, 0x1f ;  /* 0x00201f000a0b7f89 */ /* 0x000fe200000e0000 */
[C---:B------:R-:W-:Y:S02]  /*144a0*/  ISETP.GE.U32.AND P3, PT, R9.reuse, 0x4, PT ;  /* 0x000000040900780c */ /* 0x040fe40003f66070 */
[C---:B------:R-:W-:Y:S02]  /*144b0*/  ISETP.GE.U32.AND P4, PT, R9.reuse, 0x8, PT ;  /* 0x000000080900780c */ /* 0x040fe40003f86070 */
[----:B------:R-:W-:Y:S01]  /*144c0*/  ISETP.GE.U32.AND P5, PT, R9, 0x10, PT ;  /* 0x000000100900780c */ /* 0x000fe20003fa6070 */
        /* <DEDUP_REMOVED lines=9> */
[----:B------:R-:W-:Y:S02]  /*14560*/  IMAD.IADD R4, R6, 0x1, R3 ;  /* 0x0000000106047824 */ /* 0x000fe400078e0203 */
[----:B------:R-:W-:Y:S04]  /*14570*/  SHFL.IDX PT, R6, R10, RZ, 0x1f ;  /* 0x00001fff0a067589 */ /* 0x000fe800000e0000 */
[----:B------:R-:W0:Y:S02]  /*14580*/  SHFL.UP PT, R2, R4, 0x8, RZ ;  /* 0x0500000004027989 */ /* 0x000e2400000e00ff */
[----:B0-----:R-:W-:-:S05]  /*14590*/  SEL R3, R2, RZ, P4 ;  /* 0x000000ff02037207 */ /* 0x001fca0002000000 */
[----:B------:R-:W-:-:S05]  /*145a0*/  IMAD.IADD R7, R4, 0x1, R3 ;  /* 0x0000000104077824 */ /* 0x000fca00078e0203 */
[----:B------:R-:W0:Y:S02]  /*145b0*/  SHFL.UP PT, R2, R7, 0x10, RZ ;  /* 0x0600000007027989 */ /* 0x000e2400000e00ff */
[----:B0-----:R-:W-:-:S05]  /*145c0*/  SEL R2, R2, RZ, P5 ;  /* 0x000000ff02027207 */ /* 0x001fca0002800000 */
[----:B------:R-:W-:Y:S02]  /*145d0*/  IMAD.IADD R3, R7, 0x1, R2 ;  /* 0x0000000107037824 */ /* 0x000fe400078e0202 */
[----:B------:R-:W0:Y:S01]  /*145e0*/  LDC R2, c[0x0][0xc38] ;  /* 0x00030e00ff027b82 */ /* 0x000e220000000800 */
[----:B------:R-:W-:Y:S02]  /*145f0*/  IMAD.MOV.U32 R7, RZ, RZ, RZ ;  /* 0x000000ffff077224 */ /* 0x000fe400078e00ff */
[----:B------:R-:W0:Y:S02]  /*14600*/  SHFL.IDX PT, R9, R3, 0x1f, 0x1f ;  /* 0x03e01f0003097f89 */ /* 0x000e2400000e0000 */
[----:B0-----:R-:W-:-:S04]  /*14610*/  IMAD R4, R9, R2, RZ ;  /* 0x0000000209047224 */ /* 0x001fc800078e02ff */
[----:B------:R-:W-:-:S05]  /*14620*/  IMAD.IADD R9, R11, 0x1, R4 ;  /* 0x000000010b097824 */ /* 0x000fca00078e0204 */
[----:B------:R-:W-:-:S13]  /*14630*/  ISETP.GT.AND P6, PT, R9, R6, PT ;  /* 0x000000060900720c */ /* 0x000fda0003fc4270 */
[----:B------:R-:W-:Y:S05]  /*14640*/  @P6 BRA `(.L_x_308) ;  /* 0x0000000000986947 */ /* 0x000fea0003800000 */
.L_x_310:
[----:B------:R-:W-:-:S04]  /*14650*/  UIADD3 UR39, UR39, 0x1f, URZ ;  /* 0x0000001f27277890 */ /* 0x000fc8000fffe03f */
[----:B------:R-:W-:-:S06]  /*14660*/  UISETP.GE.AND UP0, UPT, UR39, UR4, UPT ;  /* 0x000000042700728c */ /* 0x000fcc000bf06270 */
[----:B------:R-:W-:-:S13]  /*14670*/  PLOP3.LUT P6, PT, PT, PT, UP0, 0x40, 0x0 ;  /* 0x000000000000781c */ /* 0x000fda0003fce808 */
[----:B------:R-:W-:Y:S05]  /*14680*/  @!P6 BRA `(.L_x_309) ;  /* 0x0000000400b8e947 */ /* 0x000fea0003800000 */
[----:B------:R-:W0:Y:S02]  /*14690*/  S2R R0, SR_TID.X ;  /* 0x0000000000007919 */ /* 0x000e240000002100 */
[----:B0-----:R-:W-:-:S05]  /*146a0*/  LOP3.LUT R0, R0, 0x1f, RZ, 0xc0, !PT ;  /* 0x0000001f00007812 */ /* 0x001fca00078ec0ff */
[----:B------:R-:W-:Y:S02]  /*146b0*/  VIADD R11, R0, UR39 ;  /* 0x00000027000b7c36 */ /* 0x000fe40008000000 */
[----:B------:R-:W-:-:S03]  /*146c0*/  IMAD.MOV.U32 R0, RZ, RZ, RZ ;  /* 0x000000ffff007224 */ /* 0x000fc600078e00ff */
[----:B------:R-:W-:-:S13]  /*146d0*/  ISETP.GE.OR P6, PT, R11, UR4, !P0 ;  /* 0x000000040b007c0c */ /* 0x000fda000c7c6670 */
[----:B------:R-:W0:Y:S08]  /*146e0*/  @!P6 LDC.64 R2, c[0x0][0xc80] ;  /* 0x00032000ff02eb82 */ /* 0x000e300000000a00 */
[----:B------:R-:W1:Y:S01]  /*146f0*/  @!P6 LDC.64 R4, c[0x0][0xc78] ;  /* 0x00031e00ff04eb82 */ /* 0x000e620000000a00 */
[----:B0-----:R-:W-:-:S05]  /*14700*/  @!P6 IMAD.WIDE R2, R11, 0x4, R2 ;  /* 0x000000040b02e825 */ /* 0x001fca00078e0202 */
[----:B------:R1:W3:Y:S02]  /*14710*/  @!P6 LDG.E R0, desc[UR52][R2.64] ;  /* 0x000000340200e981 */ /* 0x0002e4000c1e1900 */
[----:B-1----:R-:W-:-:S04]  /*14720*/  @!P6 IMAD.WIDE R2, R11, 0x4, R4 ;  /* 0x000000040b02e825 */ /* 0x002fc800078e0204 */
[----:B------:R-:W-:-:S06]  /*14730*/  IMAD.MOV.U32 R5, RZ, RZ, RZ ;  /* 0x000000ffff057224 */ /* 0x000fcc00078e00ff */
[----:B------:R-:W3:Y:S02]  /*14740*/  @!P6 LDG.E R5, desc[UR52][R2.64] ;  /* 0x000000340205e981 */ /* 0x000ee4000c1e1900 */
        /* <DEDUP_REMOVED lines=16> */
[----:B------:R-:W0:Y:S03]  /*14850*/  LDC R2, c[0x0][0xc38] ;  /* 0x00030e00ff027b82 */ /* 0x000e260000000800 */
[----:B------:R-:W0:Y:S02]  /*14860*/  SHFL.IDX PT, R13, R3, 0x1f, 0x1f ;  /* 0x03e01f00030d7f89 */ /* 0x000e2400000e0000 */
[----:B0-----:R-:W-:-:S04]  /*14870*/  IMAD R4, R13, R2, RZ ;  /* 0x000000020d047224 */ /* 0x001fc800078e02ff */
[----:B------:R-:W-:-:S05]  /*14880*/  IMAD.IADD R9, R4, 0x1, R9 ;  /* 0x0000000104097824 */ /* 0x000fca00078e0209 */
[----:B------:R-:W-:-:S13]  /*14890*/  ISETP.GT.AND P6, PT, R9, R6, PT ;  /* 0x000000060900720c */ /* 0x000fda0003fc4270 */
[----:B------:R-:W-:Y:S05]  /*148a0*/  @!P6 BRA `(.L_x_310) ;  /* 0xfffffffc0068e947 */ /* 0x000fea000383ffff */
.L_x_308:
[----:B------:R-:W-:-:S04]  /*148b0*/  IMAD.IADD R9, R9, 0x1, -R4 ;  /* 0x0000000109097824 */ /* 0x000fc800078e0a04 */
        /* <DEDUP_REMOVED lines=8> */
[----:B------:R1:W3:Y:S01]  /*14940*/  SHFL.IDX PT, R5, R5, R10, 0x1f ;  /* 0x00001f0a05057589 */ /* 0x0002e200000e0000 */
[----:B0-----:R-:W-:-:S04]  /*14950*/  IABS R4, R0 ;  /* 0x0000000000047213 */ /* 0x001fc80000000000 */
[----:B------:R-:W0:Y:S08]  /*14960*/  I2F.RP R8, R4 ;  /* 0x0000000400087306 */ /* 0x000e300000209400 */
[----:B0-----:R-:W0:Y:S02]  /*14970*/  MUFU.RCP R8, R8 ;  /* 0x0000000800087308 */ /* 0x001e240000001000 */
[----:B0-----:R-:W-:-:S06]  /*14980*/  VIADD R11, R8, 0xffffffe ;  /* 0x0ffffffe080b7836 */ /* 0x001fcc0000000000 */
[----:B------:R-:W0:Y:S01]  /*14990*/  F2I.FTZ.U32.TRUNC.NTZ R11, R11 ;  /* 0x0000000b000b7305 */ /* 0x000e22000021f000 */
[----:B-1-3--:R-:W-:Y:S05]  /*149a0*/  @!P0 BRA `(.L_x_311) ;  /* 0x00000000000c8947 */ /* 0x00afea0003800000 */
[----:B------:R-:W-:-:S06]  /*149b0*/  UIADD3 UR5, UR4, -0x1, URZ ;  /* 0xffffffff04057890 */ /* 0x000fcc000fffe03f */
[----:B------:R-:W-:-:S05]  /*149c0*/  IMAD.U32 R8, RZ, RZ, UR5 ;  /* 0x00000005ff087e24 */ /* 0x000fca000f8e00ff */
[----:B------:R1:W3:Y:S02]  /*149d0*/  SHFL.IDX PT, R7, R3, R8, 0x1f ;  /* 0x00001f0803077589 */ /* 0x0002e400000e0000 */
.L_x_311:
[----:B---3--:R-:W-:Y:S01]  /*149e0*/  IMAD R10, R7, R2, R9 ;  /* 0x00000002070a7224 */ /* 0x008fe200078e0209 */
[----:B------:R-:W-:Y:S01]  /*149f0*/  IABS R7, R5 ;  /* 0x0000000500077213 */ /* 0x000fe20000000000 */
[--C-:B0-----:R-:W-:Y:S01]  /*14a00*/  IMAD.MOV R9, RZ, RZ, -R11.reuse ;  /* 0x000000ffff097224 */ /* 0x101fe200078e0a0b */
[----:B------:R-:W-:Y:S01]  /*14a10*/  UIADD3 UR39, UR4, UR39, URZ ;  /* 0x0000002704277290 */ /* 0x000fe2000fffe03f */
[----:B------:R-:W-:Y:S01]  /*14a20*/  IMAD.MOV.U32 R2, RZ, RZ, RZ ;  /* 0x000000ffff027224 */ /* 0x000fe200078e00ff */
[----:B-1----:R-:W0:Y:S01]  /*14a30*/  I2F.RP R8, R7 ;  /* 0x0000000700087306 */ /* 0x002e220000209400 */
[----:B------:R-:W-:Y:S01]  /*14a40*/  IMAD R9, R9, R4, RZ ;  /* 0x0000000409097224 */ /* 0x000fe200078e02ff */
[----:B------:R1:W-:Y:S01]  /*14a50*/  STL [R1], R10 ;  /* 0x0000000a01007387 */ /* 0x0003e20000100800 */
[----:B------:R-:W-:Y:S02]  /*14a60*/  IMAD.MOV.U32 R3, RZ, RZ, R11 ;  /* 0x000000ffff037224 */ /* 0x000fe400078e000b */
[----:B------:R-:W-:Y:S01]  /*14a70*/  IMAD.HI.U32 R11, R11, R9, R2 ;  /* 0x000000090b0b7227 */ /* 0x000fe200078e0002 */
[----:B------:R-:W-:-:S03]  /*14a80*/  IABS R3, R0 ;  /* 0x0000000000037213 */ /* 0x000fc60000000000 */
[----:B------:R-:W-:Y:S02]  /*14a90*/  IMAD.IADD R9, R6, 0x1, -R10 ;  /* 0x0000000106097824 */ /* 0x000fe400078e0a0a */
[----:B------:R-:W-:Y:S01]  /*14aa0*/  IMAD.MOV R3, RZ, RZ, -R3 ;  /* 0x000000ffff037224 */ /* 0x000fe200078e0a03 */
[----:B0-----:R-:W0:Y:S02]  /*14ab0*/  MUFU.RCP R8, R8 ;  /* 0x0000000800087308 */ /* 0x001e240000001000 */
[----:B------:R-:W-:-:S05]  /*14ac0*/  IABS R2, R9 ;  /* 0x0000000900027213 */ /* 0x000fca0000000000 */
[----:B------:R-:W-:-:S04]  /*14ad0*/  IMAD.HI.U32 R6, R11, R2, RZ ;  /* 0x000000020b067227 */ /* 0x000fc800078e00ff */
[----:B------:R-:W-:-:S05]  /*14ae0*/  IMAD R11, R6, R3, R2 ;  /* 0x00000003060b7224 */ /* 0x000fca00078e0202 */
[----:B------:R-:W-:Y:S01]  /*14af0*/  ISETP.GT.U32.AND P1, PT, R4, R11, PT ;  /* 0x0000000b0400720c */ /* 0x000fe20003f24070 */
[----:B0-----:R-:W-:-:S06]  /*14b00*/  VIADD R3, R8, 0xffffffe ;  /* 0x0ffffffe08037836 */ /* 0x001fcc0000000000 */
[----:B------:R-:W0:Y:S06]  /*14b10*/  F2I.FTZ.U32.TRUNC.NTZ R3, R3 ;  /* 0x0000000300037305 */ /* 0x000e2c000021f000 */
[----:B------:R-:W-:Y:S02]  /*14b20*/  @!P1 IMAD.IADD R11, R11, 0x1, -R4 ;  /* 0x000000010b0b9824 */ /* 0x000fe400078e0a04 */
[----:B------:R-:W-:Y:S01]  /*14b30*/  @!P1 VIADD R6, R6, 0x1 ;  /* 0x0000000106069836 */ /* 0x000fe20000000000 */
[----:B------:R-:W-:Y:S02]  /*14b40*/  ISETP.NE.AND P1, PT, R0, RZ, PT ;  /* 0x000000ff0000720c */ /* 0x000fe40003f25270 */
[----:B------:R-:W-:Y:S01]  /*14b50*/  ISETP.GE.U32.AND P0, PT, R11, R4, PT ;  /* 0x000000040b00720c */ /* 0x000fe20003f06070 */
[----:B0-----:R-:W-:-:S04]  /*14b60*/  IMAD.MOV R2, RZ, RZ, -R3 ;  /* 0x000000ffff027224 */ /* 0x001fc800078e0a03 */
[----:B------:R-:W-:Y:S02]  /*14b70*/  IMAD R11, R2, R7, RZ ;  /* 0x00000007020b7224 */ /* 0x000fe400078e02ff */
[----:B------:R-:W-:-:S06]  /*14b80*/  IMAD.MOV.U32 R2, RZ, RZ, RZ ;  /* 0x000000ffff027224 */ /* 0x000fcc00078e00ff */
[----:B------:R-:W-:Y:S02]  /*14b90*/  @P0 VIADD R6, R6, 0x1 ;  /* 0x0000000106060836 */ /* 0x000fe40000000000 */
[----:B------:R-:W-:Y:S01]  /*14ba0*/  IMAD.HI.U32 R4, R3, R11, R2 ;  /* 0x0000000b03047227 */ /* 0x000fe200078e0002 */
[----:B------:R-:W-:-:S04]  /*14bb0*/  LOP3.LUT R2, R9, R0, RZ, 0x3c, !PT ;  /* 0x0000000009027212 */ /* 0x000fc800078e3cff */
[----:B------:R-:W-:Y:S02]  /*14bc0*/  ISETP.GE.AND P2, PT, R2, RZ, PT ;  /* 0x000000ff0200720c */ /* 0x000fe40003f46270 */
[----:B------:R-:W-:-:S05]  /*14bd0*/  IABS R2, R5 ;  /* 0x0000000500027213 */ /* 0x000fca0000000000 */
[----:B------:R-:W-:-:S06]  /*14be0*/  IMAD.MOV R2, RZ, RZ, -R2 ;  /* 0x000000ffff027224 */ /* 0x000fcc00078e0a02 */
[----:B------:R-:W-:Y:S01]  /*14bf0*/  @!P2 IMAD.MOV R6, RZ, RZ, -R6 ;  /* 0x000000ffff06a224 */ /* 0x000fe200078e0a06 */
[----:B------:R-:W-:-:S04]  /*14c00*/  @!P1 LOP3.LUT R6, RZ, R0, RZ, 0x33, !PT ;  /* 0x00000000ff069212 */ /* 0x000fc800078e33ff */
[-C--:B------:R-:W-:Y:S01]  /*14c10*/  IABS R3, R6.reuse ;  /* 0x0000000600037213 */ /* 0x080fe20000000000 */
[----:B------:R-:W-:-:S04]  /*14c20*/  IMAD R8, R0, R6, RZ ;  /* 0x0000000600087224 */ /* 0x000fc800078e02ff */
[----:B------:R-:W-:-:S04]  /*14c30*/  IMAD.HI.U32 R4, R4, R3, RZ ;  /* 0x0000000304047227 */ /* 0x000fc800078e00ff */
[----:B------:R-:W-:-:S05]  /*14c40*/  IMAD R2, R4, R2, R3 ;  /* 0x0000000204027224 */ /* 0x000fca00078e0203 */
[----:B------:R-:W-:-:S13]  /*14c50*/  ISETP.GT.U32.AND P1, PT, R7, R2, PT ;  /* 0x000000020700720c */ /* 0x000fda0003f24070 */
[----:B------:R-:W-:Y:S02]  /*14c60*/  @!P1 IMAD.IADD R2, R2, 0x1, -R7 ;  /* 0x0000000102029824 */ /* 0x000fe400078e0a07 */
[----:B------:R-:W-:Y:S01]  /*14c70*/  @!P1 VIADD R4, R4, 0x1 ;  /* 0x0000000104049836 */ /* 0x000fe20000000000 */
[----:B------:R-:W-:Y:S02]  /*14c80*/  ISETP.NE.AND P1, PT, R5, RZ, PT ;  /* 0x000000ff0500720c */ /* 0x000fe40003f25270 */
[----:B------:R-:W-:Y:S02]  /*14c90*/  ISETP.GE.U32.AND P0, PT, R2, R7, PT ;  /* 0x000000070200720c */ /* 0x000fe40003f06070 */
        /* <DEDUP_REMOVED lines=13> */
.L_x_309:
[----:B------:R0:W-:Y:S01]  /*14d70*/  STL [R1], R6 ;  /* 0x0000000601007387 */ /* 0x0001e20000100800 */
[----:B------:R-:W-:-:S03]  /*14d80*/  ULDC UR39, c[0x0][0xc3c] ;  /* 0x00030f0000277ab9 */ /* 0x000fc60000000800 */
[----:B------:R0:W-:Y:S04]  /*14d90*/  STL [R1+0x4], RZ ;  /* 0x000004ff01007387 */ /* 0x0001e80000100800 */
[----:B------:R0:W-:Y:S02]  /*14da0*/  STL [R1+0x8], RZ ;  /* 0x000008ff01007387 */ /* 0x0001e40000100800 */
.L_x_312:
[----:B------:R-:W3:Y:S04]  /*14db0*/  LDL R3, [R1+0x4] ;  /* 0x0000040001037983 */ /* 0x000ee80000100800 */
[----:B-1----:R-:W0:Y:S04]  /*14dc0*/  LDL R2, [R1+0x8] ;  /* 0x0000080001027983 */ /* 0x002e280000100800 */
[----:B------:R-:W4:Y:S01]  /*14dd0*/  LDL R4, [R1] ;  /* 0x0000000001047983 */ /* 0x000f220000100800 */
[----:B------:R-:W1:Y:S02]  /*14de0*/  S2R R0, SR_TID.X ;  /* 0x0000000000007919 */ /* 0x000e640000002100 */
[----:B-1----:R-:W-:Y:S01]  /*14df0*/  LOP3.LUT R0, R0, 0x1f, RZ, 0xc0, !PT ;  /* 0x0000001f00007812 */ /* 0x002fe200078ec0ff */
[----:B------:R-:W-:Y:S03]  /*14e00*/  BAR.SYNC.DEFER_BLOCKING 0x4, 0x180 ;  /* 0x0106000000007b1d */ /* 0x000fe60000010000 */
[----:B------:R-:W-:-:S13]  /*14e10*/  ISETP.NE.AND P0, PT, R0, RZ, PT ;  /* 0x000000ff0000720c */ /* 0x000fda0003f05270 */
[----:B------:R-:W1:Y:S01]  /*14e20*/  @!P0 S2R R37, SR_CgaCtaId ;  /* 0x0000000000258919 */ /* 0x000e620000008800 */
[----:B------:R-:W-:-:S04]  /*14e30*/  @!P0 MOV R0, 0x400 ;  /* 0x0000040000008802 */ /* 0x000fc80000000f00 */
[----:B-1----:R-:W-:Y:S01]  /*14e40*/  @!P0 LEA R16, R37, R0, 0x18 ;  /* 0x0000000025108211 */ /* 0x002fe200078ec0ff */
[----:B------:R-:W-:-:S04]  /*14e50*/  IMAD.U32 R0, RZ, RZ, UR39 ;  /* 0x00000027ff007e24 */ /* 0x000fc8000f8e00ff */
[----:B------:R-:W-:Y:S02]  /*14e60*/  @!P0 IMAD.MOV.U32 R7, RZ, RZ, R0 ;  /* 0x000000ffff078224 */ /* 0x000fe400078e0000 */
[----:B---3--:R-:W-:Y:S02]  /*14e70*/  IMAD.MOV.U32 R5, RZ, RZ, R3 ;  /* 0x000000ffff057224 */ /* 0x008fe400078e0003 */
[----:B0-----:R-:W-:-:S05]  /*14e80*/  IMAD.MOV.U32 R6, RZ, RZ, R2 ;  /* 0x000000ffff067224 */ /* 0x001fca00078e0002 */
[----:B----4-:R1:W-:Y:S01]  /*14e90*/  @!P0 STS.128 [R16+0x334d0], R4 ;  /* 0x0334d00410008388 */ /* 0x0103e20000000c00 */
[----:B------:R-:W-:Y:S06]  /*14ea0*/  BAR.ARV 0x5, 0x180 ;  /* 0x0146000000007b1d */ /* 0x000fec0000002000 */
.L_x_307:
[----:B------:R-:W-:Y:S02]  /*14eb0*/  ULDC UR4, c[0x0][0xc3c] ;  /* 0x00030f0000047ab9 */ /* 0x000fe40000000800 */
[----:B------:R-:W-:-:S06]  /*14ec0*/  UISETP.GE.AND UP0, UPT, UR39, UR4, UPT ;  /* 0x000000042700728c */ /* 0x000fcc000bf06270 */
[----:B------:R-:W-:-:S13]  /*14ed0*/  PLOP3.LUT P0, PT, PT, PT, UP0, 0x80, 0x0 ;  /* 0x000000000000781c */ /* 0x000fda0003f0f008 */
[----:B------:R-:W-:Y:S05]  /*14ee0*/  @!P0 BRA `(.L_x_313) ;  /* 0xffffffa000b48947 */ /* 0x000fea000383ffff */
.L_x_237:
[----:B--2---:R-:W2:Y:S01]  /*14ef0*/  LDL.LU R0, [R1+0x1c] ;  /* 0x00001c0001007983 */ /* 0x004ea20000300800 */
[----:B------:R-:W-:Y:S01]  /*14f00*/  BSSY B0, `(.L_x_314) ;  /* 0x000000b000007945 */ /* 0x000fe20003800000 */
[----:B01-3--:R-:W0:Y:S01]  /*14f10*/  S2R R5, SR_CgaCtaId ;  /* 0x0000000000057919 */ /* 0x00be220000008800 */
[----:B--2---:R-:W-:-:S05]  /*14f20*/  VIADD R0, R0, 0x1 ;  /* 0x0000000100007836 */ /* 0x004fca0000000000 */
[----:B------:R-:W-:-:S04]  /*14f30*/  LEA.HI R2, R0, R0, RZ, 0x1 ;  /* 0x0000000000027211 */ /* 0x000fc800078f08ff */
[----:B------:R-:W-:Y:S02]  /*14f40*/  LOP3.LUT R3, R2, 0xfffffffe, RZ, 0xc0, !PT ;  /* 0xfffffffe02037812 */ /* 0x000fe400078ec0ff */
[----:B------:R-:W-:-:S03]  /*14f50*/  MOV R2, 0x400 ;  /* 0x0000040000027802 */ /* 0x000fc60000000f00 */
[----:B------:R-:W-:Y:S01]  /*14f60*/  IMAD.IADD R0, R0, 0x1, -R3 ;  /* 0x0000000100007824 */ /* 0x000fe200078e0a03 */
[----:B0-----:R-:W-:-:S04]  /*14f70*/  LEA R4, R5, R2, 0x18 ;  /* 0x0000000205047211 */ /* 0x001fc800078ec0ff */
[----:B------:R-:W-:-:S04]  /*14f80*/  SHF.L.U32 R0, R0, 0x1f, RZ ;  /* 0x0000001f00007819 */ /* 0x000fc800000006ff */
[----:B------:R-:W0:Y:S02]  /*14f90*/  SYNCS.PHASECHK.TRANS64.TRYWAIT P0, [R4+URZ+0x33420], R0 ;  /* 0x03342000040075a7 */ /* 0x000e24000800017f */
[----:B0-----:R-:W-:Y:S05]  /*14fa0*/  @!P0 BRA `(.L_x_315) ;  /* 0x00000028003c8947 */ /* 0x001fea0003800000 */
.L_x_400:
[----:B------:R-:W-:Y:S05]  /*14fb0*/  BSYNC B0 ;  /* 0x0000000000007941 */ /* 0x000fea0003800000 */
.L_x_314:
[----:B------:R-:W-:-:S03]  /*14fc0*/  UMOV UR4, 0xffffffff ;  /* 0xffffffff00047882 */ /* 0x000fc60000000000 */
[----:B------:R-:W-:Y:S05]  /*14fd0*/  BRA.DIV UR4, `(.L_x_316) ;  /* 0x0000002a04447947 */ /* 0x000fea000b800000 */
[----:B0-----:R-:W0:Y:S02]  /*14fe0*/  S2R R0, SR_TID.X ;  /* 0x0000000000007919 */ /* 0x001e240000002100 */
[----:B0-----:R-:W-:-:S04]  /*14ff0*/  SHF.R.U32.HI R0, RZ, 0x5, R0 ;  /* 0x00000005ff007819 */ /* 0x001fc80000011600 */
[----:B------:R-:W-:-:S05]  /*15000*/  LOP3.LUT R0, R0, 0x3, RZ, 0xc0, !PT ;  /* 0x0000000300007812 */ /* 0x000fca00078ec0ff */
[----:B------:R0:W1:Y:S02]  /*15010*/  SHFL.IDX PT, R14, R0, RZ, 0x1f ;  /* 0x00001fff000e7589 */ /* 0x00006400000e0000 */
.L_x_403:
[----:B-1----:R-:W-:Y:S01]  /*15020*/  ISETP.NE.AND P0, PT, R14, RZ, PT ;  /* 0x000000ff0e00720c */ /* 0x002fe20003f05270 */
[----:B------:R-:W-:-:S12]  /*15030*/  BSSY B0, `(.L_x_317) ;  /* 0x000002c000007945 */ /* 0x000fd80003800000 */
[----:B------:R-:W-:Y:S05]  /*15040*/  @P0 BRA `(.L_x_318) ;  /* 0x0000000000a80947 */ /* 0x000fea0003800000 */
[----:B------:R-:W-:-:S03]  /*15050*/  UMOV UR4, 0xffffffff ;  /* 0xffffffff00047882 */ /* 0x000fc60000000000 */
[----:B------:R-:W-:Y:S05]  /*15060*/  BRA.DIV UR4, `(.L_x_319) ;  /* 0x0000002a04547947 */ /* 0x000fea000b800000 */
[----:B------:R-:W-:-:S13]  /*15070*/  ELECT P6, URZ, PT ;  /* 0x00000000003f782f */ /* 0x000fda00038c0000 */
.L_x_406:
[----:B------:R-:W-:Y:S05]  /*15080*/  @!P6 BRA `(.L_x_318) ;  /* 0x000000000098e947 */ /* 0x000fea0003800000 */
[----:B------:R-:W-:-:S06]  /*15090*/  ULOP3.LUT UR4, UR43, 0x2, URZ, 0xfc, !UPT ;  /* 0x000000022b047892 */ /* 0x000fcc000f8efc3f */
[----:B0-----:R-:W-:-:S05]  /*150a0*/  IMAD.U32 R0, RZ, RZ, UR4 ;  /* 0x00000004ff007e24 */ /* 0x001fca000f8e00ff */
[----:B------:R-:W-:-:S13]  /*150b0*/  ISETP.NE.AND P0, PT, R0, 0x3, PT ;  /* 0x000000030000780c */ /* 0x000fda0003f05270 */
[----:B------:R-:W-:Y:S05]  /*150c0*/  @!P0 BRA `(.L_x_320) ;  /* 0x0000000000048947 */ /* 0x000fea0003800000 */
[----:B------:R-:W-:Y:S01]  /*150d0*/  BPT.TRAP 0x1 ;  /* 0x000000040000795c */ /* 0x000fe20000300000 */
.L_x_320:
[C---:B------:R-:W-:Y:S01]  /*150e0*/  IMAD R5, R27.reuse, 0x8, R4 ;  /* 0x000000081b057824 */ /* 0x040fe200078e0204 */
[----:B------:R-:W-:Y:S01]  /*150f0*/  SHF.L.U32 R0, R30, 0x1f, RZ ;  /* 0x0000001f1e007819 */ /* 0x000fe200000006ff */
[----:B------:R-:W-:-:S03]  /*15100*/  VIADD R27, R27, 0x1 ;  /* 0x000000011b1b7836 */ /* 0x000fc60000000000 */
[----:B------:R-:W0:Y:S02]  /*15110*/  SYNCS.PHASECHK.TRANS64.TRYWAIT P1, [R5+URZ+0x33440], R0 ;  /* 0x03344000050075a7 */ /* 0x000e24000802017f */
[----:B------:R-:W-:-:S04]  /*15120*/  ISETP.NE.AND P2, PT, R27, 0x2, PT ;  /* 0x000000021b00780c */ /* 0x000fc80003f45270 */
[----:B------:R-:W-:Y:S01]  /*15130*/  SEL R3, RZ, 0x1, P2 ;  /* 0x00000001ff037807 */ /* 0x000fe20001000000 */
[----:B0-----:R-:W-:Y:S08]  /*15140*/  @!P1 BRA `(.L_x_321) ;  /* 0x00000028003c9947 */ /* 0x001ff00003800000 */
.L_x_407:
[----:B------:R-:W-:Y:S02]  /*15150*/  SEL R27, R27, RZ, P2 ;  /* 0x000000ff1b1b7207 */ /* 0x000fe40001000000 */
[----:B------:R-:W-:Y:S01]  /*15160*/  LOP3.LUT R2, R30, R3, RZ, 0x3c, !PT ;  /* 0x000000031e027212 */ /* 0x000fe200078e3cff */
[----:B------:R-:W-:Y:S06]  /*15170*/  @!P0 BRA `(.L_x_322) ;  /* 0x0000000000048947 */ /* 0x000fec0003800000 */
[----:B------:R-:W-:Y:S01]  /*15180*/  BPT.TRAP 0x1 ;  /* 0x000000040000795c */ /* 0x000fe20000300000 */
.L_x_322:
[----:B------:R-:W-:Y:S01]  /*15190*/  IMAD R27, R27, 0x8, R4 ;  /* 0x000000081b1b7824 */ /* 0x000fe200078e0204 */
[----:B------:R-:W-:-:S04]  /*151a0*/  SHF.L.U32 R2, R2, 0x1f, RZ ;  /* 0x0000001f02027819 */ /* 0x000fc800000006ff */
[----:B------:R-:W1:Y:S02]  /*151b0*/  SYNCS.PHASECHK.TRANS64.TRYWAIT P1, [R27+URZ+0x33440], R2 ;  /* 0x033440021b0075a7 */ /* 0x000e64000802017f */
[----:B-1----:R-:W-:Y:S05]  /*151c0*/  @!P1 BRA `(.L_x_323) ;  /* 0x0000002800309947 */ /* 0x002fea0003800000 */
.L_x_408:
[----:B------:R-:W-:Y:S05]  /*151d0*/  @!P0 BRA `(.L_x_324) ;  /* 0x0000000000048947 */ /* 0x000fea0003800000 */
[----:B------:R-:W-:Y:S01]  /*151e0*/  BPT.TRAP 0x1 ;  /* 0x000000040000795c */ /* 0x000fe20000300000 */
.L_x_324:
[----:B------:R-:W2:Y:S02]  /*151f0*/  SYNCS.PHASECHK.TRANS64.TRYWAIT P1, [R5+URZ+0x33460], R0 ;  /* 0x03346000050075a7 */ /* 0x000ea4000802017f */
[----:B--2---:R-:W-:Y:S05]  /*15200*/  @!P1 BRA `(.L_x_325) ;  /* 0x0000002800349947 */ /* 0x004fea0003800000 */
.L_x_409:
[----:B------:R-:W-:Y:S05]  /*15210*/  @!P0 BRA `(.L_x_326) ;  /* 0x0000000000048947 */ /* 0x000fea0003800000 */
[----:B------:R-:W-:Y:S01]  /*15220*/  BPT.TRAP 0x1 ;  /* 0x000000040000795c */ /* 0x000fe20000300000 */
.L_x_326:
[----:B------:R-:W3:Y:S02]  /*15230*/  SYNCS.PHASECHK.TRANS64.TRYWAIT P1, [R27+URZ+0x33460], R2 ;  /* 0x033460021b0075a7 */ /* 0x000ee4000802017f */
[----:B---3--:R-:W-:Y:S05]  /*15240*/  @!P1 BRA `(.L_x_327) ;  /* 0x0000002800389947 */ /* 0x008fea0003800000 */
.L_x_410:
[----:B------:R-:W-:Y:S05]  /*15250*/  @!P0 BRA `(.L_x_328) ;  /* 0x0000000000048947 */ /* 0x000fea0003800000 */
[----:B------:R-:W-:Y:S01]  /*15260*/  BPT.TRAP 0x1 ;  /* 0x000000040000795c */ /* 0x000fe20000300000 */
.L_x_328:
[----:B------:R-:W4:Y:S02]  /*15270*/  SYNCS.PHASECHK.TRANS64.TRYWAIT P1, [R5+URZ+0x33480], R0 ;  /* 0x03348000050075a7 */ /* 0x000f24000802017f */
[----:B----4-:R-:W-:Y:S05]  /*15280*/  @!P1 BRA `(.L_x_329) ;  /* 0x00000028003c9947 */ /* 0x010fea0003800000 */
.L_x_411:
[----:B------:R-:W-:Y:S05]  /*15290*/  @!P0 BRA `(.L_x_330) ;  /* 0x0000000000048947 */ /* 0x000fea0003800000 */
[----:B------:R-:W-:Y:S01]  /*152a0*/  BPT.TRAP 0x1 ;  /* 0x000000040000795c */ /* 0x000fe20000300000 */
.L_x_330:
[----:B------:R0:W0:Y:S02]  /*152b0*/  SYNCS.PHASECHK.TRANS64.TRYWAIT P0, [R27+URZ+0x33480], R2 ;  /* 0x033480021b0075a7 */ /* 0x000024000800017f */
[----:B0-----:R-:W-:Y:S05]  /*152c0*/  @!P0 NANOSLEEP.SYNCS 0x989680 ;  /* 0x009896800000895d */ /* 0x001fea0003900000 */
[----:B------:R-:W0:Y:S02]  /*152d0*/  @!P0 SYNCS.PHASECHK.TRANS64 P0, [R27+URZ+0x33480], R2 ;  /* 0x033480021b0085a7 */ /* 0x000e24000800007f */
[----:B0-----:R-:W-:Y:S05]  /*152e0*/  @!P0 BRA `(.L_x_330) ;  /* 0xfffffffc00f08947 */ /* 0x001fea000383ffff */
.L_x_318:
[----:B------:R-:W-:Y:S05]  /*152f0*/  BSYNC B0 ;  /* 0x0000000000007941 */ /* 0x000fea0003800000 */
.L_x_317:
[----:B------:R-:W-:Y:S05]  /*15300*/  EXIT ;  /* 0x000000000000794d */ /* 0x000fea0003800000 */
.L_x_185:
[----:B0-----:R-:W-:-:S04]  /*15310*/  IMAD.U32 R3, RZ, RZ, UR50 ;  /* 0x00000032ff037e24 */ /* 0x001fc8000f8e00ff */
[----:B------:R0:W1:Y:S03]  /*15320*/  SYNCS.PHASECHK.TRANS64.TRYWAIT P1, [R3+URZ+0x33400], R0 ;  /* 0x03340000030075a7 */ /* 0x000066000802017f */
[----:B-1----:R-:W-:Y:S05]  /*15330*/  @!P1 NANOSLEEP.SYNCS 0x989680 ;  /* 0x009896800000995d */ /* 0x002fea0003900000 */
[----:B------:R-:W1:Y:S02]  /*15340*/  @!P1 SYNCS.PHASECHK.TRANS64 P1, [R3+URZ+0x33400], R0 ;  /* 0x03340000030095a7 */ /* 0x000e64000802007f */
[----:B-1----:R-:W-:Y:S05]  /*15350*/  @!P1 BRA `(.L_x_185) ;  /* 0xfffffffc00ec9947 */ /* 0x002fea000383ffff */
[----:B------:R-:W-:Y:S05]  /*15360*/  BRA `(.L_x_331) ;  /* 0xfffffec800c87947 */ /* 0x000fea000383ffff */
.L_x_189:
[----:B-1----:R1:W2:Y:S02]  /*15370*/  SYNCS.PHASECHK.TRANS64.TRYWAIT P1, [R4+URZ+0x33430], R3 ;  /* 0x03343003040075a7 */ /* 0x0022a4000802017f */
[----:B--2---:R-:W-:Y:S05]  /*15380*/  @!P1 NANOSLEEP.SYNCS 0x989680 ;  /* 0x009896800000995d */ /* 0x004fea0003900000 */
[----:B------:R-:W2:Y:S02]  /*15390*/  @!P1 SYNCS.PHASECHK.TRANS64 P1, [R4+URZ+0x33430], R3 ;  /* 0x03343003040095a7 */ /* 0x000ea4000802007f */
[----:B--2---:R-:W-:Y:S05]  /*153a0*/  @!P1 BRA `(.L_x_189) ;  /* 0xfffffffc00f09947 */ /* 0x004fea000383ffff */
[----:B------:R-:W-:Y:S05]  /*153b0*/  BRA `(.L_x_188) ;  /* 0xfffffec800e87947 */ /* 0x000fea000383ffff */
.L_x_195:
[----:B-1----:R-:W-:-:S04]  /*153c0*/  IMAD.U32 R3, RZ, RZ, UR6 ;  /* 0x00000006ff037e24 */ /* 0x002fc8000f8e00ff */
[----:B------:R1:W2:Y:S03]  /*153d0*/  SYNCS.PHASECHK.TRANS64.TRYWAIT P1, [R3+URZ+0x33430], R0 ;  /* 0x03343000030075a7 */ /* 0x0002a6000802017f */
[----:B--2---:R-:W-:Y:S05]  /*153e0*/  @!P1 NANOSLEEP.SYNCS 0x989680 ;  /* 0x009896800000995d */ /* 0x004fea0003900000 */
[----:B------:R-:W2:Y:S02]  /*153f0*/  @!P1 SYNCS.PHASECHK.TRANS64 P1, [R3+URZ+0x33430], R0 ;  /* 0x03343000030095a7 */ /* 0x000ea4000802007f */
[----:B--2---:R-:W-:Y:S05]  /*15400*/  @!P1 BRA `(.L_x_195) ;  /* 0xfffffffc00ec9947 */ /* 0x004fea000383ffff */
[----:B------:R-:W-:Y:S05]  /*15410*/  BRA `(.L_x_192) ;  /* 0xffffff0000b87947 */ /* 0x000fea000383ffff */
.L_x_199:
[----:B-1----:R-:W-:-:S04]  /*15420*/  IMAD.U32 R3, RZ, RZ, UR6 ;  /* 0x00000006ff037e24 */ /* 0x002fc8000f8e00ff */
[----:B------:R1:W2:Y:S03]  /*15430*/  SYNCS.PHASECHK.TRANS64.TRYWAIT P1, [R3+URZ+0x33450], R0 ;  /* 0x03345000030075a7 */ /* 0x0002a6000802017f */
[----:B--2---:R-:W-:Y:S05]  /*15440*/  @!P1 NANOSLEEP.SYNCS 0x989680 ;  /* 0x009896800000995d */ /* 0x004fea0003900000 */
[----:B------:R-:W2:Y:S02]  /*15450*/  @!P1 SYNCS.PHASECHK.TRANS64 P1, [R3+URZ+0x33450], R0 ;  /* 0x03345000030095a7 */ /* 0x000ea4000802007f */
[----:B--2---:R-:W-:Y:S05]  /*15460*/  @!P1 BRA `(.L_x_199) ;  /* 0xfffffffc00ec9947 */ /* 0x004fea000383ffff */
[----:B------:R-:W-:Y:S05]  /*15470*/  BRA `(.L_x_196) ;  /* 0xffffff0c00d07947 */ /* 0x000fea000383ffff */
.L_x_206:
[----:B-1----:R-:W-:-:S04]  /*15480*/  IMAD.U32 R7, RZ, RZ, UR5 ;  /* 0x00000005ff077e24 */ /* 0x002fc8000f8e00ff */
[----:B------:R1:W2:Y:S03]  /*15490*/  SYNCS.PHASECHK.TRANS64.TRYWAIT P1, [R7+URZ+0x33450], R6 ;  /* 0x03345006070075a7 */ /* 0x0002a6000802017f */
[----:B--2---:R-:W-:Y:S05]  /*154a0*/  @!P1 NANOSLEEP.SYNCS 0x989680 ;  /* 0x009896800000995d */ /* 0x004fea0003900000 */
[----:B------:R-:W2:Y:S02]  /*154b0*/  @!P1 SYNCS.PHASECHK.TRANS64 P1, [R7+URZ+0x33450], R6 ;  /* 0x03345006070095a7 */ /* 0x000ea4000802007f */
[----:B--2---:R-:W-:Y:S05]  /*154c0*/  @!P1 BRA `(.L_x_206) ;  /* 0xfffffffc00ec9947 */ /* 0x004fea000383ffff */
[----:B------:R-:W-:Y:S05]  /*154d0*/  BRA `(.L_x_205) ;  /* 0xffffff3000407947 */ /* 0x000fea000383ffff */
.L_x_253:
[----:B------:R-:W2:Y:S01]  /*154e0*/  S2R R19, SR_TID.X ;  /* 0x0000000000137919 */ /* 0x000ea20000002100 */
[----:B------:R-:W-:Y:S02]  /*154f0*/  IMAD.MOV.U32 R12, RZ, RZ, RZ ;  /* 0x000000ffff0c7224 */ /* 0x000fe400078e00ff */
[----:B------:R-:W-:Y:S02]  /*15500*/  IMAD.MOV.U32 R11, RZ, RZ, 0x1f ;  /* 0x0000001fff0b7424 */ /* 0x000fe400078e00ff */
[----:B------:R-:W-:Y:S01]  /*15510*/  IMAD.MOV.U32 R15, RZ, RZ, -0x1 ;  /* 0xffffffffff0f7424 */ /* 0x000fe200078e00ff */
[----:B--2---:R-:W-:-:S04]  /*15520*/  SHF.R.U32.HI R19, RZ, 0x5, R19 ;  /* 0x00000005ff137819 */ /* 0x004fc80000011613 */
[----:B------:R-:W-:-:S05]  /*15530*/  LOP3.LUT R19, R19, 0x3, RZ, 0xc0, !PT ;  /* 0x0000000313137812 */ /* 0x000fca00078ec0ff */
[----:B------:R-:W-:-:S07]  /*15540*/  IMAD.MOV.U32 R13, RZ, RZ, R19 ;  /* 0x000000ffff0d7224 */ /* 0x000fce00078e0013 */
[----:B01---5:R-:W-:Y:S05]  /*15550*/  WARPSYNC.COLLECTIVE R15, `(.L_x_332) ;  /* 0x000000000f087348 */ /* 0x023fea0003c00000 */
[----:B------:R2:W3:Y:S02]  /*15560*/  SHFL.IDX P6, R14, R13, R12, R11 ;  /* 0x0000000c0d0e7389 */ /* 0x0004e400000c000b */
[----:B0123-5:R-:W-:Y:S01]  /*15570*/  ENDCOLLECTIVE ;  /* 0x000000000000791b */ /* 0x02ffe20003800000 */
.L_x_332:
[----:B------:R-:W-:Y:S05]  /*15580*/  BRA `(.L_x_333) ;  /* 0xffffffa800d87947 */ /* 0x000fea000383ffff */
.L_x_256:
[----:B0-----:R0:W1:Y:S02]  /*15590*/  SYNCS.PHASECHK.TRANS64.TRYWAIT P0, [R4+URZ+0x33480], R26 ;  /* 0x0334801a040075a7 */ /* 0x001064000800017f */
[----:B-1----:R-:W-:Y:S05]  /*155a0*/  @!P0 NANOSLEEP.SYNCS 0x989680 ;  /* 0x009896800000895d */ /* 0x002fea0003900000 */
[----:B------:R-:W1:Y:S02]  /*155b0*/  @!P0 SYNCS.PHASECHK.TRANS64 P0, [R4+URZ+0x33480], R26 ;  /* 0x0334801a040085a7 */ /* 0x000e64000800007f */
[----:B-1----:R-:W-:Y:S05]  /*155c0*/  @!P0 BRA `(.L_x_256) ;  /* 0xfffffffc00f08947 */ /* 0x002fea000383ffff */
[----:B------:R-:W-:Y:S05]  /*155d0*/  BRA `(.L_x_334) ;  /* 0xffffffb000207947 */ /* 0x000fea000383ffff */
.L_x_257:
        /* <DEDUP_REMOVED lines=8> */
.L_x_336:
[----:B------:R-:W-:Y:S05]  /*15660*/  BSYNC B0 ;  /* 0x0000000000007941 */ /* 0x000fea0003800000 */
.L_x_335:
[----:B------:R-:W-:Y:S01]  /*15670*/  IMAD.MOV.U32 R13, RZ, RZ, R18 ;  /* 0x000000ffff0d7224 */ /* 0x000fe200078e0012 */
[----:B------:R-:W-:Y:S01]  /*15680*/  LOP3.LUT R34, R32, 0x80, RZ, 0xfc, !PT ;  /* 0x0000008020227812 */ /* 0x000fe200078efcff */
[----:B------:R-:W-:Y:S01]  /*15690*/  IMAD.MOV.U32 R12, RZ, RZ, RZ ;  /* 0x000000ffff0c7224 */ /* 0x000fe200078e00ff */
[----:B------:R-:W-:Y:S01]  /*156a0*/  LOP3.LUT R31, R31, 0xffffff7f, RZ, 0xc0, !PT ;  /* 0xffffff7f1f1f7812 */ /* 0x000fe200078ec0ff */
[----:B------:R-:W-:Y:S01]  /*156b0*/  IMAD.MOV.U32 R11, RZ, RZ, 0x1c1f ;  /* 0x00001c1fff0b7424 */ /* 0x000fe200078e00ff */
[C---:B------:R-:W-:Y:S01]  /*156c0*/  ISETP.GE.AND P5, PT, R9.reuse, 0x21, PT ;  /* 0x000000210900780c */ /* 0x040fe20003fa6270 */
[----:B------:R-:W-:Y:S01]  /*156d0*/  IMAD.MOV.U32 R15, RZ, RZ, -0x1 ;  /* 0xffffffffff0f7424 */ /* 0x000fe200078e00ff */
[----:B------:R-:W-:Y:S01]  /*156e0*/  ISETP.GE.AND P4, PT, R9, 0x41, PT ;  /* 0x000000410900780c */ /* 0x000fe20003f86270 */
[----:B------:R-:W-:-:S12]  /*156f0*/  IMAD.MOV.U32 R0, RZ, RZ, R14 ;  /* 0x000000ffff007224 */ /* 0x000fd800078e000e */
[----:B------:R-:W-:Y:S05]  /*15700*/  WARPSYNC.COLLECTIVE R15, `(.L_x_337) ;  /* 0x000000000f087348 */ /* 0x000fea0003c00000 */
[----:B------:R0:W1:Y:S02]  /*15710*/  SHFL.IDX P6, R14, R13, R12, R11 ;  /* 0x0000000c0d0e7389 */ /* 0x00006400000c000b */
[----:B01----:R-:W-:Y:S01]  /*15720*/  ENDCOLLECTIVE ;  /* 0x000000000000791b */ /* 0x003fe20003800000 */
.L_x_337:
[----:B------:R-:W0:Y:S01]  /*15730*/  LDC R15, c[0x0][0x2f4] ;  /* 0x0000bd00ff0f7b82 */ /* 0x000e220000000800 */
[----:B------:R-:W-:Y:S01]  /*15740*/  LOP3.LUT R11, R32, 0x40, RZ, 0xfc, !PT ;  /* 0x00000040200b7812 */ /* 0x000fe200078efcff */
[----:B------:R-:W-:Y:S02]  /*15750*/  IMAD.MOV.U32 R13, RZ, RZ, R10 ;  /* 0x000000ffff0d7224 */ /* 0x000fe400078e000a */
[----:B------:R-:W-:Y:S02]  /*15760*/  IMAD.MOV.U32 R12, RZ, RZ, 0x1 ;  /* 0x00000001ff0c7424 */ /* 0x000fe400078e00ff */
[----:B------:R-:W-:-:S05]  /*15770*/  IMAD.MOV.U32 R2, RZ, RZ, R14 ;  /* 0x000000ffff027224 */ /* 0x000fca00078e000e */
[----:B------:R-:W-:-:S05]  /*15780*/  IADD3 R2, P0, R32, R2, RZ ;  /* 0x0000000220027210 */ /* 0x000fca0007f1e0ff */
[----:B------:R-:W-:Y:S02]  /*15790*/  IMAD.X R3, RZ, RZ, R0, P0 ;  /* 0x000000ffff037224 */ /* 0x000fe400000e0600 */
[----:B------:R-:W-:Y:S01]  /*157a0*/  IMAD.IADD R0, R16, 0x1, R19 ;  /* 0x0000000110007824 */ /* 0x000fe200078e0213 */
[-C--:B0-----:R-:W-:Y:S02]  /*157b0*/  ISETP.GE.AND P2, PT, R32, R15.reuse, PT ;  /* 0x0000000f2000720c */ /* 0x081fe40003f46270 */
[----:B------:R-:W-:Y:S01]  /*157c0*/  ISETP.GE.AND P1, PT, R11, R15, PT ;  /* 0x0000000f0b00720c */ /* 0x000fe20003f26270 */
[----:B------:R-:W-:Y:S01]  /*157d0*/  IMAD.MOV.U32 R11, RZ, RZ, 0x1c1f ;  /* 0x00001c1fff0b7424 */ /* 0x000fe200078e00ff */
[C---:B------:R-:W-:Y:S02]  /*157e0*/  ISETP.LT.OR P0, PT, R9.reuse, 0x1, P2 ;  /* 0x000000010900780c */ /* 0x040fe40001701670 */
[----:B------:R-:W-:-:S11]  /*157f0*/  ISETP.LT.OR P3, PT, R9, 0x1, P1 ;  /* 0x000000010900780c */ /* 0x000fd60000f61670 */
[----:B------:R-:W-:Y:S01]  /*15800*/  @!PT LDS RZ, [RZ] ;  /* 0x00000000fffff984 */ /* 0x000fe20000000800 */
[----:B------:R-:W-:Y:S01]  /*15810*/  @!PT LDS RZ, [RZ] ;  /* 0x00000000fffff984 */ /* 0x000fe20000000800 */
[----:B------:R-:W-:Y:S01]  /*15820*/  @!PT LDS RZ, [RZ] ;  /* 0x00000000fffff984 */ /* 0x000fe20000000800 */
[----:B------:R0:W-:Y:S01]  /*15830*/  LDGSTS.E.BYPASS.LTC128B.128 [R0+0xf200], desc[UR52][R2.64], !P0 ;  /* 0x0f20000002007fae */ /* 0x0001e2000c101d74 */
[----:B------:R-:W-:Y:S01]  /*15840*/  ISETP.GE.AND P0, PT, R34, R15, PT ;  /* 0x0000000f2200720c */ /* 0x000fe20003f06270 */
[----:B------:R-:W-:Y:S02]  /*15850*/  IMAD.MOV.U32 R15, RZ, RZ, -0x1 ;  /* 0xffffffffff0f7424 */ /* 0x000fe400078e00ff */
[----:B------:R0:W-:Y:S01]  /*15860*/  LDGSTS.E.BYPASS.LTC128B.128 [R0+0x11a00], desc[UR52][R2.64+0x40], !P3 ;  /* 0x11a0004002007fae */ /* 0x0001e2000d901d74 */
[----:B------:R-:W-:-:S13]  /*15870*/  ISETP.LT.OR P3, PT, R9, 0x1, P0 ;  /* 0x000000010900780c */ /* 0x000fda0000761670 */
[----:B0-----:R-:W-:Y:S05]  /*15880*/  WARPSYNC.COLLECTIVE R15, `(.L_x_338) ;  /* 0x000000000f087348 */ /* 0x001fea0003c00000 */
[----:B------:R1:W2:Y:S02]  /*15890*/  SHFL.IDX P6, R14, R13, R12, R11 ;  /* 0x0000000c0d0e7389 */ /* 0x0002a400000c000b */
[----:B012---:R-:W-:Y:S01]  /*158a0*/  ENDCOLLECTIVE ;  /* 0x000000000000791b */ /* 0x007fe20003800000 */
.L_x_338:
[----:B------:R-:W-:Y:S01]  /*158b0*/  @!PT LDS RZ, [RZ] ;  /* 0x00000000fffff984 */ /* 0x000fe20000000800 */
[----:B------:R-:W-:Y:S01]  /*158c0*/  @!PT LDS RZ, [RZ] ;  /* 0x00000000fffff984 */ /* 0x000fe20000000800 */
[----:B------:R-:W-:Y:S01]  /*158d0*/  @!PT LDS RZ, [RZ] ;  /* 0x00000000fffff984 */ /* 0x000fe20000000800 */
[----:B------:R0:W-:Y:S01]  /*158e0*/  LDGSTS.E.BYPASS.LTC128B.128 [R0+0x14200], desc[UR52][R2.64+0x80], !P3 ;  /* 0x1420008002007fae */ /* 0x0001e2000d901d74 */
[----:B------:R-:W-:Y:S02]  /*158f0*/  IMAD.MOV.U32 R13, RZ, RZ, R18 ;  /* 0x000000ffff0d7224 */ /* 0x000fe400078e0012 */
[----:B0-----:R-:W-:-:S07]  /*15900*/  IMAD.MOV.U32 R3, RZ, RZ, R14 ;  /* 0x000000ffff037224 */ /* 0x001fce00078e000e */
[----:B------:R-:W-:Y:S05]  /*15910*/  WARPSYNC.COLLECTIVE R15, `(.L_x_339) ;  /* 0x000000000f087348 */ /* 0x000fea0003c00000 */
[----:B------:R0:W1:Y:S02]  /*15920*/  SHFL.IDX P6, R14, R13, R12, R11 ;  /* 0x0000000c0d0e7389 */ /* 0x00006400000c000b */
[----:B01----:R-:W-:Y:S01]  /*15930*/  ENDCOLLECTIVE ;  /* 0x000000000000791b */ /* 0x003fe20003800000 */
.L_x_339:
[----:B------:R-:W-:Y:S02]  /*15940*/  IMAD.MOV.U32 R13, RZ, RZ, R10 ;  /* 0x000000ffff0d7224 */ /* 0x000fe400078e000a */
[----:B------:R-:W-:Y:S02]  /*15950*/  IMAD.MOV.U32 R12, RZ, RZ, 0x2 ;  /* 0x00000002ff0c7424 */ /* 0x000fe400078e00ff */
[----:B------:R-:W-:-:S07]  /*15960*/  IMAD.MOV.U32 R2, RZ, RZ, R14 ;  /* 0x000000ffff027224 */ /* 0x000fce00078e000e */
[----:B------:R-:W-:Y:S05]  /*15970*/  WARPSYNC.COLLECTIVE R15, `(.L_x_340) ;  /* 0x000000000f087348 */ /* 0x000fea0003c00000 */
[----:B------:R0:W1:Y:S02]  /*15980*/  SHFL.IDX P6, R14, R13, R12, R11 ;  /* 0x0000000c0d0e7389 */ /* 0x00006400000c000b */
[----:B01----:R-:W-:Y:S01]  /*15990*/  ENDCOLLECTIVE ;  /* 0x000000000000791b */ /* 0x003fe20003800000 */
.L_x_340:
        /* <DEDUP_REMOVED lines=16> */
.L_x_341:
[----:B------:R-:W-:Y:S02]  /*15aa0*/  IMAD.MOV.U32 R13, RZ, RZ, R10 ;  /* 0x000000ffff0d7224 */ /* 0x000fe400078e000a */
[----:B------:R-:W-:Y:S02]  /*15ab0*/  IMAD.MOV.U32 R12, RZ, RZ, 0x3 ;  /* 0x00000003ff0c7424 */ /* 0x000fe400078e00ff */
[----:B------:R-:W-:-:S07]  /*15ac0*/  IMAD.MOV.U32 R2, RZ, RZ, R14 ;  /* 0x000000ffff027224 */ /* 0x000fce00078e000e */
[----:B------:R-:W-:Y:S05]  /*15ad0*/  WARPSYNC.COLLECTIVE R15, `(.L_x_342) ;  /* 0x000000000f087348 */ /* 0x000fea0003c00000 */
[----:B------:R0:W1:Y:S02]  /*15ae0*/  SHFL.IDX P6, R14, R13, R12, R11 ;  /* 0x0000000c0d0e7389 */ /* 0x00006400000c000b */
[----:B01----:R-:W-:Y:S01]  /*15af0*/  ENDCOLLECTIVE ;  /* 0x000000000000791b */ /* 0x003fe20003800000 */
.L_x_342:
        /* <DEDUP_REMOVED lines=13> */
.L_x_343:
        /* <DEDUP_REMOVED lines=12> */
.L_x_344:
        /* <DEDUP_REMOVED lines=13> */
.L_x_345:
[----:B------:R-:W-:Y:S01]  /*15d60*/  @!PT LDS RZ, [RZ] ;  /* 0x00000000fffff984 */ /* 0x000fe20000000800 */
[----:B------:R-:W-:Y:S01]  /*15d70*/  @!PT LDS RZ, [RZ] ;  /* 0x00000000fffff984 */ /* 0x000fe20000000800 */
[----:B------:R-:W-:Y:S01]  /*15d80*/  @!PT LDS RZ, [RZ] ;  /* 0x00000000fffff984 */ /* 0x000fe20000000800 */
[----:B------:R-:W-:Y:S01]  /*15d90*/  LDGSTS.E.BYPASS.LTC128B.128 [R0+0x13200], desc[UR52][R2.64+0x40], !P3 ;  /* 0x1320004002007fae */ /* 0x000fe2000d901d74 */
[C---:B------:R-:W-:Y:S02]  /*15da0*/  ISETP.LT.OR P3, PT, R9.reuse, 0x61, P0 ;  /* 0x000000610900780c */ /* 0x040fe40000761670 */
[----:B------:R-:W-:-:S11]  /*15db0*/  ISETP.GE.AND P6, PT, R9, 0x81, PT ;  /* 0x000000810900780c */ /* 0x000fd60003fc6270 */
[----:B------:R0:W-:Y:S01]  /*15dc0*/  LDGSTS.E.BYPASS.LTC128B.128 [R0+0x15a00], desc[UR52][R2.64+0x80], !P3 ;  /* 0x15a0008002007fae */ /* 0x0001e2000d901d74 */
[----:B------:R-:W-:Y:S01]  /*15dd0*/  ISETP.GE.AND P3, PT, R9, 0x61, PT ;  /* 0x000000610900780c */ /* 0x000fe20003f66270 */
[----:B0-----:R-:W-:Y:S01]  /*15de0*/  IMAD.MOV.U32 R2, RZ, RZ, R14 ;  /* 0x000000ffff027224 */ /* 0x001fe200078e000e */
[----:B------:R-:W-:Y:S01]  /*15df0*/  @P6 LOP3.LUT R31, R31, 0x80, RZ, 0xfc, !PT ;  /* 0x000000801f1f6812 */ /* 0x000fe200078efcff */
[----:B------:R-:W-:Y:S10]  /*15e00*/  BRA `(.L_x_346) ;  /* 0xffffffac00a07947 */ /* 0x000ff4000383ffff */
.L_x_262:
[----:B---3--:R3:W4:Y:S02]  /*15e10*/  SYNCS.PHASECHK.TRANS64.TRYWAIT P0, [R4+URZ+0x33440], R26 ;  /* 0x0334401a040075a7 */ /* 0x008724000800017f */
[----:B----4-:R-:W-:Y:S05]  /*15e20*/  @!P0 NANOSLEEP.SYNCS 0x989680 ;  /* 0x009896800000895d */ /* 0x010fea0003900000 */
[----:B------:R-:W4:Y:S02]  /*15e30*/  @!P0 SYNCS.PHASECHK.TRANS64 P0, [R4+URZ+0x33440], R26 ;  /* 0x0334401a040085a7 */ /* 0x000f24000800007f */
[----:B----4-:R-:W-:Y:S05]  /*15e40*/  @!P0 BRA `(.L_x_262) ;  /* 0xfffffffc00f08947 */ /* 0x010fea000383ffff */
[----:B------:R-:W-:Y:S05]  /*15e50*/  BRA `(.L_x_347) ;  /* 0xffffffb000047947 */ /* 0x000fea000383ffff */
.L_x_263:
[----:B------:R-:W-:Y:S01]  /*15e60*/  BSSY B0, `(.L_x_348) ;  /* 0x0000008000007945 */ /* 0x000fe20003800000 */
[----:B------:R-:W-:Y:S02]  /*15e70*/  IMAD.MOV.U32 R13, RZ, RZ, R10 ;  /* 0x000000ffff0d7224 */ /* 0x000fe400078e000a */
[----:B------:R-:W-:Y:S02]  /*15e80*/  IMAD.MOV.U32 R12, RZ, RZ, RZ ;  /* 0x000000ffff0c7224 */ /* 0x000fe400078e00ff */
[----:B------:R-:W-:Y:S02]  /*15e90*/  IMAD.MOV.U32 R11, RZ, RZ, 0x1c1f ;  /* 0x00001c1fff0b7424 */ /* 0x000fe400078e00ff */
[----:B------:R-:W-:-:S07]  /*15ea0*/  IMAD.MOV.U32 R15, RZ, RZ, -0x1 ;  /* 0xffffffffff0f7424 */ /* 0x000fce00078e00ff */
[----:B0123--:R-:W-:Y:S05]  /*15eb0*/  WARPSYNC.COLLECTIVE R15, `(.L_x_349) ;  /* 0x000000000f087348 */ /* 0x00ffea0003c00000 */
[----:B------:R4:W0:Y:S02]  /*15ec0*/  SHFL.IDX P6, R14, R13, R12, R11 ;  /* 0x0000000c0d0e7389 */ /* 0x00082400000c000b */
[----:B01234-:R-:W-:Y:S01]  /*15ed0*/  ENDCOLLECTIVE ;  /* 0x000000000000791b */ /* 0x01ffe20003800000 */
.L_x_349:
[----:B------:R-:W-:Y:S05]  /*15ee0*/  BSYNC B0 ;  /* 0x0000000000007941 */ /* 0x000fea0003800000 */
.L_x_348:
[----:B------:R-:W-:Y:S01]  /*15ef0*/  IMAD.MOV.U32 R13, RZ, RZ, R5 ;  /* 0x000000ffff0d7224 */ /* 0x000fe200078e0005 */
[----:B------:R-:W0:Y:S01]  /*15f00*/  LDC R18, c[0x0][0x2f4] ;  /* 0x0000bd00ff127b82 */ /* 0x000e220000000800 */
[----:B------:R-:W-:Y:S01]  /*15f10*/  IMAD.MOV.U32 R12, RZ, RZ, RZ ;  /* 0x000000ffff0c7224 */ /* 0x000fe200078e00ff */
[C---:B------:R-:W-:Y:S01]  /*15f20*/  LOP3.LUT R20, R32.reuse, 0x40, RZ, 0xfc, !PT ;  /* 0x0000004020147812 */ /* 0x040fe200078efcff */
[----:B------:R-:W-:Y:S01]  /*15f30*/  IMAD.MOV.U32 R11, RZ, RZ, 0x1c1f ;  /* 0x00001c1fff0b7424 */ /* 0x000fe200078e00ff */
[----:B------:R-:W-:Y:S01]  /*15f40*/  LOP3.LUT R19, R32, 0x80, RZ, 0xfc, !PT ;  /* 0x0000008020137812 */ /* 0x000fe200078efcff */
[----:B------:R-:W-:Y:S02]  /*15f50*/  IMAD.MOV.U32 R15, RZ, RZ, -0x1 ;  /* 0xffffffffff0f7424 */ /* 0x000fe400078e00ff */
[----:B------:R-:W-:-:S07]  /*15f60*/  IMAD.MOV.U32 R2, RZ, RZ, R14 ;  /* 0x000000ffff027224 */ /* 0x000fce00078e000e */
[----:B0-----:R-:W-:Y:S05]  /*15f70*/  WARPSYNC.COLLECTIVE R15, `(.L_x_350) ;  /* 0x000000000f087348 */ /* 0x001fea0003c00000 */
[----:B------:R1:W2:Y:S02]  /*15f80*/  SHFL.IDX P6, R14, R13, R12, R11 ;  /* 0x0000000c0d0e7389 */ /* 0x0002a400000c000b */
[----:B012---:R-:W-:Y:S01]  /*15f90*/  ENDCOLLECTIVE ;  /* 0x000000000000791b */ /* 0x007fe20003800000 */
.L_x_350:
[-C--:B------:R-:W-:Y:S01]  /*15fa0*/  ISETP.GE.AND P2, PT, R20, R18.reuse, PT ;  /* 0x000000121400720c */ /* 0x080fe20003f46270 */
[----:B------:R-:W-:Y:S01]  /*15fb0*/  IMAD.MOV.U32 R13, RZ, RZ, R10 ;  /* 0x000000ffff0d7224 */ /* 0x000fe200078e000a */
[----:B------:R-:W-:Y:S01]  /*15fc0*/  ISETP.GE.AND P1, PT, R19, R18, PT ;  /* 0x000000121300720c */ /* 0x000fe20003f26270 */
[----:B------:R-:W-:Y:S01]  /*15fd0*/  IMAD.MOV.U32 R12, RZ, RZ, 0x1 ;  /* 0x00000001ff0c7424 */ /* 0x000fe200078e00ff */
[----:B------:R-:W-:Y:S01]  /*15fe0*/  LOP3.LUT P6, RZ, R31, 0x20, RZ, 0xc0, !PT ;  /* 0x000000201fff7812 */ /* 0x000fe200078cc0ff */
[----:B------:R-:W-:-:S12]  /*15ff0*/  IMAD.MOV.U32 R3, RZ, RZ, R14 ;  /* 0x000000ffff037224 */ /* 0x000fd800078e000e */
[----:B------:R-:W-:-:S05]  /*16000*/  @P6 IADD3 R3, P0, R32, R3, RZ ;  /* 0x0000000320036210 */ /* 0x000fca0007f1e0ff */
[----:B------:R-:W-:Y:S01]  /*16010*/  @P6 IMAD.X R2, RZ, RZ, R2, P0 ;  /* 0x000000ffff026224 */ /* 0x000fe200000e0602 */
[----:B------:R-:W-:-:S04]  /*16020*/  ISETP.GE.AND P0, PT, R32, R18, PT ;  /* 0x000000122000720c */ /* 0x000fc80003f06270 */
[----:B------:R-:W-:-:S04]  /*16030*/  @P6 LOP3.LUT R3, R3, R2, RZ, 0x3c, !PT ;  /* 0x0000000203036212 */ /* 0x000fc800078e3cff */
[----:B------:R-:W-:-:S04]  /*16040*/  @P6 LOP3.LUT R2, R3, R2, RZ, 0x3c, !PT ;  /* 0x0000000203026212 */ /* 0x000fc800078e3cff */
[----:B------:R-:W-:-:S05]  /*16050*/  @P6 LOP3.LUT R3, R3, R2, RZ, 0x3c, !PT ;  /* 0x0000000203036212 */ /* 0x000fca00078e3cff */
        /* <DEDUP_REMOVED lines=9> */
.L_x_351:
[----:B------:R-:W-:Y:S02]  /*160f0*/  IMAD.MOV.U32 R13, RZ, RZ, R5 ;  /* 0x000000ffff0d7224 */ /* 0x000fe400078e0005 */
[----:B------:R-:W-:-:S07]  /*16100*/  IMAD.MOV.U32 R2, RZ, RZ, R14 ;  /* 0x000000ffff027224 */ /* 0x000fce00078e000e */
[----:B------:R-:W-:Y:S05]  /*16110*/  WARPSYNC.COLLECTIVE R15, `(.L_x_352) ;  /* 0x000000000f087348 */ /* 0x000fea0003c00000 */
[----:B------:R0:W1:Y:S02]  /*16120*/  SHFL.IDX P6, R14, R13, R12, R11 ;  /* 0x0000000c0d0e7389 */ /* 0x00006400000c000b */
[----:B01----:R-:W-:Y:S01]  /*16130*/  ENDCOLLECTIVE ;  /* 0x000000000000791b */ /* 0x003fe20003800000 */
.L_x_352:
[----:B------:R-:W-:Y:S02]  /*16140*/  IMAD.MOV.U32 R13, RZ, RZ, R10 ;  /* 0x000000ffff0d7224 */ /* 0x000fe400078e000a */
[----:B------:R-:W-:Y:S02]  /*16150*/  IMAD.MOV.U32 R12, RZ, RZ, 0x2 ;  /* 0x00000002ff0c7424 */ /* 0x000fe400078e00ff */
[----:B------:R-:W-:Y:S01]  /*16160*/  IMAD.MOV.U32 R3, RZ, RZ, R14 ;  /* 0x000000ffff037224 */ /* 0x000fe200078e000e */
[----:B------:R-:W-:-:S04]  /*16170*/  ISETP.GE.AND P6, PT, R32, R18, PT ;  /* 0x000000122000720c */ /* 0x000fc80003fc6270 */
[----:B------:R-:W-:-:S05]  /*16180*/  @P5 IADD3 R3, P0, R32, R3, RZ ;  /* 0x0000000320035210 */ /* 0x000fca0007f1e0ff */
[----:B------:R-:W-:-:S05]  /*16190*/  @P5 IMAD.X R2, RZ, RZ, R2, P0 ;  /* 0x000000ffff025224 */ /* 0x000fca00000e0602 */
[----:B------:R-:W-:-:S04]  /*161a0*/  @P5 LOP3.LUT R3, R3, R2, RZ, 0x3c, !PT ;  /* 0x0000000203035212 */ /* 0x000fc800078e3cff */
[----:B------:R-:W-:-:S04]  /*161b0*/  @P5 LOP3.LUT R2, R3, R2, RZ, 0x3c, !PT ;  /* 0x0000000203025212 */ /* 0x000fc800078e3cff */
[----:B------:R-:W-:-:S05]  /*161c0*/  @P5 LOP3.LUT R3, R3, R2, RZ, 0x3c, !PT ;  /* 0x0000000203035212 */ /* 0x000fca00078e3cff */
[----:B------:R-:W-:Y:S01]  /*161d0*/  @!PT LDS RZ, [RZ] ;  /* 0x00000000fffff984 */ /* 0x000fe20000000800 */
[----:B------:R-:W-:Y:S01]  /*161e0*/  @!PT LDS RZ, [RZ] ;  /* 0x00000000fffff984 */ /* 0x000fe20000000800 */
[----:B------:R-:W-:Y:S01]  /*161f0*/  @!PT LDS RZ, [RZ] ;  /* 0x00000000fffff984 */ /* 0x000fe20000000800 */
[----:B------:R0:W-:Y:S02]  /*16200*/  @P5 LDGSTS.E.BYPASS.LTC128B.128 [R0+0x24a00], desc[UR52][R2.64], !P6 ;  /* 0x24a0000002005fae */ /* 0x0001e4000f101d74 */
[----:B0-----:R-:W-:Y:S05]  /*16210*/  WARPSYNC.COLLECTIVE R15, `(.L_x_353) ;  /* 0x000000000f087348 */ /* 0x001fea0003c00000 */
[----:B------:R1:W2:Y:S02]  /*16220*/  SHFL.IDX P6, R14, R13, R12, R11 ;  /* 0x0000000c0d0e7389 */ /* 0x0002a400000c000b */
[----:B012---:R-:W-:Y:S01]  /*16230*/  ENDCOLLECTIVE ;  /* 0x000000000000791b */ /* 0x007fe20003800000 */
.L_x_353:
[----:B------:R-:W-:Y:S01]  /*16240*/  @!PT LDS RZ, [RZ] ;  /* 0x00000000fffff984 */ /* 0x000fe20000000800 */
[----:B------:R-:W-:Y:S01]  /*16250*/  @!PT LDS RZ, [RZ] ;  /* 0x00000000fffff984 */ /* 0x000fe20000000800 */
[----:B------:R-:W-:Y:S01]  /*16260*/  @!PT LDS RZ, [RZ] ;  /* 0x00000000fffff984 */ /* 0x000fe20000000800 */
[----:B------:R-:W-:Y:S04]  /*16270*/  @P5 LDGSTS.E.BYPASS.LTC128B.128 [R0+0x27200], desc[UR52][R2.64+0x40], !P2 ;  /* 0x2720004002005fae */ /* 0x000fe8000d101d74 */
[----:B------:R0:W-:Y:S01]  /*16280*/  @P5 LDGSTS.E.BYPASS.LTC128B.128 [R0+0x29a00], desc[UR52][R2.64+0x80], !P1 ;  /* 0x29a0008002005fae */ /* 0x0001e2000c901d74 */
[----:B------:R-:W-:Y:S01]  /*16290*/  ISETP.GE.AND P5, PT, R32, R18, PT ;  /* 0x000000122000720c */ /* 0x000fe20003fa6270 */
[----:B------:R-:W-:Y:S02]  /*162a0*/  IMAD.MOV.U32 R13, RZ, RZ, R5 ;  /* 0x000000ffff0d7224 */ /* 0x000fe400078e0005 */
[----:B0-----:R-:W-:-:S10]  /*162b0*/  IMAD.MOV.U32 R2, RZ, RZ, R14 ;  /* 0x000000ffff027224 */ /* 0x001fd400078e000e */
[----:B------:R-:W-:Y:S05]  /*162c0*/  WARPSYNC.COLLECTIVE R15, `(.L_x_354) ;  /* 0x000000000f087348 */ /* 0x000fea0003c00000 */
[----:B------:R0:W1:Y:S02]  /*162d0*/  SHFL.IDX P6, R14, R13, R12, R11 ;  /* 0x0000000c0d0e7389 */ /* 0x00006400000c000b */
[----:B01----:R-:W-:Y:S01]  /*162e0*/  ENDCOLLECTIVE ;  /* 0x000000000000791b */ /* 0x003fe20003800000 */
.L_x_354:
[----:B------:R-:W-:Y:S02]  /*162f0*/  IMAD.MOV.U32 R13, RZ, RZ, R10 ;  /* 0x000000ffff0d7224 */ /* 0x000fe400078e000a */
[----:B------:R-:W-:Y:S02]  /*16300*/  IMAD.MOV.U32 R12, RZ, RZ, 0x3 ;  /* 0x00000003ff0c7424 */ /* 0x000fe400078e00ff */
[----:B------:R-:W-:-:S07]  /*16310*/  IMAD.MOV.U32 R3, RZ, RZ, R14 ;  /* 0x000000ffff037224 */ /* 0x000fce00078e000e */
[----:B------:R-:W-:Y:S05]  /*16320*/  WARPSYNC.COLLECTIVE R15, `(.L_x_355) ;  /* 0x000000000f087348 */ /* 0x000fea0003c00000 */
[----:B------:R0:W1:Y:S02]  /*16330*/  SHFL.IDX P6, R14, R13, R12, R11 ;  /* 0x0000000c0d0e7389 */ /* 0x00006400000c000b */
[----:B01----:R-:W-:Y:S01]  /*16340*/  ENDCOLLECTIVE ;  /* 0x000000000000791b */ /* 0x003fe20003800000 */
.L_x_355:
[----:B------:R-:W-:-:S05]  /*16350*/  @P4 IADD3 R3, P0, R32, R3, RZ ;  /* 0x0000000320034210 */ /* 0x000fca0007f1e0ff */
[----:B------:R-:W-:-:S05]  /*16360*/  @P4 IMAD.X R2, RZ, RZ, R2, P0 ;  /* 0x000000ffff024224 */ /* 0x000fca00000e0602 */
[----:B------:R-:W-:Y:S01]  /*16370*/  @P4 LOP3.LUT R3, R3, R2, RZ, 0x3c, !PT ;  /* 0x0000000203034212 */ /* 0x000fe200078e3cff */
[----:B------:R-:W-:-:S03]  /*16380*/  IMAD.MOV.U32 R13, RZ, RZ, R5 ;  /* 0x000000ffff0d7224 */ /* 0x000fc600078e0005 */
[----:B------:R-:W-:-:S04]  /*16390*/  @P4 LOP3.LUT R2, R3, R2, RZ, 0x3c, !PT ;  /* 0x0000000203024212 */ /* 0x000fc800078e3cff */
[----:B------:R-:W-:Y:S01]  /*163a0*/  @P4 LOP3.LUT R3, R3, R2, RZ, 0x3c, !PT ;  /* 0x0000000203034212 */ /* 0x000fe200078e3cff */
[----:B------:R-:W-:-:S07]  /*163b0*/  IMAD.MOV.U32 R10, RZ, RZ, R14 ;  /* 0x000000ffff0a7224 */ /* 0x000fce00078e000e */
[----:B------:R-:W-:Y:S05]  /*163c0*/  WARPSYNC.COLLECTIVE R15, `(.L_x_356) ;  /* 0x000000000f087348 */ /* 0x000fea0003c00000 */
[----:B------:R0:W1:Y:S02]  /*163d0*/  SHFL.IDX P6, R14, R13, R12, R11 ;  /* 0x0000000c0d0e7389 */ /* 0x00006400000c000b */
[----:B01----:R-:W-:Y:S01]  /*163e0*/  ENDCOLLECTIVE ;  /* 0x000000000000791b */ /* 0x003fe20003800000 */
.L_x_356:
[----:B------:R-:W-:Y:S01]  /*163f0*/  @!PT LDS RZ, [RZ] ;  /* 0x00000000fffff984 */ /* 0x000fe20000000800 */
[----:B------:R-:W-:Y:S01]  /*16400*/  @!PT LDS RZ, [RZ] ;  /* 0x00000000fffff984 */ /* 0x000fe20000000800 */
[----:B------:R-:W-:Y:S01]  /*16410*/  @!PT LDS RZ, [RZ] ;  /* 0x00000000fffff984 */ /* 0x000fe20000000800 */
[----:B------:R-:W-:Y:S04]  /*16420*/  @P4 LDGSTS.E.BYPASS.LTC128B.128 [R0+0x25200], desc[UR52][R2.64], !P5 ;  /* 0x2520000002004fae */ /* 0x000fe8000e901d74 */
[----:B------:R-:W-:Y:S04]  /*16430*/  @P4 LDGSTS.E.BYPASS.LTC128B.128 [R0+0x27a00], desc[UR52][R2.64+0x40], !P2 ;  /* 0x27a0004002004fae */ /* 0x000fe8000d101d74 */
[----:B------:R0:W-:Y:S01]  /*16440*/  @P4 LDGSTS.E.BYPASS.LTC128B.128 [R0+0x2a200], desc[UR52][R2.64+0x80], !P1 ;  /* 0x2a20008002004fae */ /* 0x0001e2000c901d74 */
[----:B------:R-:W-:Y:S02]  /*16450*/  IMAD.MOV.U32 R13, RZ, RZ, R7 ;  /* 0x000000ffff0d7224 */ /* 0x000fe400078e0007 */
[----:B------:R-:W-:Y:S01]  /*16460*/  IMAD.MOV.U32 R12, RZ, RZ, RZ ;  /* 0x000000ffff0c7224 */ /* 0x000fe200078e00ff */
[----:B------:R-:W-:-:S05]  /*16470*/  @P3 IADD3 R14, P0, R32, R14, RZ ;  /* 0x0000000e200e3210 */ /* 0x000fca0007f1e0ff */
[----:B0-----:R-:W-:-:S08]  /*16480*/  @P3 IMAD.MOV.U32 R2, RZ, RZ, R14 ;  /* 0x000000ffff023224 */ /* 0x001fd000078e000e */
[----:B------:R-:W-:Y:S05]  /*16490*/  WARPSYNC.COLLECTIVE R15, `(.L_x_357) ;  /* 0x000000000f087348 */ /* 0x000fea0003c00000 */
[----:B------:R0:W1:Y:S02]  /*164a0*/  SHFL.IDX P6, R14, R13, R12, R11 ;  /* 0x0000000c0d0e7389 */ /* 0x00006400000c000b */
[----:B01----:R-:W-:Y:S01]  /*164b0*/  ENDCOLLECTIVE ;  /* 0x000000000000791b */ /* 0x003fe20003800000 */
.L_x_357:
        /* <DEDUP_REMOVED lines=13> */
.L_x_358:
[----:B------:R-:W-:Y:S05]  /*16590*/  BRA `(.L_x_359) ;  /* 0xffffffac007c7947 */ /* 0x000fea000383ffff */
.L_x_270:
[----:B------:R-:W-:Y:S02]  /*165a0*/  IMAD.MOV.U32 R13, RZ, RZ, R4 ;  /* 0x000000ffff0d7224 */ /* 0x000fe400078e0004 */
[----:B------:R-:W-:Y:S02]  /*165b0*/  IMAD.MOV.U32 R12, RZ, RZ, RZ ;  /* 0x000000ffff0c7224 */ /* 0x000fe400078e00ff */
[----:B------:R-:W-:Y:S02]  /*165c0*/  IMAD.MOV.U32 R11, RZ, RZ, 0x1c1f ;  /* 0x00001c1fff0b7424 */ /* 0x000fe400078e00ff */
[----:B------:R-:W-:Y:S02]  /*165d0*/  IMAD.MOV.U32 R15, RZ, RZ, -0x1 ;  /* 0xffffffffff0f7424 */ /* 0x000fe400078e00ff */
[----:B------:R-:W-:Y:S02]  /*165e0*/  IMAD R28, R28, R6, RZ ;  /* 0x000000061c1c7224 */ /* 0x000fe400078e02ff */
[----:B------:R-:W-:-:S07]  /*165f0*/  IMAD.IADD R5, R10, 0x1, R5 ;  /* 0x000000010a057824 */ /* 0x000fce00078e0205 */
[----:B----45:R-:W-:Y:S05]  /*16600*/  WARPSYNC.COLLECTIVE R15, `(.L_x_360) ;  /* 0x000000000f087348 */ /* 0x030fea0003c00000 */
[----:B----4-:R0:W1:Y:S02]  /*16610*/  SHFL.IDX P6, R14, R13, R12, R11 ;  /* 0x0000000c0d0e7389 */ /* 0x01006400000c000b */
[----:B01---5:R-:W-:Y:S01]  /*16620*/  ENDCOLLECTIVE ;  /* 0x000000000000791b */ /* 0x023fe20003800000 */
.L_x_360:
[C---:B------:R-:W-:Y:S01]  /*16630*/  VIADD R7, R5.reuse, 0x20 ;  /* 0x0000002005077836 */ /* 0x040fe20000000000 */
[----:B------:R-:W-:Y:S01]  /*16640*/  ISETP.GE.AND P0, PT, R5, R28, PT ;  /* 0x0000001c0500720c */ /* 0x000fe20003f06270 */
[----:B------:R-:W-:Y:S02]  /*16650*/  IMAD.MOV.U32 R13, RZ, RZ, R0 ;  /* 0x000000ffff0d7224 */ /* 0x000fe400078e0000 */
[----:B------:R-:W-:-:S10]  /*16660*/  IMAD.MOV.U32 R2, RZ, RZ, R14 ;  /* 0x000000ffff027224 */ /* 0x000fd400078e000e */
[----:B------:R-:W-:Y:S05]  /*16670*/  WARPSYNC.COLLECTIVE R15, `(.L_x_361) ;  /* 0x000000000f087348 */ /* 0x000fea0003c00000 */
[----:B------:R0:W1:Y:S02]  /*16680*/  SHFL.IDX P6, R14, R13, R12, R11 ;  /* 0x0000000c0d0e7389 */ /* 0x00006400000c000b */
[----:B01----:R-:W-:Y:S01]  /*16690*/  ENDCOLLECTIVE ;  /* 0x000000000000791b */ /* 0x003fe20003800000 */
.L_x_361:
[----:B------:R-:W-:Y:S02]  /*166a0*/  IMAD.MOV.U32 R13, RZ, RZ, R4 ;  /* 0x000000ffff0d7224 */ /* 0x000fe400078e0004 */
[----:B------:R-:W-:Y:S01]  /*166b0*/  IMAD.MOV.U32 R12, RZ, RZ, 0x1 ;  /* 0x00000001ff0c7424 */ /* 0x000fe200078e00ff */
[----:B------:R-:W-:-:S05]  /*166c0*/  @!P0 IADD3 R14, P4, R32, R14, RZ ;  /* 0x0000000e200e8210 */ /* 0x000fca0007f9e0ff */
[----:B------:R-:W-:Y:S02]  /*166d0*/  @!P0 IMAD.X R3, RZ, RZ, R2, P4 ;  /* 0x000000ffff038224 */ /* 0x000fe400020e0602 */
[----:B------:R-:W-:-:S07]  /*166e0*/  @!P0 IMAD.MOV.U32 R2, RZ, RZ, R14 ;  /* 0x000000ffff028224 */ /* 0x000fce00078e000e */
[----:B------:R-:W-:Y:S05]  /*166f0*/  WARPSYNC.COLLECTIVE R15, `(.L_x_362) ;  /* 0x000000000f087348 */ /* 0x000fea0003c00000 */
[----:B------:R0:W1:Y:S02]  /*16700*/  SHFL.IDX P6, R14, R13, R12, R11 ;  /* 0x0000000c0d0e7389 */ /* 0x00006400000c000b */
[----:B01----:R-:W-:Y:S01]  /*16710*/  ENDCOLLECTIVE ;  /* 0x000000000000791b */ /* 0x003fe20003800000 */
.L_x_362:
[----:B------:R-:W-:Y:S01]  /*16720*/  @!PT LDS RZ, [RZ] ;  /* 0x00000000fffff984 */ /* 0x000fe20000000800 */
[----:B------:R-:W-:Y:S01]  /*16730*/  @!PT LDS RZ, [RZ] ;  /* 0x00000000fffff984 */ /* 0x000fe20000000800 */
[----:B------:R-:W-:Y:S01]  /*16740*/  @!PT LDS RZ, [RZ] ;  /* 0x00000000fffff984 */ /* 0x000fe20000000800 */
[----:B------:R-:W-:Y:S04]  /*16750*/  @!P0 LDGSTS.E.BYPASS.LTC128B.128 [R8+0x1e200], desc[UR52][R2.64], !P3 ;  /* 0x1e20000002088fae */ /* 0x000fe8000d901d74 */
[----:B------:R-:W-:Y:S04]  /*16760*/  @!P0 LDGSTS.E.BYPASS.LTC128B.128 [R8+0x20200], desc[UR52][R2.64+0x40], !P2 ;  /* 0x2020004002088fae */ /* 0x000fe8000d101d74 */
[----:B------:R0:W-:Y:S01]  /*16770*/  @!P0 LDGSTS.E.BYPASS.LTC128B.128 [R8+0x22200], desc[UR52][R2.64+0x80], !P1 ;  /* 0x2220008002088fae */ /* 0x0001e2000c901d74 */
[----:B------:R-:W-:Y:S01]  /*16780*/  ISETP.GE.AND P0, PT, R7, R28, PT ;  /* 0x0000001c0700720c */ /* 0x000fe20003f06270 */
[----:B------:R-:W-:-:S02]  /*16790*/  IMAD.MOV.U32 R13, RZ, RZ, R0 ;  /* 0x000000ffff0d7224 */ /* 0x000fc400078e0000 */
[----:B0-----:R-:W-:-:S10]  /*167a0*/  IMAD.MOV.U32 R2, RZ, RZ, R14 ;  /* 0x000000ffff027224 */ /* 0x001fd400078e000e */
[----:B------:R-:W-:Y:S05]  /*167b0*/  WARPSYNC.COLLECTIVE R15, `(.L_x_363) ;  /* 0x000000000f087348 */ /* 0x000fea0003c00000 */
[----:B------:R0:W1:Y:S02]  /*167c0*/  SHFL.IDX P6, R14, R13, R12, R11 ;  /* 0x0000000c0d0e7389 */ /* 0x00006400000c000b */
[----:B01----:R-:W-:Y:S01]  /*167d0*/  ENDCOLLECTIVE ;  /* 0x000000000000791b */ /* 0x003fe20003800000 */
.L_x_363:
        /* <DEDUP_REMOVED lines=8> */
.L_x_364:
[----:B------:R-:W-:Y:S02]  /*16860*/  @!P0 IMAD.MOV.U32 R3, RZ, RZ, R7 ;  /* 0x000000ffff038224 */ /* 0x000fe400078e0007 */
[----:B------:R-:W-:-:S03]  /*16870*/  VIADD R7, R5, 0x40 ;  /* 0x0000004005077836 */ /* 0x000fc60000000000 */
[----:B------:R-:W-:Y:S01]  /*16880*/  @!PT LDS RZ, [RZ] ;  /* 0x00000000fffff984 */ /* 0x000fe20000000800 */
[----:B------:R-:W-:Y:S01]  /*16890*/  @!PT LDS RZ, [RZ] ;  /* 0x00000000fffff984 */ /* 0x000fe20000000800 */
[----:B------:R-:W-:Y:S01]  /*168a0*/  @!PT LDS RZ, [RZ] ;  /* 0x00000000fffff984 */ /* 0x000fe20000000800 */
[----:B------:R-:W-:Y:S04]  /*168b0*/  @!P0 LDGSTS.E.BYPASS.LTC128B.128 [R8+0x1ea00], desc[UR52][R2.64], !P3 ;  /* 0x1ea0000002088fae */ /* 0x000fe8000d901d74 */
[----:B------:R-:W-:Y:S01]  /*168c0*/  @!P0 LDGSTS.E.BYPASS.LTC128B.128 [R8+0x20a00], desc[UR52][R2.64+0x40], !P2 ;  /* 0x20a0004002088fae */ /* 0x000fe2000d101d74 */
[----:B------:R-:W-:-:S03]  /*168d0*/  IMAD.MOV.U32 R13, RZ, RZ, R0 ;  /* 0x000000ffff0d7224 */ /* 0x000fc600078e0000 */
[----:B------:R0:W-:Y:S01]  /*168e0*/  @!P0 LDGSTS.E.BYPASS.LTC128B.128 [R8+0x22a00], desc[UR52][R2.64+0x80], !P1 ;  /* 0x22a0008002088fae */ /* 0x0001e2000c901d74 */
[----:B------:R-:W-:Y:S01]  /*168f0*/  ISETP.GE.AND P0, PT, R7, R28, PT ;  /* 0x0000001c0700720c */ /* 0x000fe20003f06270 */
[----:B0-----:R-:W-:-:S12]  /*16900*/  IMAD.MOV.U32 R2, RZ, RZ, R14 ;  /* 0x000000ffff027224 */ /* 0x001fd800078e000e */
[----:B------:R-:W-:Y:S05]  /*16910*/  WARPSYNC.COLLECTIVE R15, `(.L_x_365) ;  /* 0x000000000f087348 */ /* 0x000fea0003c00000 */
[----:B------:R0:W1:Y:S02]  /*16920*/  SHFL.IDX P6, R14, R13, R12, R11 ;  /* 0x0000000c0d0e7389 */ /* 0x00006400000c000b */
[----:B01----:R-:W-:Y:S01]  /*16930*/  ENDCOLLECTIVE ;  /* 0x000000000000791b */ /* 0x003fe20003800000 */
.L_x_365:
        /* <DEDUP_REMOVED lines=8> */
.L_x_366:
[----:B------:R-:W-:-:S05]  /*169c0*/  @!P0 IMAD.MOV.U32 R3, RZ, RZ, R7 ;  /* 0x000000ffff038224 */ /* 0x000fca00078e0007 */
[----:B------:R-:W-:Y:S01]  /*169d0*/  @!PT LDS RZ, [RZ] ;  /* 0x00000000fffff984 */ /* 0x000fe20000000800 */
[----:B------:R-:W-:Y:S01]  /*169e0*/  @!PT LDS RZ, [RZ] ;  /* 0x00000000fffff984 */ /* 0x000fe20000000800 */
[----:B------:R-:W-:Y:S01]  /*169f0*/  @!PT LDS RZ, [RZ] ;  /* 0x00000000fffff984 */ /* 0x000fe20000000800 */
[----:B------:R0:W-:Y:S04]  /*16a00*/  @!P0 LDGSTS.E.BYPASS.LTC128B.128 [R8+0x1f200], desc[UR52][R2.64], !P3 ;  /* 0x1f20000002088fae */ /* 0x0001e8000d901d74 */
[----:B------:R0:W-:Y:S01]  /*16a10*/  @!P0 LDGSTS.E.BYPASS.LTC128B.128 [R8+0x21200], desc[UR52][R2.64+0x40], !P2 ;  /* 0x2120004002088fae */ /* 0x0001e2000d101d74 */
[----:B------:R-:W-:-:S03]  /*16a20*/  IMAD.MOV.U32 R13, RZ, RZ, R0 ;  /* 0x000000ffff0d7224 */ /* 0x000fc600078e0000 */
[----:B------:R0:W-:Y:S01]  /*16a30*/  @!P0 LDGSTS.E.BYPASS.LTC128B.128 [R8+0x23200], desc[UR52][R2.64+0x80], !P1 ;  /* 0x2320008002088fae */ /* 0x0001e2000c901d74 */
[----:B------:R-:W-:-:S07]  /*16a40*/  IMAD.MOV.U32 R4, RZ, RZ, R14 ;  /* 0x000000ffff047224 */ /* 0x000fce00078e000e */
[----:B0-----:R-:W-:Y:S05]  /*16a50*/  WARPSYNC.COLLECTIVE R15, `(.L_x_367) ;  /* 0x000000000f087348 */ /* 0x001fea0003c00000 */
[----:B------:R1:W2:Y:S02]  /*16a60*/  SHFL.IDX P6, R14, R13, R12, R11 ;  /* 0x0000000c0d0e7389 */ /* 0x0002a400000c000b */
[----:B012---:R-:W-:Y:S01]  /*16a70*/  ENDCOLLECTIVE ;  /* 0x000000000000791b */ /* 0x007fe20003800000 */
.L_x_367:
[----:B------:R-:W-:Y:S05]  /*16a80*/  BRA `(.L_x_368) ;  /* 0xffffffb000b07947 */ /* 0x000fea000383ffff */
.L_x_275:
[----:B0-----:R0:W1:Y:S02]  /*16a90*/  SYNCS.PHASECHK.TRANS64.TRYWAIT P0, [R16+URZ+0x33420], R3 ;  /* 0x03342003100075a7 */ /* 0x001064000800017f */
[----:B-1----:R-:W-:Y:S05]  /*16aa0*/  @!P0 NANOSLEEP.SYNCS 0x989680 ;  /* 0x009896800000895d */ /* 0x002fea0003900000 */
[----:B------:R-:W1:Y:S02]  /*16ab0*/  @!P0 SYNCS.PHASECHK.TRANS64 P0, [R16+URZ+0x33420], R3 ;  /* 0x03342003100085a7 */ /* 0x000e64000800007f */
[----:B-1----:R-:W-:Y:S05]  /*16ac0*/  @!P0 BRA `(.L_x_275) ;  /* 0xfffffffc00f08947 */ /* 0x002fea000383ffff */
[----:B------:R-:W-:Y:S05]  /*16ad0*/  BRA `(.L_x_369) ;  /* 0xffffffb400207947 */ /* 0x000fea000383ffff */
.L_x_279:
[----:B0-----:R0:W1:Y:S02]  /*16ae0*/  SYNCS.PHASECHK.TRANS64.TRYWAIT P0, [R4+URZ+0x33480], R26 ;  /* 0x0334801a040075a7 */ /* 0x001064000800017f */
[----:B-1----:R-:W-:Y:S05]  /*16af0*/  @!P0 NANOSLEEP.SYNCS 0x989680 ;  /* 0x009896800000895d */ /* 0x002fea0003900000 */
[----:B------:R-:W1:Y:S02]  /*16b00*/  @!P0 SYNCS.PHASECHK.TRANS64 P0, [R4+URZ+0x33480], R26 ;  /* 0x0334801a040085a7 */ /* 0x000e64000800007f */
[----:B-1----:R-:W-:Y:S05]  /*16b10*/  @!P0 BRA `(.L_x_279) ;  /* 0xfffffffc00f08947 */ /* 0x002fea000383ffff */
[----:B------:R-:W-:Y:S05]  /*16b20*/  BRA `(.L_x_370) ;  /* 0xffffffb800487947 */ /* 0x000fea000383ffff */
.L_x_280:
        /* <DEDUP_REMOVED lines=8> */
.L_x_372:
[----:B------:R-:W-:Y:S05]  /*16bb0*/  BSYNC B0 ;  /* 0x0000000000007941 */ /* 0x000fea0003800000 */
.L_x_371:
[----:B------:R-:W-:Y:S02]  /*16bc0*/  IMAD.MOV.U32 R13, RZ, RZ, R10 ;  /* 0x000000ffff0d7224 */ /* 0x000fe400078e000a */
[----:B------:R-:W-:Y:S02]  /*16bd0*/  IMAD.MOV.U32 R12, RZ, RZ, RZ ;  /* 0x000000ffff0c7224 */ /* 0x000fe400078e00ff */
[----:B------:R-:W-:Y:S02]  /*16be0*/  IMAD.MOV.U32 R11, RZ, RZ, 0x1c1f ;  /* 0x00001c1fff0b7424 */ /* 0x000fe400078e00ff */
[----:B------:R-:W-:Y:S02]  /*16bf0*/  IMAD.MOV.U32 R15, RZ, RZ, -0x1 ;  /* 0xffffffffff0f7424 */ /* 0x000fe400078e00ff */
[----:B------:R-:W-:-:S07]  /*16c00*/  IMAD.MOV.U32 R0, RZ, RZ, R14 ;  /* 0x000000ffff007224 */ /* 0x000fce00078e000e */
[----:B------:R-:W-:Y:S05]  /*16c10*/  WARPSYNC.COLLECTIVE R15, `(.L_x_373) ;  /* 0x000000000f087348 */ /* 0x000fea0003c00000 */
[----:B------:R0:W1:Y:S02]  /*16c20*/  SHFL.IDX P6, R14, R13, R12, R11 ;  /* 0x0000000c0d0e7389 */ /* 0x00006400000c000b */
[----:B01----:R-:W-:Y:S01]  /*16c30*/  ENDCOLLECTIVE ;  /* 0x000000000000791b */ /* 0x003fe20003800000 */
.L_x_373:
[----:B------:R-:W-:Y:S02]  /*16c40*/  IMAD.MOV.U32 R13, RZ, RZ, R22 ;  /* 0x000000ffff0d7224 */ /* 0x000fe400078e0016 */
[----:B------:R-:W-:Y:S02]  /*16c50*/  IMAD.MOV.U32 R12, RZ, RZ, 0x1 ;  /* 0x00000001ff0c7424 */ /* 0x000fe400078e00ff */
[----:B------:R-:W-:-:S07]  /*16c60*/  IMAD.MOV.U32 R2, RZ, RZ, R14 ;  /* 0x000000ffff027224 */ /* 0x000fce00078e000e */
[----:B------:R-:W-:Y:S05]  /*16c70*/  WARPSYNC.COLLECTIVE R15, `(.L_x_374) ;  /* 0x000000000f087348 */ /* 0x000fea0003c00000 */
[----:B------:R0:W1:Y:S02]  /*16c80*/  SHFL.IDX P6, R14, R13, R12, R11 ;  /* 0x0000000c0d0e7389 */ /* 0x00006400000c000b */
[----:B01----:R-:W-:Y:S01]  /*16c90*/  ENDCOLLECTIVE ;  /* 0x000000000000791b */ /* 0x003fe20003800000 */
.L_x_374:
[----:B------:R-:W-:-:S05]  /*16ca0*/  IADD3 R2, P0, R32, R2, RZ ;  /* 0x0000000220027210 */ /* 0x000fca0007f1e0ff */
[----:B------:R-:W-:Y:S02]  /*16cb0*/  IMAD.X R3, RZ, RZ, R0, P0 ;  /* 0x000000ffff037224 */ /* 0x000fe400000e0600 */
[----:B------:R-:W-:Y:S02]  /*16cc0*/  IMAD.IADD R0, R16, 0x1, R34 ;  /* 0x0000000110007824 */ /* 0x000fe400078e0222 */
[----:B------:R-:W-:-:S03]  /*16cd0*/  IMAD.MOV.U32 R13, RZ, RZ, R10 ;  /* 0x000000ffff0d7224 */ /* 0x000fc600078e000a */
[----:B------:R-:W-:Y:S01]  /*16ce0*/  @!PT LDS RZ, [RZ] ;  /* 0x00000000fffff984 */ /* 0x000fe20000000800 */
[----:B------:R-:W-:Y:S01]  /*16cf0*/  @!PT LDS RZ, [RZ] ;  /* 0x00000000fffff984 */ /* 0x000fe20000000800 */
[----:B------:R-:W-:Y:S01]  /*16d00*/  @!PT LDS RZ, [RZ] ;  /* 0x00000000fffff984 */ /* 0x000fe20000000800 */
[----:B------:R-:W-:Y:S04]  /*16d10*/  LDGSTS.E.BYPASS.LTC128B.128 [R0+0xf200], desc[UR52][R2.64], !P4 ;  /* 0x0f20000002007fae */ /* 0x000fe8000e101d74 */
[----:B------:R-:W-:Y:S04]  /*16d20*/  LDGSTS.E.BYPASS.LTC128B.128 [R0+0x11a00], desc[UR52][R2.64+0x40], !P3 ;  /* 0x11a0004002007fae */ /* 0x000fe8000d901d74 */
[----:B------:R0:W-:Y:S02]  /*16d30*/  LDGSTS.E.BYPASS.LTC128B.128 [R0+0x14200], desc[UR52][R2.64+0x80], !P1 ;  /* 0x1420008002007fae */ /* 0x0001e4000c901d74 */
[----:B0-----:R-:W-:-:S07]  /*16d40*/  IMAD.MOV.U32 R3, RZ, RZ, R14 ;  /* 0x000000ffff037224 */ /* 0x001fce00078e000e */
[----:B------:R-:W-:Y:S05]  /*16d50*/  WARPSYNC.COLLECTIVE R15, `(.L_x_375) ;  /* 0x000000000f087348 */ /* 0x000fea0003c00000 */
[----:B------:R0:W1:Y:S02]  /*16d60*/  SHFL.IDX P6, R14, R13, R12, R11 ;  /* 0x0000000c0d0e7389 */ /* 0x00006400000c000b */
[----:B01----:R-:W-:Y:S01]  /*16d70*/  ENDCOLLECTIVE ;  /* 0x000000000000791b */ /* 0x003fe20003800000 */
.L_x_375:
[----:B------:R-:W-:Y:S02]  /*16d80*/  IMAD.MOV.U32 R13, RZ, RZ, R22 ;  /* 0x000000ffff0d7224 */ /* 0x000fe400078e0016 */
[----:B------:R-:W-:Y:S02]  /*16d90*/  IMAD.MOV.U32 R12, RZ, RZ, 0x2 ;  /* 0x00000002ff0c7424 */ /* 0x000fe400078e00ff */
[----:B------:R-:W-:-:S07]  /*16da0*/  IMAD.MOV.U32 R2, RZ, RZ, R14 ;  /* 0x000000ffff027224 */ /* 0x000fce00078e000e */
[----:B------:R-:W-:Y:S05]  /*16db0*/  WARPSYNC.COLLECTIVE R15, `(.L_x_376) ;  /* 0x000000000f087348 */ /* 0x000fea0003c00000 */
[----:B------:R0:W1:Y:S02]  /*16dc0*/  SHFL.IDX P6, R14, R13, R12, R11 ;  /* 0x0000000c0d0e7389 */ /* 0x00006400000c000b */
[----:B01----:R-:W-:Y:S01]  /*16dd0*/  ENDCOLLECTIVE ;  /* 0x000000000000791b */ /* 0x003fe20003800000 */
.L_x_376:
        /* <DEDUP_REMOVED lines=13> */
.L_x_377:
[----:B------:R-:W-:Y:S02]  /*16eb0*/  IMAD.MOV.U32 R13, RZ, RZ, R22 ;  /* 0x000000ffff0d7224 */ /* 0x000fe400078e0016 */
[----:B------:R-:W-:Y:S02]  /*16ec0*/  IMAD.MOV.U32 R12, RZ, RZ, 0x3 ;  /* 0x00000003ff0c7424 */ /* 0x000fe400078e00ff */
[----:B------:R-:W-:-:S07]  /*16ed0*/  IMAD.MOV.U32 R2, RZ, RZ, R14 ;  /* 0x000000ffff027224 */ /* 0x000fce00078e000e */
[----:B------:R-:W-:Y:S05]  /*16ee0*/  WARPSYNC.COLLECTIVE R15, `(.L_x_378) ;  /* 0x000000000f087348 */ /* 0x000fea0003c00000 */
[----:B------:R0:W1:Y:S02]  /*16ef0*/  SHFL.IDX P6, R14, R13, R12, R11 ;  /* 0x0000000c0d0e7389 */ /* 0x00006400000c000b */
[----:B01----:R-:W-:Y:S01]  /*16f00*/  ENDCOLLECTIVE ;  /* 0x000000000000791b */ /* 0x003fe20003800000 */
.L_x_378:
        /* <DEDUP_REMOVED lines=13> */
.L_x_379:
[----:B------:R-:W-:Y:S02]  /*16fe0*/  IMAD.MOV.U32 R13, RZ, RZ, R23 ;  /* 0x000000ffff0d7224 */ /* 0x000fe400078e0017 */
[----:B------:R-:W-:Y:S02]  /*16ff0*/  IMAD.MOV.U32 R12, RZ, RZ, RZ ;  /* 0x000000ffff0c7224 */ /* 0x000fe400078e00ff */
[----:B------:R-:W-:-:S07]  /*17000*/  IMAD.MOV.U32 R2, RZ, RZ, R14 ;  /* 0x000000ffff027224 */ /* 0x000fce00078e000e */
[----:B------:R-:W-:Y:S05]  /*17010*/  WARPSYNC.COLLECTIVE R15, `(.L_x_380) ;  /* 0x000000000f087348 */ /* 0x000fea0003c00000 */
[----:B------:R0:W1:Y:S02]  /*17020*/  SHFL.IDX P6, R14, R13, R12, R11 ;  /* 0x0000000c0d0e7389 */ /* 0x00006400000c000b */
[----:B01----:R-:W-:Y:S01]  /*17030*/  ENDCOLLECTIVE ;  /* 0x000000000000791b */ /* 0x003fe20003800000 */
.L_x_380:
        /* <DEDUP_REMOVED lines=13> */
.L_x_381:
[----:B------:R-:W-:Y:S01]  /*17110*/  IMAD.MOV.U32 R2, RZ, RZ, R14 ;  /* 0x000000ffff027224 */ /* 0x000fe200078e000e */
[----:B------:R-:W-:Y:S06]  /*17120*/  BRA `(.L_x_382) ;  /* 0xffffffb400e87947 */ /* 0x000fec000383ffff */
.L_x_285:
[----:B---3--:R3:W4:Y:S02]  /*17130*/  SYNCS.PHASECHK.TRANS64.TRYWAIT P0, [R4+URZ+0x33440], R26 ;  /* 0x0334401a040075a7 */ /* 0x008724000800017f */
[----:B----4-:R-:W-:Y:S05]  /*17140*/  @!P0 NANOSLEEP.SYNCS 0x989680 ;  /* 0x009896800000895d */ /* 0x010fea0003900000 */
[----:B------:R-:W4:Y:S02]  /*17150*/  @!P0 SYNCS.PHASECHK.TRANS64 P0, [R4+URZ+0x33440], R26 ;  /* 0x0334401a040085a7 */ /* 0x000f24000800007f */
[----:B----4-:R-:W-:Y:S05]  /*17160*/  @!P0 BRA `(.L_x_285) ;  /* 0xfffffffc00f08947 */ /* 0x010fea000383ffff */
[----:B------:R-:W-:Y:S05]  /*17170*/  BRA `(.L_x_383) ;  /* 0xffffffb800407947 */ /* 0x000fea000383ffff */
.L_x_286:
        /* <DEDUP_REMOVED lines=8> */
.L_x_385:
[----:B------:R-:W-:Y:S05]  /*17200*/  BSYNC B0 ;  /* 0x0000000000007941 */ /* 0x000fea0003800000 */
.L_x_384:
        /* <DEDUP_REMOVED lines=8> */
.L_x_386:
[----:B------:R-:W-:Y:S02]  /*17290*/  IMAD.MOV.U32 R13, RZ, RZ, R6 ;  /* 0x000000ffff0d7224 */ /* 0x000fe400078e0006 */
[----:B------:R-:W-:Y:S02]  /*172a0*/  IMAD.MOV.U32 R12, RZ, RZ, 0x1 ;  /* 0x00000001ff0c7424 */ /* 0x000fe400078e00ff */
[----:B------:R-:W-:-:S07]  /*172b0*/  IMAD.MOV.U32 R2, RZ, RZ, R14 ;  /* 0x000000ffff027224 */ /* 0x000fce00078e000e */
[----:B------:R-:W-:Y:S05]  /*172c0*/  WARPSYNC.COLLECTIVE R15, `(.L_x_387) ;  /* 0x000000000f087348 */ /* 0x000fea0003c00000 */
[----:B------:R0:W1:Y:S02]  /*172d0*/  SHFL.IDX P6, R14, R13, R12, R11 ;  /* 0x0000000c0d0e7389 */ /* 0x00006400000c000b */
[----:B01----:R-:W-:Y:S01]  /*172e0*/  ENDCOLLECTIVE ;  /* 0x000000000000791b */ /* 0x003fe20003800000 */
.L_x_387:
        /* <DEDUP_REMOVED lines=13> */
.L_x_388:
[----:B------:R-:W-:Y:S02]  /*173c0*/  IMAD.MOV.U32 R13, RZ, RZ, R6 ;  /* 0x000000ffff0d7224 */ /* 0x000fe400078e0006 */
[----:B------:R-:W-:Y:S02]  /*173d0*/  IMAD.MOV.U32 R12, RZ, RZ, 0x2 ;  /* 0x00000002ff0c7424 */ /* 0x000fe400078e00ff */
[----:B------:R-:W-:-:S07]  /*173e0*/  IMAD.MOV.U32 R2, RZ, RZ, R14 ;  /* 0x000000ffff027224 */ /* 0x000fce00078e000e */
[----:B------:R-:W-:Y:S05]  /*173f0*/  WARPSYNC.COLLECTIVE R15, `(.L_x_389) ;  /* 0x000000000f087348 */ /* 0x000fea0003c00000 */
[----:B------:R0:W1:Y:S02]  /*17400*/  SHFL.IDX P6, R14, R13, R12, R11 ;  /* 0x0000000c0d0e7389 */ /* 0x00006400000c000b */
[----:B01----:R-:W-:Y:S01]  /*17410*/  ENDCOLLECTIVE ;  /* 0x000000000000791b */ /* 0x003fe20003800000 */
.L_x_389:
        /* <DEDUP_REMOVED lines=13> */
.L_x_390:
[----:B------:R-:W-:Y:S02]  /*174f0*/  IMAD.MOV.U32 R13, RZ, RZ, R6 ;  /* 0x000000ffff0d7224 */ /* 0x000fe400078e0006 */
[----:B------:R-:W-:Y:S02]  /*17500*/  IMAD.MOV.U32 R12, RZ, RZ, 0x3 ;  /* 0x00000003ff0c7424 */ /* 0x000fe400078e00ff */
[----:B------:R-:W-:-:S07]  /*17510*/  IMAD.MOV.U32 R2, RZ, RZ, R14 ;  /* 0x000000ffff027224 */ /* 0x000fce00078e000e */
[----:B------:R-:W-:Y:S05]  /*17520*/  WARPSYNC.COLLECTIVE R15, `(.L_x_391) ;  /* 0x000000000f087348 */ /* 0x000fea0003c00000 */
[----:B------:R0:W1:Y:S02]  /*17530*/  SHFL.IDX P6, R14, R13, R12, R11 ;  /* 0x0000000c0d0e7389 */ /* 0x00006400000c000b */
[----:B01----:R-:W-:Y:S01]  /*17540*/  ENDCOLLECTIVE ;  /* 0x000000000000791b */ /* 0x003fe20003800000 */
.L_x_391:
        /* <DEDUP_REMOVED lines=13> */
.L_x_392:
[----:B------:R-:W-:Y:S02]  /*17620*/  IMAD.MOV.U32 R13, RZ, RZ, R8 ;  /* 0x000000ffff0d7224 */ /* 0x000fe400078e0008 */
[----:B------:R-:W-:Y:S02]  /*17630*/  IMAD.MOV.U32 R12, RZ, RZ, RZ ;  /* 0x000000ffff0c7224 */ /* 0x000fe400078e00ff */
[----:B------:R-:W-:-:S07]  /*17640*/  IMAD.MOV.U32 R2, RZ, RZ, R14 ;  /* 0x000000ffff027224 */ /* 0x000fce00078e000e */
[----:B------:R-:W-:Y:S05]  /*17650*/  WARPSYNC.COLLECTIVE R15, `(.L_x_393) ;  /* 0x000000000f087348 */ /* 0x000fea0003c00000 */
[----:B------:R0:W1:Y:S02]  /*17660*/  SHFL.IDX P6, R14, R13, R12, R11 ;  /* 0x0000000c0d0e7389 */ /* 0x00006400000c000b */
[----:B01----:R-:W-:Y:S01]  /*17670*/  ENDCOLLECTIVE ;  /* 0x000000000000791b */ /* 0x003fe20003800000 */
.L_x_393:
        /* <DEDUP_REMOVED lines=13> */
.L_x_394:
[----:B------:R-:W-:Y:S05]  /*17750*/  BRA `(.L_x_395) ;  /* 0xffffffb400d87947 */ /* 0x000fea000383ffff */
.L_x_291:
[----:B----4-:R4:W0:Y:S02]  /*17760*/  SYNCS.PHASECHK.TRANS64.TRYWAIT P1, [R0+URZ+0x33470], R3 ;  /* 0x03347003000075a7 */ /* 0x010824000802017f */
[----:B0-----:R-:W-:Y:S05]  /*17770*/  @!P1 NANOSLEEP.SYNCS 0x989680 ;  /* 0x009896800000995d */ /* 0x001fea0003900000 */
[----:B------:R-:W0:Y:S02]  /*17780*/  @!P1 SYNCS.PHASECHK.TRANS64 P1, [R0+URZ+0x33470], R3 ;  /* 0x03347003000095a7 */ /* 0x000e24000802007f */
[----:B0-----:R-:W-:Y:S05]  /*17790*/  @!P1 BRA `(.L_x_291) ;  /* 0xfffffffc00f09947 */ /* 0x001fea000383ffff */
[----:B------:R-:W-:Y:S05]  /*177a0*/  BRA `(.L_x_396) ;  /* 0xffffffb800447947 */ /* 0x000fea000383ffff */
.L_x_293:
[----:B----4-:R4:W0:Y:S02]  /*177b0*/  SYNCS.PHASECHK.TRANS64.TRYWAIT P1, [R0+URZ+0x33460], R3 ;  /* 0x03346003000075a7 */ /* 0x010824000802017f */
[----:B0-----:R-:W-:Y:S05]  /*177c0*/  @!P1 NANOSLEEP.SYNCS 0x989680 ;  /* 0x009896800000995d */ /* 0x001fea0003900000 */
[----:B------:R-:W0:Y:S02]  /*177d0*/  @!P1 SYNCS.PHASECHK.TRANS64 P1, [R0+URZ+0x33460], R3 ;  /* 0x03346003000095a7 */ /* 0x000e24000802007f */
[----:B0-----:R-:W-:Y:S05]  /*177e0*/  @!P1 BRA `(.L_x_293) ;  /* 0xfffffffc00f09947 */ /* 0x001fea000383ffff */
[----:B------:R-:W-:Y:S05]  /*177f0*/  BRA `(.L_x_397) ;  /* 0xffffffb800547947 */ /* 0x000fea000383ffff */
.L_x_301:
[----:B0-----:R0:W3:Y:S02]  /*17800*/  SYNCS.PHASECHK.TRANS64.TRYWAIT P1, [R3+URZ+0x33470], R0 ;  /* 0x03347000030075a7 */ /* 0x0010e4000802017f */
[----:B---3--:R-:W-:Y:S05]  /*17810*/  @!P1 NANOSLEEP.SYNCS 0x989680 ;  /* 0x009896800000995d */ /* 0x008fea0003900000 */
[----:B------:R-:W3:Y:S02]  /*17820*/  @!P1 SYNCS.PHASECHK.TRANS64 P1, [R3+URZ+0x33470], R0 ;  /* 0x03347000030095a7 */ /* 0x000ee4000802007f */
[----:B---3--:R-:W-:Y:S05]  /*17830*/  @!P1 BRA `(.L_x_301) ;  /* 0xfffffffc00f09947 */ /* 0x008fea000383ffff */
[----:B------:R-:W-:Y:S05]  /*17840*/  BRA `(.L_x_398) ;  /* 0xffffffc000887947 */ /* 0x000fea000383ffff */
.L_x_303:
[----:B0-----:R0:W3:Y:S02]  /*17850*/  SYNCS.PHASECHK.TRANS64.TRYWAIT P1, [R3+URZ+0x33460], R0 ;  /* 0x03346000030075a7 */ /* 0x0010e4000802017f */
[----:B---3--:R-:W-:Y:S05]  /*17860*/  @!P1 NANOSLEEP.SYNCS 0x989680 ;  /* 0x009896800000995d */ /* 0x008fea0003900000 */
[----:B------:R-:W3:Y:S02]  /*17870*/  @!P1 SYNCS.PHASECHK.TRANS64 P1, [R3+URZ+0x33460], R0 ;  /* 0x03346000030095a7 */ /* 0x000ee4000802007f */
[----:B---3--:R-:W-:Y:S05]  /*17880*/  @!P1 BRA `(.L_x_303) ;  /* 0xfffffffc00f09947 */ /* 0x008fea000383ffff */
[----:B------:R-:W-:Y:S05]  /*17890*/  BRA `(.L_x_399) ;  /* 0xffffffc000947947 */ /* 0x000fea000383ffff */
.L_x_315:
[----:B0-----:R0:W1:Y:S02]  /*178a0*/  SYNCS.PHASECHK.TRANS64.TRYWAIT P0, [R4+URZ+0x33420], R0 ;  /* 0x03342000040075a7 */ /* 0x001064000800017f */
[----:B-1----:R-:W-:Y:S05]  /*178b0*/  @!P0 NANOSLEEP.SYNCS 0x989680 ;  /* 0x009896800000895d */ /* 0x002fea0003900000 */
[----:B------:R-:W1:Y:S02]  /*178c0*/  @!P0 SYNCS.PHASECHK.TRANS64 P0, [R4+URZ+0x33420], R0 ;  /* 0x03342000040085a7 */ /* 0x000e64000800007f */
[----:B-1----:R-:W-:Y:S05]  /*178d0*/  @!P0 BRA `(.L_x_315) ;  /* 0xfffffffc00f08947 */ /* 0x002fea000383ffff */
[----:B------:R-:W-:Y:S05]  /*178e0*/  BRA `(.L_x_400) ;  /* 0xffffffd400b07947 */ /* 0x000fea000383ffff */
.L_x_316:
[----:B------:R-:W1:Y:S01]  /*178f0*/  S2R R2, SR_TID.X ;  /* 0x0000000000027919 */ /* 0x000e620000002100 */
[----:B------:R-:W-:Y:S01]  /*17900*/  BSSY B0, `(.L_x_401) ;  /* 0x000000a000007945 */ /* 0x000fe20003800000 */
[----:B------:R-:W-:Y:S02]  /*17910*/  IMAD.MOV.U32 R12, RZ, RZ, RZ ;  /* 0x000000ffff0c7224 */ /* 0x000fe400078e00ff */
[----:B------:R-:W-:Y:S02]  /*17920*/  IMAD.MOV.U32 R11, RZ, RZ, 0x1f ;  /* 0x0000001fff0b7424 */ /* 0x000fe400078e00ff */
[----:B------:R-:W-:Y:S01]  /*17930*/  IMAD.MOV.U32 R15, RZ, RZ, -0x1 ;  /* 0xffffffffff0f7424 */ /* 0x000fe200078e00ff */
[----:B-1----:R-:W-:-:S04]  /*17940*/  SHF.R.U32.HI R2, RZ, 0x5, R2 ;  /* 0x00000005ff027819 */ /* 0x002fc80000011602 */
[----:B------:R-:W-:-:S05]  /*17950*/  LOP3.LUT R2, R2, 0x3, RZ, 0xc0, !PT ;  /* 0x0000000302027812 */ /* 0x000fca00078ec0ff */
[----:B------:R-:W-:-:S07]  /*17960*/  IMAD.MOV.U32 R13, RZ, RZ, R2 ;  /* 0x000000ffff0d7224 */ /* 0x000fce00078e0002 */
[----:B0-----:R-:W-:Y:S05]  /*17970*/  WARPSYNC.COLLECTIVE R15, `(.L_x_402) ;  /* 0x000000000f087348 */ /* 0x001fea0003c00000 */
[----:B------:R1:W2:Y:S02]  /*17980*/  SHFL.IDX P6, R14, R13, R12, R11 ;  /* 0x0000000c0d0e7389 */ /* 0x0002a400000c000b */
[----:B012---:R-:W-:Y:S01]  /*17990*/  ENDCOLLECTIVE ;  /* 0x000000000000791b */ /* 0x007fe20003800000 */
.L_x_402:
[----:B------:R-:W-:Y:S05]  /*179a0*/  BSYNC B0 ;  /* 0x0000000000007941 */ /* 0x000fea0003800000 */
.L_x_401:
[----:B------:R-:W-:Y:S05]  /*179b0*/  BRA `(.L_x_403) ;  /* 0xffffffd400987947 */ /* 0x000fea000383ffff */
.L_x_319:
[----:B------:R-:W-:Y:S01]  /*179c0*/  BSSY B1, `(.L_x_404) ;  /* 0x0000006000017945 */ /* 0x000fe20003800000 */
[----:B------:R-:W-:-:S07]  /*179d0*/  IMAD.MOV.U32 R15, RZ, RZ, -0x1 ;  /* 0xffffffffff0f7424 */ /* 0x000fce00078e00ff */
[----:B0-----:R-:W-:Y:S05]  /*179e0*/  WARPSYNC.COLLECTIVE R15, `(.L_x_405) ;  /* 0x000000000f0c7348 */ /* 0x001fea0003c00000 */
[----:B------:R-:W-:Y:S02]  /*179f0*/  ELECT P6, UR62, PT ;  /* 0x00000000003e782f */ /* 0x000fe400038c0000 */
[----:B------:R-:W-:Y:S01]  /*17a00*/  MOV R14, UR62 ;  /* 0x0000003e000e7c02 */ /* 0x000fe20008000f00 */
[----:B0-----:R-:W-:Y:S10]  /*17a10*/  ENDCOLLECTIVE ;  /* 0x000000000000791b */ /* 0x001ff40003800000 */
.L_x_405:
[----:B------:R-:W-:Y:S05]  /*17a20*/  BSYNC B1 ;  /* 0x0000000000017941 */ /* 0x000fea0003800000 */
.L_x_404:
[----:B------:R-:W-:Y:S05]  /*17a30*/  BRA `(.L_x_406) ;  /* 0xffffffd400907947 */ /* 0x000fea000383ffff */
.L_x_321:
[----:B0-----:R0:W1:Y:S02]  /*17a40*/  SYNCS.PHASECHK.TRANS64.TRYWAIT P1, [R5+URZ+0x33440], R0 ;  /* 0x03344000050075a7 */ /* 0x001064000802017f */
[----:B-1----:R-:W-:Y:S05]  /*17a50*/  @!P1 NANOSLEEP.SYNCS 0x989680 ;  /* 0x009896800000995d */ /* 0x002fea0003900000 */
[----:B------:R-:W1:Y:S02]  /*17a60*/  @!P1 SYNCS.PHASECHK.TRANS64 P1, [R5+URZ+0x33440], R0 ;  /* 0x03344000050095a7 */ /* 0x000e64000802007f */
[----:B-1----:R-:W-:Y:S05]  /*17a70*/  @!P1 BRA `(.L_x_321) ;  /* 0xfffffffc00f09947 */ /* 0x002fea000383ffff */
[----:B------:R-:W-:Y:S05]  /*17a80*/  BRA `(.L_x_407) ;  /* 0xffffffd400b07947 */ /* 0x000fea000383ffff */
.L_x_323:
[----:B-1----:R1:W2:Y:S02]  /*17a90*/  SYNCS.PHASECHK.TRANS64.TRYWAIT P1, [R27+URZ+0x33440], R2 ;  /* 0x033440021b0075a7 */ /* 0x0022a4000802017f */
[----:B--2---:R-:W-:Y:S05]  /*17aa0*/  @!P1 NANOSLEEP.SYNCS 0x989680 ;  /* 0x009896800000995d */ /* 0x004fea0003900000 */
[----:B------:R-:W2:Y:S02]  /*17ab0*/  @!P1 SYNCS.PHASECHK.TRANS64 P1, [R27+URZ+0x33440], R2 ;  /* 0x033440021b0095a7 */ /* 0x000ea4000802007f */
[----:B--2---:R-:W-:Y:S05]  /*17ac0*/  @!P1 BRA `(.L_x_323) ;  /* 0xfffffffc00f09947 */ /* 0x004fea000383ffff */
[----:B------:R-:W-:Y:S05]  /*17ad0*/  BRA `(.L_x_408) ;  /* 0xffffffd400bc7947 */ /* 0x000fea000383ffff */
.L_x_325:
[----:B--2---:R2:W3:Y:S02]  /*17ae0*/  SYNCS.PHASECHK.TRANS64.TRYWAIT P1, [R5+URZ+0x33460], R0 ;  /* 0x03346000050075a7 */ /* 0x0044e4000802017f */
[----:B---3--:R-:W-:Y:S05]  /*17af0*/  @!P1 NANOSLEEP.SYNCS 0x989680 ;  /* 0x009896800000995d */ /* 0x008fea0003900000 */
[----:B------:R-:W3:Y:S02]  /*17b00*/  @!P1 SYNCS.PHASECHK.TRANS64 P1, [R5+URZ+0x33460], R0 ;  /* 0x03346000050095a7 */ /* 0x000ee4000802007f */
[----:B---3--:R-:W-:Y:S05]  /*17b10*/  @!P1 BRA `(.L_x_325) ;  /* 0xfffffffc00f09947 */ /* 0x008fea000383ffff */
[----:B------:R-:W-:Y:S05]  /*17b20*/  BRA `(.L_x_409) ;  /* 0xffffffd400b87947 */ /* 0x000fea000383ffff */
.L_x_327:
[----:B---3--:R3:W4:Y:S02]  /*17b30*/  SYNCS.PHASECHK.TRANS64.TRYWAIT P1, [R27+URZ+0x33460], R2 ;  /* 0x033460021b0075a7 */ /* 0x008724000802017f */
[----:B----4-:R-:W-:Y:S05]  /*17b40*/  @!P1 NANOSLEEP.SYNCS 0x989680 ;  /* 0x009896800000995d */ /* 0x010fea0003900000 */
[----:B------:R-:W4:Y:S02]  /*17b50*/  @!P1 SYNCS.PHASECHK.TRANS64 P1, [R27+URZ+0x33460], R2 ;  /* 0x033460021b0095a7 */ /* 0x000f24000802007f */
[----:B----4-:R-:W-:Y:S05]  /*17b60*/  @!P1 BRA `(.L_x_327) ;  /* 0xfffffffc00f09947 */ /* 0x010fea000383ffff */
[----:B------:R-:W-:Y:S05]  /*17b70*/  BRA `(.L_x_410) ;  /* 0xffffffd400b47947 */ /* 0x000fea000383ffff */
.L_x_329:
[----:B----4-:R4:W0:Y:S02]  /*17b80*/  SYNCS.PHASECHK.TRANS64.TRYWAIT P1, [R5+URZ+0x33480], R0 ;  /* 0x03348000050075a7 */ /* 0x010824000802017f */
[----:B0-----:R-:W-:Y:S05]  /*17b90*/  @!P1 NANOSLEEP.SYNCS 0x989680 ;  /* 0x009896800000995d */ /* 0x001fea0003900000 */
[----:B------:R-:W0:Y:S02]  /*17ba0*/  @!P1 SYNCS.PHASECHK.TRANS64 P1, [R5+URZ+0x33480], R0 ;  /* 0x03348000050095a7 */ /* 0x000e24000802007f */
[----:B0-----:R-:W-:Y:S05]  /*17bb0*/  @!P1 BRA `(.L_x_329) ;  /* 0xfffffffc00f09947 */ /* 0x001fea000383ffff */
[----:B------:R-:W-:Y:S05]  /*17bc0*/  BRA `(.L_x_411) ;  /* 0xffffffd400b07947 */ /* 0x000fea000383ffff */
.L_x_412:
        /* <DEDUP_REMOVED lines=11> */
.L_x_3419:


//--------------------- .text._ZN7cutlass13device_kernelIN5flash11enable_sm90INS1_16FlashAttnFwdSm90INS1_25CollectiveMainloopFwdSm90ILi2EN4cute5tupleIJNS5_1CILi1EEES8_S8_EEENS6_IJNS7_ILi128EEENS7_ILi160EEENS7_ILi192EEEEEELi192ENS_12float_e4m3_tEfNS_4arch4Sm90ELb0ELb0ELb0ELb1ELb1ELb1ELb0ELb1ELb1ELb1ELb1ELb0EEENS1_21CollectiveEpilogueFwdINS6_IJSA_SC_SB_EEES9_NS_10bfloat16_tESG_Li256ELb1ELb1ELb1ELb1EEENS1_36VarlenDynamicPersistentTileSchedulerILi128ELi160ELi256ELi128ELb1ELb1ELb1ELb0ELb1ELb1EEEEEEEEEvNT_6ParamsE --------------------------
	.section	.text._ZN7cutlass13device_kernelIN5flash11enable_sm90INS1_16FlashAttnFwdSm90INS1_25CollectiveMainloopFwdSm90ILi2EN4cute5tupleIJNS5_1CILi1EEES8_S8_EEENS6_IJNS7_ILi128EEENS7_ILi160EEENS7_ILi192EEEEEELi192ENS_12float_e4m3_tEfNS_4arch4Sm90ELb0ELb0ELb0ELb1ELb1ELb1ELb0ELb1ELb1ELb1ELb1ELb0EEENS1_21CollectiveEpilogueFwdINS6_IJSA_SC_SB_EEES9_NS_10bfloat16_tESG_Li256ELb1ELb1ELb1ELb1EEENS1_36VarlenDynamicPersistentTileSchedulerILi128ELi160ELi256ELi128ELb1ELb1ELb1ELb0ELb1ELb1EEEEEEEEEvNT_6ParamsE,"ax",@progbits
	.align	128
.text._ZN7cutlass13device_kernelIN5flash11enable_sm90INS1_16FlashAttnFwdSm90INS1_25CollectiveMainloopFwdSm90ILi2EN4cute5tupleIJNS5_1CILi1EEES8_S8_EEENS6_IJNS7_ILi128EEENS7_ILi160EEENS7_ILi192EEEEEELi192ENS_12float_e4m3_tEfNS_4arch4Sm90ELb0ELb0ELb0ELb1ELb1ELb1ELb0ELb1ELb1ELb1ELb1ELb0EEENS1_21CollectiveEpilogueFwdINS6_IJSA_SC_SB_EEES9_NS_10bfloat16_tESG_Li256ELb1ELb1ELb1ELb1EEENS1_36VarlenDynamicPersistentTileSchedulerILi128ELi160ELi256ELi128ELb1ELb1ELb1ELb0ELb1ELb1EEEEEEEEEvNT_6ParamsE:
        .type           _ZN7cutlass13device_kernelIN5flash11enable_sm90INS1_16FlashAttnFwdSm90INS1_25CollectiveMainloopFwdSm90ILi2EN4cute5tupleIJNS5_1CILi1EEES8_S8_EEENS6_IJNS7_ILi128EEENS7_ILi160EEENS7_ILi192EEEEEELi192ENS_12float_e4m3_tEfNS_4arch4Sm90ELb0ELb0ELb0ELb1ELb1ELb1ELb0ELb1ELb1ELb1ELb1ELb0EEENS1_21CollectiveEpilogueFwdINS6_IJSA_SC_SB_EEES9_NS_10bfloat16_tESG_Li256ELb1ELb1ELb1ELb1EEENS1_36VarlenDynamicPersistentTileSchedulerILi128ELi160ELi256ELi128ELb1ELb1ELb1ELb0ELb1ELb1EEEEEEEEEvNT_6ParamsE,@function
        .size           _ZN7cutlass13device_kernelIN5flash11enable_sm90INS1_16FlashAttnFwdSm90INS1_25CollectiveMainloopFwdSm90ILi2EN4cute5tupleIJNS5_1CILi1EEES8_S8_EEENS6_IJNS7_ILi128EEENS7_ILi160EEENS7_ILi192EEEEEELi192ENS_12float_e4m3_tEfNS_4arch4Sm90ELb0ELb0ELb0ELb1ELb1ELb1ELb0ELb1ELb1ELb1ELb1ELb0EEENS1_21CollectiveEpilogueFwdINS6_IJSA_SC_SB_EEES9_NS_10bfloat16_tESG_Li256ELb1ELb1ELb1ELb1EEENS1_36VarlenDynamicPersistentTileSchedulerILi128ELi160ELi256ELi128ELb1ELb1ELb1ELb0ELb1ELb1EEEEEEEEEvNT_6ParamsE,(.L_x_3420 - _ZN7cutlass13device_kernelIN5flash11enable_sm90INS1_16FlashAttnFwdSm90INS1_25CollectiveMainloopFwdSm90ILi2EN4cute5tupleIJNS5_1CILi1EEES8_S8_EEENS6_IJNS7_ILi128EEENS7_ILi160EEENS7_ILi192EEEEEELi192ENS_12float_e4m3_tEfNS_4arch4Sm90ELb0ELb0ELb0ELb1ELb1ELb1ELb0ELb1ELb1ELb1ELb1ELb0EEENS1_21CollectiveEpilogueFwdINS6_IJSA_SC_SB_EEES9_NS_10bfloat16_tESG_Li256ELb1ELb1ELb1ELb1EEENS1_36VarlenDynamicPersistentTileSchedulerILi128ELi160ELi256ELi128ELb1ELb1ELb1ELb0ELb1ELb1EEEEEEEEEvNT_6ParamsE)
        .other          _ZN7cutlass13device_kernelIN5flash11enable_sm90INS1_16FlashAttnFwdSm90INS1_25CollectiveMainloopFwdSm90ILi2EN4cute5tupleIJNS5_1CILi1EEES8_S8_EEENS6_IJNS7_ILi128EEENS7_ILi160EEENS7_ILi192EEEEEELi192ENS_12float_e4m3_tEfNS_4arch4Sm90ELb0ELb0ELb0ELb1ELb1ELb1ELb0ELb1ELb1ELb1ELb1ELb0EEENS1_21CollectiveEpilogueFwdINS6_IJSA_SC_SB_EEES9_NS_10bfloat16_tESG_Li256ELb1ELb1ELb1ELb1EEENS1_36VarlenDynamicPersistentTileSchedulerILi128ELi160ELi256ELi128ELb1ELb1ELb1ELb0ELb1ELb1EEEEEEEEEvNT_6ParamsE,@"STO_CUDA_ENTRY STV_DEFAULT"
_ZN7cutlass13device_kernelIN5flash11enable_sm90INS1_16FlashAttnFwdSm90INS1_25CollectiveMainloopFwdSm90ILi2EN4cute5tupleIJNS5_1CILi1EEES8_S8_EEENS6_IJNS7_ILi128EEENS7_ILi160EEENS7_ILi192EEEEEELi192ENS_12float_e4m3_tEfNS_4arch4Sm90ELb0ELb0ELb0ELb1ELb1ELb1ELb0ELb1ELb1ELb1ELb1ELb0EEENS1_21CollectiveEpilogueFwdINS6_IJSA_SC_SB_EEES9_NS_10bfloat16_tESG_Li256ELb1ELb1ELb1ELb1EEENS1_36VarlenDynamicPersistentTileSchedulerILi128ELi160ELi256ELi128ELb1ELb1ELb1ELb0ELb1ELb1EEEEEEEEEvNT_6ParamsE:
[----:B------:R-:W0:Y:S02]  /*0000*/  LDC R1, c[0x0][0x28] ;  /* 0x00000a00ff017b82 */ /* 0x000e240000000800 */
[----:B0-----:R-:W-:Y:S01]  /*0010*/  VIADD R1, R1, 0xfffffec0 ;  /* 0xfffffec001017836 */ /* 0x001fe20000000000 */
[----:B------:R-:W0:Y:S01]  /*0020*/  S2R R3, SR_TID.X ;  /* 0x0000000000037919 */ /* 0x000e220000002100 */
[----:B------:R-:W-:Y:S01]  /*0030*/  ELECT P0, URZ, PT ;  /* 0x00000000003f782f */ /* 0x000fe20003800000 */
[----:B------:R-:W-:Y:S01]  /*0040*/  BSSY B0, `(.L_x_413) ;  /* 0x000000e000007945 */ /* 0x000fe20003800000 */
[--C-:B0-----:R-:W-:Y:S02]  /*0050*/  SHF.R.U32.HI R0, RZ, 0x5, R3.reuse ;  /* 0x00000005ff007819 */ /* 0x101fe40000011603 */
[----:B------:R-:W-:-:S03]  /*0060*/  SHF.R.U32.HI R3, RZ, 0x7, R3 ;  /* 0x00000007ff037819 */ /* 0x000fc60000011603 */
[----:B------:R-:W0:Y:S02]  /*0070*/  SHFL.IDX PT, R2, R0, RZ, 0x1f ;  /* 0x00001fff00027589 */ /* 0x000e2400000e0000 */
[----:B0-----:R-:W-:-:S13]  /*0080*/  ISETP.EQ.AND P0, PT, R2, RZ, P0 ;  /* 0x000000ff0200720c */ /* 0x001fda0000702270 */
[----:B------:R-:W-:Y:S05]  /*0090*/  @!P0 BRA `(.L_x_414) ;  /* 0x0000000000208947 */ /* 0x000fea0003800000 */
[----:B------:R-:W-:Y:S02]  /*00a0*/  ULDC.64 UR4, c[0x0][0x198] ;  /* 0x0000660000047ab9 */ /* 0x000fe40000000a00 */
[----:B------:R-:W-:Y:S02]  /*00b0*/  UIADD3 UR6, UP0, UR4, 0x570, URZ ;  /* 0x0000057004067890 */ /* 0x000fe4000ff1e03f */
[----:B------:R-:W-:Y:S02]  /*00c0*/  UIADD3 UR4, UP1, UR4, 0x670, URZ ;  /* 0x0000067004047890 */ /* 0x000fe4000ff3e03f */
[----:B------:R-:W-:Y:S02]  /*00d0*/  UIADD3.X UR7, URZ, UR5, URZ, UP0, !UPT ;  /* 0x000000053f077290 */ /* 0x000fe400087fe43f */
[----:B------:R-:W-:-:S07]  /*00e0*/  UIADD3.X UR5, URZ, UR5, URZ, UP1, !UPT ;  /* 0x000000053f057290 */ /* 0x000fce0008ffe43f */
[----:B------:R0:W-:Y:S02]  /*00f0*/  UTMACCTL.PF [UR6] ;  /* 0x00000000060079b9 */ /* 0x0001e40008040000 */
[----:B------:R0:W-:Y:S02]  /*0100*/  UTMACCTL.PF [UR4] ;  /* 0x00000000040079b9 */ /* 0x0001e40008040000 */
[----:B0-----:R-:W-:Y:S01]  /*0110*/  NOP ;  /* 0x0000000000007918 */ /* 0x001fe20000000000 */
.L_x_414:
[----:B------:R-:W-:Y:S05]  /*0120*/  BSYNC B0 ;  /* 0x0000000000007941 */ /* 0x000fea0003800000 */
.L_x_413:
[----:B------:R-:W-:Y:S01]  /*0130*/  VOTEU.ANY UP0, P0 ;  /* 0x00000000003f7886 */ /* 0x000fe20000000100 */
[----:B------:R-:W0:Y:S01]  /*0140*/  SHFL.IDX PT, R3, R3, RZ, 0x1f ;  /* 0x00001fff03037589 */ /* 0x000e2200000e0000 */
[----:B------:R-:W-:Y:S01]  /*0150*/  UMOV UR4, 0x80 ;  /* 0x0000008000047882 */ /* 0x000fe20000000000 */
[----:B------:R-:W-:Y:S01]  /*0160*/  UMOV UR7, 0x100 ;  /* 0x0000010000077882 */ /* 0x000fe20000000000 */
[----:B------:R-:W-:Y:S01]  /*0170*/  VOTEU.ANY UP1, P0 ;  /* 0x00000000003f7886 */ /* 0x000fe20000020100 */
[----:B------:R-:W1:Y:S01]  /*0180*/  @UP0 S2UR UR8, SR_CgaCtaId ;  /* 0x00000000000809c3 */ /* 0x000e620000008800 */
[----:B------:R-:W2:Y:S01]  /*0190*/  SHFL.IDX PT, R2, R0, RZ, 0x1f ;  /* 0x00001fff00027589 */ /* 0x000ea200000e0000 */
[----:B------:R-:W-:Y:S01]  /*01a0*/  @UP0 UMOV UR6, 0x400 ;  /* 0x0000040000060882 */ /* 0x000fe20000000000 */
[----:B------:R-:W-:-:S04]  /*01b0*/  @UP0 UIADD3 UR4, -UR4, 0x100000, URZ ;  /* 0x0010000004040890 */ /* 0x000fc8000fffe13f */
[----:B------:R-:W-:Y:S02]  /*01c0*/  @UP0 USHF.L.U32 UR5, UR4, 0xb, URZ ;  /* 0x0000000b04050899 */ /* 0x000fe4000800063f */
[----:B------:R-:W-:Y:S01]  /*01d0*/  @UP0 USHF.L.U32 UR4, UR4, 0x1, URZ ;  /* 0x0000000104040899 */ /* 0x000fe2000800063f */
[----:B------:R-:W-:Y:S01]  /*01e0*/  VOTEU.ANY UP2, P0 ;  /* 0x00000000003f7886 */ /* 0x000fe20000040100 */
[----:B0-----:R-:W-:Y:S01]  /*01f0*/  R2UR UR9, R3 ;  /* 0x00000000030972ca */ /* 0x001fe200000e0000 */
[----:B-1----:R-:W-:Y:S01]  /*0200*/  @UP0 ULEA UR8, UR8, UR6, 0x18 ;  /* 0x0000000608080291 */ /* 0x002fe2000f8ec03f */
[----:B--2---:R-:W-:Y:S01]  /*0210*/  ISETP.NE.AND P1, PT, R2, RZ, PT ;  /* 0x000000ff0200720c */ /* 0x004fe20003f25270 */
[----:B------:R-:W-:-:S04]  /*0220*/  @UP0 UIADD3 UR6, -UR7, 0x100000, URZ ;  /* 0x0010000007060890 */ /* 0x000fc8000fffe13f */
[----:B------:R-:W-:Y:S02]  /*0230*/  @UP0 USHF.L.U32 UR7, UR6, 0xb, URZ ;  /* 0x0000000b06070899 */ /* 0x000fe4000800063f */
[----:B------:R-:W-:-:S04]  /*0240*/  @UP0 USHF.L.U32 UR6, UR6, 0x1, URZ ;  /* 0x0000000106060899 */ /* 0x000fc8000800063f */
[----:B------:R-:W-:Y:S01]  /*0250*/  UISETP.NE.AND UP0, UPT, UR9, URZ, UPT ;  /* 0x0000003f0900728c */ /* 0x000fe2000bf05270 */
[----:B------:R-:W0:Y:S02]  /*0260*/  FENCE.VIEW.ASYNC.S ;  /* 0x00000000000073c6 */ /* 0x000e240000000000 */
[----:B0-----:R0:W1:Y:S05]  /*0270*/  @UP1 SYNCS.EXCH.64 URZ, [UR8+0x33400], UR4 ;  /* 0x03340004083f15b2 */ /* 0x00106a0008000100 */
[----:B------:R0:W2:Y:S01]  /*0280*/  @UP2 SYNCS.EXCH.64 URZ, [UR8+0x33420], UR6 ;  /* 0x03342006083f25b2 */ /* 0x0000a20008000100 */
[----:B------:R-:W-:Y:S05]  /*0290*/  @P1 BRA `(.L_x_415) ;  /* 0x0000000000481947 */ /* 0x000fea0003800000 */
[----:B0-----:R-:W0:Y:S01]  /*02a0*/  S2UR UR5, SR_CgaCtaId ;  /* 0x00000000000579c3 */ /* 0x001e220000008800 */
        /* <DEDUP_REMOVED lines=12> */
[----:B0-----:R3:W4:Y:S08]  /*0370*/  SYNCS.EXCH.64 URZ, [UR8+0x33430], UR4 ;  /* 0x03343004083f75b2 */ /* 0x0017300008000100 */
[----:B------:R3:W0:Y:S01]  /*0380*/  SYNCS.EXCH.64 URZ, [UR8+0x33440], UR6 ;  /* 0x03344006083f75b2 */ /* 0x0006220008000100 */
[----:B------:R3:W0:Y:S01]  /*0390*/  SYNCS.EXCH.64 URZ, [UR8+0x33438], UR4 ;  /* 0x03343804083f75b2 */ /* 0x0006220008000100 */
[----:B------:R3:W0:Y:S02]  /*03a0*/  SYNCS.EXCH.64 URZ, [UR8+0x33448], UR6 ;  /* 0x03344806083f75b2 */ /* 0x0006240008000100 */
[----:B---3--:R-:W-:Y:S01]  /*03b0*/  NOP ;  /* 0x0000000000007918 */ /* 0x008fe20000000000 */
.L_x_415:
[----:B------:R-:W3:Y:S01]  /*03c0*/  SHFL.IDX PT, R2, R0, RZ, 0x1f ;  /* 0x00001fff00027589 */ /* 0x000ee200000e0000 */
[----:B------:R-:W-:Y:S01]  /*03d0*/  NOP ;  /* 0x0000000000007918 */ /* 0x000fe20000000000 */
[----:B---3--:R-:W-:-:S13]  /*03e0*/  ISETP.NE.AND P0, PT, R2, RZ, PT ;  /* 0x000000ff0200720c */ /* 0x008fda0003f05270 */
        /* <DEDUP_REMOVED lines=14> */
[----:B0-----:R3:W0:Y:S08]  /*04d0*/  SYNCS.EXCH.64 URZ, [UR8+0x33450], UR4 ;  /* 0x03345004083f75b2 */ /* 0x0016300008000100 */
[----:B------:R3:W0:Y:S01]  /*04e0*/  SYNCS.EXCH.64 URZ, [UR8+0x33460], UR6 ;  /* 0x03346006083f75b2 */ /* 0x0006220008000100 */
[----:B------:R3:W0:Y:S01]  /*04f0*/  SYNCS.EXCH.64 URZ, [UR8+0x33458], UR4 ;  /* 0x03345804083f75b2 */ /* 0x0006220008000100 */
[----:B------:R3:W0:Y:S02]  /*0500*/  SYNCS.EXCH.64 URZ, [UR8+0x33468], UR6 ;  /* 0x03346806083f75b2 */ /* 0x0006240008000100 */
[----:B---3--:R-:W-:Y:S01]  /*0510*/  NOP ;  /* 0x0000000000007918 */ /* 0x008fe20000000000 */
.L_x_416:
[----:B------:R-:W3:Y:S01]  /*0520*/  SHFL.IDX PT, R2, R0, RZ, 0x1f ;  /* 0x00001fff00027589 */ /* 0x000ee200000e0000 */
[----:B------:R-:W-:Y:S01]  /*0530*/  NOP ;  /* 0x0000000000007918 */ /* 0x000fe20000000000 */
[----:B---3--:R-:W-:-:S13]  /*0540*/  ISETP.NE.AND P0, PT, R2, RZ, PT ;  /* 0x000000ff0200720c */ /* 0x008fda0003f05270 */
[----:B------:R-:W-:Y:S05]  /*0550*/  @P0 BRA `(.L_x_417) ;  /* 0x0000000000380947 */ /* 0x000fea0003800000 */
[----:B0-----:R-:W0:Y:S01]  /*0560*/  S2UR UR5, SR_CgaCtaId ;  /* 0x00000000000579c3 */ /* 0x001e220000008800 */
[----:B------:R-:W-:Y:S01]  /*0570*/  UMOV UR4, 0x400 ;  /* 0x0000040000047882 */ /* 0x000fe20000000000 */
[----:B------:R-:W-:Y:S01]  /*0580*/  UMOV UR7, 0x80 ;  /* 0x0000008000077882 */ /* 0x000fe20000000000 */
[----:B------:R-:W-:Y:S01]  /*0590*/  ELECT P0, URZ, PT ;  /* 0x00000000003f782f */ /* 0x000fe20003800000 */
[----:B0-----:R-:W-:Y:S02]  /*05a0*/  ULEA UR6, UR5, UR4, 0x18 ;  /* 0x0000000405067291 */ /* 0x001fe4000f8ec03f */
[----:B------:R-:W-:-:S04]  /*05b0*/  UIADD3 UR4, -UR7, 0x100000, URZ ;  /* 0x0010000007047890 */ /* 0x000fc8000fffe13f */
[----:B------:R-:W-:Y:S02]  /*05c0*/  USHF.L.U32 UR5, UR4, 0xb, URZ ;  /* 0x0000000b04057899 */ /* 0x000fe4000800063f */
[----:B------:R-:W-:Y:S01]  /*05d0*/  USHF.L.U32 UR4, UR4, 0x1, URZ ;  /* 0x0000000104047899 */ /* 0x000fe2000800063f */
[----:B------:R-:W0:Y:S11]  /*05e0*/  FENCE.VIEW.ASYNC.S ;  /* 0x00000000000073c6 */ /* 0x000e360000000000 */
[----:B0-----:R3:W0:Y:S01]  /*05f0*/  SYNCS.EXCH.64 URZ, [UR6+0x33470], UR4 ;  /* 0x03347004063f75b2 */ /* 0x0016220008000100 */
[----:B------:R3:W0:Y:S01]  /*0600*/  SYNCS.EXCH.64 URZ, [UR6+0x33480], UR4 ;  /* 0x03348004063f75b2 */ /* 0x0006220008000100 */
[----:B------:R3:W0:Y:S01]  /*0610*/  SYNCS.EXCH.64 URZ, [UR6+0x33478], UR4 ;  /* 0x03347804063f75b2 */ /* 0x0006220008000100 */
[----:B------:R3:W0:Y:S02]  /*0620*/  SYNCS.EXCH.64 URZ, [UR6+0x33488], UR4 ;  /* 0x03348804063f75b2 */ /* 0x0006240008000100 */
[----:B---3--:R-:W-:Y:S01]  /*0630*/  NOP ;  /* 0x0000000000007918 */ /* 0x008fe20000000000 */
.L_x_417:
        /* <DEDUP_REMOVED lines=22> */
.L_x_418:
[----:B------:R-:W3:Y:S01]  /*07a0*/  SHFL.IDX PT, R3, R0, RZ, 0x1f ;  /* 0x00001fff00037589 */ /* 0x000ee200000e0000 */
[----:B------:R-:W-:Y:S01]  /*07b0*/  NOP ;  /* 0x0000000000007918 */ /* 0x000fe20000000000 */
[----:B------:R-:W0:Y:S01]  /*07c0*/  S2R R2, SR_CgaCtaId ;  /* 0x0000000000027919 */ /* 0x000e220000008800 */
[----:B---3--:R-:W-:-:S13]  /*07d0*/  ISETP.NE.AND P0, PT, R3, RZ, PT ;  /* 0x000000ff0300720c */ /* 0x008fda0003f05270 */
[----:B0-----:R-:W-:Y:S05]  /*07e0*/  @P0 BRA `(.L_x_419) ;  /* 0x0000000000480947 */ /* 0x001fea0003800000 */
[----:B------:R-:W0:Y:S01]  /*07f0*/  S2UR UR5, SR_CgaCtaId ;  /* 0x00000000000579c3 */ /* 0x000e220000008800 */
        /* <DEDUP_REMOVED lines=12> */
[----:B0-----:R0:W3:Y:S08]  /*08c0*/  SYNCS.EXCH.64 URZ, [UR8+0x334b0], UR4 ;  /* 0x0334b004083f75b2 */ /* 0x0010f00008000100 */
[----:B------:R0:W0:Y:S01]  /*08d0*/  SYNCS.EXCH.64 URZ, [UR8+0x334c0], UR6 ;  /* 0x0334c006083f75b2 */ /* 0x0000220008000100 */
[----:B------:R0:W0:Y:S01]  /*08e0*/  SYNCS.EXCH.64 URZ, [UR8+0x334b8], UR4 ;  /* 0x0334b804083f75b2 */ /* 0x0000220008000100 */
[----:B------:R0:W0:Y:S01]  /*08f0*/  SYNCS.EXCH.64 URZ, [UR8+0x334c8], UR6 ;  /* 0x0334c806083f75b2 */ /* 0x0000220008000100 */
[----:B------:R-:W-:Y:S01]  /*0900*/  NOP ;  /* 0x0000000000007918 */ /* 0x000fe20000000000 */
.L_x_419:
[----:B------:R-:W-:Y:S01]  /*0910*/  PLOP3.LUT P0, PT, PT, PT, UP0, 0x80, 0x0 ;  /* 0x000000000000781c */ /* 0x000fe20003f0f008 */
[----:B------:R-:W-:Y:S01]  /*0920*/  UMOV UR36, 0x1 ;  /* 0x0000000100247882 */ /* 0x000fe20000000000 */
[----:B------:R-:W-:Y:S01]  /*0930*/  NOP ;  /* 0x0000000000007918 */ /* 0x000fe20000000000 */
[----:B------:R-:W-:Y:S01]  /*0940*/  USEL UR36, UR36, 0x2, !UP0 ;  /* 0x0000000224247887 */ /* 0x000fe2000c000000 */
[----:B------:R-:W-:Y:S01]  /*0950*/  BSSY B8, `(.L_x_420) ;  /* 0x0002e17000087945 */ /* 0x000fe20003800000 */
[----:B------:R-:W-:Y:S01]  /*0960*/  ULDC.64 UR50, c[0x0][0x208] ;  /* 0x0000820000327ab9 */ /* 0x000fe20000000a00 */
[----:B01234-:R-:W-:Y:S07]  /*0970*/  BAR.SYNC.DEFER_BLOCKING 0x0 ;  /* 0x0000000000007b1d */ /* 0x01ffee0000010000 */
[----:B------:R-:W-:Y:S05]  /*0980*/  @!P0 BRA `(.L_x_421) ;  /* 0x0000025800688947 */ /* 0x000fea0003800000 */
.L_x_422:
[----:B------:R-:W-:-:S08]  /*0990*/  NOP ;  /* 0x0000000000007918 */ /* 0x000fd00000000000 */
[----:B------:R-:W0:Y:S02]  /*09a0*/  USETMAXREG.TRY_ALLOC.CTAPOOL UP0, 0xe8 ;  /* 0x000000e8000079c8 */ /* 0x000e240008000600 */
[----:B0-----:R-:W-:-:S13]  /*09b0*/  PLOP3.LUT P0, PT, PT, PT, UP0, 0x80, 0x0 ;  /* 0x000000000000781c */ /* 0x001fda0003f0f008 */
[----:B------:R-:W-:Y:S05]  /*09c0*/  @!P0 BRA `(.L_x_422) ;  /* 0xfffffffc00f08947 */ /* 0x000fea000383ffff */
[----:B------:R-:W2:Y:S01]  /*09d0*/  LDL.LU R0, [R1+0x8] ;  /* 0x0000080001007983 */ /* 0x000ea20000300800 */
[----:B------:R-:W0:Y:S01]  /*09e0*/  S2R R2, SR_TID.X ;  /* 0x0000000000027919 */ /* 0x000e220000002100 */
[----:B------:R-:W1:Y:S01]  /*09f0*/  S2UR UR38, SR_CgaCtaId ;  /* 0x00000000002679c3 */ /* 0x000e620000008800 */
[----:B------:R-:W-:Y:S01]  /*0a00*/  UMOV UR4, 0x400 ;  /* 0x0000040000047882 */ /* 0x000fe20000000000 */
[----:B0-----:R-:W-:-:S06]  /*0a10*/  SHF.R.U32.HI R2, RZ, 0x7, R2 ;  /* 0x00000007ff027819 */ /* 0x001fcc0000011602 */
[----:B------:R-:W-:Y:S06]  /*0a20*/  BAR.ARV 0x8, 0x180 ;  /* 0x0206000000007b1d */ /* 0x000fec0000002000 */
[----:B------:R-:W-:-:S13]  /*0a30*/  ISETP.NE.AND P0, PT, R2, 0x1, PT ;  /* 0x000000010200780c */ /* 0x000fda0003f05270 */
[----:B------:R-:W-:Y:S08]  /*0a40*/  @!P0 BAR.ARV 0x9, 0x100 ;  /* 0x0244000000008b1d */ /* 0x000ff00000002000 */
[----:B------:R-:W-:Y:S01]  /*0a50*/  BAR.SYNC.DEFER_BLOCKING 0x5, 0x180 ;  /* 0x0146000000007b1d */ /* 0x000fe20000010000 */
[----:B-1----:R-:W-:-:S06]  /*0a60*/  ULEA UR4, UR38, UR4, 0x18 ;  /* 0x0000000426047291 */ /* 0x002fcc000f8ec03f */
[----:B------:R-:W-:Y:S01]  /*0a70*/  IMAD.U32 R18, RZ, RZ, UR4 ;  /* 0x00000004ff127e24 */ /* 0x000fe2000f8e00ff */
[----:B------:R-:W-:-:S04]  /*0a80*/  ULDC UR4, c[0x0][0xc3c] ;  /* 0x00030f0000047ab9 */ /* 0x000fc80000000800 */
[----:B------:R-:W0:Y:S01]  /*0a90*/  LDS.128 R128, [R18+0x334d0] ;  /* 0x0334d00012807984 */ /* 0x000e220000000c00 */
[----:B------:R-:W-:Y:S06]  /*0aa0*/  BAR.ARV 0x4, 0x180 ;  /* 0x0106000000007b1d */ /* 0x000fec0000002000 */
[----:B--2---:R-:W-:-:S04]  /*0ab0*/  LOP3.LUT R0, R0, 0xffffffef, RZ, 0xc0, !PT ;  /* 0xffffffef00007812 */ /* 0x004fc800078ec0ff */
[----:B------:R-:W-:-:S05]  /*0ac0*/  @P0 LOP3.LUT R0, R0, 0x10, RZ, 0xfc, !PT ;  /* 0x0000001000000812 */ /* 0x000fca00078efcff */
[----:B------:R1:W-:Y:S01]  /*0ad0*/  STL [R1+0x8], R0 ;  /* 0x0000080001007387 */ /* 0x0003e20000100800 */
[----:B0-----:R-:W-:-:S13]  /*0ae0*/  ISETP.GE.AND P0, PT, R131, UR4, PT ;  /* 0x0000000483007c0c */ /* 0x001fda000bf06270 */
[----:B-1----:R-:W-:Y:S05]  /*0af0*/  @P0 BRA `(.L_x_423) ;  /* 0x000002dc00f00947 */ /* 0x002fea0003800000 */
[----:B------:R-:W0:Y:S01]  /*0b00*/  S2R R0, SR_TID.X ;  /* 0x0000000000007919 */ /* 0x000e220000002100 */
[----:B------:R-:W-:Y:S01]  /*0b10*/  R2UR UR48, R18 ;  /* 0x00000000123072ca */ /* 0x000fe200000e0000 */
[----:B------:R-:W-:Y:S01]  /*0b20*/  IMAD.MOV.U32 R19, RZ, RZ, RZ ;  /* 0x000000ffff137224 */ /* 0x000fe200078e00ff */
[----:B------:R-:W-:Y:S01]  /*0b30*/  ULOP3.LUT UR49, UR36, 0x1, URZ, 0xfc, !UPT ;  /* 0x0000000124317892 */ /* 0x000fe2000f8efc3f */
[----:B------:R-:W-:-:S10]  /*0b40*/  UMOV UR37, URZ ;  /* 0x0000003f00257c82 */ /* 0x000fd40008000000 */
[----:B------:R-:W-:Y:S01]  /*0b50*/  UIADD3 UR48, UR48, 0x1e200, URZ ;  /* 0x0001e20030307890 */ /* 0x000fe2000fffe03f */
[----:B0-----:R-:W-:-:S05]  /*0b60*/  VIADD R0, R0, 0xffffff80 ;  /* 0xffffff8000007836 */ /* 0x001fca0000000000 */
[----:B------:R-:W-:Y:S02]  /*0b70*/  SHF.R.S32.HI R3, RZ, 0x1f, R0 ;  /* 0x0000001fff037819 */ /* 0x000fe40000011400 */
[-C--:B------:R-:W-:Y:S02]  /*0b80*/  LEA.HI R4, R0, R0.reuse, RZ, 0x1 ;  /* 0x0000000000047211 */ /* 0x080fe400078f08ff */
[CC--:B------:R-:W-:Y:S02]  /*0b90*/  LEA.HI R7, R3.reuse, R0.reuse, RZ, 0x5 ;  /* 0x0000000003077211 */ /* 0x0c0fe400078f28ff */
[CC--:B------:R-:W-:Y:S02]  /*0ba0*/  LEA.HI R5, R3.reuse, R0.reuse, RZ, 0x2 ;  /* 0x0000000003057211 */ /* 0x0c0fe400078f10ff */
[-C--:B------:R-:W-:Y:S01]  /*0bb0*/  LEA.HI R6, R3, R0.reuse, RZ, 0x4 ;  /* 0x0000000003067211 */ /* 0x080fe200078f20ff */
[----:B------:R-:W-:Y:S01]  /*0bc0*/  IMAD.SHL.U32 R8, R7, 0x20, RZ ;  /* 0x0000002007087824 */ /* 0x000fe200078e00ff */
[----:B------:R-:W-:-:S02]  /*0bd0*/  LEA.HI R2, R3, R0, RZ, 0x7 ;  /* 0x0000000003027211 */ /* 0x000fc400078f38ff */
[----:B------:R-:W-:Y:S02]  /*0be0*/  LOP3.LUT R3, R4, 0xfffffffe, RZ, 0xc0, !PT ;  /* 0xfffffffe04037812 */ /* 0x000fe400078ec0ff */
[----:B------:R-:W-:Y:S02]  /*0bf0*/  LOP3.LUT R7, R6, 0x3fffff0, RZ, 0xc0, !PT ;  /* 0x03fffff006077812 */ /* 0x000fe400078ec0ff */
[----:B------:R-:W-:Y:S01]  /*0c00*/  LOP3.LUT R11, R5, 0xfffffffc, RZ, 0xc0, !PT ;  /* 0xfffffffc050b7812 */ /* 0x000fe200078ec0ff */
[----:B------:R-:W-:Y:S01]  /*0c10*/  IMAD.IADD R16, R0, 0x1, -R3 ;  /* 0x0000000100107824 */ /* 0x000fe200078e0a03 */
[----:B------:R-:W-:Y:S01]  /*0c20*/  LOP3.LUT R9, R2, 0xffffff80, RZ, 0xc0, !PT ;  /* 0xffffff8002097812 */ /* 0x000fe200078ec0ff */
[C---:B------:R-:W-:Y:S01]  /*0c30*/  IMAD.IADD R7, R0.reuse, 0x1, -R7 ;  /* 0x0000000100077824 */ /* 0x040fe200078e0a07 */
[----:B------:R-:W-:Y:S01]  /*0c40*/  SHF.R.S32.HI R10, RZ, 0x1, R4 ;  /* 0x00000001ff0a7819 */ /* 0x000fe20000011404 */
[C---:B------:R-:W-:Y:S01]  /*0c50*/  IMAD.IADD R11, R0.reuse, 0x1, -R11 ;  /* 0x00000001000b7824 */ /* 0x040fe200078e0a0b */
[----:B------:R-:W-:Y:S01]  /*0c60*/  IADD3 R20, R0, -R9, RZ ;  /* 0x8000000900147210 */ /* 0x000fe20007ffe0ff */
[----:B------:R-:W-:Y:S01]  /*0c70*/  IMAD.SHL.U32 R224, R16, 0x8, RZ ;  /* 0x0000000810e07824 */ /* 0x000fe200078e00ff */
[----:B------:R-:W-:Y:S01]  /*0c80*/  LOP3.LUT R8, R8, 0xfffffc00, RZ, 0xc0, !PT ;  /* 0xfffffc0008087812 */ /* 0x000fe200078ec0ff */
[----:B------:R-:W-:Y:S01]  /*0c90*/  VIADD R13, R10, 0x80 ;  /* 0x000000800a0d7836 */ /* 0x000fe20000000000 */
[--C-:B------:R-:W-:Y:S01]  /*0ca0*/  SHF.R.S32.HI R0, RZ, 0x2, R5.reuse ;  /* 0x00000002ff007819 */ /* 0x100fe20000011405 */
[----:B------:R-:W-:Y:S01]  /*0cb0*/  STL [R1+0xc8], R20 ;  /* 0x0000c81401007387 */ /* 0x000fe20000100800 */
[----:B------:R-:W-:Y:S01]  /*0cc0*/  SHF.R.S32.HI R5, RZ, 0x1f, R5 ;  /* 0x0000001fff057819 */ /* 0x000fe20000011405 */
[----:B------:R-:W-:Y:S01]  /*0cd0*/  IMAD R9, R7, 0x40, R8 ;  /* 0x0000004007097824 */ /* 0x000fe200078e0208 */
[----:B------:R-:W-:Y:S01]  /*0ce0*/  LEA.HI R4, R4, R10, RZ, 0x1 ;  /* 0x0000000a04047211 */ /* 0x000fe200078f08ff */
[----:B------:R-:W-:Y:S01]  /*0cf0*/  IMAD.SHL.U32 R16, R16, 0x10, RZ ;  /* 0x0000001010107824 */ /* 0x000fe200078e00ff */
[----:B------:R-:W-:-:S02]  /*0d00*/  SHF.R.S32.HI R3, RZ, 0x7, R2 ;  /* 0x00000007ff037819 */ /* 0x000fc40000011402 */
[----:B------:R-:W-:Y:S01]  /*0d10*/  LEA.HI R5, R5, R0, RZ, 0x2 ;  /* 0x0000000005057211 */ /* 0x000fe200078f10ff */
[C---:B------:R-:W-:Y:S01]  /*0d20*/  VIADD R22, R16.reuse, 0x80 ;  /* 0x0000008010167836 */ /* 0x040fe20000000000 */
[----:B------:R-:W-:Y:S01]  /*0d30*/  SHF.R.S32.HI R7, RZ, 0x4, R6 ;  /* 0x00000004ff077819 */ /* 0x000fe20000011406 */
[----:B------:R-:W-:Y:S01]  /*0d40*/  VIADD R220, R16, 0xa0 ;  /* 0x000000a010dc7836 */ /* 0x000fe20000000000 */
[----:B------:R-:W-:Y:S02]  /*0d50*/  LOP3.LUT R4, R4, 0x3fffffe, RZ, 0xc0, !PT ;  /* 0x03fffffe04047812 */ /* 0x000fe400078ec0ff */
[----:B------:R-:W-:Y:S02]  /*0d60*/  LEA.HI R2, R2, R3, RZ, 0x1 ;  /* 0x0000000302027211 */ /* 0x000fe400078f08ff */
[----:B------:R-:W-:Y:S01]  /*0d70*/  LOP3.LUT R5, R5, 0xfffffffc, RZ, 0xc0, !PT ;  /* 0xfffffffc05057812 */ /* 0x000fe200078ec0ff */
[----:B------:R-:W-:Y:S01]  /*0d80*/  IMAD.IADD R4, R10, 0x1, -R4 ;  /* 0x000000010a047824 */ /* 0x000fe200078e0a04 */
[----:B------:R-:W-:-:S02]  /*0d90*/  LEA.HI R6, R6, R7, RZ, 0x1 ;  /* 0x0000000706067211 */ /* 0x000fc400078f08ff */
[----:B------:R-:W-:Y:S01]  /*0da0*/  LOP3.LUT R2, R2, 0x3fffffe, RZ, 0xc0, !PT ;  /* 0x03fffffe02027812 */ /* 0x000fe200078ec0ff */
[----:B------:R-:W-:Y:S01]  /*0db0*/  IMAD R12, R7, 0x8, R4 ;  /* 0x00000008070c7824 */ /* 0x000fe200078e0204 */
[----:B------:R-:W-:Y:S02]  /*0dc0*/  IADD3 R5, R0, -R5, RZ ;  /* 0x8000000500057210 */ /* 0x000fe40007ffe0ff */
[----:B------:R-:W-:Y:S01]  /*0dd0*/  LOP3.LUT R6, R6, 0x1ffffffe, RZ, 0xc0, !PT ;  /* 0x1ffffffe06067812 */ /* 0x000fe200078ec0ff */
[----:B------:R-:W-:Y:S01]  /*0de0*/  IMAD.IADD R2, R3, 0x1, -R2 ;  /* 0x0000000103027824 */ /* 0x000fe200078e0a02 */
[----:B------:R-:W-:Y:S01]  /*0df0*/  SHF.R.S32.HI R0, RZ, 0x1f, R20 ;  /* 0x0000001fff007819 */ /* 0x000fe20000011414 */
[----:B------:R-:W-:Y:S01]  /*0e00*/  IMAD.SHL.U32 R36, R12, 0x40, RZ ;  /* 0x000000400c247824 */ /* 0x000fe200078e00ff */
[----:B------:R-:W-:Y:S01]  /*0e10*/  SHF.R.S32.HI R4, RZ, 0x1f, R13 ;  /* 0x0000001fff047819 */ /* 0x000fe2000001140d */
[----:B------:R-:W-:Y:S01]  /*0e20*/  IMAD.IADD R6, R7, 0x1, -R6 ;  /* 0x0000000107067824 */ /* 0x000fe200078e0a06 */
[----:B------:R-:W-:-:S02]  /*0e30*/  LEA.HI R3, R0, R20, RZ, 0x2 ;  /* 0x0000001400037211 */ /* 0x000fc400078f10ff */
[-C--:B------:R-:W-:Y:S01]  /*0e40*/  LEA.HI R10, R4, R13.reuse, RZ, 0x3 ;  /* 0x0000000d040a7211 */ /* 0x080fe200078f18ff */
[----:B------:R-:W-:Y:S01]  /*0e50*/  IMAD R6, R6, 0x8, R9 ;  /* 0x0000000806067824 */ /* 0x000fe200078e0209 */
[----:B------:R-:W-:Y:S02]  /*0e60*/  LEA.HI R8, R13, R13, RZ, 0x1 ;  /* 0x0000000d0d087211 */ /* 0x000fe400078f08ff */
[--C-:B------:R-:W-:Y:S01]  /*0e70*/  SHF.R.S32.HI R4, RZ, 0x2, R3.reuse ;  /* 0x00000002ff047819 */ /* 0x100fe20000011403 */
[----:B------:R-:W-:Y:S01]  /*0e80*/  IMAD.SHL.U32 R10, R10, 0x40, RZ ;  /* 0x000000400a0a7824 */ /* 0x000fe200078e00ff */
[----:B------:R-:W-:Y:S01]  /*0e90*/  SHF.R.S32.HI R7, RZ, 0x1f, R3 ;  /* 0x0000001fff077819 */ /* 0x000fe20000011403 */
[----:B------:R0:W-:Y:S01]  /*0ea0*/  STL [R1+0x13c], R6 ;  /* 0x00013c0601007387 */ /* 0x0001e20000100800 */
[----:B------:R-:W-:Y:S02]  /*0eb0*/  LOP3.LUT R9, R8, 0x3fffffe, RZ, 0xc0, !PT ;  /* 0x03fffffe08097812 */ /* 0x000fe400078ec0ff */
[----:B------:R-:W-:-:S02]  /*0ec0*/  LEA.HI R7, R7, R4, RZ, 0x3 ;  /* 0x0000000407077211 */ /* 0x000fc400078f18ff */
[----:B------:R-:W-:Y:S01]  /*0ed0*/  LEA.HI R0, R0, R20, RZ, 0x5 ;  /* 0x0000001400007211 */ /* 0x000fe200078f28ff */
[----:B------:R-:W-:Y:S01]  /*0ee0*/  IMAD.IADD R9, R13, 0x1, -R9 ;  /* 0x000000010d097824 */ /* 0x000fe200078e0a09 */
[----:B------:R-:W-:Y:S01]  /*0ef0*/  LOP3.LUT R7, R7, 0xfffffff8, RZ, 0xc0, !PT ;  /* 0xfffffff807077812 */ /* 0x000fe200078ec0ff */
[----:B------:R-:W-:Y:S01]  /*0f00*/  VIADD R13, R224, 0x20 ;  /* 0x00000020e00d7836 */ /* 0x000fe20000000000 */
[----:B------:R-:W-:Y:S02]  /*0f10*/  LOP3.LUT R10, R10, 0xfffffe00, RZ, 0xc0, !PT ;  /* 0xfffffe000a0a7812 */ /* 0x000fe400078ec0ff */
[----:B0-----:R-:W-:Y:S01]  /*0f20*/  LEA.HI R6, R11, R11, RZ, 0x1 ;  /* 0x0000000b0b067211 */ /* 0x001fe200078f08ff */
[----:B------:R-:W-:Y:S01]  /*0f30*/  IMAD.IADD R7, R4, 0x1, -R7 ;  /* 0x0000000104077824 */ /* 0x000fe200078e0a07 */
[----:B------:R-:W-:Y:S01]  /*0f40*/  SHF.L.U32 R5, R5, 0x7, RZ ;  /* 0x0000000705057819 */ /* 0x000fe200000006ff */
[----:B------:R-:W-:Y:S01]  /*0f50*/  IMAD.IADD R221, R224, 0x1, R13 ;  /* 0x00000001e0dd7824 */ /* 0x000fe200078e020d */
[----:B------:R-:W-:-:S02]  /*0f60*/  LOP3.LUT R6, R6, 0x1ffffffe, RZ, 0xc0, !PT ;  /* 0x1ffffffe06067812 */ /* 0x000fc400078ec0ff */
[----:B------:R-:W-:Y:S02]  /*0f70*/  SHF.R.S32.HI R0, RZ, 0x5, R0 ;  /* 0x00000005ff007819 */ /* 0x000fe40000011400 */
[----:B------:R-:W-:Y:S01]  /*0f80*/  LEA R9, R9, R10, 0x6 ;  /* 0x0000000a09097211 */ /* 0x000fe200078e30ff */
[----:B------:R-:W-:Y:S01]  /*0f90*/  IMAD.IADD R6, R11, 0x1, -R6 ;  /* 0x000000010b067824 */ /* 0x000fe200078e0a06 */
[----:B------:R-:W-:Y:S01]  /*0fa0*/  LOP3.LUT R15, R5, 0x180, RZ, 0xc0, !PT ;  /* 0x00000180050f7812 */ /* 0x000fe200078ec0ff */
[----:B------:R-:W-:Y:S01]  /*0fb0*/  VIADD R11, R224, 0x40 ;  /* 0x00000040e00b7836 */ /* 0x000fe20000000000 */
[----:B------:R-:W-:Y:S01]  /*0fc0*/  LOP3.LUT R3, R3, 0x7ffffffc, RZ, 0xc0, !PT ;  /* 0x7ffffffc03037812 */ /* 0x000fe200078ec0ff */
[----:B------:R-:W-:Y:S01]  /*0fd0*/  IMAD R7, R0, 0x10, R7 ;  /* 0x0000001000077824 */ /* 0x000fe200078e0207 */
[----:B------:R0:W-:Y:S01]  /*0fe0*/  STL [R1+0x3c], R9 ;  /* 0x00003c0901007387 */ /* 0x0001e20000100800 */
[----:B------:R-:W-:Y:S01]  /*0ff0*/  SHF.R.U32.HI R14, RZ, 0x3, R15 ;  /* 0x00000003ff0e7819 */ /* 0x000fe2000001160f */
[----:B------:R-:W-:Y:S01]  /*1000*/  VIADD R0, R224, 0x30 ;  /* 0x00000030e0007836 */ /* 0x000fe20000000000 */
[----:B------:R-:W-:Y:S01]  /*1010*/  SHF.R.S32.HI R8, RZ, 0x1, R8 ;  /* 0x00000001ff087819 */ /* 0x000fe20000011408 */
[----:B------:R1:W-:Y:S01]  /*1020*/  STL [R1+0x18], R13 ;  /* 0x0000180d01007387 */ /* 0x0003e20000100800 */
[----:B------:R-:W-:Y:S01]  /*1030*/  IADD3 R3, R20, -R3, RZ ;  /* 0x8000000314037210 */ /* 0x000fe20007ffe0ff */
[----:B------:R-:W-:Y:S01]  /*1040*/  IMAD.IADD R222, R224, 0x1, R11 ;  /* 0x00000001e0de7824 */ /* 0x000fe200078e020b */
[----:B------:R-:W-:Y:S01]  /*1050*/  IADD3 R23, R16, 0x60, RZ ;  /* 0x0000006010177810 */ /* 0x000fe20007ffe0ff */
[----:B------:R2:W-:Y:S01]  /*1060*/  STL [R1+0x14], R11 ;  /* 0x0000140b01007387 */ /* 0x0005e20000100800 */
[----:B------:R-:W-:Y:S01]  /*1070*/  IMAD.SHL.U32 R8, R8, 0x80, RZ ;  /* 0x0000008008087824 */ /* 0x000fe200078e00ff */
[----:B------:R-:W-:Y:S01]  /*1080*/  SHF.R.S32.HI R4, RZ, 0x1f, R221 ;  /* 0x0000001fff047819 */ /* 0x000fe200000114dd */
[----:B------:R-:W-:Y:S01]  /*1090*/  IMAD.SHL.U32 R37, R3, 0x2, RZ ;  /* 0x0000000203257824 */ /* 0x000fe200078e00ff */
[----:B------:R-:W-:Y:S01]  /*10a0*/  STL [R1+0x30], R36 ;  /* 0x0000302401007387 */ /* 0x000fe20000100800 */
[----:B0-----:R-:W-:Y:S01]  /*10b0*/  SHF.R.S32.HI R9, RZ, 0x1f, R222 ;  /* 0x0000001fff097819 */ /* 0x001fe200000114de */
[----:B-1----:R-:W-:Y:S01]  /*10c0*/  IMAD R13, R2, 0x40, R7 ;  /* 0x00000040020d7824 */ /* 0x002fe200078e0207 */
[-C--:B------:R-:W-:Y:S01]  /*10d0*/  LEA.HI R5, R4, R221.reuse, RZ, 0x6 ;  /* 0x000000dd04057211 */ /* 0x080fe200078f30ff */
[----:B------:R-:W-:Y:S01]  /*10e0*/  STL [R1+0x28], R15 ;  /* 0x0000280f01007387 */ /* 0x000fe20000100800 */
[----:B------:R-:W-:Y:S01]  /*10f0*/  VIADD R2, R224, 0x10 ;  /* 0x00000010e0027836 */ /* 0x000fe20000000000 */
[-C--:B------:R-:W-:Y:S01]  /*1100*/  LEA.HI R10, R9, R222.reuse, RZ, 0x6 ;  /* 0x000000de090a7211 */ /* 0x080fe200078f30ff */
[C---:B------:R-:W-:Y:S01]  /*1110*/  VIADD R35, R37.reuse, 0x8 ;  /* 0x0000000825237836 */ /* 0x040fe20000000000 */
[----:B------:R-:W-:Y:S01]  /*1120*/  STL [R1+0x2c], R14 ;  /* 0x00002c0e01007387 */ /* 0x000fe20000100800 */
[----:B------:R-:W-:Y:S01]  /*1130*/  VIADD R34, R37, 0x10 ;  /* 0x0000001025227836 */ /* 0x000fe20000000000 */
[----:B------:R-:W-:Y:S01]  /*1140*/  LEA.HI R227, R9, R222, RZ, 0x4 ;  /* 0x000000de09e37211 */ /* 0x000fe200078f20ff */
[C---:B------:R-:W-:Y:S01]  /*1150*/  VIADD R33, R37.reuse, 0x18 ;  /* 0x0000001825217836 */ /* 0x040fe20000000000 */
[----:B------:R-:W-:Y:S01]  /*1160*/  STL [R1+0x134], R13 ;  /* 0x0001340d01007387 */ /* 0x000fe20000100800 */
[C---:B------:R-:W-:Y:S01]  /*1170*/  VIADD R32, R37.reuse, 0x20 ;  /* 0x0000002025207836 */ /* 0x040fe20000000000 */
[----:B------:R-:W-:Y:S01]  /*1180*/  LEA.HI R4, R4, R221, RZ, 0x4 ;  /* 0x000000dd04047211 */ /* 0x000fe200078f20ff */
[C---:B------:R-:W-:Y:S01]  /*1190*/  VIADD R31, R37.reuse, 0x28 ;  /* 0x00000028251f7836 */ /* 0x040fe20000000000 */
[----:B------:R-:W-:Y:S01]  /*11a0*/  STL [R1+0xc], RZ ;  /* 0x00000cff01007387 */ /* 0x000fe20000100800 */
[----:B------:R-:W-:Y:S01]  /*11b0*/  IADD3 R30, R37, 0x30, RZ ;  /* 0x00000030251e7810 */ /* 0x000fe20007ffe0ff */
[----:B------:R-:W-:Y:S01]  /*11c0*/  IMAD.SHL.U32 R12, R10, 0x80, RZ ;  /* 0x000000800a0c7824 */ /* 0x000fe200078e00ff */
[----:B--2---:R-:W-:Y:S01]  /*11d0*/  LOP3.LUT R11, R15, 0x30, R227, 0xf8, !PT ;  /* 0x000000300f0b7812 */ /* 0x004fe200078ef8e3 */
[----:B------:R-:W-:Y:S01]  /*11e0*/  STL [R1+0x34], RZ ;  /* 0x000034ff01007387 */ /* 0x000fe20000100800 */
[C---:B------:R-:W-:Y:S01]  /*11f0*/  VIADD R29, R37.reuse, 0x38 ;  /* 0x00000038251d7836 */ /* 0x040fe20000000000 */
[----:B------:R-:W-:Y:S01]  /*1200*/  IADD3 R21, R37, 0x68, RZ ;  /* 0x0000006825157810 */ /* 0x000fe20007ffe0ff */
[----:B------:R-:W-:Y:S01]  /*1210*/  IMAD.SHL.U32 R9, R5, 0x80, RZ ;  /* 0x0000008005097824 */ /* 0x000fe200078e00ff */
[----:B------:R-:W-:Y:S01]  /*1220*/  STL [R1+0x24], RZ ;  /* 0x000024ff01007387 */ /* 0x000fe20000100800 */
[----:B------:R-:W-:Y:S01]  /*1230*/  VIADD R28, R37, 0x40 ;  /* 0x00000040251c7836 */ /* 0x000fe20000000000 */
[----:B------:R-:W-:Y:S01]  /*1240*/  LOP3.LUT R5, R15, 0x30, R4, 0xf8, !PT ;  /* 0x000000300f057812 */ /* 0x000fe200078ef804 */
[C---:B------:R-:W-:Y:S01]  /*1250*/  VIADD R27, R37.reuse, 0x48 ;  /* 0x00000048251b7836 */ /* 0x040fe20000000000 */
[----:B------:R0:W-:Y:S01]  /*1260*/  STL [R1+0x10], R2 ;  /* 0x0000100201007387 */ /* 0x0001e20000100800 */
[C---:B------:R-:W-:Y:S01]  /*1270*/  VIADD R26, R37.reuse, 0x50 ;  /* 0x00000050251a7836 */ /* 0x040fe20000000000 */
[----:B------:R-:W-:Y:S01]  /*1280*/  LOP3.LUT R12, R12, 0xffffe000, RZ, 0xc0, !PT ;  /* 0xffffe0000c0c7812 */ /* 0x000fe200078ec0ff */
[----:B------:R-:W-:Y:S01]  /*1290*/  VIADD R25, R37, 0x58 ;  /* 0x0000005825197836 */ /* 0x000fe20000000000 */
[----:B------:R1:W-:Y:S01]  /*12a0*/  STL [R1+0x1c], R0 ;  /* 0x00001c0001007387 */ /* 0x0003e20000100800 */
[-C--:B------:R-:W-:Y:S01]  /*12b0*/  LOP3.LUT R11, R11, R14.reuse, RZ, 0x3c, !PT ;  /* 0x0000000e0b0b7212 */ /* 0x080fe200078e3cff */
[----:B------:R-:W-:Y:S01]  /*12c0*/  VIADD R24, R37, 0x60 ;  /* 0x0000006025187836 */ /* 0x000fe20000000000 */
[----:B------:R-:W-:Y:S01]  /*12d0*/  LOP3.LUT R9, R9, 0xffffe000, RZ, 0xc0, !PT ;  /* 0xffffe00009097812 */ /* 0x000fe200078ec0ff */
[----:B------:R-:W-:Y:S01]  /*12e0*/  VIADD R20, R37, 0x70 ;  /* 0x0000007025147836 */ /* 0x000fe20000000000 */
[----:B------:R-:W-:Y:S01]  /*12f0*/  LOP3.LUT R10, R5, R14, RZ, 0x3c, !PT ;  /* 0x0000000e050a7212 */ /* 0x000fe200078e3cff */
[----:B0-----:R-:W-:Y:S01]  /*1300*/  VIADD R2, R224, 0x50 ;  /* 0x00000050e0027836 */ /* 0x001fe20000000000 */
[-C--:B------:R-:W-:Y:S01]  /*1310*/  IADD3 R11, R11, R36.reuse, R12 ;  /* 0x000000240b0b7210 */ /* 0x080fe20007ffe00c */
[C---:B------:R-:W-:Y:S01]  /*1320*/  VIADD R12, R37.reuse, 0x88 ;  /* 0x00000088250c7836 */ /* 0x040fe20000000000 */
[----:B------:R-:W-:Y:S01]  /*1330*/  IADD3 R9, R10, R36, R9 ;  /* 0x000000240a097210 */ /* 0x000fe20007ffe009 */
[C---:B------:R-:W-:Y:S01]  /*1340*/  VIADD R10, R37.reuse, 0x90 ;  /* 0x00000090250a7836 */ /* 0x040fe20000000000 */
[----:B-1----:R-:W-:Y:S01]  /*1350*/  SHF.R.S32.HI R0, RZ, 0x1f, R23 ;  /* 0x0000001fff007819 */ /* 0x002fe20000011417 */
[----:B------:R0:W-:Y:S01]  /*1360*/  STL [R1+0x20], R2 ;  /* 0x0000200201007387 */ /* 0x0001e20000100800 */
[----:B------:R-:W-:Y:S01]  /*1370*/  SHF.R.S32.HI R226, RZ, 0x4, R4 ;  /* 0x00000004ffe27819 */ /* 0x000fe20000011404 */
[C---:B------:R-:W-:Y:S01]  /*1380*/  VIADD R5, R37.reuse, 0xa8 ;  /* 0x000000a825057836 */ /* 0x040fe20000000000 */
[C---:B------:R-:W-:Y:S01]  /*1390*/  IADD3 R7, R37.reuse, 0xa0, RZ ;  /* 0x000000a025077810 */ /* 0x040fe20007ffe0ff */
[----:B------:R1:W-:Y:S01]  /*13a0*/  STL [R1], R0 ;  /* 0x0000000001007387 */ /* 0x0003e20000100800 */
[----:B------:R-:W-:Y:S01]  /*13b0*/  VIADD R4, R37, 0xb0 ;  /* 0x000000b025047836 */ /* 0x000fe20000000000 */
[----:B------:R-:W-:-:S02]  /*13c0*/  SHF.R.S32.HI R17, RZ, 0x1f, R16 ;  /* 0x0000001fff117819 */ /* 0x000fc40000011410 */
[----:B------:R-:W-:Y:S02]  /*13d0*/  SHF.R.S32.HI R229, RZ, 0x1f, R22 ;  /* 0x0000001fffe57819 */ /* 0x000fe40000011416 */
[----:B0-----:R-:W-:Y:S01]  /*13e0*/  LOP3.LUT R2, R8, 0x180, RZ, 0xc0, !PT ;  /* 0x0000018008027812 */ /* 0x001fe200078ec0ff */
[----:B------:R-:W-:Y:S01]  /*13f0*/  VIADD R8, R37, 0x98 ;  /* 0x0000009825087836 */ /* 0x000fe20000000000 */
[----:B------:R-:W-:Y:S02]  /*1400*/  SHF.R.S32.HI R228, RZ, 0x1f, R220 ;  /* 0x0000001fffe47819 */ /* 0x000fe400000114dc */
[C-C-:B-1----:R-:W-:Y:S01]  /*1410*/  LOP3.LUT R0, R15.reuse, 0x10, R16.reuse, 0xf8, !PT ;  /* 0x000000100f007812 */ /* 0x142fe200078ef810 */
[----:B------:R0:W-:Y:S01]  /*1420*/  STL [R1+0x38], R2 ;  /* 0x0000380201007387 */ /* 0x0001e20000100800 */
[----:B------:R-:W-:Y:S02]  /*1430*/  SHF.R.S32.HI R227, RZ, 0x4, R227 ;  /* 0x00000004ffe37819 */ /* 0x000fe400000114e3 */
[----:B------:R-:W-:Y:S01]  /*1440*/  LOP3.LUT R0, R0, R14, RZ, 0x3c, !PT ;  /* 0x0000000e00007212 */ /* 0x000fe200078e3cff */
[----:B------:R1:W-:Y:S04]  /*1450*/  STL [R1+0x68], R37 ;  /* 0x0000682501007387 */ /* 0x0003e80000100800 */
[----:B------:R-:W-:Y:S01]  /*1460*/  STL [R1+0xc4], R35 ;  /* 0x0000c42301007387 */ /* 0x000fe20000100800 */
[----:B0-----:R-:W-:Y:S01]  /*1470*/  LOP3.LUT R2, R15, 0x30, R16, 0xf8, !PT ;  /* 0x000000300f027812 */ /* 0x001fe200078ef810 */
[----:B------:R-:W-:-:S02]  /*1480*/  VIADD R15, R37, 0x78 ;  /* 0x00000078250f7836 */ /* 0x000fc40000000000 */
[----:B------:R-:W-:Y:S01]  /*1490*/  STL [R1+0xc0], R34 ;  /* 0x0000c02201007387 */ /* 0x000fe20000100800 */
[----:B------:R-:W-:Y:S01]  /*14a0*/  LOP3.LUT R3, R2, R14, RZ, 0x3c, !PT ;  /* 0x0000000e02037212 */ /* 0x000fe200078e3cff */
[C---:B------:R-:W-:Y:S02]  /*14b0*/  VIADD R14, R37.reuse, 0x80 ;  /* 0x00000080250e7836 */ /* 0x040fe40000000000 */
[----:B------:R-:W-:Y:S01]  /*14c0*/  STL [R1+0xbc], R33 ;  /* 0x0000bc2101007387 */ /* 0x000fe20000100800 */
[----:B------:R-:W-:Y:S02]  /*14d0*/  VIADD R2, R37, 0xb8 ;  /* 0x000000b825027836 */ /* 0x000fe40000000000 */
[----:B-1----:R-:W-:Y:S01]  /*14e0*/  IMAD.IADD R37, R36, 0x1, R0 ;  /* 0x0000000124257824 */ /* 0x002fe200078e0200 */
[----:B------:R0:W-:Y:S01]  /*14f0*/  STL [R1+0xb8], R32 ;  /* 0x0000b82001007387 */ /* 0x0001e20000100800 */
[----:B------:R-:W-:Y:S02]  /*1500*/  IADD3 R0, R18, R36, R3 ;  /* 0x0000002412007210 */ /* 0x000fe40007ffe003 */
[----:B------:R-:W-:Y:S01]  /*1510*/  SHF.R.S32.HI R3, RZ, 0x1f, R35 ;  /* 0x0000001fff037819 */ /* 0x000fe20000011423 */
[----:B------:R-:W-:Y:S04]  /*1520*/  STL [R1+0xb4], R31 ;  /* 0x0000b41f01007387 */ /* 0x000fe80000100800 */
[----:B------:R-:W-:Y:S01]  /*1530*/  STL [R1+0xb0], R30 ;  /* 0x0000b01e01007387 */ /* 0x000fe20000100800 */
[----:B0-----:R-:W-:-:S03]  /*1540*/  SHF.R.S32.HI R32, RZ, 0x1f, R32 ;  /* 0x0000001fff207819 */ /* 0x001fc60000011420 */
[----:B------:R0:W-:Y:S04]  /*1550*/  STL [R1+0xac], R29 ;  /* 0x0000ac1d01007387 */ /* 0x0001e80000100800 */
        /* <DEDUP_REMOVED lines=19> */
[----:B------:R-:W-:Y:S04]  /*1690*/  STL [R1+0x48], R37 ;  /* 0x0000482501007387 */ /* 0x000fe80000100800 */
[----:B------:R0:W-:Y:S04]  /*16a0*/  STL [R1+0x70], R4 ;  /* 0x0000700401007387 */ /* 0x0001e80000100800 */
[----:B------:R1:W-:Y:S04]  /*16b0*/  STL [R1+0x130], R0 ;  /* 0x0001300001007387 */ /* 0x0003e80000100800 */
[----:B------:R-:W-:Y:S01]  /*16c0*/  STL [R1+0x6c], R2 ;  /* 0x00006c0201007387 */ /* 0x000fe20000100800 */
[----:B0-----:R-:W-:-:S03]  /*16d0*/  SHF.R.S32.HI R4, RZ, 0x1f, R4 ;  /* 0x0000001fff047819 */ /* 0x001fc60000011404 */
[----:B------:R0:W-:Y:S01]  /*16e0*/  STL [R1+0x124], R3 ;  /* 0x0001240301007387 */ /* 0x0001e20000100800 */
[----:B-1----:R-:W-:-:S05]  /*16f0*/  SHF.R.S32.HI R0, RZ, 0x1f, R34 ;  /* 0x0000001fff007819 */ /* 0x002fca0000011422 */
[----:B------:R1:W-:Y:S01]  /*1700*/  STL [R1+0x120], R0 ;  /* 0x0001200001007387 */ /* 0x0003e20000100800 */
[----:B0-----:R-:W-:-:S05]  /*1710*/  SHF.R.S32.HI R3, RZ, 0x1f, R33 ;  /* 0x0000001fff037819 */ /* 0x001fca0000011421 */
[----:B------:R0:W-:Y:S01]  /*1720*/  STL [R1+0x11c], R3 ;  /* 0x00011c0301007387 */ /* 0x0001e20000100800 */
[----:B-1----:R-:W-:-:S03]  /*1730*/  SHF.R.S32.HI R0, RZ, 0x1f, R31 ;  /* 0x0000001fff007819 */ /* 0x002fc6000001141f */
[----:B------:R-:W-:Y:S04]  /*1740*/  STL [R1+0x118], R32 ;  /* 0x0001182001007387 */ /* 0x000fe80000100800 */
        /* <DEDUP_REMOVED lines=29> */
[----:B------:R-:W-:Y:S01]  /*1920*/  STL [R1+0xd0], R4 ;  /* 0x0000d00401007387 */ /* 0x000fe20000100800 */
[----:B------:R-:W-:-:S03]  /*1930*/  IMAD.IADD R2, R18, 0x1, R11 ;  /* 0x0000000112027824 */ /* 0x000fc600078e020b */
[----:B------:R1:W-:Y:S01]  /*1940*/  STL [R1+0xcc], R0 ;  /* 0x0000cc0001007387 */ /* 0x0003e20000100800 */
[----:B0-----:R-:W-:-:S05]  /*1950*/  IMAD.IADD R3, R18, 0x1, R9 ;  /* 0x0000000112037824 */ /* 0x001fca00078e0209 */
[----:B------:R0:W-:Y:S01]  /*1960*/  STL [R1+0x12c], R3 ;  /* 0x00012c0301007387 */ /* 0x0001e20000100800 */
[----:B-1----:R-:W-:-:S03]  /*1970*/  LEA R0, R6, R13, 0x3 ;  /* 0x0000000d06007211 */ /* 0x002fc600078e18ff */
[----:B------:R0:W-:Y:S04]  /*1980*/  STL [R1+0x128], R2 ;  /* 0x0001280201007387 */ /* 0x0001e80000100800 */
[----:B------:R0:W-:Y:S02]  /*1990*/  STL [R1+0x138], R0 ;  /* 0x0001380001007387 */ /* 0x0001e40000100800 */
.L_x_635:
[----:B01-3--:R-:W0:Y:S02]  /*19a0*/  LDC.64 R2, c[0x0][0xc88] ;  /* 0x00032200ff027b82 */ /* 0x00be240000000a00 */
[----:B0-----:R-:W-:-:S05]  /*19b0*/  IMAD.WIDE R2, R131, 0x4, R2 ;  /* 0x0000000483027825 */ /* 0x001fca00078e0202 */
[----:B--2---:R-:W2:Y:S01]  /*19c0*/  LDG.E R27, desc[UR50][R2.64] ;  /* 0x00000032021b7981 */ /* 0x004ea2000c1e1900 */
[----:B------:R-:W-:Y:S05]  /*19d0*/  YIELD ;  /* 0x0000000000007946 */ /* 0x000fea0003800000 */
[----:B------:R-:W-:Y:S01]  /*19e0*/  ULDC.64 UR4, c[0x0][0xa28] ;  /* 0x00028a0000047ab9 */ /* 0x000fe20000000a00 */
[----:B------:R-:W-:Y:S01]  /*19f0*/  ULDC.64 UR8, c[0x0][0xa18] ;  /* 0x0002860000087ab9 */ /* 0x000fe20000000a00 */
[----:B------:R-:W-:Y:S01]  /*1a00*/  ISETP.NE.U32.AND P1, PT, RZ, UR4, PT ;  /* 0x00000004ff007c0c */ /* 0x000fe2000bf25070 */
[----:B------:R-:W-:Y:S01]  /*1a10*/  ULDC.64 UR6, c[0x0][0xa08] ;  /* 0x0002820000067ab9 */ /* 0x000fe20000000a00 */
[----:B------:R-:W-:Y:S01]  /*1a20*/  IMAD.MOV.U32 R10, RZ, RZ, RZ ;  /* 0x000000ffff0a7224 */ /* 0x000fe200078e00ff */
[----:B------:R-:W-:Y:S01]  /*1a30*/  ISETP.NE.U32.AND P0, PT, RZ, UR6, PT ;  /* 0x00000006ff007c0c */ /* 0x000fe2000bf05070 */
[----:B------:R-:W-:Y:S01]  /*1a40*/  IMAD.MOV.U32 R118, RZ, RZ, RZ ;  /* 0x000000ffff767224 */ /* 0x000fe200078e00ff */
[----:B------:R-:W-:-:S02]  /*1a50*/  ISETP.NE.AND.EX P1, PT, RZ, UR5, PT, P1 ;  /* 0x00000005ff007c0c */ /* 0x000fc4000bf25310 */
[----:B------:R-:W-:Y:S02]  /*1a60*/  ISETP.NE.AND.EX P0, PT, RZ, UR7, PT, P0 ;  /* 0x00000007ff007c0c */ /* 0x000fe4000bf05300 */
[----:B--2---:R-:W-:Y:S01]  /*1a70*/  SHF.R.S32.HI R0, RZ, 0x1f, R27 ;  /* 0x0000001fff007819 */ /* 0x004fe2000001141b */
[----:B------:R-:W-:-:S08]  /*1a80*/  IMAD.SHL.U32 R29, R27, 0x4, RZ ;  /* 0x000000041b1d7824 */ /* 0x000fd000078e00ff */
[C---:B------:R-:W-:Y:S01]  /*1a90*/  @P1 LEA R4, P2, R27.reuse, UR4, 0x2 ;  /* 0x000000041b041c11 */ /* 0x040fe2000f8410ff */
[----:B------:R0:W-:Y:S01]  /*1aa0*/  STL [R1+0x4c], R27 ;  /* 0x00004c1b01007387 */ /* 0x0001e20000100800 */
[C-C-:B------:R-:W-:Y:S02]  /*1ab0*/  SHF.L.U64.HI R28, R27.reuse, 0x2, R0.reuse ;  /* 0x000000021b1c7819 */ /* 0x140fe40000010200 */
[----:B------:R-:W-:Y:S01]  /*1ac0*/  @P1 LEA.HI.X R5, R27, UR5, R0, 0x2, P2 ;  /* 0x000000051b051c11 */ /* 0x000fe200090f1400 */
[----:B------:R-:W-:Y:S01]  /*1ad0*/  ULDC UR4, c[0x0][0x288] ;  /* 0x0000a20000047ab9 */ /* 0x000fe20000000800 */
[----:B------:R-:W-:Y:S01]  /*1ae0*/  ISETP.NE.U32.AND P2, PT, RZ, UR8, PT ;  /* 0x00000008ff007c0c */ /* 0x000fe2000bf45070 */
[----:B------:R0:W-:Y:S01]  /*1af0*/  STL [R1+0x5c], R0 ;  /* 0x00005c0001007387 */ /* 0x0001e20000100800 */
[C---:B------:R-:W-:Y:S02]  /*1b00*/  IADD3 R8, P3, R29.reuse, UR6, RZ ;  /* 0x000000061d087c10 */ /* 0x040fe4000ff7e0ff */
[----:B------:R-:W-:Y:S01]  /*1b10*/  ISETP.NE.AND.EX P2, PT, RZ, UR9, PT, P2 ;  /* 0x00000009ff007c0c */ /* 0x000fe2000bf45320 */
[----:B------:R0:W5:Y:S01]  /*1b20*/  @P1 LDG.E R10, desc[UR50][R4.64] ;  /* 0x00000032040a1981 */ /* 0x000162000c1e1900 */
[----:B------:R-:W-:Y:S01]  /*1b30*/  IMAD.U32 R132, RZ, RZ, UR4 ;  /* 0x00000004ff847e24 */ /* 0x000fe2000f8e00ff */
[C---:B------:R-:W-:Y:S01]  /*1b40*/  IADD3.X R9, R28.reuse, UR7, RZ, P3, !PT ;  /* 0x000000071c097c10 */ /* 0x040fe20009ffe4ff */
[----:B------:R-:W-:Y:S01]  /*1b50*/  ULDC.64 UR4, c[0x0][0x418] ;  /* 0x0001060000047ab9 */ /* 0x000fe20000000a00 */
[----:B------:R0:W-:Y:S04]  /*1b60*/  STL [R1+0x54], R29 ;  /* 0x0000541d01007387 */ /* 0x0001e80000100800 */
[----:B------:R0:W5:Y:S04]  /*1b70*/  @P0 LDG.E R118, desc[UR50][R8.64] ;  /* 0x0000003208760981 */ /* 0x000168000c1e1900 */
[----:B------:R-:W-:Y:S01]  /*1b80*/  @P2 IADD3 R6, P1, R29, UR8, RZ ;  /* 0x000000081d062c10 */ /* 0x000fe2000ff3e0ff */
[----:B------:R-:W-:Y:S01]  /*1b90*/  UISETP.NE.U32.AND UP0, UPT, UR4, URZ, UPT ;  /* 0x0000003f0400728c */ /* 0x000fe2000bf05070 */
[----:B------:R0:W-:Y:S02]  /*1ba0*/  STL [R1+0x58], R28 ;  /* 0x0000581c01007387 */ /* 0x0001e40000100800 */
[----:B------:R-:W-:Y:S01]  /*1bb0*/  @P2 IADD3.X R7, R28, UR9, RZ, P1, !PT ;  /* 0x000000091c072c10 */ /* 0x000fe20008ffe4ff */
[----:B------:R-:W-:-:S04]  /*1bc0*/  ULDC UR4, c[0x0][0x424] ;  /* 0x0001090000047ab9 */ /* 0x000fc80000000800 */
[----:B------:R0:W5:Y:S01]  /*1bd0*/  @P2 LDG.E R132, desc[UR50][R6.64] ;  /* 0x0000003206842981 */ /* 0x000162000c1e1900 */
[----:B------:R-:W-:-:S03]  /*1be0*/  UISETP.NE.AND.EX UP0, UPT, UR5, URZ, UPT, UP0 ;  /* 0x0000003f0500728c */ /* 0x000fc6000bf05300 */
[----:B------:R-:W-:Y:S01]  /*1bf0*/  ULDC UR5, c[0x0][0x2f0] ;  /* 0x0000bc0000057ab9 */ /* 0x000fe20000000800 */
[----:B------:R-:W-:-:S04]  /*1c00*/  USEL UR4, UR4, 0x1, UP0 ;  /* 0x0000000104047887 */ /* 0x000fc80008000000 */
[----:B------:R-:W-:-:S03]  /*1c10*/  UIMAD UR4, UR4, UR5, URZ ;  /* 0x00000005040472a4 */ /* 0x000fc6000f8e023f */
[----:B------:R-:W-:Y:S02]  /*1c20*/  ULDC UR5, c[0x0][0x348] ;  /* 0x0000d20000057ab9 */ /* 0x000fe40000000800 */
[----:B------:R-:W-:Y:S02]  /*1c30*/  IMAD.U32 R2, RZ, RZ, UR5 ;  /* 0x00000005ff027e24 */ /* 0x000fe4000f8e00ff */
[----:B------:R-:W-:Y:S01]  /*1c40*/  IMAD.U32 R25, RZ, RZ, UR4 ;  /* 0x00000004ff197e24 */ /* 0x000fe2000f8e00ff */
[----:B0---4-:R-:W-:Y:S06]  /*1c50*/  @P2 BRA `(.L_x_424) ;  /* 0x0000000000242947 */ /* 0x011fec0003800000 */
[----:B------:R-:W-:Y:S02]  /*1c60*/  ULDC.64 UR4, c[0x0][0xa00] ;  /* 0x0002800000047ab9 */ /* 0x000fe40000000a00 */
[----:B------:R-:W-:-:S04]  /*1c70*/  ISETP.NE.U32.AND P1, PT, RZ, UR4, PT ;  /* 0x00000004ff007c0c */ /* 0x000fc8000bf25070 */
[----:B------:R-:W-:-:S13]  /*1c80*/  ISETP.NE.AND.EX P1, PT, RZ, UR5, PT, P1 ;  /* 0x00000005ff007c0c */ /* 0x000fda000bf25310 */
[----:B------:R-:W-:Y:S05]  /*1c90*/  @!P1 BRA `(.L_x_424) ;  /* 0x0000000000149947 */ /* 0x000fea0003800000 */
[----:B------:R-:W0:Y:S02]  /*1ca0*/  LDC.64 R4, c[0x0][0xa00] ;  /* 0x00028000ff047b82 */ /* 0x000e240000000a00 */
[----:B0-----:R-:W-:-:S05]  /*1cb0*/  IMAD.WIDE R4, R27, 0x4, R4 ;  /* 0x000000041b047825 */ /* 0x001fca00078e0204 */
[----:B-----5:R-:W2:Y:S04]  /*1cc0*/  LDG.E R132, desc[UR50][R4.64] ;  /* 0x0000003204847981 */ /* 0x020ea8000c1e1900 */
[----:B------:R-:W2:Y:S02]  /*1cd0*/  LDG.E R3, desc[UR50][R4.64+0x4] ;  /* 0x0000043204037981 */ /* 0x000ea4000c1e1900 */
[----:B--2---:R-:W-:-:S07]  /*1ce0*/  IADD3 R132, -R132, R3, RZ ;  /* 0x0000000384847210 */ /* 0x004fce0007ffe1ff */
.L_x_424:
[----:B------:R-:W-:Y:S01]  /*1cf0*/  ULDC.64 UR4, c[0x0][0xa20] ;  /* 0x0002880000047ab9 */ /* 0x000fe20000000a00 */
[----:B------:R0:W-:Y:S01]  /*1d00*/  STL [R1+0x60], R129 ;  /* 0x0000608101007387 */ /* 0x0001e20000100800 */
[----:B------:R-:W-:Y:S02]  /*1d10*/  ISETP.NE.U32.AND P1, PT, RZ, UR4, PT ;  /* 0x00000004ff007c0c */ /* 0x000fe4000bf25070 */
[C---:B------:R-:W-:Y:S02]  /*1d20*/  LOP3.LUT R3, R130.reuse, 0xff000000, RZ, 0xc0, !PT ;  /* 0xff00000082037812 */ /* 0x040fe400078ec0ff */
[----:B------:R-:W-:Y:S02]  /*1d30*/  ISETP.NE.AND.EX P1, PT, RZ, UR5, PT, P1 ;  /* 0x00000005ff007c0c */ /* 0x000fe4000bf25310 */
[----:B------:R-:W-:Y:S02]  /*1d40*/  LOP3.LUT R0, R130, 0xff0000, RZ, 0xc0, !PT ;  /* 0x00ff000082007812 */ /* 0x000fe400078ec0ff */
[----:B------:R-:W-:-:S02]  /*1d50*/  SHF.R.U32.HI R3, RZ, 0x8, R3 ;  /* 0x00000008ff037819 */ /* 0x000fc40000011603 */
[----:B------:R-:W-:Y:S02]  /*1d60*/  LOP3.LUT R223, R130, 0xffff, RZ, 0xc0, !PT ;  /* 0x0000ffff82df7812 */ /* 0x000fe400078ec0ff */
[----:B------:R-:W-:-:S05]  /*1d70*/  LEA.HI R11, R0, R3, RZ, 0x10 ;  /* 0x00000003000b7211 */ /* 0x000fca00078f80ff */
[----:B0-----:R-:W-:Y:S05]  /*1d80*/  @!P1 BRA `(.L_x_425) ;  /* 0x0000000000109947 */ /* 0x001fea0003800000 */
[----:B------:R-:W-:-:S04]  /*1d90*/  IADD3 R4, P0, R29, UR4, RZ ;  /* 0x000000041d047c10 */ /* 0x000fc8000ff1e0ff */
[----:B------:R-:W-:-:S05]  /*1da0*/  IADD3.X R5, R28, UR5, RZ, P0, !PT ;  /* 0x000000051c057c10 */ /* 0x000fca00087fe4ff */
[----:B------:R0:W5:Y:S01]  /*1db0*/  LDG.E R25, desc[UR50][R4.64] ;  /* 0x0000003204197981 */ /* 0x000162000c1e1900 */
[----:B------:R-:W-:Y:S05]  /*1dc0*/  BRA `(.L_x_426) ;  /* 0x0000000000107947 */ /* 0x000fea0003800000 */
.L_x_425:
[----:B------:R-:W-:Y:S05]  /*1dd0*/  @!P0 BRA `(.L_x_426) ;  /* 0x00000000000c8947 */ /* 0x000fea0003800000 */
[----:B------:R-:W2:Y:S04]  /*1de0*/  LDG.E R0, desc[UR50][R8.64] ;  /* 0x0000003208007981 */ /* 0x000ea8000c1e1900 */
[----:B------:R-:W2:Y:S02]  /*1df0*/  LDG.E R25, desc[UR50][R8.64+0x4] ;  /* 0x0000043208197981 */ /* 0x000ea4000c1e1900 */
[----:B--2---:R-:W-:-:S07]  /*1e00*/  IMAD.IADD R25, R25, 0x1, -R0 ;  /* 0x0000000119197824 */ /* 0x004fce00078e0a00 */
.L_x_426:
[----:B------:R-:W-:Y:S01]  /*1e10*/  ULDC.64 UR4, c[0x0][0xa10] ;  /* 0x0002840000047ab9 */ /* 0x000fe20000000a00 */
[----:B------:R-:W2:Y:S01]  /*1e20*/  LDL.LU R26, [R1+0x8] ;  /* 0x00000800011a7983 */ /* 0x000ea20000300800 */
[----:B------:R-:W-:-:S04]  /*1e30*/  ISETP.NE.U32.AND P0, PT, RZ, UR4, PT ;  /* 0x00000004ff007c0c */ /* 0x000fc8000bf05070 */
[----:B------:R-:W-:Y:S01]  /*1e40*/  ISETP.NE.AND.EX P0, PT, RZ, UR5, PT, P0 ;  /* 0x00000005ff007c0c */ /* 0x000fe2000bf05300 */
[----:B------:R-:W-:-:S12]  /*1e50*/  ULDC.64 UR4, c[0x0][0xa30] ;  /* 0x00028c0000047ab9 */ /* 0x000fd80000000a00 */
[----:B0-----:R-:W0:Y:S02]  /*1e60*/  @P0 LDC.64 R4, c[0x0][0xa10] ;  /* 0x00028400ff040b82 */ /* 0x001e240000000a00 */
[----:B0-----:R-:W-:-:S05]  /*1e70*/  @P0 IMAD.WIDE R4, R27, 0x4, R4 ;  /* 0x000000041b040825 */ /* 0x001fca00078e0204 */
[----:B------:R-:W3:Y:S04]  /*1e80*/  @P0 LDG.E R0, desc[UR50][R4.64] ;  /* 0x0000003204000981 */ /* 0x000ee8000c1e1900 */
[----:B------:R-:W3:Y:S01]  /*1e90*/  @P0 LDG.E R3, desc[UR50][R4.64+0x4] ;  /* 0x0000043204030981 */ /* 0x000ee2000c1e1900 */
[----:B------:R-:W-:Y:S01]  /*1ea0*/  ISETP.NE.U32.AND P1, PT, RZ, UR4, PT ;  /* 0x00000004ff007c0c */ /* 0x000fe2000bf25070 */
[----:B-----5:R-:W-:-:S03]  /*1eb0*/  IMAD.MOV.U32 R130, RZ, RZ, R25 ;  /* 0x000000ffff827224 */ /* 0x020fc600078e0019 */
[----:B------:R-:W-:-:S13]  /*1ec0*/  ISETP.NE.AND.EX P1, PT, RZ, UR5, PT, P1 ;  /* 0x00000005ff007c0c */ /* 0x000fda000bf25310 */
[----:B------:R-:W-:-:S04]  /*1ed0*/  @P1 IADD3 R6, P2, R29, UR4, RZ ;  /* 0x000000041d061c10 */ /* 0x000fc8000ff5e0ff */
[----:B------:R-:W-:-:S05]  /*1ee0*/  @P1 IADD3.X R7, R28, UR5, RZ, P2, !PT ;  /* 0x000000051c071c10 */ /* 0x000fca00097fe4ff */
[----:B------:R0:W5:Y:S01]  /*1ef0*/  @P1 LDG.E R130, desc[UR50][R6.64] ;  /* 0x0000003206821981 */ /* 0x000162000c1e1900 */
[----:B------:R-:W-:Y:S01]  /*1f00*/  IMAD.IADD R9, R25, 0x1, -R10 ;  /* 0x0000000119097824 */ /* 0x000fe200078e0a0a */
[----:B------:R-:W-:Y:S01]  /*1f10*/  LOP3.LUT R12, R11, 0xff, RZ, 0xc0, !PT ;  /* 0x000000ff0b0c7812 */ /* 0x000fe200078ec0ff */
[----:B------:R-:W-:Y:S01]  /*1f20*/  BSSY B0, `(.L_x_427) ;  /* 0x000002d000007945 */ /* 0x000fe20003800000 */
[----:B------:R-:W-:-:S03]  /*1f30*/  SHF.R.U32.HI R8, RZ, 0x10, R11 ;  /* 0x00000010ff087819 */ /* 0x000fc6000001160b */
[----:B------:R0:W-:Y:S01]  /*1f40*/  STL [R1+0x64], R12 ;  /* 0x0000640c01007387 */ /* 0x0001e20000100800 */
[----:B--2---:R-:W-:Y:S01]  /*1f50*/  LOP3.LUT R26, R26, 0xfffffff7, RZ, 0xc0, !PT ;  /* 0xfffffff71a1a7812 */ /* 0x004fe200078ec0ff */
[----:B---3--:R-:W-:-:S04]  /*1f60*/  @P0 IMAD.IADD R2, R3, 0x1, -R0 ;  /* 0x0000000103020824 */ /* 0x008fc800078e0a00 */
[----:B------:R-:W-:-:S04]  /*1f70*/  IMAD.IADD R144, R9, 0x1, R2 ;  /* 0x0000000109907824 */ /* 0x000fc800078e0202 */
[C---:B------:R-:W-:Y:S01]  /*1f80*/  VIADD R0, R144.reuse, 0x9f ;  /* 0x0000009f90007836 */ /* 0x040fe20000000000 */
[----:B------:R-:W-:-:S03]  /*1f90*/  ISETP.GE.AND P3, PT, R144, 0x1, PT ;  /* 0x000000019000780c */ /* 0x000fc60003f66270 */
[----:B------:R-:W-:-:S05]  /*1fa0*/  IMAD.HI R0, R0, 0x66666667, RZ ;  /* 0x6666666700007827 */ /* 0x000fca00078e02ff */
[----:B------:R-:W-:-:S04]  /*1fb0*/  SHF.R.U32.HI R131, RZ, 0x1f, R0 ;  /* 0x0000001fff837819 */ /* 0x000fc80000011600 */
[----:B------:R-:W-:Y:S02]  /*1fc0*/  LEA.HI.SX32 R131, R0, R131, 0x1a ;  /* 0x0000008300837211 */ /* 0x000fe400078fd2ff */
[----:B------:R-:W-:Y:S02]  /*1fd0*/  @P3 LOP3.LUT R26, R26, 0x8, RZ, 0xfc, !PT ;  /* 0x000000081a1a3812 */ /* 0x000fe400078efcff */
[----:B------:R-:W-:-:S03]  /*1fe0*/  MOV R0, RZ ;  /* 0x000000ff00007202 */ /* 0x000fc60000000f00 */
[----:B------:R0:W-:Y:S04]  /*1ff0*/  STL [R1+0x8], R26 ;  /* 0x0000081a01007387 */ /* 0x0001e80000100800 */
[----:B------:R0:W-:Y:S01]  /*2000*/  STL [R1+0x50], R8 ;  /* 0x0000500801007387 */ /* 0x0001e20000100800 */
[----:B------:R-:W-:Y:S05]  /*2010*/  @!P3 BRA `(.L_x_428) ;  /* 0x000000000074b947 */ /* 0x000fea0003800000 */
[----:B------:R-:W-:Y:S01]  /*2020*/  ISETP.NE.AND P0, PT, R8, RZ, PT ;  /* 0x000000ff0800720c */ /* 0x000fe20003f05270 */
[----:B------:R-:W-:-:S03]  /*2030*/  ULDC UR4, c[0x0][0x9f0] ;  /* 0x00027c0000047ab9 */ /* 0x000fc60000000800 */
[----:B------:R-:W-:-:S04]  /*2040*/  SEL R10, R8, UR4, P0 ;  /* 0x00000004080a7c07 */ /* 0x000fc80008000000 */
[-C--:B0-----:R-:W-:Y:S02]  /*2050*/  IABS R6, R10.reuse ;  /* 0x0000000a00067213 */ /* 0x081fe40000000000 */
[----:B------:R-:W-:Y:S02]  /*2060*/  IADD3 R0, R131, -0x1, R10 ;  /* 0xffffffff83007810 */ /* 0x000fe40007ffe00a */
[----:B------:R-:W0:Y:S01]  /*2070*/  I2F.RP R3, R6 ;  /* 0x0000000600037306 */ /* 0x000e220000209400 */
[----:B------:R-:W-:Y:S02]  /*2080*/  IABS R11, R10 ;  /* 0x0000000a000b7213 */ /* 0x000fe40000000000 */
[----:B------:R-:W-:Y:S02]  /*2090*/  IABS R8, R0 ;  /* 0x0000000000087213 */ /* 0x000fe40000000000 */
[----:B------:R-:W-:-:S04]  /*20a0*/  LOP3.LUT R0, R0, R10, RZ, 0x3c, !PT ;  /* 0x0000000a00007212 */ /* 0x000fc800078e3cff */
[----:B------:R-:W-:Y:S01]  /*20b0*/  ISETP.GE.AND P2, PT, R0, RZ, PT ;  /* 0x000000ff0000720c */ /* 0x000fe20003f46270 */
[----:B0-----:R-:W0:Y:S02]  /*20c0*/  MUFU.RCP R3, R3 ;  /* 0x0000000300037308 */ /* 0x001e240000001000 */
[----:B0-----:R-:W-:Y:S02]  /*20d0*/  VIADD R4, R3, 0xffffffe ;  /* 0x0ffffffe03047836 */ /* 0x001fe40000000000 */
[----:B------:R-:W-:-:S04]  /*20e0*/  IMAD.MOV R3, RZ, RZ, -R11 ;  /* 0x000000ffff037224 */ /* 0x000fc800078e0a0b */
[----:B------:R0:W1:Y:S02]  /*20f0*/  F2I.FTZ.U32.TRUNC.NTZ R5, R4 ;  /* 0x0000000400057305 */ /* 0x000064000021f000 */
[----:B0-----:R-:W-:Y:S02]  /*2100*/  IMAD.MOV.U32 R4, RZ, RZ, RZ ;  /* 0x000000ffff047224 */ /* 0x001fe400078e00ff */
[----:B-1----:R-:W-:-:S04]  /*2110*/  IMAD.MOV R7, RZ, RZ, -R5 ;  /* 0x000000ffff077224 */ /* 0x002fc800078e0a05 */
[----:B------:R-:W-:-:S04]  /*2120*/  IMAD R7, R7, R6, RZ ;  /* 0x0000000607077224 */ /* 0x000fc800078e02ff */
[----:B------:R-:W-:-:S06]  /*2130*/  IMAD.HI.U32 R5, R5, R7, R4 ;  /* 0x0000000705057227 */ /* 0x000fcc00078e0004 */
[----:B------:R-:W-:-:S04]  /*2140*/  IMAD.HI.U32 R5, R5, R8, RZ ;  /* 0x0000000805057227 */ /* 0x000fc800078e00ff */
[----:B------:R-:W-:-:S05]  /*2150*/  IMAD R3, R5, R3, R8 ;  /* 0x0000000305037224 */ /* 0x000fca00078e0208 */
[----:B------:R-:W-:-:S13]  /*2160*/  ISETP.GT.U32.AND P1, PT, R6, R3, PT ;  /* 0x000000030600720c */ /* 0x000fda0003f24070 */
[----:B------:R-:W-:Y:S02]  /*2170*/  @!P1 IMAD.IADD R3, R3, 0x1, -R6 ;  /* 0x0000000103039824 */ /* 0x000fe400078e0a06 */
[----:B------:R-:W-:Y:S01]  /*2180*/  @!P1 VIADD R5, R5, 0x1 ;  /* 0x0000000105059836 */ /* 0x000fe20000000000 */
[----:B------:R-:W-:Y:S02]  /*2190*/  ISETP.NE.AND P1, PT, R10, RZ, PT ;  /* 0x000000ff0a00720c */ /* 0x000fe40003f25270 */
[----:B------:R-:W-:-:S13]  /*21a0*/  ISETP.GE.U32.AND P0, PT, R3, R6, PT ;  /* 0x000000060300720c */ /* 0x000fda0003f06070 */
[----:B------:R-:W-:-:S05]  /*21b0*/  @P0 IADD3 R5, R5, 0x1, RZ ;  /* 0x0000000105050810 */ /* 0x000fca0007ffe0ff */
[----:B------:R-:W-:-:S04]  /*21c0*/  IMAD.MOV.U32 R0, RZ, RZ, R5 ;  /* 0x000000ffff007224 */ /* 0x000fc800078e0005 */
[----:B------:R-:W-:Y:S01]  /*21d0*/  @!P2 IMAD.MOV R0, RZ, RZ, -R0 ;  /* 0x000000ffff00a224 */ /* 0x000fe200078e0a00 */
[----:B------:R-:W-:-:S07]  /*21e0*/  @!P1 LOP3.LUT R0, RZ, R10, RZ, 0x33, !PT ;  /* 0x0000000aff009212 */ /* 0x000fce00078e33ff */
.L_x_428:
[----:B------:R-:W-:Y:S05]  /*21f0*/  BSYNC B0 ;  /* 0x0000000000007941 */ /* 0x000fea0003800000 */
.L_x_427:
[----:B------:R-:W-:-:S05]  /*2200*/  IMAD R3, R12, R0, RZ ;  /* 0x000000000c037224 */ /* 0x000fca00078e02ff */
[C---:B------:R-:W-:Y:S01]  /*2210*/  VIADDMNMX R0, R3.reuse, R0, R131, PT ;  /* 0x0000000003007246 */ /* 0x040fe20003800183 */
[----:B------:R-:W-:-:S04]  /*2220*/  IMAD R3, R3, 0xa0, -R9 ;  /* 0x000000a003037824 */ /* 0x000fc800078e0a09 */
[----:B------:R-:W-:Y:S01]  /*2230*/  IMAD R5, R0, 0xa0, -R9 ;  /* 0x000000a000057824 */ /* 0x000fe200078e0a09 */
[----:B------:R-:W-:-:S04]  /*2240*/  VIMNMX R3, RZ, R3, !PT ;  /* 0x00000003ff037248 */ /* 0x000fc80007fe0100 */
[----:B------:R-:W-:Y:S01]  /*2250*/  VIMNMX R0, R5, R2, PT ;  /* 0x0000000205007248 */ /* 0x000fe20003fe0100 */
[----:B------:R-:W-:-:S03]  /*2260*/  IMAD.WIDE.U32 R4, R3, -0x33333333, RZ ;  /* 0xcccccccd03047825 */ /* 0x000fc600078e00ff */
[----:B------:R-:W-:Y:S02]  /*2270*/  ISETP.GT.AND P0, PT, R0, R3, PT ;  /* 0x000000030000720c */ /* 0x000fe40003f04270 */
[----:B------:R-:W-:-:S05]  /*2280*/  SHF.R.U32.HI R115, RZ, 0x7, R5 ;  /* 0x00000007ff737819 */ /* 0x000fca0000011605 */
[----:B------:R-:W-:-:S06]  /*2290*/  IMAD.MOV.U32 R24, RZ, RZ, R115 ;  /* 0x000000ffff187224 */ /* 0x000fcc00078e0073 */
[----:B------:R-:W-:-:S04]  /*22a0*/  @P0 VIADD R0, R0, 0x9f ;  /* 0x0000009f00000836 */ /* 0x000fc80000000000 */
[----:B------:R-:W-:-:S05]  /*22b0*/  @P0 IMAD.HI R0, R0, 0x66666667, RZ ;  /* 0x6666666700000827 */ /* 0x000fca00078e02ff */
[----:B------:R-:W-:-:S04]  /*22c0*/  @P0 SHF.R.U32.HI R3, RZ, 0x1f, R0 ;  /* 0x0000001fff030819 */ /* 0x000fc80000011600 */
[----:B------:R-:W-:Y:S02]  /*22d0*/  @P0 LEA.HI.SX32 R24, R0, R3, 0x1a ;  /* 0x0000000300180211 */ /* 0x000fe400078fd2ff */
[----:B------:R-:W-:Y:S02]  /*22e0*/  PLOP3.LUT P0, PT, PT, PT, PT, 0x80, 0x0 ;  /* 0x000000000000781c */ /* 0x000fe40003f0f070 */
[----:B------:R-:W-:-:S13]  /*22f0*/  ISETP.GT.AND P1, PT, R24, R115, PT ;  /* 0x000000731800720c */ /* 0x000fda0003f24270 */
[----:B------:R-:W-:Y:S05]  /*2300*/  @!P1 BRA `(.L_x_429) ;  /* 0x000000e800f89947 */ /* 0x000fea0003800000 */
[----:B------:R-:W-:Y:S01]  /*2310*/  VIADD R0, R18, 0x24200 ;  /* 0x0002420012007836 */ /* 0x000fe20000000000 */
[----:B------:R-:W-:Y:S04]  /*2320*/  BSSY B6, `(.L_x_430) ;  /* 0x0000013000067945 */ /* 0x000fe80003800000 */
[----:B------:R-:W-:-:S13]  /*2330*/  LOP3.LUT P0, RZ, R0, 0x1bf, RZ, 0xc0, !PT ;  /* 0x000001bf00ff7812 */ /* 0x000fda000780c0ff */
[----:B------:R-:W-:Y:S05]  /*2340*/  @!P0 BRA `(.L_x_431) ;  /* 0x0000000000408947 */ /* 0x000fea0003800000 */
[----:B------:R-:W-:Y:S01]  /*2350*/  MOV R14, 0x0 ;  /* 0x00000000000e7802 */ /* 0x000fe20000000f00 */
[----:B------:R-:W-:Y:S01]  /*2360*/  ULDC.64 UR4, c[0x4][0xc0] ;  /* 0x0100300000047ab9 */ /* 0x000fe20000000a00 */
[----:B------:R-:W-:Y:S01]  /*2370*/  ULDC.64 UR6, c[0x4][0x20] ;  /* 0x0100080000067ab9 */ /* 0x000fe20000000a00 */
[----:B------:R-:W-:Y:S01]  /*2380*/  IMAD.U32 R4, RZ, RZ, UR4 ;  /* 0x00000004ff047e24 */ /* 0x000fe2000f8e00ff */
[----:B------:R-:W-:Y:S01]  /*2390*/  MOV R5, UR5 ;  /* 0x0000000500057c02 */ /* 0x000fe20008000f00 */
[----:B------:R-:W-:Y:S01]  /*23a0*/  ULDC.64 UR4, c[0x4][0xc8] ;  /* 0x0100320000047ab9 */ /* 0x000fe20000000a00 */
[----:B------:R-:W1:Y:S01]  /*23b0*/  LDC.64 R14, c[0x4][R14] ;  /* 0x010000000e0e7b82 */ /* 0x000e620000000a00 */
[----:B0-----:R-:W-:Y:S01]  /*23c0*/  IMAD.U32 R6, RZ, RZ, UR4 ;  /* 0x00000004ff067e24 */ /* 0x001fe2000f8e00ff */
[----:B------:R-:W-:Y:S01]  /*23d0*/  MOV R13, RZ ;  /* 0x000000ff000d7202 */ /* 0x000fe20000000f00 */
[----:B------:R-:W-:Y:S02]  /*23e0*/  IMAD.U32 R7, RZ, RZ, UR5 ;  /* 0x00000005ff077e24 */ /* 0x000fe4000f8e00ff */
[----:B------:R-:W-:-:S02]  /*23f0*/  IMAD.U32 R10, RZ, RZ, UR6 ;  /* 0x00000006ff0a7e24 */ /* 0x000fc4000f8e00ff */
[----:B------:R-:W-:Y:S02]  /*2400*/  IMAD.U32 R11, RZ, RZ, UR7 ;  /* 0x00000007ff0b7e24 */ /* 0x000fe4000f8e00ff */
[----:B------:R-:W-:Y:S02]  /*2410*/  IMAD.MOV.U32 R8, RZ, RZ, 0x70 ;  /* 0x00000070ff087424 */ /* 0x000fe400078e00ff */
[----:B------:R-:W-:-:S07]  /*2420*/  IMAD.MOV.U32 R12, RZ, RZ, 0x1 ;  /* 0x00000001ff0c7424 */ /* 0x000fce00078e00ff */
[----:B------:R-:W-:-:S07]  /*2430*/  LEPC R20, `(.L_x_431) ;  /* 0x000000001014794e */ /* 0x000fce0000000000 */
[----:B-1---5:R-:W-:Y:S05]  /*2440*/  CALL.ABS.NOINC R14 ;  /* 0x000000000e007343 */ /* 0x022fea0003c00000 */
.L_x_431:
[----:B------:R-:W-:Y:S05]  /*2450*/  BSYNC B6 ;  /* 0x0000000000067941 */ /* 0x000fea0003800000 */
.L_x_430:
        /* <DEDUP_REMOVED lines=9> */
[----:B------:R-:W-:Y:S01]  /*24f0*/  IMAD.U32 R5, RZ, RZ, UR5 ;  /* 0x00000005ff057e24 */ /* 0x000fe2000f8e00ff */
[----:B------:R-:W1:Y:S01]  /*2500*/  LDC.64 R14, c[0x4][R14] ;  /* 0x010000000e0e7b82 */ /* 0x000e620000000a00 */
[----:B------:R-:W-:Y:S01]  /*2510*/  ULDC.64 UR4, c[0x4][0xc8] ;  /* 0x0100320000047ab9 */ /* 0x000fe20000000a00 */
[----:B------:R-:W-:Y:S02]  /*2520*/  IMAD.U32 R10, RZ, RZ, UR6 ;  /* 0x00000006ff0a7e24 */ /* 0x000fe4000f8e00ff */
[----:B0-----:R-:W-:-:S02]  /*2530*/  IMAD.U32 R6, RZ, RZ, UR4 ;  /* 0x00000004ff067e24 */ /* 0x001fc4000f8e00ff */
[----:B------:R-:W-:Y:S02]  /*2540*/  IMAD.U32 R7, RZ, RZ, UR5 ;  /* 0x00000005ff077e24 */ /* 0x000fe4000f8e00ff */
[----:B------:R-:W-:Y:S02]  /*2550*/  IMAD.MOV.U32 R8, RZ, RZ, 0x70 ;  /* 0x00000070ff087424 */ /* 0x000fe400078e00ff */
[----:B------:R-:W-:Y:S02]  /*2560*/  IMAD.MOV.U32 R12, RZ, RZ, 0x1 ;  /* 0x00000001ff0c7424 */ /* 0x000fe400078e00ff */
[----:B------:R-:W-:-:S07]  /*2570*/  IMAD.MOV.U32 R13, RZ, RZ, RZ ;  /* 0x000000ffff0d7224 */ /* 0x000fce00078e00ff */
[----:B------:R-:W-:-:S07]  /*2580*/  LEPC R20, `(.L_x_433) ;  /* 0x000000001014794e */ /* 0x000fce0000000000 */
[----:B-1---5:R-:W-:Y:S05]  /*2590*/  CALL.ABS.NOINC R14 ;  /* 0x000000000e007343 */ /* 0x022fea0003c00000 */
.L_x_433:
[----:B------:R-:W-:Y:S05]  /*25a0*/  BSYNC B6 ;  /* 0x0000000000067941 */ /* 0x000fea0003800000 */
.L_x_432:
[----:B------:R-:W2:Y:S01]  /*25b0*/  LDL R33, [R1+0x28] ;  /* 0x0000280001217983 */ /* 0x000ea20000100800 */
[----:B------:R-:W-:Y:S01]  /*25c0*/  ULDC.64 UR4, c[0x0][0x9f8] ;  /* 0x00027e0000047ab9 */ /* 0x000fe20000000a00 */
[----:B------:R-:W-:Y:S01]  /*25d0*/  IMAD.MOV.U32 R0, RZ, RZ, R27 ;  /* 0x000000ffff007224 */ /* 0x000fe200078e001b */
[----:B------:R-:W-:Y:S01]  /*25e0*/  ISETP.NE.U32.AND P0, PT, RZ, UR4, PT ;  /* 0x00000004ff007c0c */ /* 0x000fe2000bf05070 */
[----:B------:R-:W3:Y:S01]  /*25f0*/  LDL R31, [R1+0x30] ;  /* 0x00003000011f7983 */ /* 0x000ee20000100800 */
[----:B------:R-:W1:Y:S01]  /*2600*/  LDC R27, c[0x0][0x3f4] ;  /* 0x0000fd00ff1b7b82 */ /* 0x000e620000000800 */
[----:B------:R-:W-:Y:S01]  /*2610*/  IMAD.MOV.U32 R21, RZ, RZ, R26 ;  /* 0x000000ffff157224 */ /* 0x000fe200078e001a */
[----:B------:R-:W-:Y:S01]  /*2620*/  ISETP.NE.AND.EX P0, PT, RZ, UR5, PT, P0 ;  /* 0x00000005ff007c0c */ /* 0x000fe2000bf05300 */
[----:B------:R-:W4:Y:S04]  /*2630*/  LDL R32, [R1+0x38] ;  /* 0x0000380001207983 */ /* 0x000f280000100800 */
[----:B------:R-:W4:Y:S01]  /*2640*/  LDL R14, [R1+0x2c] ;  /* 0x00002c00010e7983 */ /* 0x000f220000100800 */
[----:B------:R-:W1:Y:S03]  /*2650*/  LDC.64 R102, c[0x0][0x3f8] ;  /* 0x0000fe00ff667b82 */ /* 0x000e660000000a00 */
[----:B------:R-:W4:Y:S04]  /*2660*/  LDL R15, [R1+0x3c] ;  /* 0x00003c00010f7983 */ /* 0x000f280000100800 */
[----:B------:R-:W-:Y:S01]  /*2670*/  @P0 IADD3 R4, P1, R29, UR4, RZ ;  /* 0x000000041d040c10 */ /* 0x000fe2000ff3e0ff */
[----:B------:R-:W0:Y:S03]  /*2680*/  S2R R20, SR_TID.X ;  /* 0x0000000000147919 */ /* 0x000e260000002100 */
[----:B------:R-:W-:-:S05]  /*2690*/  @P0 IADD3.X R5, R28, UR5, RZ, P1, !PT ;  /* 0x000000051c050c10 */ /* 0x000fca0008ffe4ff */
[----:B------:R1:W4:Y:S01]  /*26a0*/  @P0 LDG.E R0, desc[UR50][R4.64] ;  /* 0x0000003204000981 */ /* 0x000322000c1e1900 */
[----:B------:R-:W-:Y:S02]  /*26b0*/  IADD3 R118, R118, R25, RZ ;  /* 0x0000001976767210 */ /* 0x000fe40007ffe0ff */
[----:B0-----:R-:W-:Y:S01]  /*26c0*/  SHF.R.U32.HI R30, RZ, 0x7, R20 ;  /* 0x00000007ff1e7819 */ /* 0x001fe20000011614 */
[C---:B------:R-:W-:Y:S02]  /*26d0*/  VIADD R3, R20.reuse, 0xffffff80 ;  /* 0xffffff8014037836 */ /* 0x040fe40000000000 */
[----:B------:R-:W-:Y:S01]  /*26e0*/  VIADD R29, R20, 0xffffff80 ;  /* 0xffffff80141d7836 */ /* 0x000fe20000000000 */
[----:B------:R-:W-:Y:S01]  /*26f0*/  ISETP.NE.AND P6, PT, R30, 0x1, PT ;  /* 0x000000011e00780c */ /* 0x000fe20003fc5270 */
[----:B------:R-:W-:Y:S01]  /*2700*/  VIADD R20, R20, 0xffffff80 ;  /* 0xffffff8014147836 */ /* 0x000fe20000000000 */
[----:B------:R-:W-:Y:S02]  /*2710*/  LEA.HI R6, R3, R3, RZ, 0x1 ;  /* 0x0000000303067211 */ /* 0x000fe400078f08ff */
[----:B------:R-:W-:-:S02]  /*2720*/  SHF.R.S32.HI R8, RZ, 0x1f, R3 ;  /* 0x0000001fff087819 */ /* 0x000fc40000011403 */
[----:B------:R-:W-:Y:S02]  /*2730*/  LOP3.LUT R6, R6, 0xfffffffe, RZ, 0xc0, !PT ;  /* 0xfffffffe06067812 */ /* 0x000fe400078ec0ff */
[----:B------:R-:W-:-:S03]  /*2740*/  LEA.HI R8, R8, R3, RZ, 0x2 ;  /* 0x0000000308087211 */ /* 0x000fc600078f10ff */
[----:B------:R-:W-:Y:S01]  /*2750*/  IMAD.IADD R109, R3, 0x1, -R6 ;  /* 0x00000001036d7824 */ /* 0x000fe200078e0a06 */
[--C-:B------:R-:W-:Y:S01]  /*2760*/  SHF.R.S32.HI R116, RZ, 0x2, R8.reuse ;  /* 0x00000002ff747819 */ /* 0x100fe20000011408 */
[----:B------:R-:W-:Y:S05]  /*2770*/  @!P6 WARPSYNC.ALL ;  /* 0x000000000000e948 */ /* 0x000fea0003800000 */
[----:B------:R-:W-:Y:S01]  /*2780*/  ULDC UR4, c[0x0][0x2f4] ;  /* 0x0000bd0000047ab9 */ /* 0x000fe20000000800 */
[----:B------:R-:W-:Y:S02]  /*2790*/  SHF.R.S32.HI R7, RZ, 0x1f, R8 ;  /* 0x0000001fff077819 */ /* 0x000fe40000011408 */
[----:B------:R-:W-:Y:S01]  /*27a0*/  ISETP.GE.AND P1, PT, R221, UR4, PT ;  /* 0x00000004dd007c0c */ /* 0x000fe2000bf26270 */
[----:B------:R-:W0:Y:S01]  /*27b0*/  LDC.64 R8, c[0x0][0x408] ;  /* 0x00010200ff087b82 */ /* 0x000e220000000a00 */
[----:B------:R-:W-:-:S02]  /*27c0*/  ISETP.GE.AND P0, PT, R16, UR4, PT ;  /* 0x0000000410007c0c */ /* 0x000fc4000bf06270 */
[----:B------:R-:W-:Y:S02]  /*27d0*/  SEL R3, RZ, 0xffffffff, P1 ;  /* 0xffffffffff037807 */ /* 0x000fe40000800000 */
[----:B------:R-:W-:Y:S02]  /*27e0*/  LEA.HI R7, R7, R116, RZ, 0x2 ;  /* 0x0000007407077211 */ /* 0x000fe400078f10ff */
[----:B-1----:R-:W-:Y:S01]  /*27f0*/  SEL R4, RZ, 0x1, P0 ;  /* 0x00000001ff047807 */ /* 0x002fe20000000000 */
[----:B------:R-:W-:Y:S01]  /*2800*/  IMAD.SHL.U32 R3, R3, 0x2, RZ ;  /* 0x0000000203037824 */ /* 0x000fe200078e00ff */
[----:B------:R-:W-:Y:S02]  /*2810*/  LOP3.LUT R7, R7, 0xfffffffc, RZ, 0xc0, !PT ;  /* 0xfffffffc07077812 */ /* 0x000fe400078ec0ff */
[----:B------:R-:W-:Y:S02]  /*2820*/  ISETP.GE.AND P0, PT, R222, UR4, PT ;  /* 0x00000004de007c0c */ /* 0x000fe4000bf06270 */
[----:B------:R-:W-:-:S02]  /*2830*/  ISETP.GE.AND P1, PT, R23, UR4, PT ;  /* 0x0000000417007c0c */ /* 0x000fc4000bf26270 */
[----:B------:R-:W-:Y:S01]  /*2840*/  LOP3.LUT R4, R3, 0x2, R4, 0xe2, !PT ;  /* 0x0000000203047812 */ /* 0x000fe200078ee204 */
[----:B------:R-:W-:Y:S01]  /*2850*/  IMAD.IADD R116, R116, 0x1, -R7 ;  /* 0x0000000174747824 */ /* 0x000fe200078e0a07 */
[----:B------:R-:W-:Y:S02]  /*2860*/  SEL R3, RZ, 0x4, P0 ;  /* 0x00000004ff037807 */ /* 0x000fe40000000000 */
[----:B------:R-:W-:Y:S02]  /*2870*/  SEL R5, RZ, 0x8, P1 ;  /* 0x00000008ff057807 */ /* 0x000fe40000800000 */
[----:B------:R-:W-:Y:S02]  /*2880*/  ISETP.GE.AND P0, PT, R22, UR4, PT ;  /* 0x0000000416007c0c */ /* 0x000fe4000bf06270 */
[----:B------:R-:W-:Y:S02]  /*2890*/  LEA.HI R20, R20, R29, RZ, 0x1 ;  /* 0x0000001d14147211 */ /* 0x000fe400078f08ff */
[----:B------:R-:W-:-:S02]  /*28a0*/  LOP3.LUT R3, R5, R4, R3, 0xfe, !PT ;  /* 0x0000000405037212 */ /* 0x000fc400078efe03 */
[----:B------:R-:W-:Y:S02]  /*28b0*/  SEL R4, RZ, 0x10, P0 ;  /* 0x00000010ff047807 */ /* 0x000fe40000000000 */
[----:B------:R-:W-:Y:S02]  /*28c0*/  LOP3.LUT P0, RZ, R116, 0x2, RZ, 0xc0, !PT ;  /* 0x0000000274ff7812 */ /* 0x000fe4000780c0ff */
[----:B------:R-:W-:-:S04]  /*28d0*/  SHF.R.S32.HI R20, RZ, 0x1, R20 ;  /* 0x00000001ff147819 */ /* 0x000fc80000011414 */
[----:B------:R-:W-:Y:S02]  /*28e0*/  SHF.R.S32.HI R7, RZ, 0x1f, R20 ;  /* 0x0000001fff077819 */ /* 0x000fe40000011414 */
[----:B------:R-:W-:Y:S02]  /*28f0*/  LOP3.LUT R28, R3, R4, RZ, 0xfc, !PT ;  /* 0x00000004031c7212 */ /* 0x000fe400078efcff */
[----:B------:R-:W-:Y:S01]  /*2900*/  LOP3.LUT R21, R21, 0xfffffffb, RZ, 0xc0, !PT ;  /* 0xfffffffb15157812 */ /* 0x000fe200078ec0ff */
[----:B0-----:R-:W-:Y:S01]  /*2910*/  IMAD R4, R7, R8, RZ ;  /* 0x0000000807047224 */ /* 0x001fe200078e02ff */
[----:B------:R-:W-:Y:S02]  /*2920*/  SHF.R.S32.HI R225, RZ, 0x1f, R224 ;  /* 0x0000001fffe17819 */ /* 0x000fe400000114e0 */
[----:B------:R-:W-:Y:S01]  /*2930*/  ISETP.GE.AND P1, PT, R221, R27, PT ;  /* 0x0000001bdd00720c */ /* 0x000fe20003f26270 */
[----:B------:R-:W-:Y:S01]  /*2940*/  IMAD R5, R20, R9, R4 ;  /* 0x0000000914057224 */ /* 0x000fe200078e0204 */
[----:B------:R-:W-:-:S02]  /*2950*/  @P0 LOP3.LUT R21, R21, 0x4, RZ, 0xfc, !PT ;  /* 0x0000000415150812 */ /* 0x000fc400078efcff */
[-C--:B------:R-:W-:Y:S01]  /*2960*/  ISETP.GE.AND P2, PT, R222, R27.reuse, PT ;  /* 0x0000001bde00720c */ /* 0x080fe20003f46270 */
[-C--:B------:R-:W-:Y:S01]  /*2970*/  IMAD.WIDE.U32 R98, R20, R8.reuse, R224 ;  /* 0x0000000814627225 */ /* 0x080fe200078e00e0 */
[----:B------:R-:W-:Y:S02]  /*2980*/  ISETP.GE.AND P0, PT, R16, R27, PT ;  /* 0x0000001b1000720c */ /* 0x000fe40003f06270 */
[C---:B------:R-:W-:Y:S01]  /*2990*/  SEL R4, R27.reuse, RZ, P1 ;  /* 0x000000ff1b047207 */ /* 0x040fe20000800000 */
[----:B------:R-:W-:Y:S01]  /*29a0*/  IMAD.WIDE.U32 R96, R20, R8, R16 ;  /* 0x0000000814607225 */ /* 0x000fe200078e0010 */
[----:B------:R-:W-:-:S03]  /*29b0*/  SEL R3, R27, RZ, P0 ;  /* 0x000000ff1b037207 */ /* 0x000fc60000000000 */
[----:B------:R-:W-:Y:S02]  /*29c0*/  IMAD.IADD R99, R99, 0x1, R5 ;  /* 0x0000000163637824 */ /* 0x000fe400078e0205 */
[----:B------:R-:W-:Y:S02]  /*29d0*/  IMAD.IADD R97, R5, 0x1, R97 ;  /* 0x0000000105617824 */ /* 0x000fe400078e0261 */
[----:B------:R-:W-:Y:S02]  /*29e0*/  IMAD R6, R7, R102, RZ ;  /* 0x0000006607067224 */ /* 0x000fe400078e02ff */
[----:B------:R-:W-:Y:S01]  /*29f0*/  IMAD.IADD R5, R221, 0x1, R4 ;  /* 0x00000001dd057824 */ /* 0x000fe200078e0204 */
[----:B------:R-:W-:Y:S01]  /*2a00*/  LOP3.LUT R21, R21, 0xfffffffe, RZ, 0xc0, !PT ;  /* 0xfffffffe15157812 */ /* 0x000fe200078ec0ff */
[----:B------:R-:W-:Y:S02]  /*2a10*/  IMAD.IADD R3, R16, 0x1, R3 ;  /* 0x0000000110037824 */ /* 0x000fe400078e0203 */
[----:B------:R-:W-:Y:S01]  /*2a20*/  IMAD R11, R20, R103, R6 ;  /* 0x00000067140b7224 */ /* 0x000fe200078e0206 */
[----:B------:R-:W-:-:S02]  /*2a30*/  SHF.R.S32.HI R6, RZ, 0x1f, R5 ;  /* 0x0000001fff067819 */ /* 0x000fc40000011405 */
[----:B------:R-:W-:Y:S02]  /*2a40*/  @P2 LOP3.LUT R21, R21, 0x1, RZ, 0xfc, !PT ;  /* 0x0000000115152812 */ /* 0x000fe400078efcff */
[----:B------:R-:W-:Y:S02]  /*2a50*/  SEL R7, R27, RZ, P2 ;  /* 0x000000ff1b077207 */ /* 0x000fe40001000000 */
[----:B------:R-:W-:Y:S02]  /*2a60*/  SHF.R.S32.HI R4, RZ, 0x1f, R3 ;  /* 0x0000001fff047819 */ /* 0x000fe40000011403 */
[CC--:B------:R-:W-:Y:S01]  /*2a70*/  LEA.HI R25, R6.reuse, R5.reuse, RZ, 0x4 ;  /* 0x0000000506197211 */ /* 0x0c0fe200078f20ff */
[----:B------:R0:W-:Y:S01]  /*2a80*/  STL [R1+0x8], R21 ;  /* 0x0000081501007387 */ /* 0x0001e20000100800 */
[----:B------:R-:W-:Y:S01]  /*2a90*/  LEA.HI R6, R6, R5, RZ, 0x6 ;  /* 0x0000000506067211 */ /* 0x000fe200078f30ff */
[----:B------:R-:W-:-:S03]  /*2aa0*/  IMAD.IADD R12, R222, 0x1, R7 ;  /* 0x00000001de0c7824 */ /* 0x000fc600078e0207 */
[----:B------:R-:W-:Y:S02]  /*2ab0*/  SHF.R.S32.HI R7, RZ, 0x6, R6 ;  /* 0x00000006ff077819 */ /* 0x000fe40000011406 */
[CC--:B0-----:R-:W-:Y:S02]  /*2ac0*/  LEA.HI R21, R4.reuse, R3.reuse, RZ, 0x4 ;  /* 0x0000000304157211 */ /* 0x0c1fe400078f20ff */
[----:B------:R-:W-:Y:S01]  /*2ad0*/  LEA.HI R4, R4, R3, RZ, 0x6 ;  /* 0x0000000304047211 */ /* 0x000fe200078f30ff */
[----:B------:R-:W-:-:S03]  /*2ae0*/  IMAD.WIDE.U32 R104, R20, R102, R16 ;  /* 0x0000006614687225 */ /* 0x000fc600078e0010 */
[----:B------:R-:W-:Y:S01]  /*2af0*/  SHF.R.S32.HI R5, RZ, 0x6, R4 ;  /* 0x00000006ff057819 */ /* 0x000fe20000011404 */
[----:B------:R-:W-:Y:S01]  /*2b00*/  IMAD.WIDE.U32 R106, R20, R102, R224 ;  /* 0x00000066146a7225 */ /* 0x000fe200078e00e0 */
[----:B------:R-:W-:-:S03]  /*2b10*/  IADD3 R105, R11, R105, RZ ;  /* 0x000000690b697210 */ /* 0x000fc60007ffe0ff */
[----:B------:R-:W-:Y:S01]  /*2b20*/  IMAD.IADD R107, R107, 0x1, R11 ;  /* 0x000000016b6b7824 */ /* 0x000fe200078e020b */
[----:B------:R-:W-:-:S04]  /*2b30*/  SHF.R.S32.HI R13, RZ, 0x1f, R12 ;  /* 0x0000001fff0d7819 */ /* 0x000fc8000001140c */
[CC--:B------:R-:W-:Y:S02]  /*2b40*/  LEA.HI R26, R13.reuse, R12.reuse, RZ, 0x4 ;  /* 0x0000000c0d1a7211 */ /* 0x0c0fe400078f20ff */
[----:B------:R-:W-:Y:S01]  /*2b50*/  LEA.HI R12, R13, R12, RZ, 0x6 ;  /* 0x0000000c0d0c7211 */ /* 0x000fe200078f30ff */
[----:B------:R-:W-:-:S03]  /*2b60*/  IMAD.WIDE.U32 R100, R8, 0xa0, RZ ;  /* 0x000000a008647825 */ /* 0x000fc600078e00ff */
[----:B------:R-:W-:Y:S02]  /*2b70*/  SHF.R.S32.HI R12, RZ, 0x6, R12 ;  /* 0x00000006ff0c7819 */ /* 0x000fe4000001140c */
[----:B------:R-:W-:Y:S01]  /*2b80*/  ISETP.GE.AND P2, PT, R220, UR4, PT ;  /* 0x00000004dc007c0c */ /* 0x000fe2000bf46270 */
[----:B------:R-:W-:Y:S01]  /*2b90*/  IMAD R121, R103, 0xa0, RZ ;  /* 0x000000a067797824 */ /* 0x000fe200078e02ff */
[----:B------:R-:W-:Y:S01]  /*2ba0*/  SHF.R.S32.HI R112, RZ, 0x4, R21 ;  /* 0x00000004ff707819 */ /* 0x000fe20000011415 */
[CC--:B-----5:R-:W-:Y:S01]  /*2bb0*/  IMAD.WIDE.U32 R106, R130.reuse, R102.reuse, R106 ;  /* 0x00000066826a7225 */ /* 0x0e0fe200078e006a */
[----:B------:R-:W-:Y:S02]  /*2bc0*/  SHF.R.S32.HI R111, RZ, 0x4, R25 ;  /* 0x00000004ff6f7819 */ /* 0x000fe40000011419 */
[----:B------:R-:W-:Y:S01]  /*2bd0*/  SHF.R.S32.HI R110, RZ, 0x4, R26 ;  /* 0x00000004ff6e7819 */ /* 0x000fe2000001141a */
[----:B------:R-:W-:-:S04]  /*2be0*/  IMAD.WIDE.U32 R104, R130, R102, R104 ;  /* 0x0000006682687225 */ /* 0x000fc800078e0068 */
[----:B------:R-:W-:Y:S01]  /*2bf0*/  IMAD.WIDE.U32 R98, R130, R8, R98 ;  /* 0x0000000882627225 */ /* 0x000fe200078e0062 */
[----:B------:R-:W-:-:S03]  /*2c00*/  IADD3 R138, R30, 0x8, RZ ;  /* 0x000000081e8a7810 */ /* 0x000fc60007ffe0ff */
[----:B------:R-:W-:-:S04]  /*2c10*/  IMAD.WIDE.U32 R96, R130, R8, R96 ;  /* 0x0000000882607225 */ /* 0x000fc800078e0060 */
[----:B------:R-:W-:Y:S02]  /*2c20*/  IMAD.SHL.U32 R114, R27, 0x2, RZ ;  /* 0x000000021b727824 */ /* 0x000fe400078e00ff */
[----:B------:R-:W-:Y:S01]  /*2c30*/  IMAD R109, R109, 0x80, R20 ;  /* 0x000000806d6d7824 */ /* 0x000fe200078e0214 */
[C---:B--2---:R-:W-:Y:S02]  /*2c40*/  LOP3.LUT R6, R33.reuse, 0x30, R25, 0xf8, !PT ;  /* 0x0000003021067812 */ /* 0x044fe400078ef819 */
[----:B------:R-:W-:Y:S01]  /*2c50*/  LOP3.LUT R4, R33, 0x30, R21, 0xf8, !PT ;  /* 0x0000003021047812 */ /* 0x000fe200078ef815 */
[--C-:B---3--:R-:W-:Y:S02]  /*2c60*/  IMAD R127, R7, 0x2800, R31.reuse ;  /* 0x00002800077f7824 */ /* 0x108fe400078e021f */
[----:B------:R-:W-:Y:S01]  /*2c70*/  IMAD R128, R5, 0x2800, R31 ;  /* 0x0000280005807824 */ /* 0x000fe200078e021f */
[----:B----4-:R-:W-:Y:S02]  /*2c80*/  SHF.R.U32.HI R3, RZ, 0x3, R32 ;  /* 0x00000003ff037819 */ /* 0x010fe40000011620 */
[----:B------:R-:W-:-:S02]  /*2c90*/  LOP3.LUT R10, R32, 0x30, R21, 0xf8, !PT ;  /* 0x00000030200a7812 */ /* 0x000fc400078ef815 */
[-C--:B------:R-:W-:Y:S02]  /*2ca0*/  LOP3.LUT R6, R6, R14.reuse, RZ, 0x3c, !PT ;  /* 0x0000000e06067212 */ /* 0x080fe400078e3cff */
[-C--:B------:R-:W-:Y:S01]  /*2cb0*/  LOP3.LUT R11, R10, R3.reuse, RZ, 0x3c, !PT ;  /* 0x000000030a0b7212 */ /* 0x080fe200078e3cff */
[----:B------:R-:W-:Y:S01]  /*2cc0*/  IMAD R126, R5, 0x2800, R15 ;  /* 0x00002800057e7824 */ /* 0x000fe200078e020f */
[----:B------:R-:W-:Y:S02]  /*2cd0*/  LOP3.LUT R5, R4, R14, RZ, 0x3c, !PT ;  /* 0x0000000e04057212 */ /* 0x000fe400078e3cff */
[----:B------:R-:W-:Y:S02]  /*2ce0*/  IADD3 R127, R127, R6, RZ ;  /* 0x000000067f7f7210 */ /* 0x000fe40007ffe0ff */
[----:B------:R-:W-:Y:S01]  /*2cf0*/  LOP3.LUT R6, R32, 0x30, R25, 0xf8, !PT ;  /* 0x0000003020067812 */ /* 0x000fe200078ef819 */
[----:B------:R-:W-:Y:S02]  /*2d00*/  IMAD.IADD R128, R128, 0x1, R5 ;  /* 0x0000000180807824 */ /* 0x000fe400078e0205 */
[----:B------:R-:W-:Y:S01]  /*2d10*/  IMAD.IADD R126, R126, 0x1, R11 ;  /* 0x000000017e7e7824 */ /* 0x000fe200078e020b */
[----:B------:R-:W-:Y:S01]  /*2d20*/  LOP3.LUT R5, R6, R3, RZ, 0x3c, !PT ;  /* 0x0000000306057212 */ /* 0x000fe200078e3cff */
[----:B------:R-:W-:Y:S01]  /*2d30*/  IMAD R124, R7, 0x2800, R15 ;  /* 0x00002800077c7824 */ /* 0x000fe200078e020f */
[----:B------:R-:W-:-:S02]  /*2d40*/  SHF.R.S32.HI R11, RZ, 0x1f, R130 ;  /* 0x0000001fff0b7819 */ /* 0x000fc40000011482 */
[--C-:B------:R-:W-:Y:S01]  /*2d50*/  LOP3.LUT R4, R33, 0x30, R26.reuse, 0xf8, !PT ;  /* 0x0000003021047812 */ /* 0x100fe200078ef81a */
[----:B------:R-:W-:Y:S02]  /*2d60*/  IMAD.IADD R124, R124, 0x1, R5 ;  /* 0x000000017c7c7824 */ /* 0x000fe400078e0205 */
[C---:B------:R-:W-:Y:S02]  /*2d70*/  IMAD R5, R11.reuse, R102, RZ ;  /* 0x000000660b057224 */ /* 0x040fe400078e02ff */
[----:B------:R-:W-:Y:S02]  /*2d80*/  IMAD R6, R11, R8, RZ ;  /* 0x000000080b067224 */ /* 0x000fe400078e02ff */
[----:B------:R-:W-:Y:S01]  /*2d90*/  IMAD R11, R9, 0xa0, RZ ;  /* 0x000000a0090b7824 */ /* 0x000fe200078e02ff */
[----:B------:R-:W-:Y:S01]  /*2da0*/  LOP3.LUT R4, R4, R14, RZ, 0x3c, !PT ;  /* 0x0000000e04047212 */ /* 0x000fe200078e3cff */
[----:B------:R-:W-:Y:S01]  /*2db0*/  IMAD R125, R12, 0x2800, R31 ;  /* 0x000028000c7d7824 */ /* 0x000fe200078e021f */
[----:B------:R-:W-:Y:S01]  /*2dc0*/  LOP3.LUT R10, R32, 0x30, R26, 0xf8, !PT ;  /* 0x00000030200a7812 */ /* 0x000fe200078ef81a */
[----:B------:R-:W-:Y:S01]  /*2dd0*/  IMAD.IADD R122, R101, 0x1, R11 ;  /* 0x00000001657a7824 */ /* 0x000fe200078e020b */
[----:B------:R-:W-:Y:S01]  /*2de0*/  SEL R11, RZ, 0x20, P2 ;  /* 0x00000020ff0b7807 */ /* 0x000fe20001000000 */
[----:B------:R-:W-:Y:S01]  /*2df0*/  IMAD R123, R12, 0x2800, R15 ;  /* 0x000028000c7b7824 */ /* 0x000fe200078e020f */
[----:B------:R-:W-:Y:S01]  /*2e00*/  LOP3.LUT R10, R10, R3, RZ, 0x3c, !PT ;  /* 0x000000030a0a7212 */ /* 0x000fe200078e3cff */
[----:B------:R-:W-:Y:S01]  /*2e10*/  IMAD.IADD R125, R125, 0x1, R4 ;  /* 0x000000017d7d7824 */ /* 0x000fe200078e0204 */
[----:B------:R-:W-:Y:S01]  /*2e20*/  SHF.L.U64.HI R4, R102, 0x7, R103 ;  /* 0x0000000766047819 */ /* 0x000fe20000010267 */
[----:B------:R-:W-:Y:S01]  /*2e30*/  IMAD R13, R130, R103, R5 ;  /* 0x00000067820d7224 */ /* 0x000fe200078e0205 */
[----:B------:R-:W-:Y:S01]  /*2e40*/  LOP3.LUT R21, R21, 0xfffffff0, RZ, 0xc0, !PT ;  /* 0xfffffff015157812 */ /* 0x000fe200078ec0ff */
[----:B------:R-:W-:Y:S01]  /*2e50*/  IMAD.SHL.U32 R5, R102, 0x80, RZ ;  /* 0x0000008066057824 */ /* 0x000fe200078e00ff */
[----:B------:R-:W-:Y:S01]  /*2e60*/  LOP3.LUT R25, R25, 0xfffffff0, RZ, 0xc0, !PT ;  /* 0xfffffff019197812 */ /* 0x000fe200078ec0ff */
[----:B------:R-:W-:Y:S01]  /*2e70*/  IMAD R15, R130, R9, R6 ;  /* 0x00000009820f7224 */ /* 0x000fe200078e0206 */
[----:B------:R-:W-:Y:S01]  /*2e80*/  LOP3.LUT R26, R26, 0xfffffff0, RZ, 0xc0, !PT ;  /* 0xfffffff01a1a7812 */ /* 0x000fe200078ec0ff */
[----:B------:R-:W-:Y:S01]  /*2e90*/  IMAD.WIDE.U32 R102, R102, 0xa0, RZ ;  /* 0x000000a066667825 */ /* 0x000fe200078e00ff */
[----:B------:R-:W-:-:S02]  /*2ea0*/  LOP3.LUT R11, R28, R11, RZ, 0xfc, !PT ;  /* 0x0000000b1c0b7212 */ /* 0x000fc400078efcff */
[C---:B------:R-:W-:Y:S01]  /*2eb0*/  SHF.L.U64.HI R6, R8.reuse, 0x7, R9 ;  /* 0x0000000708067819 */ /* 0x040fe20000010209 */
[----:B------:R-:W-:Y:S01]  /*2ec0*/  IMAD.IADD R123, R123, 0x1, R10 ;  /* 0x000000017b7b7824 */ /* 0x000fe200078e020a */
[----:B------:R-:W-:Y:S01]  /*2ed0*/  IADD3 R10, R99, R15, RZ ;  /* 0x0000000f630a7210 */ /* 0x000fe20007ffe0ff */
[----:B------:R-:W-:Y:S01]  /*2ee0*/  IMAD.SHL.U32 R7, R8, 0x80, RZ ;  /* 0x0000008008077824 */ /* 0x000fe200078e00ff */
[----:B------:R-:W-:Y:S01]  /*2ef0*/  SHF.R.S32.HI R117, RZ, 0x1f, R0 ;  /* 0x0000001fff757819 */ /* 0x000fe20000011400 */
[----:B------:R-:W-:Y:S01]  /*2f00*/  IMAD.IADD R121, R103, 0x1, R121 ;  /* 0x0000000167797824 */ /* 0x000fe200078e0279 */
[----:B------:R-:W-:Y:S01]  /*2f10*/  SHF.R.S32.HI R108, RZ, 0x1f, R21 ;  /* 0x0000001fff6c7819 */ /* 0x000fe20000011415 */
[----:B------:R-:W-:Y:S01]  /*2f20*/  IMAD.IADD R8, R107, 0x1, R13 ;  /* 0x000000016b087824 */ /* 0x000fe200078e020d */
[----:B------:R-:W-:Y:S01]  /*2f30*/  SHF.R.S32.HI R95, RZ, 0x1f, R25 ;  /* 0x0000001fff5f7819 */ /* 0x000fe20000011419 */
[----:B------:R-:W-:Y:S01]  /*2f40*/  IMAD.IADD R9, R13, 0x1, R105 ;  /* 0x000000010d097824 */ /* 0x000fe200078e0269 */
[----:B------:R-:W-:Y:S01]  /*2f50*/  SHF.R.S32.HI R27, RZ, 0x1f, R26 ;  /* 0x0000001fff1b7819 */ /* 0x000fe2000001141a */
[----:B------:R-:W-:Y:S01]  /*2f60*/  IMAD.IADD R20, R15, 0x1, R97 ;  /* 0x000000010f147824 */ /* 0x000fe200078e0261 */
[----:B------:R-:W-:-:S02]  /*2f70*/  LOP3.LUT R28, R28, 0x1, RZ, 0xc0, !PT ;  /* 0x000000011c1c7812 */ /* 0x000fc400078ec0ff */
[C---:B------:R-:W-:Y:S02]  /*2f80*/  LOP3.LUT R29, R11.reuse, 0x2, RZ, 0xc0, !PT ;  /* 0x000000020b1d7812 */ /* 0x040fe400078ec0ff */
[C---:B------:R-:W-:Y:S02]  /*2f90*/  LOP3.LUT R30, R11.reuse, 0x4, RZ, 0xc0, !PT ;  /* 0x000000040b1e7812 */ /* 0x040fe400078ec0ff */
[C---:B------:R-:W-:Y:S02]  /*2fa0*/  LOP3.LUT R31, R11.reuse, 0x8, RZ, 0xc0, !PT ;  /* 0x000000080b1f7812 */ /* 0x040fe400078ec0ff */
[C---:B------:R-:W-:Y:S02]  /*2fb0*/  LOP3.LUT R32, R11.reuse, 0x10, RZ, 0xc0, !PT ;  /* 0x000000100b207812 */ /* 0x040fe400078ec0ff */
[----:B------:R-:W-:Y:S01]  /*2fc0*/  LOP3.LUT R33, R11, 0x20, RZ, 0xc0, !PT ;  /* 0x000000200b217812 */ /* 0x000fe200078ec0ff */
[----:B------:R-:W-:Y:S06]  /*2fd0*/  @!P6 BAR.SYNC.DEFER_BLOCKING 0x9, 0x100 ;  /* 0x024400000000eb1d */ /* 0x000fec0000010000 */
.L_x_539:
[----:B------:R-:W2:Y:S01]  /*2fe0*/  LDL R40, [R1+0x48] ;  /* 0x0000480001287983 */ /* 0x000ea20000100800 */
[----:B0-----:R-:W0:Y:S03]  /*2ff0*/  LDC R36, c[0x0][0x430] ;  /* 0x00010c00ff247b82 */ /* 0x001e260000000800 */
[----:B------:R-:W3:Y:S01]  /*3000*/  LDL.LU R38, [R1+0x8] ;  /* 0x0000080001267983 */ /* 0x000ee20000300800 */
[----:B------:R-:W-:-:S04]  /*3010*/  VIADD R24, R24, 0xffffffff ;  /* 0xffffffff18187836 */ /* 0x000fc80000000000 */
[----:B------:R-:W-:Y:S01]  /*3020*/  IMAD R15, R24, 0xa0, R109 ;  /* 0x000000a0180f7824 */ /* 0x000fe200078e026d */
[----:B------:R-:W1:Y:S03]  /*3030*/  LDC R113, c[0x0][0x3f4] ;  /* 0x0000fd00ff717b82 */ /* 0x000e660000000800 */
[----:B------:R-:W-:-:S04]  /*3040*/  IMAD.IADD R39, R118, 0x1, R15 ;  /* 0x0000000176277824 */ /* 0x000fc800078e020f */
[----:B------:R-:W-:Y:S01]  /*3050*/  IMAD.MOV.U32 R11, RZ, RZ, R39 ;  /* 0x000000ffff0b7224 */ /* 0x000fe200078e0027 */
[----:B0-----:R-:W-:-:S13]  /*3060*/  ISETP.NE.AND P2, PT, R36, 0x1, PT ;  /* 0x000000012400780c */ /* 0x001fda0003f45270 */
[----:B------:R-:W0:Y:S08]  /*3070*/  @P2 LDC R12, c[0x0][0x434] ;  /* 0x00010d00ff0c2b82 */ /* 0x000e300000000800 */
[----:B----4-:R-:W4:Y:S01]  /*3080*/  @P2 LDC R13, c[0x0][0x438] ;  /* 0x00010e00ff0d2b82 */ /* 0x010f220000000800 */
[----:B0-----:R-:W-:-:S05]  /*3090*/  @P2 IMAD.HI.U32 R12, R39, R12, RZ ;  /* 0x0000000c270c2227 */ /* 0x001fca00078e00ff */
[----:B----4-:R-:W-:Y:S02]  /*30a0*/  @P2 SHF.R.U32.HI R11, RZ, R13, R12 ;  /* 0x0000000dff0b2219 */ /* 0x010fe4000001160c */
[----:B------:R-:W-:-:S04]  /*30b0*/  ISETP.GE.AND P2, PT, R15, R2, PT ;  /* 0x000000020f00720c */ /* 0x000fc80003f46270 */
[----:B------:R-:W-:-:S13]  /*30c0*/  ISETP.GT.OR P2, PT, R109, 0x9f, P2 ;  /* 0x0000009f6d00780c */ /* 0x000fda0001744670 */
[----:B------:R-:W0:Y:S01]  /*30d0*/  @!P2 LDC.64 R14, c[0x0][0x428] ;  /* 0x00010a00ff0eab82 */ /* 0x000e220000000a00 */
[----:B------:R-:W-:-:S07]  /*30e0*/  @!P2 SHF.R.S32.HI R35, RZ, 0x1f, R11 ;  /* 0x0000001fff23a819 */ /* 0x000fce000001140b */
[----:B------:R-:W4:Y:S01]  /*30f0*/  @!P2 LDC.64 R12, c[0x0][0x418] ;  /* 0x00010600ff0cab82 */ /* 0x000f220000000a00 */
[----:B0-----:R-:W-:-:S04]  /*3100*/  @!P2 IMAD R34, R117, R14, RZ ;  /* 0x0000000e7522a224 */ /* 0x001fc800078e02ff */
[----:B------:R-:W-:Y:S02]  /*3110*/  @!P2 IMAD R37, R0, R15, R34 ;  /* 0x0000000f0025a224 */ /* 0x000fe400078e0222 */
[----:B------:R-:W-:-:S04]  /*3120*/  @!P2 IMAD.MOV.U32 R34, RZ, RZ, R11 ;  /* 0x000000ffff22a224 */ /* 0x000fc800078e000b */
[----:B------:R-:W-:Y:S01]  /*3130*/  @!P2 IMAD.WIDE.U32 R14, R0, R14, R34 ;  /* 0x0000000e000ea225 */ /* 0x000fe200078e0022 */
[----:B------:R-:W-:-:S03]  /*3140*/  MOV R34, RZ ;  /* 0x000000ff00227202 */ /* 0x000fc60000000f00 */
[----:B------:R-:W-:Y:S01]  /*3150*/  @!P2 IMAD.IADD R15, R15, 0x1, R37 ;  /* 0x000000010f0fa824 */ /* 0x000fe200078e0225 */
[----:B----4-:R-:W-:-:S04]  /*3160*/  @!P2 LEA R12, P3, R14, R12, 0x2 ;  /* 0x0000000c0e0ca211 */ /* 0x010fc800078610ff */
[----:B------:R-:W-:-:S05]  /*3170*/  @!P2 LEA.HI.X R13, R14, R13, R15, 0x2, P3 ;  /* 0x0000000d0e0da211 */ /* 0x000fca00018f140f */
[----:B-----5:R0:W5:Y:S01]  /*3180*/  @!P2 LDG.E R34, desc[UR50][R12.64] ;  /* 0x000000320c22a981 */ /* 0x020162000c1e1900 */
[----:B------:R-:W-:Y:S01]  /*3190*/  ISETP.GT.AND P2, PT, R24, R115, PT ;  /* 0x000000731800720c */ /* 0x000fe20003f44270 */
[----:B------:R-:W-:Y:S01]  /*31a0*/  IMAD.MOV R35, RZ, RZ, -R11 ;  /* 0x000000ffff237224 */ /* 0x000fe200078e0a0b */
[----:B------:R-:W-:Y:S01]  /*31b0*/  LOP3.LUT P4, RZ, R116, 0x2, RZ, 0xc0, !PT ;  /* 0x0000000274ff7812 */ /* 0x000fe2000788c0ff */
[----:B------:R-:W-:Y:S05]  /*31c0*/  YIELD ;  /* 0x0000000000007946 */ /* 0x000fea0003800000 */
[----:B------:R-:W-:Y:S01]  /*31d0*/  BSSY B0, `(.L_x_434) ;  /* 0x0000d3f000007945 */ /* 0x000fe20003800000 */
[----:B------:R-:W-:-:S02]  /*31e0*/  IMAD R35, R36, R35, R39 ;  /* 0x0000002324237224 */ /* 0x000fc400078e0227 */
[----:B--2---:R-:W-:Y:S01]  /*31f0*/  IMAD R11, R19, 0x7800, R40 ;  /* 0x00007800130b7824 */ /* 0x004fe200078e0228 */
[----:B---3--:R-:W-:-:S03]  /*3200*/  LOP3.LUT R38, R38, 0xfffffffd, RZ, 0xc0, !PT ;  /* 0xfffffffd26267812 */ /* 0x008fc600078ec0ff */
[C---:B------:R-:W-:Y:S02]  /*3210*/  VIADD R89, R11.reuse, 0x20 ;  /* 0x000000200b597836 */ /* 0x040fe40000000000 */
[----:B------:R-:W-:Y:S01]  /*3220*/  @P4 VIADD R89, R11, 0xffffffe0 ;  /* 0xffffffe00b594836 */ /* 0x000fe20000000000 */
[----:B------:R-:W-:Y:S01]  /*3230*/  @P2 LOP3.LUT R38, R38, 0x2, RZ, 0xfc, !PT ;  /* 0x0000000226262812 */ /* 0x000fe200078efcff */
[C---:B------:R-:W-:Y:S01]  /*3240*/  IMAD.IADD R88, R18.reuse, 0x1, R11 ;  /* 0x0000000112587824 */ /* 0x040fe200078e020b */
[----:B-1----:R-:W-:Y:S01]  /*3250*/  ISETP.GE.AND P2, PT, R113, 0x1, PT ;  /* 0x000000017100780c */ /* 0x002fe20003f46270 */
[----:B------:R-:W-:Y:S02]  /*3260*/  IMAD.IADD R89, R18, 0x1, R89 ;  /* 0x0000000112597824 */ /* 0x000fe400078e0259 */
[----:B------:R0:W-:Y:S10]  /*3270*/  STL [R1+0x8], R38 ;  /* 0x0000082601007387 */ /* 0x0001f40000100800 */
[----:B0-----:R-:W-:Y:S05]  /*3280*/  @!P2 BRA `(.L_x_435) ;  /* 0x000000c800f0a947 */ /* 0x001fea0003800000 */
[----:B------:R-:W-:Y:S01]  /*3290*/  SHF.R.S32.HI R90, RZ, 0x1f, R35 ;  /* 0x0000001fff5a7819 */ /* 0x000fe20000011423 */
[----:B------:R-:W-:Y:S01]  /*32a0*/  ULDC.64 UR4, c[0x0][0x300] ;  /* 0x0000c00000047ab9 */ /* 0x000fe20000000a00 */
[----:B-----5:R-:W-:Y:S01]  /*32b0*/  SHF.R.S32.HI R91, RZ, 0x1f, R34 ;  /* 0x0000001fff5b7819 */ /* 0x020fe20000011422 */
[----:B------:R-:W-:Y:S01]  /*32c0*/  IMAD.WIDE.U32 R12, R35, UR4, RZ ;  /* 0x00000004230c7c25 */ /* 0x000fe2000f8e00ff */
[----:B------:R-:W-:-:S03]  /*32d0*/  ULDC.64 UR6, c[0x0][0x2e8] ;  /* 0x0000ba0000067ab9 */ /* 0x000fc60000000a00 */
[----:B------:R-:W-:Y:S02]  /*32e0*/  IMAD R14, R90, UR4, RZ ;  /* 0x000000045a0e7c24 */ /* 0x000fe4000f8e02ff */
[----:B------:R-:W-:Y:S02]  /*32f0*/  IMAD R92, R24, -0xa0, R2 ;  /* 0xffffff60185c7824 */ /* 0x000fe400078e0202 */
[----:B------:R-:W-:Y:S01]  /*3300*/  IMAD R11, R35, UR5, R14 ;  /* 0x00000005230b7c24 */ /* 0x000fe2000f8e020e */
[----:B------:R-:W-:Y:S02]  /*3310*/  ULDC.64 UR4, c[0x0][0x310] ;  /* 0x0000c40000047ab9 */ /* 0x000fe40000000a00 */
[----:B------:R-:W-:Y:S01]  /*3320*/  IMAD R15, R91, UR4, RZ ;  /* 0x000000045b0f7c24 */ /* 0x000fe2000f8e02ff */
[----:B------:R-:W-:Y:S01]  /*3330*/  VIMNMX R92, R92, 0xa0, PT ;  /* 0x000000a05c5c7848 */ /* 0x000fe20003fe0100 */
[----:B------:R-:W-:Y:S01]  /*3340*/  IMAD.IADD R13, R13, 0x1, R11 ;  /* 0x000000010d0d7824 */ /* 0x000fe200078e020b */
[----:B------:R-:W-:Y:S01]  /*3350*/  SHF.R.S32.HI R11, RZ, 0x1f, R24 ;  /* 0x0000001fff0b7819 */ /* 0x000fe20000011418 */
[----:B------:R-:W-:-:S02]  /*3360*/  IMAD R15, R34, UR5, R15 ;  /* 0x00000005220f7c24 */ /* 0x000fc4000f8e020f */
[----:B------:R-:W-:Y:S01]  /*3370*/  IMAD.WIDE.U32 R12, R34, UR4, R12 ;  /* 0x00000004220c7c25 */ /* 0x000fe2000f8e000c */
[----:B------:R-:W-:-:S04]  /*3380*/  ULDC.64 UR4, c[0x0][0x308] ;  /* 0x0000c20000047ab9 */ /* 0x000fc80000000a00 */
[----:B------:R-:W-:Y:S01]  /*3390*/  IADD3 R13, R13, R15, RZ ;  /* 0x0000000f0d0d7210 */ /* 0x000fe20007ffe0ff */
[----:B------:R-:W-:-:S04]  /*33a0*/  IMAD.WIDE.U32 R14, R102, R24, RZ ;  /* 0x00000018660e7225 */ /* 0x000fc800078e00ff */
[----:B------:R-:W-:Y:S01]  /*33b0*/  IMAD.WIDE.U32 R12, R223, UR4, R12 ;  /* 0x00000004df0c7c25 */ /* 0x000fe2000f8e000c */
[----:B------:R-:W-:-:S03]  /*33c0*/  ULDC.U8 UR4, c[0x0][0x410] ;  /* 0x0001040000047ab9 */ /* 0x000fc60000000000 */
[----:B------:R-:W-:Y:S01]  /*33d0*/  IMAD R119, R223, UR5, R13 ;  /* 0x00000005df777c24 */ /* 0x000fe2000f8e020d */
[----:B------:R-:W-:Y:S01]  /*33e0*/  IADD3 R120, P2, R12, UR6, RZ ;  /* 0x000000060c787c10 */ /* 0x000fe2000ff5e0ff */
[-C--:B------:R-:W-:Y:S02]  /*33f0*/  IMAD R12, R121, R24.reuse, RZ ;  /* 0x00000018790c7224 */ /* 0x080fe400078e02ff */
[----:B------:R-:W-:Y:S01]  /*3400*/  IMAD R13, R122, R24, RZ ;  /* 0x000000187a0d7224 */ /* 0x000fe200078e02ff */
[----:B------:R-:W-:Y:S01]  /*3410*/  IADD3.X R119, R119, UR7, RZ, P2, !PT ;  /* 0x0000000777777c10 */ /* 0x000fe200097fe4ff */
[C---:B------:R-:W-:Y:S01]  /*3420*/  IMAD R37, R11.reuse, R102, R12 ;  /* 0x000000660b257224 */ /* 0x040fe200078e020c */
[----:B------:R-:W-:Y:S01]  /*3430*/  ISETP.NE.AND P2, PT, RZ, UR4, PT ;  /* 0x00000004ff007c0c */ /* 0x000fe2000bf45270 */
[----:B------:R-:W-:Y:S02]  /*3440*/  IMAD R39, R11, R100, R13 ;  /* 0x000000640b277224 */ /* 0x000fe400078e020d */
[----:B------:R-:W-:-:S04]  /*3450*/  IMAD.WIDE.U32 R12, R100, R24, RZ ;  /* 0x00000018640c7225 */ /* 0x000fc800078e00ff */
[----:B------:R-:W-:Y:S02]  /*3460*/  IMAD.IADD R11, R15, 0x1, R37 ;  /* 0x000000010f0b7824 */ /* 0x000fe400078e0225 */
[----:B------:R-:W-:-:S04]  /*3470*/  IMAD.IADD R86, R13, 0x1, R39 ;  /* 0x000000010d567824 */ /* 0x000fc800078e0227 */
[----:B------:R-:W-:Y:S05]  /*3480*/  @!P2 BRA `(.L_x_436) ;  /* 0x0000006000d0a947 */ /* 0x000fea0003800000 */
[----:B------:R0:W5:Y:S04]  /*3490*/  LDL R94, [R1+0x10] ;  /* 0x00001000015e7983 */ /* 0x0001680000100800 */
[----:B------:R0:W5:Y:S04]  /*34a0*/  LDL R93, [R1+0x18] ;  /* 0x00001800015d7983 */ /* 0x0001680000100800 */
[----:B------:R0:W5:Y:S01]  /*34b0*/  LDL R87, [R1+0x1c] ;  /* 0x00001c0001577983 */ /* 0x0001620000100800 */
[----:B------:R-:W-:Y:S01]  /*34c0*/  BSSY B1, `(.L_x_437) ;  /* 0x0000046000017945 */ /* 0x000fe20003800000 */
[----:B------:R-:W-:-:S02]  /*34d0*/  CS2R R36, SRZ ;  /* 0x0000000000247805 */ /* 0x000fc4000001ff00 */
[----:B------:R-:W-:Y:S01]  /*34e0*/  CS2R R60, SRZ ;  /* 0x00000000003c7805 */ /* 0x000fe2000001ff00 */
[----:B------:R-:W1:Y:S01]  /*34f0*/  S2R R50, SR_TID.X ;  /* 0x0000000000327919 */ /* 0x000e620000002100 */
        /* <DEDUP_REMOVED lines=20> */
[----:B------:R-:W-:Y:S01]  /*3640*/  CS2R R58, SRZ ;  /* 0x00000000003a7805 */ /* 0x000fe2000001ff00 */
[C---:B-1----:R-:W-:Y:S02]  /*3650*/  VIADD R85, R50.reuse, 0xffffff80 ;  /* 0xffffff8032557836 */ /* 0x042fe40000000000 */
[----:B------:R-:W-:Y:S01]  /*3660*/  VIADD R84, R50, 0xffffff80 ;  /* 0xffffff8032547836 */ /* 0x000fe20000000000 */
[----:B------:R-:W-:-:S04]  /*3670*/  CS2R R50, SRZ ;  /* 0x0000000000327805 */ /* 0x000fc8000001ff00 */
[----:B------:R-:W-:-:S04]  /*3680*/  LEA.HI R84, R84, R85, RZ, 0x1 ;  /* 0x0000005554547211 */ /* 0x000fc800078f08ff */
[----:B------:R-:W-:-:S04]  /*3690*/  SHF.R.S32.HI R84, RZ, 0x1, R84 ;  /* 0x00000001ff547819 */ /* 0x000fc80000011454 */
[----:B------:R-:W-:-:S13]  /*36a0*/  ISETP.GE.AND P3, PT, R84, R92, PT ;  /* 0x0000005c5400720c */ /* 0x000fda0003f66270 */
[----:B0-----:R-:W-:Y:S05]  /*36b0*/  @P3 BRA `(.L_x_438) ;  /* 0x0000000000983947 */ /* 0x001fea0003800000 */
[----:B------:R-:W2:Y:S01]  /*36c0*/  LDL R134, [R1+0x14] ;  /* 0x0000140001867983 */ /* 0x000ea20000100800 */
[----:B------:R-:W-:-:S03]  /*36d0*/  ULDC.64 UR4, c[0x0][0x3e8] ;  /* 0x0000fa0000047ab9 */ /* 0x000fc60000000a00 */
[----:B------:R-:W3:Y:S01]  /*36e0*/  LDL R133, [R1+0x20] ;  /* 0x0000200001857983 */ /* 0x000ee20000100800 */
[----:B------:R-:W-:Y:S02]  /*36f0*/  IADD3 R62, P2, P4, R106, UR4, R14 ;  /* 0x000000046a3e7c10 */ /* 0x000fe4000fc5e00e */
[----:B------:R-:W-:Y:S02]  /*3700*/  CS2R R80, SRZ ;  /* 0x0000000000507805 */ /* 0x000fe4000001ff00 */
[----:B------:R-:W-:Y:S02]  /*3710*/  CS2R R82, SRZ ;  /* 0x0000000000527805 */ /* 0x000fe4000001ff00 */
[----:B------:R-:W-:Y:S01]  /*3720*/  IADD3.X R63, R8, UR5, R11, P2, P4 ;  /* 0x00000005083f7c10 */ /* 0x000fe200097e840b */
[----:B------:R-:W-:Y:S02]  /*3730*/  ULDC.64 UR4, c[0x0][0x400] ;  /* 0x0001000000047ab9 */ /* 0x000fe40000000a00 */
[----:B------:R-:W-:-:S04]  /*3740*/  IADD3 R84, P2, P4, R98, UR4, R12 ;  /* 0x0000000462547c10 */ /* 0x000fc8000fc5e00c */
[----:B------:R-:W-:Y:S02]  /*3750*/  IADD3.X R85, R10, UR5, R86, P2, P4 ;  /* 0x000000050a557c10 */ /* 0x000fe400097e8456 */
[----:B------:R-:W-:Y:S02]  /*3760*/  ISETP.GE.AND P2, PT, R224, R113, PT ;  /* 0x00000071e000720c */ /* 0x000fe40003f46270 */
[----:B------:R-:W-:Y:S02]  /*3770*/  CS2R R76, SRZ ;  /* 0x00000000004c7805 */ /* 0x000fe4000001ff00 */
[----:B------:R-:W-:-:S09]  /*3780*/  CS2R R78, SRZ ;  /* 0x00000000004e7805 */ /* 0x000fd2000001ff00 */
[----:B------:R-:W5:Y:S04]  /*3790*/  @!P2 LDG.E.64 R80, desc[UR50][R62.64] ;  /* 0x000000323e50a981 */ /* 0x000f68000c1e1b00 */
[----:B------:R-:W5:Y:S02]  /*37a0*/  @!P2 LDG.E.64 R82, desc[UR50][R84.64] ;  /* 0x000000325452a981 */ /* 0x000f64000c1e1b00 */
[----:B-----5:R-:W-:Y:S02]  /*37b0*/  ISETP.GE.AND P2, PT, R94, R113, PT ;  /* 0x000000715e00720c */ /* 0x020fe40003f46270 */
[----:B------:R-:W-:Y:S02]  /*37c0*/  CS2R R72, SRZ ;  /* 0x0000000000487805 */ /* 0x000fe4000001ff00 */
[----:B------:R-:W-:-:S09]  /*37d0*/  CS2R R74, SRZ ;  /* 0x00000000004a7805 */ /* 0x000fd2000001ff00 */
[----:B------:R-:W5:Y:S04]  /*37e0*/  @!P2 LDG.E.64 R76, desc[UR50][R62.64+0x10] ;  /* 0x000010323e4ca981 */ /* 0x000f68000c1e1b00 */
[----:B------:R-:W5:Y:S01]  /*37f0*/  @!P2 LDG.E.64 R78, desc[UR50][R84.64+0x10] ;  /* 0x00001032544ea981 */ /* 0x000f62000c1e1b00 */
[----:B------:R-:W-:Y:S02]  /*3800*/  ISETP.GE.AND P2, PT, R93, R113, PT ;  /* 0x000000715d00720c */ /* 0x000fe40003f46270 */
        /* <DEDUP_REMOVED lines=9> */
[----:B------:R-:W-:Y:S02]  /*38a0*/  CS2R R60, SRZ ;  /* 0x00000000003c7805 */ /* 0x000fe4000001ff00 */
[----:B--2---:R-:W-:-:S13]  /*38b0*/  ISETP.GE.AND P2, PT, R134, R113, PT ;  /* 0x000000718600720c */ /* 0x004fda0003f46270 */
[----:B------:R-:W5:Y:S04]  /*38c0*/  @!P2 LDG.E.64 R64, desc[UR50][R62.64+0x40] ;  /* 0x000040323e40a981 */ /* 0x000f68000c1e1b00 */
[----:B------:R-:W5:Y:S01]  /*38d0*/  @!P2 LDG.E.64 R66, desc[UR50][R84.64+0x40] ;  /* 0x000040325442a981 */ /* 0x000f62000c1e1b00 */
[----:B---3--:R-:W-:-:S13]  /*38e0*/  ISETP.GE.AND P2, PT, R133, R113, PT ;  /* 0x000000718500720c */ /* 0x008fda0003f46270 */
[----:B------:R0:W5:Y:S02]  /*38f0*/  @!P2 LDG.E.64 R60, desc[UR50][R62.64+0x50] ;  /* 0x000050323e3ca981 */ /* 0x000164000c1e1b00 */
[----:B0-----:R-:W-:-:S06]  /*3900*/  CS2R R62, SRZ ;  /* 0x00000000003e7805 */ /* 0x001fcc000001ff00 */
[----:B------:R0:W5:Y:S02]  /*3910*/  @!P2 LDG.E.64 R62, desc[UR50][R84.64+0x50] ;  /* 0x00005032543ea981 */ /* 0x000164000c1e1b00 */
.L_x_438:
[----:B------:R-:W-:Y:S05]  /*3920*/  BSYNC B1 ;  /* 0x0000000000017941 */ /* 0x000fea0003800000 */
.L_x_437:
[----:B0-----:R-:W0:Y:S01]  /*3930*/  S2R R84, SR_TID.X ;  /* 0x0000000000547919 */ /* 0x001e220000002100 */
[----:B------:R-:W-:Y:S01]  /*3940*/  BSSY B1, `(.L_x_439) ;  /* 0x0000032000017945 */ /* 0x000fe20003800000 */
[C---:B0-----:R-:W-:Y:S02]  /*3950*/  VIADD R85, R84.reuse, 0xffffff80 ;  /* 0xffffff8054557836 */ /* 0x041fe40000000000 */
[----:B------:R-:W-:-:S05]  /*3960*/  VIADD R84, R84, 0xffffff80 ;  /* 0xffffff8054547836 */ /* 0x000fca0000000000 */
[----:B------:R-:W-:-:S04]  /*3970*/  LEA.HI R84, R84, R85, RZ, 0x1 ;  /* 0x0000005554547211 */ /* 0x000fc800078f08ff */
[----:B------:R-:W-:-:S04]  /*3980*/  SHF.R.S32.HI R84, RZ, 0x1, R84 ;  /* 0x00000001ff547819 */ /* 0x000fc80000011454 */
[----:B------:R-:W-:-:S04]  /*3990*/  IADD3 R84, R84, 0x80, RZ ;  /* 0x0000008054547810 */ /* 0x000fc80007ffe0ff */
[----:B------:R-:W-:-:S13]  /*39a0*/  ISETP.GE.AND P4, PT, R84, R92, PT ;  /* 0x0000005c5400720c */ /* 0x000fda0003f86270 */
[----:B------:R-:W-:Y:S05]  /*39b0*/  @P4 BRA `(.L_x_440) ;  /* 0x0000000000a84947 */ /* 0x000fea0003800000 */
[----:B------:R-:W2:Y:S04]  /*39c0*/  LDL R85, [R1+0x14] ;  /* 0x0000140001557983 */ /* 0x000ea80000100800 */
[----:B------:R-:W3:Y:S01]  /*39d0*/  LDL R84, [R1+0x20] ;  /* 0x0000200001547983 */ /* 0x000ee20000100800 */
[----:B------:R-:W-:Y:S01]  /*39e0*/  IADD3 R14, P2, P5, R106, R14, R5 ;  /* 0x0000000e6a0e7210 */ /* 0x000fe20007d5e005 */
[----:B------:R-:W-:-:S03]  /*39f0*/  ULDC.64 UR4, c[0x0][0x3e8] ;  /* 0x0000fa0000047ab9 */ /* 0x000fc60000000a00 */
[----:B------:R-:W-:Y:S02]  /*3a00*/  IADD3.X R11, R8, R11, R4, P2, P5 ;  /* 0x0000000b080b7210 */ /* 0x000fe400017ea404 */
[----:B------:R-:W-:-:S04]  /*3a10*/  IADD3 R12, P2, P5, R98, R12, R7 ;  /* 0x0000000c620c7210 */ /* 0x000fc80007d5e007 */
[----:B------:R-:W-:Y:S02]  /*3a20*/  IADD3.X R86, R10, R86, R6, P2, P5 ;  /* 0x000000560a567210 */ /* 0x000fe400017ea406 */
[----:B------:R-:W-:-:S04]  /*3a30*/  IADD3 R14, P2, R14, UR4, RZ ;  /* 0x000000040e0e7c10 */ /* 0x000fc8000ff5e0ff */
[----:B------:R-:W-:Y:S01]  /*3a40*/  IADD3.X R15, R11, UR5, RZ, P2, !PT ;  /* 0x000000050b0f7c10 */ /* 0x000fe200097fe4ff */
[----:B------:R-:W-:Y:S02]  /*3a50*/  ULDC.64 UR4, c[0x0][0x400] ;  /* 0x0001000000047ab9 */ /* 0x000fe40000000a00 */
[----:B------:R-:W-:-:S04]  /*3a60*/  IADD3 R12, P2, R12, UR4, RZ ;  /* 0x000000040c0c7c10 */ /* 0x000fc8000ff5e0ff */
[----:B------:R-:W-:Y:S02]  /*3a70*/  IADD3.X R13, R86, UR5, RZ, P2, !PT ;  /* 0x00000005560d7c10 */ /* 0x000fe400097fe4ff */
[----:B------:R-:W-:Y:S02]  /*3a80*/  ISETP.GE.AND P2, PT, R224, R113, PT ;  /* 0x00000071e000720c */ /* 0x000fe40003f46270 */
[----:B------:R-:W-:Y:S02]  /*3a90*/  CS2R R56, SRZ ;  /* 0x0000000000387805 */ /* 0x000fe4000001ff00 */
[----:B------:R-:W-:Y:S02]  /*3aa0*/  CS2R R58, SRZ ;  /* 0x00000000003a7805 */ /* 0x000fe4000001ff00 */
[----:B------:R-:W-:Y:S02]  /*3ab0*/  CS2R R52, SRZ ;  /* 0x0000000000347805 */ /* 0x000fe4000001ff00 */
[----:B------:R-:W-:-:S05]  /*3ac0*/  CS2R R54, SRZ ;  /* 0x0000000000367805 */ /* 0x000fca000001ff00 */
[----:B------:R0:W5:Y:S04]  /*3ad0*/  @!P2 LDG.E.64 R56, desc[UR50][R14.64] ;  /* 0x000000320e38a981 */ /* 0x000168000c1e1b00 */
[----:B------:R0:W5:Y:S02]  /*3ae0*/  @!P2 LDG.E.64 R58, desc[UR50][R12.64] ;  /* 0x000000320c3aa981 */ /* 0x000164000c1e1b00 */
[----:B-----5:R-:W-:Y:S02]  /*3af0*/  ISETP.GE.AND P2, PT, R94, R113, PT ;  /* 0x000000715e00720c */ /* 0x020fe40003f46270 */
[----:B------:R-:W-:Y:S02]  /*3b00*/  CS2R R48, SRZ ;  /* 0x0000000000307805 */ /* 0x000fe4000001ff00 */
[----:B------:R-:W-:-:S09]  /*3b10*/  CS2R R50, SRZ ;  /* 0x0000000000327805 */ /* 0x000fd2000001ff00 */
[----:B------:R0:W5:Y:S04]  /*3b20*/  @!P2 LDG.E.64 R52, desc[UR50][R14.64+0x10] ;  /* 0x000010320e34a981 */ /* 0x000168000c1e1b00 */
[----:B------:R0:W5:Y:S01]  /*3b30*/  @!P2 LDG.E.64 R54, desc[UR50][R12.64+0x10] ;  /* 0x000010320c36a981 */ /* 0x000162000c1e1b00 */
[----:B------:R-:W-:Y:S02]  /*3b40*/  ISETP.GE.AND P2, PT, R93, R113, PT ;  /* 0x000000715d00720c */ /* 0x000fe40003f46270 */
        /* <DEDUP_REMOVED lines=9> */
[----:B------:R-:W-:Y:S02]  /*3be0*/  CS2R R36, SRZ ;  /* 0x0000000000247805 */ /* 0x000fe4000001ff00 */
[----:B------:R-:W-:Y:S02]  /*3bf0*/  CS2R R38, SRZ ;  /* 0x0000000000267805 */ /* 0x000fe4000001ff00 */
[----:B--2---:R-:W-:-:S13]  /*3c00*/  ISETP.GE.AND P2, PT, R85, R113, PT ;  /* 0x000000715500720c */ /* 0x004fda0003f46270 */
[----:B------:R0:W5:Y:S04]  /*3c10*/  @!P2 LDG.E.64 R40, desc[UR50][R14.64+0x40] ;  /* 0x000040320e28a981 */ /* 0x000168000c1e1b00 */
[----:B------:R0:W5:Y:S01]  /*3c20*/  @!P2 LDG.E.64 R42, desc[UR50][R12.64+0x40] ;  /* 0x000040320c2aa981 */ /* 0x000162000c1e1b00 */
[----:B---3--:R-:W-:-:S13]  /*3c30*/  ISETP.GE.AND P2, PT, R84, R113, PT ;  /* 0x000000715400720c */ /* 0x008fda0003f46270 */
[----:B------:R0:W5:Y:S04]  /*3c40*/  @!P2 LDG.E.64 R36, desc[UR50][R14.64+0x50] ;  /* 0x000050320e24a981 */ /* 0x000168000c1e1b00 */
[----:B------:R0:W5:Y:S02]  /*3c50*/  @!P2 LDG.E.64 R38, desc[UR50][R12.64+0x50] ;  /* 0x000050320c26a981 */ /* 0x000164000c1e1b00 */
.L_x_440:
[----:B------:R-:W-:Y:S05]  /*3c60*/  BSYNC B1 ;  /* 0x0000000000017941 */ /* 0x000fea0003800000 */
.L_x_439:
[----:B------:R-:W-:Y:S01]  /*3c70*/  UISETP.NE.AND UP0, UPT, UR49, 0x3, UPT ;  /* 0x000000033100788c */ /* 0x000fe2000bf05270 */
[----:B-----5:R-:W-:Y:S01]  /*3c80*/  IMAD.MOV.U32 R142, RZ, RZ, R60 ;  /* 0x000000ffff8e7224 */ /* 0x020fe200078e003c */
[----:B------:R-:W-:Y:S01]  /*3c90*/  MOV R143, R62 ;  /* 0x0000003e008f7202 */ /* 0x000fe20000000f00 */
[----:B------:R-:W-:Y:S01]  /*3ca0*/  IMAD.MOV.U32 R146, RZ, RZ, R64 ;  /* 0x000000ffff927224 */ /* 0x000fe200078e0040 */
[----:B------:R-:W-:Y:S01]  /*3cb0*/  MOV R86, R40 ;  /* 0x0000002800567202 */ /* 0x000fe20000000f00 */
[----:B------:R-:W-:Y:S01]  /*3cc0*/  IMAD.MOV.U32 R148, RZ, RZ, R68 ;  /* 0x000000ffff947224 */ /* 0x000fe200078e0044 */
[----:B------:R-:W-:Y:S01]  /*3cd0*/  PLOP3.LUT P2, PT, PT, PT, UP0, 0x80, 0x0 ;  /* 0x000000000000781c */ /* 0x000fe20003f4f008 */
[----:B------:R-:W-:Y:S01]  /*3ce0*/  IMAD.MOV.U32 R150, RZ, RZ, R72 ;  /* 0x000000ffff967224 */ /* 0x000fe200078e0048 */
[----:B------:R-:W-:Y:S01]  /*3cf0*/  MOV R134, R46 ;  /* 0x0000002e00867202 */ /* 0x000fe20000000f00 */
[----:B------:R-:W-:Y:S02]  /*3d00*/  IMAD.MOV.U32 R153, RZ, RZ, R76 ;  /* 0x000000ffff997224 */ /* 0x000fe400078e004c */
[----:B------:R-:W-:-:S02]  /*3d10*/  IMAD.MOV.U32 R154, RZ, RZ, R80 ;  /* 0x000000ffff9a7224 */ /* 0x000fc400078e0050 */
[----:B------:R-:W-:Y:S02]  /*3d20*/  IMAD.MOV.U32 R147, RZ, RZ, R66 ;  /* 0x000000ffff937224 */ /* 0x000fe400078e0042 */
[----:B------:R-:W-:Y:S02]  /*3d30*/  IMAD.MOV.U32 R149, RZ, RZ, R70 ;  /* 0x000000ffff957224 */ /* 0x000fe400078e0046 */
[----:B------:R-:W-:Y:S02]  /*3d40*/  IMAD.MOV.U32 R151, RZ, RZ, R74 ;  /* 0x000000ffff977224 */ /* 0x000fe400078e004a */
[----:B------:R-:W-:Y:S02]  /*3d50*/  IMAD.MOV.U32 R152, RZ, RZ, R78 ;  /* 0x000000ffff987224 */ /* 0x000fe400078e004e */
        /* <DEDUP_REMOVED lines=10> */
[----:B------:R-:W-:Y:S01]  /*3e00*/  IMAD.MOV.U32 R141, RZ, RZ, R58 ;  /* 0x000000ffff8d7224 */ /* 0x000fe200078e003a */
[----:B------:R-:W-:Y:S06]  /*3e10*/  @!P2 BRA `(.L_x_441) ;  /* 0x000000000004a947 */ /* 0x000fec0003800000 */
[----:B------:R-:W-:Y:S01]  /*3e20*/  BPT.TRAP 0x1 ;  /* 0x000000040000795c */ /* 0x000fe20000300000 */
.L_x_441:
[----:B------:R-:W2:Y:S01]  /*3e30*/  LDL R11, [R1+0xc] ;  /* 0x00000c00010b7983 */ /* 0x000ea20000100800 */
[----:B------:R-:W-:Y:S01]  /*3e40*/  IMAD R93, R19, 0x8, R18 ;  /* 0x00000008135d7824 */ /* 0x000fe200078e0212 */
[----:B------:R-:W-:Y:S01]  /*3e50*/  BSSY B1, `(.L_x_442) ;  /* 0x0000004000017945 */ /* 0x000fe20003800000 */
[----:B--2---:R-:W-:-:S04]  /*3e60*/  SHF.L.U32 R94, R11, 0x1f, RZ ;  /* 0x0000001f0b5e7819 */ /* 0x004fc800000006ff */
[----:B------:R-:W1:Y:S02]  /*3e70*/  SYNCS.PHASECHK.TRANS64.TRYWAIT P5, [R93+URZ+0x33490], R94 ;  /* 0x0334905e5d0075a7 */ /* 0x000e6400080a017f */
[----:B-1----:R-:W-:Y:S05]  /*3e80*/  @!P5 BRA `(.L_x_443) ;  /* 0x000002ac0014d947 */ /* 0x002fea0003800000 */
.L_x_780:
[----:B------:R-:W-:Y:S05]  /*3e90*/  BSYNC B1 ;  /* 0x0000000000017941 */ /* 0x000fea0003800000 */
.L_x_442:
[----:B------:R-:W-:-:S03]  /*3ea0*/  UMOV UR4, 0xffffffff ;  /* 0xffffffff00047882 */ /* 0x000fc60000000000 */
[----:B------:R-:W-:Y:S05]  /*3eb0*/  BRA.DIV UR4, `(.L_x_444) ;  /* 0x000002ae041c7947 */ /* 0x000fea000b800000 */
[----:B------:R2:W3:Y:S04]  /*3ec0*/  SHFL.IDX PT, R145, R119, RZ, 0x1e1f ;  /* 0x001e1fff77917589 */ /* 0x0004e800000e0000 */
[----:B------:R2:W4:Y:S02]  /*3ed0*/  SHFL.IDX PT, R11, R120, RZ, 0x1e1f ;  /* 0x001e1fff780b7589 */ /* 0x00052400000e0000 */
.L_x_784:
[----:B------:R-:W-:Y:S04]  /*3ee0*/  BSSY B1, `(.L_x_445) ;  /* 0x00002ca000017945 */ /* 0x000fe80003800000 */
[----:B------:R-:W-:Y:S05]  /*3ef0*/  @P3 BRA `(.L_x_446) ;  /* 0x0000002c00203947 */ /* 0x000fea0003800000 */
[----:B------:R-:W-:Y:S01]  /*3f00*/  ISETP.NE.AND P3, PT, R28, RZ, PT ;  /* 0x000000ff1c00720c */ /* 0x000fe20003f65270 */
[----:B------:R-:W-:-:S12]  /*3f10*/  BSSY B2, `(.L_x_447) ;  /* 0x0000075000027945 */ /* 0x000fd80003800000 */
[----:B------:R-:W-:Y:S05]  /*3f20*/  @!P3 BRA `(.L_x_448) ;  /* 0x0000000400ccb947 */ /* 0x000fea0003800000 */
[----:B0-----:R0:W0:Y:S01]  /*3f30*/  LDS.128 R12, [R88+0x24200] ;  /* 0x02420000580c7984 */ /* 0x0010220000000c00 */
[----:B------:R-:W-:Y:S01]  /*3f40*/  ISETP.GE.AND P3, PT, R224, R113, PT ;  /* 0x00000071e000720c */ /* 0x000fe20003f66270 */
[----:B------:R-:W-:-:S12]  /*3f50*/  BSSY B3, `(.L_x_449) ;  /* 0x000006d000037945 */ /* 0x000fd80003800000 */
[----:B------:R-:W-:Y:S05]  /*3f60*/  @P3 BRA `(.L_x_450) ;  /* 0x0000000400ac3947 */ /* 0x000fea0003800000 */
[--C-:B------:R-:W-:Y:S02]  /*3f70*/  SHF.R.U32.HI R80, RZ, 0x8, R81.reuse ;  /* 0x00000008ff507819 */ /* 0x100fe40000011651 */
[----:B------:R-:W-:Y:S02]  /*3f80*/  SHF.R.U32.HI R82, RZ, 0x10, R81 ;  /* 0x00000010ff527819 */ /* 0x000fe40000011651 */
[----:B------:R-:W-:Y:S01]  /*3f90*/  LOP3.LUT R81, R81, 0xff0000ff, RZ, 0xc0, !PT ;  /* 0xff0000ff51517812 */ /* 0x000fe200078ec0ff */
[----:B------:R-:W-:Y:S01]  /*3fa0*/  IMAD.SHL.U32 R156, R80, 0x100, RZ ;  /* 0x00000100509c7824 */ /* 0x000fe200078e00ff */
[----:B------:R-:W-:Y:S02]  /*3fb0*/  SHF.R.U32.HI R157, RZ, 0x8, R83 ;  /* 0x00000008ff9d7819 */ /* 0x000fe40000011653 */
[----:B------:R-:W-:Y:S02]  /*3fc0*/  SHF.L.U32 R82, R82, 0x10, RZ ;  /* 0x0000001052527819 */ /* 0x000fe400000006ff */
[----:B------:R-:W-:Y:S01]  /*3fd0*/  LOP3.LUT R81, R81, 0xff00, R156, 0xf8, !PT ;  /* 0x0000ff0051517812 */ /* 0x000fe200078ef89c */
[----:B------:R-:W-:Y:S01]  /*3fe0*/  IMAD.SHL.U32 R157, R157, 0x100, RZ ;  /* 0x000001009d9d7824 */ /* 0x000fe200078e00ff */
[----:B------:R-:W-:-:S02]  /*3ff0*/  LOP3.LUT R158, R83, 0xff0000ff, RZ, 0xc0, !PT ;  /* 0xff0000ff539e7812 */ /* 0x000fc400078ec0ff */
[----:B------:R-:W-:Y:S02]  /*4000*/  LOP3.LUT R81, R81, 0xff0000, R82, 0xf8, !PT ;  /* 0x00ff000051517812 */ /* 0x000fe400078ef852 */
[----:B------:R-:W-:Y:S02]  /*4010*/  F2FP.F16.E4M3.UNPACK_B R82, R155.H1 ;  /* 0x0000009bff52723e */ /* 0x000fe400030006ff */
[----:B0-----:R-:W-:Y:S02]  /*4020*/  F2FP.F16.E4M3.UNPACK_B R156, R13 ;  /* 0x0000000dff9c723e */ /* 0x001fe400020006ff */
[----:B------:R-:W-:Y:S01]  /*4030*/  SHF.R.U32.HI R80, RZ, 0x10, R83 ;  /* 0x00000010ff507819 */ /* 0x000fe20000011653 */
[----:B------:R-:W-:Y:S01]  /*4040*/  HADD2.F32 R160, -RZ, R82.H0_H0 ;  /* 0x20000052ffa07230 */ /* 0x000fe20000004100 */
[----:B------:R-:W-:Y:S01]  /*4050*/  LOP3.LUT R158, R158, 0xff00, R157, 0xf8, !PT ;  /* 0x0000ff009e9e7812 */ /* 0x000fe200078ef89d */
[--C-:B------:R-:W-:Y:S01]  /*4060*/  HADD2.F32 R83, -RZ, R156.reuse.H1_H1 ;  /* 0x3000009cff537230 */ /* 0x100fe20000004100 */
[----:B------:R-:W-:Y:S01]  /*4070*/  F2FP.F16.E4M3.UNPACK_B R157, R154.H1 ;  /* 0x0000009aff9d723e */ /* 0x000fe200030006ff */
[----:B------:R-:W-:Y:S01]  /*4080*/  HADD2.F32 R156, -RZ, R156.H0_H0 ;  /* 0x2000009cff9c7230 */ /* 0x000fe20000004100 */
[----:B------:R-:W-:-:S02]  /*4090*/  F2FP.F16.E4M3.UNPACK_B R155, R155 ;  /* 0x0000009bff9b723e */ /* 0x000fc400020006ff */
[CC--:B------:R-:W-:Y:S01]  /*40a0*/  FMUL.FTZ R161, R83.reuse, R160.reuse ;  /* 0x000000a053a17220 */ /* 0x0c0fe20000410000 */
[--C-:B------:R-:W-:Y:S02]  /*40b0*/  HADD2.F32 R159, -RZ, R157.reuse.H0_H0 ;  /* 0x2000009dff9f7230 */ /* 0x100fe40000004100 */
[C---:B------:R-:W-:Y:S01]  /*40c0*/  FMUL.FTZ R160, R156.reuse, R160 ;  /* 0x000000a09ca07220 */ /* 0x040fe20000410000 */
[----:B------:R-:W-:Y:S01]  /*40d0*/  HADD2.F32 R157, -RZ, R157.H1_H1 ;  /* 0x3000009dff9d7230 */ /* 0x000fe20000004100 */
[----:B------:R-:W-:Y:S02]  /*40e0*/  F2FP.F16.E4M3.UNPACK_B R154, R154 ;  /* 0x0000009aff9a723e */ /* 0x000fe400020006ff */
[----:B------:R-:W-:Y:S01]  /*40f0*/  FFMA.FTZ R83, R83, R159, R160 ;  /* 0x0000009f53537223 */ /* 0x000fe200000100a0 */
[----:B------:R-:W-:Y:S01]  /*4100*/  F2FP.F16.E4M3.UNPACK_B R160, R13.H1 ;  /* 0x0000000dffa0723e */ /* 0x000fe200030006ff */
[----:B------:R-:W-:Y:S01]  /*4110*/  FFMA.FTZ R156, R156, R159, -R161 ;  /* 0x0000009f9c9c7223 */ /* 0x000fe200000108a1 */
[----:B------:R-:W-:-:S03]  /*4120*/  HADD2.F32 R159, -RZ, R82.H1_H1 ;  /* 0x30000052ff9f7230 */ /* 0x000fc60000004100 */
[--C-:B------:R-:W-:Y:S02]  /*4130*/  HADD2.F32 R13, -RZ, R160.reuse.H1_H1 ;  /* 0x300000a0ff0d7230 */ /* 0x100fe40000004100 */
[----:B------:R-:W-:-:S03]  /*4140*/  HADD2.F32 R82, -RZ, R160.H0_H0 ;  /* 0x200000a0ff527230 */ /* 0x000fc60000004100 */
[CC--:B------:R-:W-:Y:S02]  /*4150*/  FMUL.FTZ R160, R13.reuse, R159.reuse ;  /* 0x0000009f0da07220 */ /* 0x0c0fe40000410000 */
[C---:B------:R-:W-:Y:S02]  /*4160*/  FMUL.FTZ R159, R82.reuse, R159 ;  /* 0x0000009f529f7220 */ /* 0x040fe40000410000 */
[-C--:B------:R-:W-:Y:S02]  /*4170*/  FFMA.FTZ R82, R82, R157.reuse, -R160 ;  /* 0x0000009d52527223 */ /* 0x080fe400000108a0 */
[----:B------:R-:W-:Y:S01]  /*4180*/  FFMA.FTZ R157, R13, R157, R159 ;  /* 0x0000009d0d9d7223 */ /* 0x000fe2000001009f */
[----:B------:R-:W-:Y:S02]  /*4190*/  IMAD.U32 R13, R80, 0x10000, RZ ;  /* 0x00010000500d7824 */ /* 0x000fe400078e00ff */
[----:B------:R-:W-:Y:S01]  /*41a0*/  IMAD.MOV.U32 R80, RZ, RZ, R15 ;  /* 0x000000ffff507224 */ /* 0x000fe200078e000f */
[----:B------:R-:W-:-:S02]  /*41b0*/  F2FP.F16.E4M3.UNPACK_B R15, R81.H1 ;  /* 0x00000051ff0f723e */ /* 0x000fc400030006ff */
[----:B------:R-:W-:Y:S02]  /*41c0*/  LOP3.LUT R13, R158, 0xff0000, R13, 0xf8, !PT ;  /* 0x00ff00009e0d7812 */ /* 0x000fe400078ef80d */
[-C--:B------:R-:W-:Y:S01]  /*41d0*/  F2FP.F16.E4M3.UNPACK_B R161, R80.reuse ;  /* 0x00000050ffa1723e */ /* 0x080fe200020006ff */
[--C-:B------:R-:W-:Y:S01]  /*41e0*/  HADD2.F32 R160, -RZ, R15.reuse.H0_H0 ;  /* 0x2000000fffa07230 */ /* 0x100fe20000004100 */
[-C--:B------:R-:W-:Y:S01]  /*41f0*/  F2FP.F16.E4M3.UNPACK_B R158, R13.reuse.H1 ;  /* 0x0000000dff9e723e */ /* 0x080fe200030006ff */
[----:B------:R-:W-:Y:S01]  /*4200*/  HADD2.F32 R15, -RZ, R15.H1_H1 ;  /* 0x3000000fff0f7230 */ /* 0x000fe20000004100 */
[----:B------:R-:W-:Y:S01]  /*4210*/  F2FP.F16.E4M3.UNPACK_B R80, R80.H1 ;  /* 0x00000050ff50723e */ /* 0x000fe200030006ff */
[--C-:B------:R-:W-:Y:S01]  /*4220*/  HADD2.F32 R159, -RZ, R161.reuse.H1_H1 ;  /* 0x300000a1ff9f7230 */ /* 0x100fe20000004100 */
[----:B------:R-:W-:Y:S01]  /*4230*/  F2FP.SATFINITE.E4M3.F32.PACK_AB_MERGE_C R82, R157, R82, RZ ;  /* 0x000000529d52723e */ /* 0x000fe200048070ff */
[--C-:B------:R-:W-:Y:S01]  /*4240*/  HADD2.F32 R162, -RZ, R158.reuse.H0_H0 ;  /* 0x2000009effa27230 */ /* 0x100fe20000004100 */
[----:B------:R-:W-:Y:S01]  /*4250*/  F2FP.F16.E4M3.UNPACK_B R13, R13 ;  /* 0x0000000dff0d723e */ /* 0x000fe200020006ff */
[----:B------:R-:W-:Y:S01]  /*4260*/  HADD2.F32 R161, -RZ, R161.H0_H0 ;  /* 0x200000a1ffa17230 */ /* 0x000fe20000004100 */
[----:B------:R-:W-:Y:S01]  /*4270*/  F2FP.SATFINITE.E4M3.F32.PACK_AB_MERGE_C R83, R83, R156, R82 ;  /* 0x0000009c5353723e */ /* 0x000fe20004807052 */
[----:B------:R-:W-:-:S02]  /*4280*/  HADD2.F32 R158, -RZ, R158.H1_H1 ;  /* 0x3000009eff9e7230 */ /* 0x000fc40000004100 */
[----:B------:R-:W-:Y:S01]  /*4290*/  FMUL.FTZ R163, R159, R162 ;  /* 0x000000a29fa37220 */ /* 0x000fe20000410000 */
[----:B------:R-:W-:Y:S02]  /*42a0*/  F2FP.F16.E4M3.UNPACK_B R82, R14 ;  /* 0x0000000eff52723e */ /* 0x000fe400020006ff */
[----:B------:R-:W-:Y:S01]  /*42b0*/  F2FP.F16.E4M3.UNPACK_B R81, R81 ;  /* 0x00000051ff51723e */ /* 0x000fe200020006ff */
[C---:B------:R-:W-:Y:S01]  /*42c0*/  FFMA.FTZ R163, R161.reuse, R160, -R163 ;  /* 0x000000a0a1a37223 */ /* 0x040fe200000108a3 */
[----:B------:R-:W-:Y:S01]  /*42d0*/  FMUL.FTZ R161, R161, R162 ;  /* 0x000000a2a1a17220 */ /* 0x000fe20000410000 */
[----:B------:R-:W-:Y:S02]  /*42e0*/  F2FP.F16.E4M3.UNPACK_B R14, R14.H1 ;  /* 0x0000000eff0e723e */ /* 0x000fe400030006ff */
[----:B------:R-:W-:Y:S02]  /*42f0*/  HADD2.F32 R156, -RZ, R81.H0_H0 ;  /* 0x20000051ff9c7230 */ /* 0x000fe40000004100 */
[----:B------:R-:W-:Y:S01]  /*4300*/  FFMA.FTZ R161, R159, R160, R161 ;  /* 0x000000a09fa17223 */ /* 0x000fe200000100a1 */
[----:B------:R-:W-:-:S02]  /*4310*/  HADD2.F32 R159, -RZ, R80.H1_H1 ;  /* 0x30000050ff9f7230 */ /* 0x000fc40000004100 */
[----:B------:R-:W-:Y:S02]  /*4320*/  HADD2.F32 R80, -RZ, R80.H0_H0 ;  /* 0x20000050ff507230 */ /* 0x000fe40000004100 */
[----:B------:R-:W-:Y:S02]  /*4330*/  HADD2.F32 R81, -RZ, R81.H1_H1 ;  /* 0x30000051ff517230 */ /* 0x000fe40000004100 */
[----:B------:R-:W-:-:S04]  /*4340*/  FMUL.FTZ R160, R159, R158 ;  /* 0x0000009e9fa07220 */ /* 0x000fc80000410000 */
[CC--:B------:R-:W-:Y:S01]  /*4350*/  FFMA.FTZ R160, R80.reuse, R15.reuse, -R160 ;  /* 0x0000000f50a07223 */ /* 0x0c0fe200000108a0 */
[----:B------:R-:W-:Y:S01]  /*4360*/  FMUL.FTZ R80, R80, R158 ;  /* 0x0000009e50507220 */ /* 0x000fe20000410000 */
[--C-:B------:R-:W-:Y:S02]  /*4370*/  HADD2.F32 R158, -RZ, R13.reuse.H0_H0 ;  /* 0x2000000dff9e7230 */ /* 0x100fe40000004100 */
[----:B------:R-:W-:Y:S02]  /*4380*/  HADD2.F32 R13, -RZ, R13.H1_H1 ;  /* 0x3000000dff0d7230 */ /* 0x000fe40000004100 */
[----:B------:R-:W-:Y:S01]  /*4390*/  FFMA.FTZ R80, R159, R15, R80 ;  /* 0x0000000f9f507223 */ /* 0x000fe20000010050 */
[--C-:B------:R-:W-:Y:S02]  /*43a0*/  HADD2.F32 R15, -RZ, R82.reuse.H1_H1 ;  /* 0x30000052ff0f7230 */ /* 0x100fe40000004100 */
[----:B------:R-:W-:Y:S02]  /*43b0*/  HADD2.F32 R82, -RZ, R82.H0_H0 ;  /* 0x20000052ff527230 */ /* 0x000fe40000004100 */
[----:B------:R-:W-:-:S02]  /*43c0*/  HADD2.F32 R159, -RZ, R155.H1_H1 ;  /* 0x3000009bff9f7230 */ /* 0x000fc40000004100 */
[CC--:B------:R-:W-:Y:S01]  /*43d0*/  FMUL.FTZ R157, R15.reuse, R158.reuse ;  /* 0x0000009e0f9d7220 */ /* 0x0c0fe20000410000 */
[----:B------:R-:W-:Y:S02]  /*43e0*/  HADD2.F32 R155, -RZ, R155.H0_H0 ;  /* 0x2000009bff9b7230 */ /* 0x000fe40000004100 */
[----:B------:R-:W-:Y:S01]  /*43f0*/  FMUL.FTZ R158, R82, R158 ;  /* 0x0000009e529e7220 */ /* 0x000fe20000410000 */
[----:B------:R-:W-:Y:S01]  /*4400*/  F2FP.SATFINITE.E4M3.F32.PACK_AB_MERGE_C R80, R80, R160, RZ ;  /* 0x000000a05050723e */ /* 0x000fe200048070ff */
[-C--:B------:R-:W-:Y:S02]  /*4410*/  FFMA.FTZ R157, R82, R156.reuse, -R157 ;  /* 0x0000009c529d7223 */ /* 0x080fe4000001089d */
[----:B------:R-:W-:Y:S01]  /*4420*/  FFMA.FTZ R158, R15, R156, R158 ;  /* 0x0000009c0f9e7223 */ /* 0x000fe2000001009e */
[--C-:B------:R-:W-:Y:S01]  /*4430*/  HADD2.F32 R15, -RZ, R14.reuse.H1_H1 ;  /* 0x3000000eff0f7230 */ /* 0x100fe20000004100 */
[----:B------:R-:W-:Y:S01]  /*4440*/  F2FP.SATFINITE.E4M3.F32.PACK_AB_MERGE_C R80, R161, R163, R80 ;  /* 0x000000a3a150723e */ /* 0x000fe20004807050 */
[----:B------:R-:W-:-:S03]  /*4450*/  HADD2.F32 R14, -RZ, R14.H0_H0 ;  /* 0x2000000eff0e7230 */ /* 0x000fc60000004100 */
[CC--:B------:R-:W-:Y:S02]  /*4460*/  FMUL.FTZ R82, R15.reuse, R13.reuse ;  /* 0x0000000d0f527220 */ /* 0x0c0fe40000410000 */
[C---:B------:R-:W-:Y:S02]  /*4470*/  FMUL.FTZ R156, R14.reuse, R13 ;  /* 0x0000000d0e9c7220 */ /* 0x040fe40000410000 */
[-C--:B------:R-:W-:Y:S01]  /*4480*/  FFMA.FTZ R13, R14, R81.reuse, -R82 ;  /* 0x000000510e0d7223 */ /* 0x080fe20000010852 */
[----:B------:R-:W-:Y:S01]  /*4490*/  F2FP.F16.E4M3.UNPACK_B R82, R12.H1 ;  /* 0x0000000cff52723e */ /* 0x000fe200030006ff */
[----:B------:R-:W-:Y:S01]  /*44a0*/  FFMA.FTZ R14, R15, R81, R156 ;  /* 0x000000510f0e7223 */ /* 0x000fe2000001009c */
[--C-:B------:R-:W-:Y:S02]  /*44b0*/  HADD2.F32 R81, -RZ, R154.reuse.H1_H1 ;  /* 0x3000009aff517230 */ /* 0x100fe40000004100 */
[----:B------:R-:W-:Y:S02]  /*44c0*/  HADD2.F32 R154, -RZ, R154.H0_H0 ;  /* 0x2000009aff9a7230 */ /* 0x000fe40000004100 */
[--C-:B------:R-:W-:Y:S01]  /*44d0*/  HADD2.F32 R15, -RZ, R82.reuse.H1_H1 ;  /* 0x30000052ff0f7230 */ /* 0x100fe20000004100 */
[----:B------:R-:W-:Y:S01]  /*44e0*/  F2FP.SATFINITE.E4M3.F32.PACK_AB_MERGE_C R13, R14, R13, RZ ;  /* 0x0000000d0e0d723e */ /* 0x000fe200048070ff */
[----:B------:R-:W-:-:S03]  /*44f0*/  HADD2.F32 R82, -RZ, R82.H0_H0 ;  /* 0x20000052ff527230 */ /* 0x000fc60000004100 */
[C---:B------:R-:W-:Y:S01]  /*4500*/  FMUL.FTZ R156, R15.reuse, R159 ;  /* 0x0000009f0f9c7220 */ /* 0x040fe20000410000 */
[----:B------:R-:W-:Y:S01]  /*4510*/  F2FP.SATFINITE.E4M3.F32.PACK_AB_MERGE_C R157, R158, R157, R13 ;  /* 0x0000009d9e9d723e */ /* 0x000fe2000480700d */
[C---:B------:R-:W-:Y:S01]  /*4520*/  FMUL.FTZ R159, R82.reuse, R159 ;  /* 0x0000009f529f7220 */ /* 0x040fe20000410000 */
[----:B------:R-:W-:Y:S02]  /*4530*/  IMAD.MOV.U32 R13, RZ, RZ, R83 ;  /* 0x000000ffff0d7224 */ /* 0x000fe400078e0053 */
[-C--:B------:R-:W-:Y:S01]  /*4540*/  FFMA.FTZ R156, R82, R81.reuse, -R156 ;  /* 0x00000051529c7223 */ /* 0x080fe2000001089c */
[----:B------:R-:W-:Y:S01]  /*4550*/  FFMA.FTZ R159, R15, R81, R159 ;  /* 0x000000510f9f7223 */ /* 0x000fe2000001009f */
[----:B------:R-:W-:Y:S01]  /*4560*/  F2FP.F16.E4M3.UNPACK_B R15, R12 ;  /* 0x0000000cff0f723e */ /* 0x000fe200020006ff */
[----:B------:R-:W-:-:S03]  /*4570*/  IMAD.MOV.U32 R14, RZ, RZ, R157 ;  /* 0x000000ffff0e7224 */ /* 0x000fc600078e009d */
[----:B------:R-:W-:Y:S01]  /*4580*/  F2FP.SATFINITE.E4M3.F32.PACK_AB_MERGE_C R156, R159, R156, RZ ;  /* 0x0000009c9f9c723e */ /* 0x000fe200048070ff */
[--C-:B------:R-:W-:Y:S02]  /*4590*/  HADD2.F32 R12, -RZ, R15.reuse.H1_H1 ;  /* 0x3000000fff0c7230 */ /* 0x100fe40000004100 */
[----:B------:R-:W-:-:S03]  /*45a0*/  HADD2.F32 R15, -RZ, R15.H0_H0 ;  /* 0x2000000fff0f7230 */ /* 0x000fc60000004100 */
[CC--:B------:R-:W-:Y:S02]  /*45b0*/  FMUL.FTZ R81, R12.reuse, R155.reuse ;  /* 0x0000009b0c517220 */ /* 0x0c0fe40000410000 */
[C---:B------:R-:W-:Y:S02]  /*45c0*/  FMUL.FTZ R155, R15.reuse, R155 ;  /* 0x0000009b0f9b7220 */ /* 0x040fe40000410000 */
[-C--:B------:R-:W-:Y:S01]  /*45d0*/  FFMA.FTZ R81, R15, R154.reuse, -R81 ;  /* 0x0000009a0f517223 */ /* 0x080fe20000010851 */
[----:B------:R-:W-:Y:S02]  /*45e0*/  IMAD.MOV.U32 R15, RZ, RZ, R80 ;  /* 0x000000ffff0f7224 */ /* 0x000fe400078e0050 */
[----:B------:R-:W-:-:S05]  /*45f0*/  FFMA.FTZ R155, R12, R154, R155 ;  /* 0x0000009a0c9b7223 */ /* 0x000fca000001009b */
[----:B------:R-:W-:-:S05]  /*4600*/  F2FP.SATFINITE.E4M3.F32.PACK_AB_MERGE_C R81, R155, R81, R156 ;  /* 0x000000519b51723e */ /* 0x000fca000480709c */
[----:B------:R-:W-:-:S07]  /*4610*/  IMAD.MOV.U32 R12, RZ, RZ, R81 ;  /* 0x000000ffff0c7224 */ /* 0x000fce00078e0051 */
.L_x_450:
[----:B------:R-:W-:Y:S05]  /*4620*/  BSYNC B3 ;  /* 0x0000000000037941 */ /* 0x000fea0003800000 */
.L_x_449:
[----:B----4-:R-:W-:-:S04]  /*4630*/  IADD3 R80, P3, R16, R11, RZ ;  /* 0x0000000b10507210 */ /* 0x010fc80007f7e0ff */
[----:B---3--:R-:W-:-:S05]  /*4640*/  IADD3.X R81, R145, R17, RZ, P3, !PT ;  /* 0x0000001191517210 */ /* 0x008fca0001ffe4ff */
[----:B0-----:R0:W-:Y:S04]  /*4650*/  ST.E.128 desc[UR50][R80.64], R12 ;  /* 0x0000000c50007985 */ /* 0x0011e8000c101d32 */
.L_x_448:
[----:B------:R-:W-:Y:S05]  /*4660*/  BSYNC B2 ;  /* 0x0000000000027941 */ /* 0x000fea0003800000 */
.L_x_447:
[----:B------:R-:W-:Y:S01]  /*4670*/  ISETP.NE.AND P3, PT, R29, RZ, PT ;  /* 0x000000ff1d00720c */ /* 0x000fe20003f65270 */
[----:B------:R-:W-:-:S12]  /*4680*/  BSSY B2, `(.L_x_451) ;  /* 0x0000077000027945 */ /* 0x000fd80003800000 */
[----:B------:R-:W-:Y:S05]  /*4690*/  @!P3 BRA `(.L_x_452) ;  /* 0x0000000400d4b947 */ /* 0x000fea0003800000 */
[----:B0-----:R-:W5:Y:S01]  /*46a0*/  LDL R80, [R1+0x10] ;  /* 0x0000100001507983 */ /* 0x001f620000100800 */
[----:B------:R-:W-:Y:S03]  /*46b0*/  BSSY B3, `(.L_x_453) ;  /* 0x000006f000037945 */ /* 0x000fe60003800000 */
[----:B------:R0:W0:Y:S01]  /*46c0*/  LDS.128 R12, [R89+0x24200] ;  /* 0x02420000590c7984 */ /* 0x0000220000000c00 */
[----:B-----5:R-:W-:-:S13]  /*46d0*/  ISETP.GE.AND P3, PT, R80, R113, PT ;  /* 0x000000715000720c */ /* 0x020fda0003f66270 */
[----:B0-----:R-:W-:Y:S05]  /*46e0*/  @P3 BRA `(.L_x_454) ;  /* 0x0000000400ac3947 */ /* 0x001fea0003800000 */
[--C-:B------:R-:W-:Y:S02]  /*46f0*/  SHF.R.U32.HI R80, RZ, 0x8, R77.reuse ;  /* 0x00000008ff507819 */ /* 0x100fe4000001164d */
[----:B------:R-:W-:Y:S02]  /*4700*/  LOP3.LUT R78, R77, 0xff0000ff, RZ, 0xc0, !PT ;  /* 0xff0000ff4d4e7812 */ /* 0x000fe400078ec0ff */
[----:B------:R-:W-:Y:S01]  /*4710*/  SHF.R.U32.HI R77, RZ, 0x10, R77 ;  /* 0x00000010ff4d7819 */ /* 0x000fe2000001164d */
[----:B------:R-:W-:Y:S01]  /*4720*/  IMAD.SHL.U32 R80, R80, 0x100, RZ ;  /* 0x0000010050507824 */ /* 0x000fe200078e00ff */
[----:B------:R-:W-:Y:S02]  /*4730*/  SHF.R.U32.HI R81, RZ, 0x8, R79 ;  /* 0x00000008ff517819 */ /* 0x000fe4000001164f */
[----:B------:R-:W-:Y:S01]  /*4740*/  LOP3.LUT R82, R79, 0xff0000ff, RZ, 0xc0, !PT ;  /* 0xff0000ff4f527812 */ /* 0x000fe200078ec0ff */
[----:B------:R-:W-:Y:S01]  /*4750*/  IMAD.U32 R77, R77, 0x10000, RZ ;  /* 0x000100004d4d7824 */ /* 0x000fe200078e00ff */
[----:B------:R-:W-:Y:S01]  /*4760*/  LOP3.LUT R78, R78, 0xff00, R80, 0xf8, !PT ;  /* 0x0000ff004e4e7812 */ /* 0x000fe200078ef850 */
[----:B------:R-:W-:Y:S01]  /*4770*/  IMAD.SHL.U32 R81, R81, 0x100, RZ ;  /* 0x0000010051517824 */ /* 0x000fe200078e00ff */
[----:B------:R-:W-:-:S02]  /*4780*/  F2FP.F16.E4M3.UNPACK_B R80, R13 ;  /* 0x0000000dff50723e */ /* 0x000fc400020006ff */
[----:B------:R-:W-:Y:S02]  /*4790*/  LOP3.LUT R77, R78, 0xff0000, R77, 0xf8, !PT ;  /* 0x00ff00004e4d7812 */ /* 0x000fe400078ef84d */
[-C--:B------:R-:W-:Y:S02]  /*47a0*/  F2FP.F16.E4M3.UNPACK_B R78, R152.reuse.H1 ;  /* 0x00000098ff4e723e */ /* 0x080fe400030006ff */
[----:B------:R-:W-:Y:S01]  /*47b0*/  SHF.R.U32.HI R76, RZ, 0x10, R79 ;  /* 0x00000010ff4c7819 */ /* 0x000fe2000001164f */
[----:B------:R-:W-:Y:S01]  /*47c0*/  HADD2.F32 R79, -RZ, R80.H1_H1 ;  /* 0x30000050ff4f7230 */ /* 0x000fe20000004100 */
[----:B------:R-:W-:Y:S01]  /*47d0*/  LOP3.LUT R82, R82, 0xff00, R81, 0xf8, !PT ;  /* 0x0000ff0052527812 */ /* 0x000fe200078ef851 */
[----:B------:R-:W-:Y:S01]  /*47e0*/  HADD2.F32 R154, -RZ, R78.H0_H0 ;  /* 0x2000004eff9a7230 */ /* 0x000fe20000004100 */
        /* <DEDUP_REMOVED lines=76> */
[----:B------:R-:W-:Y:S01]  /*4cb0*/  MOV R13, R79 ;  /* 0x0000004f000d7202 */ /* 0x000fe20000000f00 */
[-C--:B------:R-:W-:Y:S02]  /*4cc0*/  FFMA.FTZ R80, R78, R77.reuse, -R80 ;  /* 0x0000004d4e507223 */ /* 0x080fe40000010850 */
        /* <DEDUP_REMOVED lines=13> */
.L_x_454:
[----:B------:R-:W-:Y:S05]  /*4da0*/  BSYNC B3 ;  /* 0x0000000000037941 */ /* 0x000fea0003800000 */
.L_x_453:
[----:B------:R-:W-:-:S05]  /*4db0*/  IMAD.SHL.U32 R77, R226, 0x10, RZ ;  /* 0x00000010e24d7824 */ /* 0x000fca00078e00ff */
[----:B----4-:R-:W-:-:S04]  /*4dc0*/  IADD3 R76, P3, R11, R77, RZ ;  /* 0x0000004d0b4c7210 */ /* 0x010fc80007f7e0ff */
[----:B---3--:R-:W-:-:S05]  /*4dd0*/  LEA.HI.X.SX32 R77, R77, R145, 0x1, P3 ;  /* 0x000000914d4d7211 */ /* 0x008fca00018f0eff */
[----:B------:R0:W-:Y:S04]  /*4de0*/  ST.E.128 desc[UR50][R76.64], R12 ;  /* 0x0000000c4c007985 */ /* 0x0001e8000c101d32 */
.L_x_452:
[----:B------:R-:W-:Y:S05]  /*4df0*/  BSYNC B2 ;  /* 0x0000000000027941 */ /* 0x000fea0003800000 */
.L_x_451:
        /* <DEDUP_REMOVED lines=9> */
[----:B------:R-:W-:Y:S02]  /*4e90*/  SHF.R.U32.HI R74, RZ, 0x10, R73 ;  /* 0x00000010ff4a7819 */ /* 0x000fe40000011649 */
[----:B------:R-:W-:Y:S01]  /*4ea0*/  LOP3.LUT R73, R73, 0xff0000ff, RZ, 0xc0, !PT ;  /* 0xff0000ff49497812 */ /* 0x000fe200078ec0ff */
[----:B------:R-:W-:Y:S01]  /*4eb0*/  IMAD.SHL.U32 R76, R72, 0x100, RZ ;  /* 0x00000100484c7824 */ /* 0x000fe200078e00ff */
[----:B------:R-:W-:Y:S01]  /*4ec0*/  SHF.R.U32.HI R77, RZ, 0x8, R75 ;  /* 0x00000008ff4d7819 */ /* 0x000fe2000001164b */
[----:B------:R-:W-:Y:S01]  /*4ed0*/  IMAD.U32 R74, R74, 0x10000, RZ ;  /* 0x000100004a4a7824 */ /* 0x000fe200078e00ff */
[----:B------:R-:W-:Y:S02]  /*4ee0*/  LOP3.LUT R78, R75, 0xff0000ff, RZ, 0xc0, !PT ;  /* 0xff0000ff4b4e7812 */ /* 0x000fe400078ec0ff */
        /* <DEDUP_REMOVED lines=27> */
[----:B------:R-:W-:Y:S01]  /*50a0*/  SHF.L.U32 R13, R72, 0x10, RZ ;  /* 0x00000010480d7819 */ /* 0x000fe200000006ff */
[----:B------:R-:W-:Y:S01]  /*50b0*/  IMAD.MOV.U32 R72, RZ, RZ, R15 ;  /* 0x000000ffff487224 */ /* 0x000fe200078e000f */
[----:B------:R-:W-:Y:S02]  /*50c0*/  F2FP.F16.E4M3.UNPACK_B R15, R73.H1 ;  /* 0x00000049ff0f723e */ /* 0x000fe400030006ff */
[----:B------:R-:W-:-:S02]  /*50d0*/  LOP3.LUT R13, R78, 0xff0000, R13, 0xf8, !PT ;  /* 0x00ff00004e0d7812 */ /* 0x000fc400078ef80d */
        /* <DEDUP_REMOVED lines=69> */
.L_x_458:
[----:B------:R-:W-:Y:S05]  /*5530*/  BSYNC B3 ;  /* 0x0000000000037941 */ /* 0x000fea0003800000 */
.L_x_457:
[----:B------:R-:W-:-:S05]  /*5540*/  IMAD.SHL.U32 R73, R227, 0x10, RZ ;  /* 0x00000010e3497824 */ /* 0x000fca00078e00ff */
[----:B----4-:R-:W-:-:S04]  /*5550*/  IADD3 R72, P3, R11, R73, RZ ;  /* 0x000000490b487210 */ /* 0x010fc80007f7e0ff */
[----:B---3--:R-:W-:-:S05]  /*5560*/  LEA.HI.X.SX32 R73, R73, R145, 0x1, P3 ;  /* 0x0000009149497211 */ /* 0x008fca00018f0eff */
[----:B------:R0:W-:Y:S04]  /*5570*/  ST.E.128 desc[UR50][R72.64], R12 ;  /* 0x0000000c48007985 */ /* 0x0001e8000c101d32 */
.L_x_456:
[----:B------:R-:W-:Y:S05]  /*5580*/  BSYNC B2 ;  /* 0x0000000000027941 */ /* 0x000fea0003800000 */
.L_x_455:
        /* <DEDUP_REMOVED lines=10> */
[----:B------:R-:W-:Y:S02]  /*5630*/  SHF.R.U32.HI R69, RZ, 0x10, R69 ;  /* 0x00000010ff457819 */ /* 0x000fe40000011645 */
[----:B------:R-:W-:Y:S02]  /*5640*/  SHF.L.U32 R72, R72, 0x8, RZ ;  /* 0x0000000848487819 */ /* 0x000fe400000006ff */
[----:B------:R-:W-:Y:S01]  /*5650*/  SHF.R.U32.HI R73, RZ, 0x8, R71 ;  /* 0x00000008ff497819 */ /* 0x000fe20000011647 */
[----:B------:R-:W-:Y:S01]  /*5660*/  IMAD.U32 R69, R69, 0x10000, RZ ;  /* 0x0001000045457824 */ /* 0x000fe200078e00ff */
[----:B------:R-:W-:-:S02]  /*5670*/  LOP3.LUT R70, R70, 0xff00, R72, 0xf8, !PT ;  /* 0x0000ff0046467812 */ /* 0x000fc400078ef848 */
[----:B------:R-:W-:Y:S01]  /*5680*/  LOP3.LUT R74, R71, 0xff0000ff, RZ, 0xc0, !PT ;  /* 0xff0000ff474a7812 */ /* 0x000fe200078ec0ff */
[----:B------:R-:W-:Y:S01]  /*5690*/  IMAD.SHL.U32 R73, R73, 0x100, RZ ;  /* 0x0000010049497824 */ /* 0x000fe200078e00ff */
[----:B------:R-:W-:Y:S02]  /*56a0*/  LOP3.LUT R69, R70, 0xff0000, R69, 0xf8, !PT ;  /* 0x00ff000046457812 */ /* 0x000fe400078ef845 */
[----:B------:R-:W-:Y:S02]  /*56b0*/  F2FP.F16.E4M3.UNPACK_B R70, R149.H1 ;  /* 0x00000095ff46723e */ /* 0x000fe400030006ff */
[----:B------:R-:W-:Y:S02]  /*56c0*/  F2FP.F16.E4M3.UNPACK_B R72, R13 ;  /* 0x0000000dff48723e */ /* 0x000fe400020006ff */
        /* <DEDUP_REMOVED lines=64> */
[--C-:B------:R-:W-:Y:S02]  /*5ad0*/  HADD2.F32 R15, -RZ, R14.reuse.H1_H1 ;  /* 0x3000000eff0f7230 */ /* 0x100fe40000004100 */
        /* <DEDUP_REMOVED lines=17> */
[----:B------:R-:W-:-:S04]  /*5bf0*/  F2FP.F16.E4M3.UNPACK_B R15, R12 ;  /* 0x0000000cff0f723e */ /* 0x000fc800020006ff */
[----:B------:R-:W-:Y:S01]  /*5c00*/  F2FP.SATFINITE.E4M3.F32.PACK_AB_MERGE_C R72, R75, R72, RZ ;  /* 0x000000484b48723e */ /* 0x000fe200048070ff */
[--C-:B------:R-:W-:Y:S02]  /*5c10*/  HADD2.F32 R12, -RZ, R15.reuse.H1_H1 ;  /* 0x3000000fff0c7230 */ /* 0x100fe40000004100 */
[----:B------:R-:W-:-:S03]  /*5c20*/  HADD2.F32 R15, -RZ, R15.H0_H0 ;  /* 0x2000000fff0f7230 */ /* 0x000fc60000004100 */
[CC--:B------:R-:W-:Y:S02]  /*5c30*/  FMUL.FTZ R69, R12.reuse, R149.reuse ;  /* 0x000000950c457220 */ /* 0x0c0fe40000410000 */
[C---:B------:R-:W-:Y:S02]  /*5c40*/  FMUL.FTZ R149, R15.reuse, R149 ;  /* 0x000000950f957220 */ /* 0x040fe40000410000 */
[-C--:B------:R-:W-:Y:S01]  /*5c50*/  FFMA.FTZ R69, R15, R148.reuse, -R69 ;  /* 0x000000940f457223 */ /* 0x080fe20000010845 */
[----:B------:R-:W-:Y:S01]  /*5c60*/  F2FP.SATFINITE.E4M3.F32.PACK_AB_MERGE_C R15, R77, R79, R68 ;  /* 0x0000004f4d0f723e */ /* 0x000fe20004807044 */
[----:B------:R-:W-:-:S05]  /*5c70*/  FFMA.FTZ R149, R12, R148, R149 ;  /* 0x000000940c957223 */ /* 0x000fca0000010095 */
[----:B------:R-:W-:-:S07]  /*5c80*/  F2FP.SATFINITE.E4M3.F32.PACK_AB_MERGE_C R12, R149, R69, R72 ;  /* 0x00000045950c723e */ /* 0x000fce0004807048 */
.L_x_462:
[----:B------:R-:W-:Y:S05]  /*5c90*/  BSYNC B3 ;  /* 0x0000000000037941 */ /* 0x000fea0003800000 */
.L_x_461:
[----:B------:R-:W3:Y:S01]  /*5ca0*/  LDL R70, [R1] ;  /* 0x0000000001467983 */ /* 0x000ee20000100800 */
[----:B----4-:R-:W-:-:S05]  /*5cb0*/  IADD3 R68, P3, R23, R11, RZ ;  /* 0x0000000b17447210 */ /* 0x010fca0007f7e0ff */
[----:B---3--:R-:W-:-:S05]  /*5cc0*/  IMAD.X R69, R145, 0x1, R70, P3 ;  /* 0x0000000191457824 */ /* 0x008fca00018e0646 */
[----:B------:R0:W-:Y:S03]  /*5cd0*/  ST.E.128 desc[UR50][R68.64], R12 ;  /* 0x0000000c44007985 */ /* 0x0001e6000c101d32 */
.L_x_460:
[----:B------:R-:W-:Y:S05]  /*5ce0*/  BSYNC B2 ;  /* 0x0000000000027941 */ /* 0x000fea0003800000 */
.L_x_459:
        /* <DEDUP_REMOVED lines=8> */
[----:B------:R-:W-:Y:S02]  /*5d70*/  SHF.R.U32.HI R70, RZ, 0x8, R67 ;  /* 0x00000008ff467819 */ /* 0x000fe40000011643 */
[--C-:B------:R-:W-:Y:S02]  /*5d80*/  SHF.R.U32.HI R66, RZ, 0x10, R65.reuse ;  /* 0x00000010ff427819 */ /* 0x100fe40000011641 */
[----:B------:R-:W-:Y:S02]  /*5d90*/  SHF.R.U32.HI R68, RZ, 0x8, R65 ;  /* 0x00000008ff447819 */ /* 0x000fe40000011641 */
[----:B------:R-:W-:Y:S02]  /*5da0*/  LOP3.LUT R69, R65, 0xff0000ff, RZ, 0xc0, !PT ;  /* 0xff0000ff41457812 */ /* 0x000fe400078ec0ff */
[----:B------:R-:W-:Y:S02]  /*5db0*/  SHF.R.U32.HI R65, RZ, 0x10, R67 ;  /* 0x00000010ff417819 */ /* 0x000fe40000011643 */
[----:B------:R-:W-:Y:S01]  /*5dc0*/  LOP3.LUT R64, R67, 0xff0000ff, RZ, 0xc0, !PT ;  /* 0xff0000ff43407812 */ /* 0x000fe200078ec0ff */
[----:B------:R-:W-:Y:S01]  /*5dd0*/  IMAD.SHL.U32 R67, R70, 0x100, RZ ;  /* 0x0000010046437824 */ /* 0x000fe200078e00ff */
[----:B------:R-:W-:-:S02]  /*5de0*/  SHF.L.U32 R68, R68, 0x8, RZ ;  /* 0x0000000844447819 */ /* 0x000fc400000006ff */
[----:B------:R-:W-:Y:S02]  /*5df0*/  F2FP.F16.E4M3.UNPACK_B R70, R13 ;  /* 0x0000000dff46723e */ /* 0x000fe400020006ff */
[----:B------:R-:W-:Y:S02]  /*5e00*/  LOP3.LUT R67, R64, 0xff00, R67, 0xf8, !PT ;  /* 0x0000ff0040437812 */ /* 0x000fe400078ef843 */
[-C--:B------:R-:W-:Y:S02]  /*5e10*/  F2FP.F16.E4M3.UNPACK_B R64, R147.reuse.H1 ;  /* 0x00000093ff40723e */ /* 0x080fe400030006ff */
[----:B------:R-:W-:Y:S01]  /*5e20*/  LOP3.LUT R68, R69, 0xff00, R68, 0xf8, !PT ;  /* 0x0000ff0045447812 */ /* 0x000fe200078ef844 */
[----:B------:R-:W-:Y:S01]  /*5e30*/  HADD2.F32 R69, -RZ, R70.H1_H1 ;  /* 0x30000046ff457230 */ /* 0x000fe20000004100 */
[-C--:B------:R-:W-:Y:S01]  /*5e40*/  F2FP.F16.E4M3.UNPACK_B R71, R146.reuse.H1 ;  /* 0x00000092ff47723e */ /* 0x080fe200030006ff */
[----:B------:R-:W-:Y:S01]  /*5e50*/  HADD2.F32 R73, -RZ, R64.H0_H0 ;  /* 0x20000040ff497230 */ /* 0x000fe20000004100 */
[----:B------:R-:W-:Y:S01]  /*5e60*/  F2FP.F16.E4M3.UNPACK_B R147, R147 ;  /* 0x00000093ff93723e */ /* 0x000fe200020006ff */
[----:B------:R-:W-:Y:S01]  /*5e70*/  HADD2.F32 R70, -RZ, R70.H0_H0 ;  /* 0x20000046ff467230 */ /* 0x000fe20000004100 */
[----:B------:R-:W-:Y:S01]  /*5e80*/  F2FP.F16.E4M3.UNPACK_B R146, R146 ;  /* 0x00000092ff92723e */ /* 0x000fe200020006ff */
[----:B------:R-:W-:-:S02]  /*5e90*/  HADD2.F32 R72, -RZ, R71.H0_H0 ;  /* 0x20000047ff487230 */ /* 0x000fc40000004100 */
[-C--:B------:R-:W-:Y:S01]  /*5ea0*/  FMUL.FTZ R74, R69, R73.reuse ;  /* 0x00000049454a7220 */ /* 0x080fe20000410000 */
[----:B------:R-:W-:Y:S02]  /*5eb0*/  HADD2.F32 R71, -RZ, R71.H1_H1 ;  /* 0x30000047ff477230 */ /* 0x000fe40000004100 */
[C---:B------:R-:W-:Y:S01]  /*5ec0*/  FMUL.FTZ R73, R70.reuse, R73 ;  /* 0x0000004946497220 */ /* 0x040fe20000410000 */
[----:B------:R-:W-:-:S03]  /*5ed0*/  FFMA.FTZ R70, R70, R72, -R74 ;  /* 0x0000004846467223 */ /* 0x000fc6000001084a */
[----:B------:R-:W-:Y:S01]  /*5ee0*/  FFMA.FTZ R69, R69, R72, R73 ;  /* 0x0000004845457223 */ /* 0x000fe20000010049 */
[----:B------:R-:W-:Y:S01]  /*5ef0*/  F2FP.F16.E4M3.UNPACK_B R73, R13.H1 ;  /* 0x0000000dff49723e */ /* 0x000fe200030006ff */
[----:B------:R-:W-:-:S04]  /*5f00*/  HADD2.F32 R72, -RZ, R64.H1_H1 ;  /* 0x30000040ff487230 */ /* 0x000fc80000004100 */
[--C-:B------:R-:W-:Y:S02]  /*5f10*/  HADD2.F32 R13, -RZ, R73.reuse.H1_H1 ;  /* 0x30000049ff0d7230 */ /* 0x100fe40000004100 */
[----:B------:R-:W-:-:S03]  /*5f20*/  HADD2.F32 R64, -RZ, R73.H0_H0 ;  /* 0x20000049ff407230 */ /* 0x000fc60000004100 */
[CC--:B------:R-:W-:Y:S02]  /*5f30*/  FMUL.FTZ R73, R13.reuse, R72.reuse ;  /* 0x000000480d497220 */ /* 0x0c0fe40000410000 */
[C---:B------:R-:W-:Y:S02]  /*5f40*/  FMUL.FTZ R72, R64.reuse, R72 ;  /* 0x0000004840487220 */ /* 0x040fe40000410000 */
[----:B------:R-:W-:Y:S01]  /*5f50*/  FFMA.FTZ R64, R64, R71, -R73 ;  /* 0x0000004740407223 */ /* 0x000fe20000010849 */
[----:B------:R-:W-:Y:S01]  /*5f60*/  F2FP.F16.E4M3.UNPACK_B R73, R15 ;  /* 0x0000000fff49723e */ /* 0x000fe200020006ff */
[----:B------:R-:W-:Y:S01]  /*5f70*/  FFMA.FTZ R13, R13, R71, R72 ;  /* 0x000000470d0d7223 */ /* 0x000fe20000010048 */
[----:B------:R-:W-:Y:S01]  /*5f80*/  IMAD.U32 R71, R66, 0x10000, RZ ;  /* 0x0001000042477824 */ /* 0x000fe200078e00ff */
[----:B------:R-:W-:Y:S01]  /*5f90*/  F2FP.F16.E4M3.UNPACK_B R15, R15.H1 ;  /* 0x0000000fff0f723e */ /* 0x000fe200030006ff */
[----:B------:R-:W-:Y:S02]  /*5fa0*/  IMAD.U32 R66, R65, 0x10000, RZ ;  /* 0x0001000041427824 */ /* 0x000fe400078e00ff */
[----:B------:R-:W-:-:S02]  /*5fb0*/  F2FP.SATFINITE.E4M3.F32.PACK_AB_MERGE_C R13, R13, R64, RZ ;  /* 0x000000400d0d723e */ /* 0x000fc400048070ff */
[----:B------:R-:W-:Y:S01]  /*5fc0*/  LOP3.LUT R65, R68, 0xff0000, R71, 0xf8, !PT ;  /* 0x00ff000044417812 */ /* 0x000fe200078ef847 */
[--C-:B------:R-:W-:Y:S01]  /*5fd0*/  HADD2.F32 R71, -RZ, R73.reuse.H1_H1 ;  /* 0x30000049ff477230 */ /* 0x100fe20000004100 */
[----:B------:R-:W-:Y:S01]  /*5fe0*/  LOP3.LUT R66, R67, 0xff0000, R66, 0xf8, !PT ;  /* 0x00ff000043427812 */ /* 0x000fe200078ef842 */
[----:B------:R-:W-:Y:S01]  /*5ff0*/  HADD2.F32 R73, -RZ, R73.H0_H0 ;  /* 0x20000049ff497230 */ /* 0x000fe20000004100 */
[----:B------:R-:W-:Y:S02]  /*6000*/  F2FP.F16.E4M3.UNPACK_B R68, R65.H1 ;  /* 0x00000041ff44723e */ /* 0x000fe400030006ff */
[-C--:B------:R-:W-:Y:S02]  /*6010*/  F2FP.F16.E4M3.UNPACK_B R67, R66.reuse.H1 ;  /* 0x00000042ff43723e */ /* 0x080fe400030006ff */
[----:B------:R-:W-:Y:S01]  /*6020*/  F2FP.F16.E4M3.UNPACK_B R66, R66 ;  /* 0x00000042ff42723e */ /* 0x000fe200020006ff */
[----:B------:R-:W-:Y:S01]  /*6030*/  HADD2.F32 R72, -RZ, R68.H0_H0 ;  /* 0x20000044ff487230 */ /* 0x000fe20000004100 */
[----:B------:R-:W-:Y:S01]  /*6040*/  F2FP.SATFINITE.E4M3.F32.PACK_AB_MERGE_C R13, R69, R70, R13 ;  /* 0x00000046450d723e */ /* 0x000fe2000480700d */
[----:B------:R-:W-:-:S02]  /*6050*/  HADD2.F32 R74, -RZ, R67.H0_H0 ;  /* 0x20000043ff4a7230 */ /* 0x000fc40000004100 */
[----:B------:R-:W-:Y:S02]  /*6060*/  HADD2.F32 R67, -RZ, R67.H1_H1 ;  /* 0x30000043ff437230 */ /* 0x000fe40000004100 */
[----:B------:R-:W-:Y:S02]  /*6070*/  HADD2.F32 R68, -RZ, R68.H1_H1 ;  /* 0x30000044ff447230 */ /* 0x000fe40000004100 */
[----:B------:R-:W-:-:S04]  /*6080*/  FMUL.FTZ R75, R71, R74 ;  /* 0x0000004a474b7220 */ /* 0x000fc80000410000 */
[C---:B------:R-:W-:Y:S01]  /*6090*/  FFMA.FTZ R75, R73.reuse, R72, -R75 ;  /* 0x00000048494b7223 */ /* 0x040fe2000001084b */
[----:B------:R-:W-:-:S04]  /*60a0*/  FMUL.FTZ R73, R73, R74 ;  /* 0x0000004a49497220 */ /* 0x000fc80000410000 */
[----:B------:R-:W-:Y:S01]  /*60b0*/  FFMA.FTZ R73, R71, R72, R73 ;  /* 0x0000004847497223 */ /* 0x000fe20000010049 */
[--C-:B------:R-:W-:Y:S02]  /*60c0*/  HADD2.F32 R71, -RZ, R15.reuse.H1_H1 ;  /* 0x3000000fff477230 */ /* 0x100fe40000004100 */
[----:B------:R-:W-:-:S03]  /*60d0*/  HADD2.F32 R15, -RZ, R15.H0_H0 ;  /* 0x2000000fff0f7230 */ /* 0x000fc60000004100 */
[----:B------:R-:W-:-:S04]  /*60e0*/  FMUL.FTZ R72, R71, R67 ;  /* 0x0000004347487220 */ /* 0x000fc80000410000 */
[C---:B------:R-:W-:Y:S01]  /*60f0*/  FFMA.FTZ R72, R15.reuse, R68, -R72 ;  /* 0x000000440f487223 */ /* 0x040fe20000010848 */
[----:B------:R-:W-:Y:S01]  /*6100*/  FMUL.FTZ R15, R15, R67 ;  /* 0x000000430f0f7220 */ /* 0x000fe20000410000 */
[----:B------:R-:W-:-:S03]  /*6110*/  F2FP.F16.E4M3.UNPACK_B R67, R65 ;  /* 0x00000041ff43723e */ /* 0x000fc600020006ff */
[----:B------:R-:W-:Y:S01]  /*6120*/  FFMA.FTZ R15, R71, R68, R15 ;  /* 0x00000044470f7223 */ /* 0x000fe2000001000f */
[-C--:B------:R-:W-:Y:S01]  /*6130*/  F2FP.F16.E4M3.UNPACK_B R68, R14.reuse ;  /* 0x0000000eff44723e */ /* 0x080fe200020006ff */
[----:B------:R-:W-:Y:S01]  /*6140*/  HADD2.F32 R71, -RZ, R66.H0_H0 ;  /* 0x20000042ff477230 */ /* 0x000fe20000004100 */
[----:B------:R-:W-:Y:S01]  /*6150*/  F2FP.F16.E4M3.UNPACK_B R14, R14.H1 ;  /* 0x0000000eff0e723e */ /* 0x000fe200030006ff */
[--C-:B------:R-:W-:Y:S01]  /*6160*/  HADD2.F32 R69, -RZ, R67.reuse.H0_H0 ;  /* 0x20000043ff457230 */ /* 0x100fe20000004100 */
[----:B------:R-:W-:Y:S01]  /*6170*/  F2FP.SATFINITE.E4M3.F32.PACK_AB_MERGE_C R72, R15, R72, RZ ;  /* 0x000000480f48723e */ /* 0x000fe200048070ff */
[--C-:B------:R-:W-:Y:S02]  /*6180*/  HADD2.F32 R64, -RZ, R68.reuse.H1_H1 ;  /* 0x30000044ff407230 */ /* 0x100fe40000004100 */
[----:B------:R-:W-:Y:S01]  /*6190*/  HADD2.F32 R68, -RZ, R68.H0_H0 ;  /* 0x20000044ff447230 */ /* 0x000fe20000004100 */
[----:B------:R-:W-:Y:S01]  /*61a0*/  F2FP.SATFINITE.E4M3.F32.PACK_AB_MERGE_C R15, R73, R75, R72 ;  /* 0x0000004b490f723e */ /* 0x000fe20004807048 */
[----:B------:R-:W-:-:S02]  /*61b0*/  HADD2.F32 R67, -RZ, R67.H1_H1 ;  /* 0x30000043ff437230 */ /* 0x000fc40000004100 */
[-C--:B------:R-:W-:Y:S01]  /*61c0*/  FMUL.FTZ R65, R64, R71.reuse ;  /* 0x0000004740417220 */ /* 0x080fe20000410000 */
[----:B------:R-:W-:-:S03]  /*61d0*/  FMUL.FTZ R71, R68, R71 ;  /* 0x0000004744477220 */ /* 0x000fc60000410000 */
[-C--:B------:R-:W-:Y:S01]  /*61e0*/  FFMA.FTZ R65, R68, R69.reuse, -R65 ;  /* 0x0000004544417223 */ /* 0x080fe20000010841 */
[----:B------:R-:W-:Y:S01]  /*61f0*/  F2FP.F16.E4M3.UNPACK_B R68, R12.H1 ;  /* 0x0000000cff44723e */ /* 0x000fe200030006ff */
[----:B------:R-:W-:Y:S01]  /*6200*/  FFMA.FTZ R64, R64, R69, R71 ;  /* 0x0000004540407223 */ /* 0x000fe20000010047 */
[----:B------:R-:W-:Y:S02]  /*6210*/  HADD2.F32 R69, -RZ, R66.H1_H1 ;  /* 0x30000042ff457230 */ /* 0x000fe40000004100 */
[--C-:B------:R-:W-:Y:S02]  /*6220*/  HADD2.F32 R66, -RZ, R14.reuse.H1_H1 ;  /* 0x3000000eff427230 */ /* 0x100fe40000004100 */
[----:B------:R-:W-:-:S03]  /*6230*/  HADD2.F32 R14, -RZ, R14.H0_H0 ;  /* 0x2000000eff0e7230 */ /* 0x000fc60000004100 */
[-C--:B------:R-:W-:Y:S02]  /*6240*/  FMUL.FTZ R71, R66, R69.reuse ;  /* 0x0000004542477220 */ /* 0x080fe40000410000 */
[C---:B------:R-:W-:Y:S02]  /*6250*/  FMUL.FTZ R69, R14.reuse, R69 ;  /* 0x000000450e457220 */ /* 0x040fe40000410000 */
[-C--:B------:R-:W-:Y:S01]  /*6260*/  FFMA.FTZ R14, R14, R67.reuse, -R71 ;  /* 0x000000430e0e7223 */ /* 0x080fe20000010847 */
[----:B------:R-:W-:Y:S02]  /*6270*/  HADD2.F32 R71, -RZ, R147.H1_H1 ;  /* 0x30000093ff477230 */ /* 0x000fe40000004100 */
[----:B------:R-:W-:Y:S01]  /*6280*/  FFMA.FTZ R67, R66, R67, R69 ;  /* 0x0000004342437223 */ /* 0x000fe20000010045 */
[--C-:B------:R-:W-:Y:S02]  /*6290*/  HADD2.F32 R66, -RZ, R68.reuse.H1_H1 ;  /* 0x30000044ff427230 */ /* 0x100fe40000004100 */
[----:B------:R-:W-:-:S02]  /*62a0*/  HADD2.F32 R68, -RZ, R68.H0_H0 ;  /* 0x20000044ff447230 */ /* 0x000fc40000004100 */
[--C-:B------:R-:W-:Y:S02]  /*62b0*/  HADD2.F32 R69, -RZ, R146.reuse.H1_H1 ;  /* 0x30000092ff457230 */ /* 0x100fe40000004100 */
[-C--:B------:R-:W-:Y:S01]  /*62c0*/  FMUL.FTZ R77, R66, R71.reuse ;  /* 0x00000047424d7220 */ /* 0x080fe20000410000 */
[----:B------:R-:W-:Y:S02]  /*62d0*/  HADD2.F32 R147, -RZ, R147.H0_H0 ;  /* 0x20000093ff937230 */ /* 0x000fe40000004100 */
[C---:B------:R-:W-:Y:S01]  /*62e0*/  FMUL.FTZ R71, R68.reuse, R71 ;  /* 0x0000004744477220 */ /* 0x040fe20000410000 */
[----:B------:R-:W-:Y:S01]  /*62f0*/  F2FP.SATFINITE.E4M3.F32.PACK_AB_MERGE_C R14, R67, R14, RZ ;  /* 0x0000000e430e723e */ /* 0x000fe200048070ff */
[-C--:B------:R-:W-:Y:S02]  /*6300*/  FFMA.FTZ R68, R68, R69.reuse, -R77 ;  /* 0x0000004544447223 */ /* 0x080fe4000001084d */
[----:B------:R-:W-:Y:S01]  /*6310*/  FFMA.FTZ R71, R66, R69, R71 ;  /* 0x0000004542477223 */ /* 0x000fe20000010047 */
[----:B------:R-:W-:Y:S01]  /*6320*/  F2FP.F16.E4M3.UNPACK_B R66, R12 ;  /* 0x0000000cff42723e */ /* 0x000fe200020006ff */
[----:B------:R-:W-:Y:S01]  /*6330*/  HADD2.F32 R69, -RZ, R146.H0_H0 ;  /* 0x20000092ff457230 */ /* 0x000fe20000004100 */
[----:B------:R-:W-:-:S02]  /*6340*/  F2FP.SATFINITE.E4M3.F32.PACK_AB_MERGE_C R14, R64, R65, R14 ;  /* 0x00000041400e723e */ /* 0x000fc4000480700e */
[----:B------:R-:W-:Y:S01]  /*6350*/  F2FP.SATFINITE.E4M3.F32.PACK_AB_MERGE_C R68, R71, R68, RZ ;  /* 0x000000444744723e */ /* 0x000fe200048070ff */
[--C-:B------:R-:W-:Y:S02]  /*6360*/  HADD2.F32 R12, -RZ, R66.reuse.H1_H1 ;  /* 0x30000042ff0c7230 */ /* 0x100fe40000004100 */
[----:B------:R-:W-:-:S03]  /*6370*/  HADD2.F32 R66, -RZ, R66.H0_H0 ;  /* 0x20000042ff427230 */ /* 0x000fc60000004100 */
[-C--:B------:R-:W-:Y:S02]  /*6380*/  FMUL.FTZ R77, R12, R147.reuse ;  /* 0x000000930c4d7220 */ /* 0x080fe40000410000 */
[C---:B------:R-:W-:Y:S02]  /*6390*/  FMUL.FTZ R147, R66.reuse, R147 ;  /* 0x0000009342937220 */ /* 0x040fe40000410000 */
[-C--:B------:R-:W-:Y:S02]  /*63a0*/  FFMA.FTZ R66, R66, R69.reuse, -R77 ;  /* 0x0000004542427223 */ /* 0x080fe4000001084d */
[----:B------:R-:W-:-:S05]  /*63b0*/  FFMA.FTZ R147, R12, R69, R147 ;  /* 0x000000450c937223 */ /* 0x000fca0000010093 */
[----:B------:R-:W-:-:S07]  /*63c0*/  F2FP.SATFINITE.E4M3.F32.PACK_AB_MERGE_C R12, R147, R66, R68 ;  /* 0x00000042930c723e */ /* 0x000fce0004807044 */
.L_x_466:
[----:B------:R-:W-:Y:S05]  /*63d0*/  BSYNC B3 ;  /* 0x0000000000037941 */ /* 0x000fea0003800000 */
.L_x_465:
[----:B----4-:R-:W-:-:S05]  /*63e0*/  IADD3 R64, P3, R22, R11, RZ ;  /* 0x0000000b16407210 */ /* 0x010fca0007f7e0ff */
[----:B---3--:R-:W-:-:S05]  /*63f0*/  IMAD.X R65, R145, 0x1, R229, P3 ;  /* 0x0000000191417824 */ /* 0x008fca00018e06e5 */
[----:B------:R0:W-:Y:S03]  /*6400*/  ST.E.128 desc[UR50][R64.64], R12 ;  /* 0x0000000c40007985 */ /* 0x0001e6000c101d32 */
.L_x_464:
[----:B------:R-:W-:Y:S05]  /*6410*/  BSYNC B2 ;  /* 0x0000000000027941 */ /* 0x000fea0003800000 */
.L_x_463:
[----:B------:R-:W-:-:S13]  /*6420*/  ISETP.NE.AND P3, PT, R33, RZ, PT ;  /* 0x000000ff2100720c */ /* 0x000fda0003f65270 */
[----:B------:R-:W-:Y:S05]  /*6430*/  @!P3 BRA `(.L_x_446) ;  /* 0x0000000400d0b947 */ /* 0x000fea0003800000 */
[----:B------:R-:W5:Y:S01]  /*6440*/  LDL R66, [R1+0x20] ;  /* 0x0000200001427983 */ /* 0x000f620000100800 */
[----:B0---4-:R-:W-:Y:S01]  /*6450*/  IADD3 R64, P3, R220, R11, RZ ;  /* 0x0000000bdc407210 */ /* 0x011fe20007f7e0ff */
[----:B------:R-:W-:Y:S02]  /*6460*/  BSSY B2, `(.L_x_467) ;  /* 0x0000070000027945 */ /* 0x000fe40003800000 */
[----:B------:R0:W4:Y:S02]  /*6470*/  LDS.128 R12, [R89+0x29200] ;  /* 0x02920000590c7984 */ /* 0x0001240000000c00 */
[----:B---3--:R-:W-:Y:S01]  /*6480*/  IMAD.X R65, R145, 0x1, R228, P3 ;  /* 0x0000000191417824 */ /* 0x008fe200018e06e4 */
[----:B-----5:R-:W-:-:S13]  /*6490*/  ISETP.GE.AND P3, PT, R66, R113, PT ;  /* 0x000000714200720c */ /* 0x020fda0003f66270 */
[----:B0---4-:R-:W-:Y:S05]  /*64a0*/  @P3 BRA `(.L_x_468) ;  /* 0x0000000400ac3947 */ /* 0x011fea0003800000 */
[----:B------:R-:W-:Y:S01]  /*64b0*/  IMAD.MOV.U32 R60, RZ, RZ, R13 ;  /* 0x000000ffff3c7224 */ /* 0x000fe200078e000d */
[----:B------:R-:W-:Y:S02]  /*64c0*/  F2FP.F16.E4M3.UNPACK_B R13, R143.H1 ;  /* 0x0000008fff0d723e */ /* 0x000fe400030006ff */
[----:B------:R-:W-:Y:S02]  /*64d0*/  F2FP.F16.E4M3.UNPACK_B R11, R142.H1 ;  /* 0x0000008eff0b723e */ /* 0x000fe400030006ff */
[----:B------:R-:W-:Y:S01]  /*64e0*/  F2FP.F16.E4M3.UNPACK_B R62, R60 ;  /* 0x0000003cff3e723e */ /* 0x000fe200020006ff */
[----:B------:R-:W-:Y:S02]  /*64f0*/  HADD2.F32 R68, -RZ, R13.H0_H0 ;  /* 0x2000000dff447230 */ /* 0x000fe40000004100 */
[----:B------:R-:W-:Y:S02]  /*6500*/  HADD2.F32 R66, -RZ, R11.H0_H0 ;  /* 0x2000000bff427230 */ /* 0x000fe40000004100 */
[----:B------:R-:W-:-:S02]  /*6510*/  HADD2.F32 R67, -RZ, R62.H1_H1 ;  /* 0x3000003eff437230 */ /* 0x000fc40000004100 */
[----:B------:R-:W-:Y:S02]  /*6520*/  HADD2.F32 R62, -RZ, R62.H0_H0 ;  /* 0x2000003eff3e7230 */ /* 0x000fe40000004100 */
[----:B------:R-:W-:Y:S02]  /*6530*/  HADD2.F32 R13, -RZ, R13.H1_H1 ;  /* 0x3000000dff0d7230 */ /* 0x000fe40000004100 */
[-C--:B------:R-:W-:Y:S01]  /*6540*/  FMUL.FTZ R69, R67, R68.reuse ;  /* 0x0000004443457220 */ /* 0x080fe20000410000 */
[----:B------:R-:W-:Y:S02]  /*6550*/  HADD2.F32 R11, -RZ, R11.H1_H1 ;  /* 0x3000000bff0b7230 */ /* 0x000fe40000004100 */
[C---:B------:R-:W-:Y:S01]  /*6560*/  FMUL.FTZ R68, R62.reuse, R68 ;  /* 0x000000443e447220 */ /* 0x040fe20000410000 */
[----:B------:R-:W-:-:S03]  /*6570*/  FFMA.FTZ R62, R62, R66, -R69 ;  /* 0x000000423e3e7223 */ /* 0x000fc60000010845 */
[----:B------:R-:W-:Y:S01]  /*6580*/  FFMA.FTZ R67, R67, R66, R68 ;  /* 0x0000004243437223 */ /* 0x000fe20000010044 */
[----:B------:R-:W-:Y:S02]  /*6590*/  F2FP.F16.E4M3.UNPACK_B R66, R60.H1 ;  /* 0x0000003cff42723e */ /* 0x000fe400030006ff */
[----:B------:R-:W-:-:S03]  /*65a0*/  MOV R60, R12 ;  /* 0x0000000c003c7202 */ /* 0x000fc60000000f00 */
[--C-:B------:R-:W-:Y:S02]  /*65b0*/  HADD2.F32 R68, -RZ, R66.reuse.H1_H1 ;  /* 0x30000042ff447230 */ /* 0x100fe40000004100 */
[----:B------:R-:W-:-:S03]  /*65c0*/  HADD2.F32 R66, -RZ, R66.H0_H0 ;  /* 0x20000042ff427230 */ /* 0x000fc60000004100 */
[-C--:B------:R-:W-:Y:S02]  /*65d0*/  FMUL.FTZ R69, R68, R13.reuse ;  /* 0x0000000d44457220 */ /* 0x080fe40000410000 */
[C---:B------:R-:W-:Y:S02]  /*65e0*/  FMUL.FTZ R71, R66.reuse, R13 ;  /* 0x0000000d42477220 */ /* 0x040fe40000410000 */
[----:B------:R-:W-:Y:S01]  /*65f0*/  FFMA.FTZ R13, R66, R11, -R69 ;  /* 0x0000000b420d7223 */ /* 0x000fe20000010845 */
[----:B------:R-:W-:Y:S01]  /*6600*/  F2FP.F16.E4M3.UNPACK_B R69, R143 ;  /* 0x0000008fff45723e */ /* 0x000fe200020006ff */
[----:B------:R-:W-:Y:S01]  /*6610*/  FFMA.FTZ R68, R68, R11, R71 ;  /* 0x0000000b44447223 */ /* 0x000fe20000010047 */
[----:B------:R-:W-:Y:S02]  /*6620*/  F2FP.F16.E4M3.UNPACK_B R11, R60.H1 ;  /* 0x0000003cff0b723e */ /* 0x000fe400030006ff */
[----:B------:R-:W-:Y:S01]  /*6630*/  F2FP.F16.E4M3.UNPACK_B R66, R142 ;  /* 0x0000008eff42723e */ /* 0x000fe200020006ff */
[----:B------:R-:W-:Y:S01]  /*6640*/  HADD2.F32 R71, -RZ, R69.H1_H1 ;  /* 0x30000045ff477230 */ /* 0x000fe20000004100 */
[----:B------:R-:W-:Y:S01]  /*6650*/  F2FP.F16.E4M3.UNPACK_B R60, R60 ;  /* 0x0000003cff3c723e */ /* 0x000fe200020006ff */
[----:B------:R-:W-:-:S02]  /*6660*/  HADD2.F32 R12, -RZ, R11.H1_H1 ;  /* 0x3000000bff0c7230 */ /* 0x000fc40000004100 */
[----:B------:R-:W-:Y:S02]  /*6670*/  HADD2.F32 R11, -RZ, R11.H0_H0 ;  /* 0x2000000bff0b7230 */ /* 0x000fe40000004100 */
[--C-:B------:R-:W-:Y:S02]  /*6680*/  HADD2.F32 R70, -RZ, R66.reuse.H1_H1 ;  /* 0x30000042ff467230 */ /* 0x100fe40000004100 */
[CC--:B------:R-:W-:Y:S01]  /*6690*/  FMUL.FTZ R72, R12.reuse, R71.reuse ;  /* 0x000000470c487220 */ /* 0x0c0fe20000410000 */
[----:B------:R-:W-:Y:S02]  /*66a0*/  HADD2.F32 R69, -RZ, R69.H0_H0 ;  /* 0x20000045ff457230 */ /* 0x000fe40000004100 */
[C---:B------:R-:W-:Y:S01]  /*66b0*/  FMUL.FTZ R71, R11.reuse, R71 ;  /* 0x000000470b477220 */ /* 0x040fe20000410000 */
[----:B------:R-:W-:Y:S02]  /*66c0*/  HADD2.F32 R66, -RZ, R66.H0_H0 ;  /* 0x20000042ff427230 */ /* 0x000fe40000004100 */
[-C--:B------:R-:W-:Y:S01]  /*66d0*/  FFMA.FTZ R11, R11, R70.reuse, -R72 ;  /* 0x000000460b0b7223 */ /* 0x080fe20000010848 */
[----:B------:R-:W-:Y:S01]  /*66e0*/  FFMA.FTZ R12, R12, R70, R71 ;  /* 0x000000460c0c7223 */ /* 0x000fe20000010047 */
[----:B------:R-:W-:Y:S01]  /*66f0*/  F2FP.SATFINITE.E4M3.F32.PACK_AB_MERGE_C R70, R68, R13, RZ ;  /* 0x0000000d4446723e */ /* 0x000fe200048070ff */
[----:B------:R-:W-:-:S02]  /*6700*/  HADD2.F32 R13, -RZ, R60.H1_H1 ;  /* 0x3000003cff0d7230 */ /* 0x000fc40000004100 */
[----:B------:R-:W-:Y:S01]  /*6710*/  HADD2.F32 R60, -RZ, R60.H0_H0 ;  /* 0x2000003cff3c7230 */ /* 0x000fe20000004100 */
[----:B------:R-:W-:Y:S02]  /*6720*/  F2FP.SATFINITE.E4M3.F32.PACK_AB_MERGE_C R62, R67, R62, R70 ;  /* 0x0000003e433e723e */ /* 0x000fe40004807046 */
[-C--:B------:R-:W-:Y:S01]  /*6730*/  FMUL.FTZ R71, R13, R69.reuse ;  /* 0x000000450d477220 */ /* 0x080fe20000410000 */
[----:B------:R-:W-:Y:S01]  /*6740*/  LOP3.LUT R67, R63, 0xff0000ff, RZ, 0xc0, !PT ;  /* 0xff0000ff3f437812 */ /* 0x000fe200078ec0ff */
[C---:B------:R-:W-:Y:S01]  /*6750*/  FMUL.FTZ R68, R60.reuse, R69 ;  /* 0x000000453c447220 */ /* 0x040fe20000410000 */
[----:B------:R-:W-:Y:S01]  /*6760*/  SHF.R.U32.HI R69, RZ, 0x10, R63 ;  /* 0x00000010ff457819 */ /* 0x000fe2000001163f */
[-C--:B------:R-:W-:Y:S01]  /*6770*/  FFMA.FTZ R60, R60, R66.reuse, -R71 ;  /* 0x000000423c3c7223 */ /* 0x080fe20000010847 */
[----:B------:R-:W-:Y:S01]  /*6780*/  SHF.R.U32.HI R71, RZ, 0x8, R61 ;  /* 0x00000008ff477819 */ /* 0x000fe2000001163d */
[----:B------:R-:W-:Y:S01]  /*6790*/  FFMA.FTZ R13, R13, R66, R68 ;  /* 0x000000420d0d7223 */ /* 0x000fe20000010044 */
[----:B------:R-:W-:-:S02]  /*67a0*/  SHF.R.U32.HI R68, RZ, 0x8, R63 ;  /* 0x00000008ff447819 */ /* 0x000fc4000001163f */
[----:B------:R-:W-:Y:S02]  /*67b0*/  LOP3.LUT R66, R61, 0xff0000ff, RZ, 0xc0, !PT ;  /* 0xff0000ff3d427812 */ /* 0x000fe400078ec0ff */
[----:B------:R-:W-:Y:S01]  /*67c0*/  SHF.R.U32.HI R70, RZ, 0x10, R61 ;  /* 0x00000010ff467819 */ /* 0x000fe2000001163d */
[----:B------:R-:W-:Y:S01]  /*67d0*/  IMAD.SHL.U32 R68, R68, 0x100, RZ ;  /* 0x0000010044447824 */ /* 0x000fe200078e00ff */
[----:B------:R-:W-:Y:S01]  /*67e0*/  F2FP.SATFINITE.E4M3.F32.PACK_AB_MERGE_C R11, R12, R11, RZ ;  /* 0x0000000b0c0b723e */ /* 0x000fe200048070ff */
[----:B------:R-:W-:-:S03]  /*67f0*/  IMAD.SHL.U32 R61, R71, 0x100, RZ ;  /* 0x00000100473d7824 */ /* 0x000fc600078e00ff */
[----:B------:R-:W-:Y:S01]  /*6800*/  LOP3.LUT R63, R67, 0xff00, R68, 0xf8, !PT ;  /* 0x0000ff00433f7812 */ /* 0x000fe200078ef844 */
[----:B------:R-:W-:Y:S01]  /*6810*/  IMAD.U32 R68, R69, 0x10000, RZ ;  /* 0x0001000045447824 */ /* 0x000fe200078e00ff */
[----:B------:R-:W-:Y:S01]  /*6820*/  LOP3.LUT R61, R66, 0xff00, R61, 0xf8, !PT ;  /* 0x0000ff00423d7812 */ /* 0x000fe200078ef83d */
[----:B------:R-:W-:Y:S01]  /*6830*/  IMAD.U32 R66, R70, 0x10000, RZ ;  /* 0x0001000046427824 */ /* 0x000fe200078e00ff */
[----:B------:R-:W-:Y:S01]  /*6840*/  F2FP.SATFINITE.E4M3.F32.PACK_AB_MERGE_C R12, R13, R60, R11 ;  /* 0x0000003c0d0c723e */ /* 0x000fe2000480700b */
[----:B------:R-:W-:Y:S01]  /*6850*/  IMAD.MOV.U32 R67, RZ, RZ, R15 ;  /* 0x000000ffff437224 */ /* 0x000fe200078e000f */
[----:B------:R-:W-:Y:S02]  /*6860*/  LOP3.LUT R63, R63, 0xff0000, R68, 0xf8, !PT ;  /* 0x00ff00003f3f7812 */ /* 0x000fe400078ef844 */
[----:B------:R-:W-:Y:S02]  /*6870*/  LOP3.LUT R61, R61, 0xff0000, R66, 0xf8, !PT ;  /* 0x00ff00003d3d7812 */ /* 0x000fe400078ef842 */
[----:B------:R-:W-:-:S02]  /*6880*/  F2FP.F16.E4M3.UNPACK_B R15, R67 ;  /* 0x00000043ff0f723e */ /* 0x000fc400020006ff */
[----:B------:R-:W-:Y:S02]  /*6890*/  F2FP.F16.E4M3.UNPACK_B R71, R63.H1 ;  /* 0x0000003fff47723e */ /* 0x000fe400030006ff */
[----:B------:R-:W-:Y:S01]  /*68a0*/  F2FP.F16.E4M3.UNPACK_B R68, R61.H1 ;  /* 0x0000003dff44723e */ /* 0x000fe200030006ff */
[----:B------:R-:W-:Y:S01]  /*68b0*/  HADD2.F32 R69, -RZ, R15.H1_H1 ;  /* 0x3000000fff457230 */ /* 0x000fe20000004100 */
[----:B------:R-:W-:Y:S01]  /*68c0*/  MOV R13, R62 ;  /* 0x0000003e000d7202 */ /* 0x000fe20000000f00 */
[----:B------:R-:W-:Y:S02]  /*68d0*/  HADD2.F32 R66, -RZ, R71.H0_H0 ;  /* 0x20000047ff427230 */ /* 0x000fe40000004100 */
[----:B------:R-:W-:Y:S02]  /*68e0*/  HADD2.F32 R15, -RZ, R15.H0_H0 ;  /* 0x2000000fff0f7230 */ /* 0x000fe40000004100 */
[----:B------:R-:W-:Y:S02]  /*68f0*/  HADD2.F32 R70, -RZ, R68.H0_H0 ;  /* 0x20000044ff467230 */ /* 0x000fe40000004100 */
[----:B------:R-:W-:Y:S01]  /*6900*/  FMUL.FTZ R72, R69, R66 ;  /* 0x0000004245487220 */ /* 0x000fe20000410000 */
[----:B------:R-:W-:-:S02]  /*6910*/  HADD2.F32 R71, -RZ, R71.H1_H1 ;  /* 0x30000047ff477230 */ /* 0x000fc40000004100 */
[C---:B------:R-:W-:Y:S01]  /*6920*/  FMUL.FTZ R74, R15.reuse, R66 ;  /* 0x000000420f4a7220 */ /* 0x040fe20000410000 */
[----:B------:R-:W-:Y:S02]  /*6930*/  HADD2.F32 R68, -RZ, R68.H1_H1 ;  /* 0x30000044ff447230 */ /* 0x000fe40000004100 */
[-C--:B------:R-:W-:Y:S01]  /*6940*/  FFMA.FTZ R66, R15, R70.reuse, -R72 ;  /* 0x000000460f427223 */ /* 0x080fe20000010848 */
[----:B------:R-:W-:Y:S01]  /*6950*/  F2FP.F16.E4M3.UNPACK_B R72, R63 ;  /* 0x0000003fff48723e */ /* 0x000fe200020006ff */
[----:B------:R-:W-:Y:S01]  /*6960*/  FFMA.FTZ R15, R69, R70, R74 ;  /* 0x00000046450f7223 */ /* 0x000fe2000001004a */
[----:B------:R-:W-:Y:S01]  /*6970*/  F2FP.F16.E4M3.UNPACK_B R69, R67.H1 ;  /* 0x00000043ff45723e */ /* 0x000fe200030006ff */
[----:B------:R-:W-:Y:S01]  /*6980*/  IMAD.MOV.U32 R67, RZ, RZ, R14 ;  /* 0x000000ffff437224 */ /* 0x000fe200078e000e */
[----:B------:R-:W-:Y:S01]  /*6990*/  F2FP.F16.E4M3.UNPACK_B R63, R61 ;  /* 0x0000003dff3f723e */ /* 0x000fe200020006ff */
[----:B------:R-:W-:Y:S02]  /*69a0*/  HADD2.F32 R61, -RZ, R72.H1_H1 ;  /* 0x30000048ff3d7230 */ /* 0x000fe40000004100 */
[----:B------:R-:W-:-:S02]  /*69b0*/  HADD2.F32 R70, -RZ, R69.H1_H1 ;  /* 0x30000045ff467230 */ /* 0x000fc40000004100 */
[----:B------:R-:W-:Y:S02]  /*69c0*/  HADD2.F32 R69, -RZ, R69.H0_H0 ;  /* 0x20000045ff457230 */ /* 0x000fe40000004100 */
[----:B------:R-:W-:Y:S02]  /*69d0*/  HADD2.F32 R72, -RZ, R72.H0_H0 ;  /* 0x20000048ff487230 */ /* 0x000fe40000004100 */
[-C--:B------:R-:W-:Y:S01]  /*69e0*/  FMUL.FTZ R14, R70, R71.reuse ;  /* 0x00000047460e7220 */ /* 0x080fe20000410000 */
[----:B------:R-:W-:-:S03]  /*69f0*/  FMUL.FTZ R71, R69, R71 ;  /* 0x0000004745477220 */ /* 0x000fc60000410000 */
[-C--:B------:R-:W-:Y:S01]  /*6a00*/  FFMA.FTZ R14, R69, R68.reuse, -R14 ;  /* 0x00000044450e7223 */ /* 0x080fe2000001080e */
[----:B------:R-:W-:Y:S01]  /*6a10*/  FFMA.FTZ R69, R70, R68, R71 ;  /* 0x0000004446457223 */ /* 0x000fe20000010047 */
[-C--:B------:R-:W-:Y:S01]  /*6a20*/  F2FP.F16.E4M3.UNPACK_B R68, R67.reuse.H1 ;  /* 0x00000043ff44723e */ /* 0x080fe200030006ff */
[--C-:B------:R-:W-:Y:S01]  /*6a30*/  HADD2.F32 R71, -RZ, R63.reuse.H1_H1 ;  /* 0x3000003fff477230 */ /* 0x100fe20000004100 */
[----:B------:R-:W-:Y:S01]  /*6a40*/  F2FP.F16.E4M3.UNPACK_B R67, R67 ;  /* 0x00000043ff43723e */ /* 0x000fe200020006ff */
[----:B------:R-:W-:Y:S01]  /*6a50*/  HADD2.F32 R63, -RZ, R63.H0_H0 ;  /* 0x2000003fff3f7230 */ /* 0x000fe20000004100 */
[----:B------:R-:W-:Y:S01]  /*6a60*/  F2FP.SATFINITE.E4M3.F32.PACK_AB_MERGE_C R69, R69, R14, RZ ;  /* 0x0000000e4545723e */ /* 0x000fe200048070ff */
[--C-:B------:R-:W-:Y:S02]  /*6a70*/  HADD2.F32 R70, -RZ, R68.reuse.H1_H1 ;  /* 0x30000044ff467230 */ /* 0x100fe40000004100 */
[----:B------:R-:W-:Y:S01]  /*6a80*/  HADD2.F32 R68, -RZ, R68.H0_H0 ;  /* 0x20000044ff447230 */ /* 0x000fe20000004100 */
[----:B------:R-:W-:-:S02]  /*6a90*/  F2FP.SATFINITE.E4M3.F32.PACK_AB_MERGE_C R15, R15, R66, R69 ;  /* 0x000000420f0f723e */ /* 0x000fc40004807045 */
[-C--:B------:R-:W-:Y:S02]  /*6aa0*/  FMUL.FTZ R73, R70, R61.reuse ;  /* 0x0000003d46497220 */ /* 0x080fe40000410000 */
[C---:B------:R-:W-:Y:S02]  /*6ab0*/  FMUL.FTZ R75, R68.reuse, R61 ;  /* 0x0000003d444b7220 */ /* 0x040fe40000410000 */
[-C--:B------:R-:W-:Y:S02]  /*6ac0*/  FFMA.FTZ R61, R68, R71.reuse, -R73 ;  /* 0x00000047443d7223 */ /* 0x080fe40000010849 */
[----:B------:R-:W-:Y:S01]  /*6ad0*/  FFMA.FTZ R68, R70, R71, R75 ;  /* 0x0000004746447223 */ /* 0x000fe2000001004b */
[--C-:B------:R-:W-:Y:S02]  /*6ae0*/  HADD2.F32 R70, -RZ, R67.reuse.H1_H1 ;  /* 0x30000043ff467230 */ /* 0x100fe40000004100 */
[----:B------:R-:W-:Y:S02]  /*6af0*/  HADD2.F32 R67, -RZ, R67.H0_H0 ;  /* 0x20000043ff437230 */ /* 0x000fe40000004100 */
[----:B------:R-:W-:Y:S01]  /*6b00*/  F2FP.SATFINITE.E4M3.F32.PACK_AB_MERGE_C R61, R68, R61, RZ ;  /* 0x0000003d443d723e */ /* 0x000fe200048070ff */
[----:B------:R-:W-:-:S02]  /*6b10*/  FMUL.FTZ R74, R70, R72 ;  /* 0x00000048464a7220 */ /* 0x000fc40000410000 */
[C---:B------:R-:W-:Y:S02]  /*6b20*/  FMUL.FTZ R71, R67.reuse, R72 ;  /* 0x0000004843477220 */ /* 0x040fe40000410000 */
[-C--:B------:R-:W-:Y:S02]  /*6b30*/  FFMA.FTZ R74, R67, R63.reuse, -R74 ;  /* 0x0000003f434a7223 */ /* 0x080fe4000001084a */
[----:B------:R-:W-:-:S05]  /*6b40*/  FFMA.FTZ R71, R70, R63, R71 ;  /* 0x0000003f46477223 */ /* 0x000fca0000010047 */
[----:B------:R-:W-:-:S07]  /*6b50*/  F2FP.SATFINITE.E4M3.F32.PACK_AB_MERGE_C R14, R71, R74, R61 ;  /* 0x0000004a470e723e */ /* 0x000fce000480703d */
.L_x_468:
[----:B------:R-:W-:Y:S05]  /*6b60*/  BSYNC B2 ;  /* 0x0000000000027941 */ /* 0x000fea0003800000 */
.L_x_467:
[----:B------:R0:W-:Y:S02]  /*6b70*/  ST.E.128 desc[UR50][R64.64], R12 ;  /* 0x0000000c40007985 */ /* 0x0001e4000c101d32 */
.L_x_446:
[----:B------:R-:W-:Y:S05]  /*6b80*/  BSYNC B1 ;  /* 0x0000000000017941 */ /* 0x000fea0003800000 */
.L_x_445:
[----:B------:R-:W-:-:S03]  /*6b90*/  UMOV UR4, 0xffffffff ;  /* 0xffffffff00047882 */ /* 0x000fc60000000000 */
[----:B------:R-:W-:Y:S05]  /*6ba0*/  BRA.DIV UR4, `(.L_x_469) ;  /* 0x00000282042c7947 */ /* 0x000fea000b800000 */
[----:B--2---:R-:W2:Y:S04]  /*6bb0*/  SHFL.IDX PT, R119, R119, 0x1, 0x1e1f ;  /* 0x003e1f0077777f89 */ /* 0x004ea800000e0000 */
[----:B------:R-:W0:Y:S02]  /*6bc0*/  SHFL.IDX PT, R120, R120, 0x1, 0x1e1f ;  /* 0x003e1f0078787f89 */ /* 0x000e2400000e0000 */
.L_x_788:
[----:B------:R-:W-:Y:S05]  /*6bd0*/  @P4 BRA `(.L_x_470) ;  /* 0x0000009800784947 */ /* 0x000fea0003800000 */
[----:B------:R-:W-:Y:S01]  /*6be0*/  ISETP.NE.AND P3, PT, R28, RZ, PT ;  /* 0x000000ff1c00720c */ /* 0x000fe20003f65270 */
[----:B------:R-:W-:-:S12]  /*6bf0*/  BSSY B1, `(.L_x_471) ;  /* 0x0000073000017945 */ /* 0x000fd80003800000 */
[----:B------:R-:W-:Y:S05]  /*6c00*/  @!P3 BRA `(.L_x_472) ;  /* 0x0000000400c4b947 */ /* 0x000fea0003800000 */
[----:B0-----:R0:W0:Y:S01]  /*6c10*/  LDS.128 R12, [R88+0x26200] ;  /* 0x02620000580c7984 */ /* 0x0010220000000c00 */
[----:B------:R-:W-:Y:S01]  /*6c20*/  IADD3 R60, P3, R16, R120, RZ ;  /* 0x00000078103c7210 */ /* 0x000fe20007f7e0ff */
[----:B------:R-:W-:Y:S04]  /*6c30*/  BSSY B2, `(.L_x_473) ;  /* 0x000006d000027945 */ /* 0x000fe80003800000 */
[----:B--2---:R-:W-:Y:S01]  /*6c40*/  IMAD.X R61, R119, 0x1, R17, P3 ;  /* 0x00000001773d7824 */ /* 0x004fe200018e0611 */
[----:B------:R-:W-:-:S13]  /*6c50*/  ISETP.GE.AND P3, PT, R224, R113, PT ;  /* 0x00000071e000720c */ /* 0x000fda0003f66270 */
[----:B------:R-:W-:Y:S05]  /*6c60*/  @P3 BRA `(.L_x_474) ;  /* 0x0000000400a43947 */ /* 0x000fea0003800000 */
[----:B0---4-:R-:W-:Y:S02]  /*6c70*/  F2FP.F16.E4M3.UNPACK_B R11, R13 ;  /* 0x0000000dff0b723e */ /* 0x011fe400020006ff */
[----:B------:R-:W-:Y:S02]  /*6c80*/  F2FP.F16.E4M3.UNPACK_B R64, R141.H1 ;  /* 0x0000008dff40723e */ /* 0x000fe400030006ff */
[----:B------:R-:W-:Y:S01]  /*6c90*/  F2FP.F16.E4M3.UNPACK_B R63, R140.H1 ;  /* 0x0000008cff3f723e */ /* 0x000fe200030006ff */
[--C-:B------:R-:W-:Y:S01]  /*6ca0*/  HADD2.F32 R56, -RZ, R11.reuse.H1_H1 ;  /* 0x3000000bff387230 */ /* 0x100fe20000004100 */
[----:B------:R-:W-:Y:S01]  /*6cb0*/  F2FP.F16.E4M3.UNPACK_B R13, R13.H1 ;  /* 0x0000000dff0d723e */ /* 0x000fe200030006ff */
[----:B------:R-:W-:Y:S02]  /*6cc0*/  HADD2.F32 R62, -RZ, R64.H0_H0 ;  /* 0x20000040ff3e7230 */ /* 0x000fe40000004100 */
[----:B------:R-:W-:Y:S02]  /*6cd0*/  HADD2.F32 R11, -RZ, R11.H0_H0 ;  /* 0x2000000bff0b7230 */ /* 0x000fe40000004100 */
[----:B------:R-:W-:-:S02]  /*6ce0*/  HADD2.F32 R58, -RZ, R63.H0_H0 ;  /* 0x2000003fff3a7230 */ /* 0x000fc40000004100 */
[CC--:B------:R-:W-:Y:S01]  /*6cf0*/  FMUL.FTZ R66, R56.reuse, R62.reuse ;  /* 0x0000003e38427220 */ /* 0x0c0fe20000410000 */
[----:B------:R-:W-:Y:S02]  /*6d00*/  HADD2.F32 R64, -RZ, R64.H1_H1 ;  /* 0x30000040ff407230 */ /* 0x000fe40000004100 */
[C---:B------:R-:W-:Y:S01]  /*6d10*/  FMUL.FTZ R65, R11.reuse, R62 ;  /* 0x0000003e0b417220 */ /* 0x040fe20000410000 */
[----:B------:R-:W-:Y:S02]  /*6d20*/  IMAD.MOV.U32 R62, RZ, RZ, R12 ;  /* 0x000000ffff3e7224 */ /* 0x000fe400078e000c */
[-C--:B------:R-:W-:Y:S01]  /*6d30*/  FFMA.FTZ R11, R11, R58.reuse, -R66 ;  /* 0x0000003a0b0b7223 */ /* 0x080fe20000010842 */
[----:B------:R-:W-:Y:S02]  /*6d40*/  HADD2.F32 R63, -RZ, R63.H1_H1 ;  /* 0x3000003fff3f7230 */ /* 0x000fe40000004100 */
[----:B------:R-:W-:Y:S01]  /*6d50*/  FFMA.FTZ R56, R56, R58, R65 ;  /* 0x0000003a38387223 */ /* 0x000fe20000010041 */
[--C-:B------:R-:W-:Y:S01]  /*6d60*/  HADD2.F32 R58, -RZ, R13.reuse.H1_H1 ;  /* 0x3000000dff3a7230 */ /* 0x100fe20000004100 */
[----:B------:R-:W-:Y:S01]  /*6d70*/  F2FP.F16.E4M3.UNPACK_B R66, R141 ;  /* 0x0000008dff42723e */ /* 0x000fe200020006ff */
[----:B------:R-:W-:-:S03]  /*6d80*/  HADD2.F32 R13, -RZ, R13.H0_H0 ;  /* 0x2000000dff0d7230 */ /* 0x000fc60000004100 */
[CC--:B------:R-:W-:Y:S01]  /*6d90*/  FMUL.FTZ R12, R58.reuse, R64.reuse ;  /* 0x000000403a0c7220 */ /* 0x0c0fe20000410000 */
[--C-:B------:R-:W-:Y:S02]  /*6da0*/  HADD2.F32 R67, -RZ, R66.reuse.H1_H1 ;  /* 0x30000042ff437230 */ /* 0x100fe40000004100 */
[C---:B------:R-:W-:Y:S01]  /*6db0*/  FMUL.FTZ R65, R13.reuse, R64 ;  /* 0x000000400d417220 */ /* 0x040fe20000410000 */
[----:B------:R-:W-:Y:S01]  /*6dc0*/  F2FP.F16.E4M3.UNPACK_B R64, R140 ;  /* 0x0000008cff40723e */ /* 0x000fe200020006ff */
[-C--:B------:R-:W-:Y:S01]  /*6dd0*/  FFMA.FTZ R12, R13, R63.reuse, -R12 ;  /* 0x0000003f0d0c7223 */ /* 0x080fe2000001080c */
[----:B------:R-:W-:Y:S02]  /*6de0*/  HADD2.F32 R66, -RZ, R66.H0_H0 ;  /* 0x20000042ff427230 */ /* 0x000fe40000004100 */
[----:B------:R-:W-:Y:S01]  /*6df0*/  FFMA.FTZ R13, R58, R63, R65 ;  /* 0x0000003f3a0d7223 */ /* 0x000fe20000010041 */
[-C--:B------:R-:W-:Y:S01]  /*6e00*/  F2FP.F16.E4M3.UNPACK_B R58, R62.reuse.H1 ;  /* 0x0000003eff3a723e */ /* 0x080fe200030006ff */
[--C-:B------:R-:W-:Y:S01]  /*6e10*/  HADD2.F32 R65, -RZ, R64.reuse.H1_H1 ;  /* 0x30000040ff417230 */ /* 0x100fe20000004100 */
[----:B------:R-:W-:Y:S01]  /*6e20*/  F2FP.F16.E4M3.UNPACK_B R62, R62 ;  /* 0x0000003eff3e723e */ /* 0x000fe200020006ff */
[----:B------:R-:W-:Y:S01]  /*6e30*/  HADD2.F32 R64, -RZ, R64.H0_H0 ;  /* 0x20000040ff407230 */ /* 0x000fe20000004100 */
[----:B------:R-:W-:Y:S01]  /*6e40*/  F2FP.SATFINITE.E4M3.F32.PACK_AB_MERGE_C R12, R13, R12, RZ ;  /* 0x0000000c0d0c723e */ /* 0x000fe200048070ff */
[----:B------:R-:W-:-:S02]  /*6e50*/  HADD2.F32 R63, -RZ, R58.H1_H1 ;  /* 0x3000003aff3f7230 */ /* 0x000fc40000004100 */
[----:B------:R-:W-:Y:S01]  /*6e60*/  HADD2.F32 R58, -RZ, R58.H0_H0 ;  /* 0x2000003aff3a7230 */ /* 0x000fe20000004100 */
[----:B------:R-:W-:Y:S02]  /*6e70*/  F2FP.SATFINITE.E4M3.F32.PACK_AB_MERGE_C R13, R56, R11, R12 ;  /* 0x0000000b380d723e */ /* 0x000fe4000480700c */
[CC--:B------:R-:W-:Y:S02]  /*6e80*/  FMUL.FTZ R69, R63.reuse, R67.reuse ;  /* 0x000000433f457220 */ /* 0x0c0fe40000410000 */
[C---:B------:R-:W-:Y:S02]  /*6e90*/  FMUL.FTZ R68, R58.reuse, R67 ;  /* 0x000000433a447220 */ /* 0x040fe40000410000 */
[-C--:B------:R-:W-:Y:S01]  /*6ea0*/  FFMA.FTZ R58, R58, R65.reuse, -R69 ;  /* 0x000000413a3a7223 */ /* 0x080fe20000010845 */
[--C-:B------:R-:W-:Y:S01]  /*6eb0*/  SHF.R.U32.HI R69, RZ, 0x8, R57.reuse ;  /* 0x00000008ff457819 */ /* 0x100fe20000011639 */
[----:B------:R-:W-:Y:S01]  /*6ec0*/  FFMA.FTZ R63, R63, R65, R68 ;  /* 0x000000413f3f7223 */ /* 0x000fe20000010044 */
[--C-:B------:R-:W-:Y:S01]  /*6ed0*/  HADD2.F32 R65, -RZ, R62.reuse.H1_H1 ;  /* 0x3000003eff417230 */ /* 0x100fe20000004100 */
[----:B------:R-:W-:Y:S01]  /*6ee0*/  SHF.R.U32.HI R68, RZ, 0x10, R57 ;  /* 0x00000010ff447819 */ /* 0x000fe20000011639 */
[----:B------:R-:W-:-:S02]  /*6ef0*/  HADD2.F32 R62, -RZ, R62.H0_H0 ;  /* 0x2000003eff3e7230 */ /* 0x000fc40000004100 */
[----:B------:R-:W-:Y:S01]  /*6f00*/  F2FP.SATFINITE.E4M3.F32.PACK_AB_MERGE_C R58, R63, R58, RZ ;  /* 0x0000003a3f3a723e */ /* 0x000fe200048070ff */
[CC--:B------:R-:W-:Y:S02]  /*6f10*/  FMUL.FTZ R67, R65.reuse, R66.reuse ;  /* 0x0000004241437220 */ /* 0x0c0fe40000410000 */
[C---:B------:R-:W-:Y:S02]  /*6f20*/  FMUL.FTZ R66, R62.reuse, R66 ;  /* 0x000000423e427220 */ /* 0x040fe40000410000 */
[-C--:B------:R-:W-:Y:S01]  /*6f30*/  FFMA.FTZ R62, R62, R64.reuse, -R67 ;  /* 0x000000403e3e7223 */ /* 0x080fe20000010843 */
[--C-:B------:R-:W-:Y:S01]  /*6f40*/  SHF.R.U32.HI R67, RZ, 0x8, R59.reuse ;  /* 0x00000008ff437819 */ /* 0x100fe2000001163b */
[----:B------:R-:W-:Y:S01]  /*6f50*/  FFMA.FTZ R65, R65, R64, R66 ;  /* 0x0000004041417223 */ /* 0x000fe20000010042 */
[----:B------:R-:W-:Y:S02]  /*6f60*/  LOP3.LUT R64, R59, 0xff0000ff, RZ, 0xc0, !PT ;  /* 0xff0000ff3b407812 */ /* 0x000fe400078ec0ff */
[----:B------:R-:W-:Y:S01]  /*6f70*/  SHF.R.U32.HI R66, RZ, 0x10, R59 ;  /* 0x00000010ff427819 */ /* 0x000fe2000001163b */
[----:B------:R-:W-:Y:S01]  /*6f80*/  IMAD.SHL.U32 R67, R67, 0x100, RZ ;  /* 0x0000010043437824 */ /* 0x000fe200078e00ff */
[----:B------:R-:W-:-:S02]  /*6f90*/  LOP3.LUT R59, R57, 0xff0000ff, RZ, 0xc0, !PT ;  /* 0xff0000ff393b7812 */ /* 0x000fc400078ec0ff */
[----:B------:R-:W-:Y:S01]  /*6fa0*/  F2FP.SATFINITE.E4M3.F32.PACK_AB_MERGE_C R12, R65, R62, R58 ;  /* 0x0000003e410c723e */ /* 0x000fe2000480703a */
[----:B------:R-:W-:Y:S01]  /*6fb0*/  IMAD.U32 R66, R66, 0x10000, RZ ;  /* 0x0001000042427824 */ /* 0x000fe200078e00ff */
[----:B------:R-:W-:Y:S01]  /*6fc0*/  LOP3.LUT R67, R64, 0xff00, R67, 0xf8, !PT ;  /* 0x0000ff0040437812 */ /* 0x000fe200078ef843 */
[----:B------:R-:W-:-:S05]  /*6fd0*/  IMAD.SHL.U32 R64, R69, 0x100, RZ ;  /* 0x0000010045407824 */ /* 0x000fca00078e00ff */
[----:B------:R-:W-:Y:S01]  /*6fe0*/  LOP3.LUT R57, R59, 0xff00, R64, 0xf8, !PT ;  /* 0x0000ff003b397812 */ /* 0x000fe200078ef840 */
[----:B------:R-:W-:Y:S01]  /*6ff0*/  IMAD.U32 R64, R68, 0x10000, RZ ;  /* 0x0001000044407824 */ /* 0x000fe200078e00ff */
[----:B------:R-:W-:Y:S02]  /*7000*/  LOP3.LUT R59, R67, 0xff0000, R66, 0xf8, !PT ;  /* 0x00ff0000433b7812 */ /* 0x000fe400078ef842 */
[----:B------:R-:W-:Y:S02]  /*7010*/  MOV R66, R15 ;  /* 0x0000000f00427202 */ /* 0x000fe40000000f00 */
[----:B------:R-:W-:Y:S02]  /*7020*/  LOP3.LUT R57, R57, 0xff0000, R64, 0xf8, !PT ;  /* 0x00ff000039397812 */ /* 0x000fe400078ef840 */
[----:B------:R-:W-:Y:S02]  /*7030*/  F2FP.F16.E4M3.UNPACK_B R15, R66 ;  /* 0x00000042ff0f723e */ /* 0x000fe400020006ff */
[----:B------:R-:W-:-:S02]  /*7040*/  F2FP.F16.E4M3.UNPACK_B R68, R59.H1 ;  /* 0x0000003bff44723e */ /* 0x000fc400030006ff */
[----:B------:R-:W-:Y:S01]  /*7050*/  F2FP.F16.E4M3.UNPACK_B R69, R57.H1 ;  /* 0x00000039ff45723e */ /* 0x000fe200030006ff */
[--C-:B------:R-:W-:Y:S02]  /*7060*/  HADD2.F32 R64, -RZ, R15.reuse.H1_H1 ;  /* 0x3000000fff407230 */ /* 0x100fe40000004100 */
[----:B------:R-:W-:Y:S02]  /*7070*/  HADD2.F32 R70, -RZ, R68.H0_H0 ;  /* 0x20000044ff467230 */ /* 0x000fe40000004100 */
[----:B------:R-:W-:Y:S02]  /*7080*/  HADD2.F32 R15, -RZ, R15.H0_H0 ;  /* 0x2000000fff0f7230 */ /* 0x000fe40000004100 */
[--C-:B------:R-:W-:Y:S02]  /*7090*/  HADD2.F32 R67, -RZ, R69.reuse.H0_H0 ;  /* 0x20000045ff437230 */ /* 0x100fe40000004100 */
[----:B------:R-:W-:Y:S01]  /*70a0*/  FMUL.FTZ R72, R64, R70 ;  /* 0x0000004640487220 */ /* 0x000fe20000410000 */
[----:B------:R-:W-:-:S02]  /*70b0*/  HADD2.F32 R69, -RZ, R69.H1_H1 ;  /* 0x30000045ff457230 */ /* 0x000fc40000004100 */
[C---:B------:R-:W-:Y:S01]  /*70c0*/  FMUL.FTZ R71, R15.reuse, R70 ;  /* 0x000000460f477220 */ /* 0x040fe20000410000 */
[----:B------:R-:W-:-:S03]  /*70d0*/  FFMA.FTZ R15, R15, R67, -R72 ;  /* 0x000000430f0f7223 */ /* 0x000fc60000010848 */
[----:B------:R-:W-:Y:S01]  /*70e0*/  FFMA.FTZ R64, R64, R67, R71 ;  /* 0x0000004340407223 */ /* 0x000fe20000010047 */
[----:B------:R-:W-:Y:S01]  /*70f0*/  F2FP.F16.E4M3.UNPACK_B R67, R66.H1 ;  /* 0x00000042ff43723e */ /* 0x000fe200030006ff */
[----:B------:R-:W-:Y:S02]  /*7100*/  IMAD.MOV.U32 R66, RZ, RZ, R14 ;  /* 0x000000ffff427224 */ /* 0x000fe400078e000e */
[----:B------:R-:W-:Y:S02]  /*7110*/  HADD2.F32 R14, -RZ, R68.H1_H1 ;  /* 0x30000044ff0e7230 */ /* 0x000fe40000004100 */
[--C-:B------:R-:W-:Y:S02]  /*7120*/  HADD2.F32 R68, -RZ, R67.reuse.H1_H1 ;  /* 0x30000043ff447230 */ /* 0x100fe40000004100 */
[----:B------:R-:W-:-:S03]  /*7130*/  HADD2.F32 R67, -RZ, R67.H0_H0 ;  /* 0x20000043ff437230 */ /* 0x000fc60000004100 */
[CC--:B------:R-:W-:Y:S02]  /*7140*/  FMUL.FTZ R70, R68.reuse, R14.reuse ;  /* 0x0000000e44467220 */ /* 0x0c0fe40000410000 */
[C---:B------:R-:W-:Y:S02]  /*7150*/  FMUL.FTZ R71, R67.reuse, R14 ;  /* 0x0000000e43477220 */ /* 0x040fe40000410000 */
[-C--:B------:R-:W-:Y:S02]  /*7160*/  FFMA.FTZ R14, R67, R69.reuse, -R70 ;  /* 0x00000045430e7223 */ /* 0x080fe40000010846 */
[----:B------:R-:W-:Y:S01]  /*7170*/  FFMA.FTZ R67, R68, R69, R71 ;  /* 0x0000004544437223 */ /* 0x000fe20000010047 */
[----:B------:R-:W-:Y:S02]  /*7180*/  F2FP.F16.E4M3.UNPACK_B R71, R59 ;  /* 0x0000003bff47723e */ /* 0x000fe400020006ff */
[-C--:B------:R-:W-:Y:S02]  /*7190*/  F2FP.F16.E4M3.UNPACK_B R59, R66.reuse.H1 ;  /* 0x00000042ff3b723e */ /* 0x080fe400030006ff */
[----:B------:R-:W-:Y:S01]  /*71a0*/  F2FP.F16.E4M3.UNPACK_B R69, R57 ;  /* 0x00000039ff45723e */ /* 0x000fe200020006ff */
[----:B------:R-:W-:Y:S01]  /*71b0*/  HADD2.F32 R57, -RZ, R71.H1_H1 ;  /* 0x30000047ff397230 */ /* 0x000fe20000004100 */
[----:B------:R-:W-:Y:S01]  /*71c0*/  F2FP.F16.E4M3.UNPACK_B R66, R66 ;  /* 0x00000042ff42723e */ /* 0x000fe200020006ff */
[--C-:B------:R-:W-:Y:S01]  /*71d0*/  HADD2.F32 R68, -RZ, R59.reuse.H1_H1 ;  /* 0x3000003bff447230 */ /* 0x100fe20000004100 */
[----:B------:R-:W-:Y:S01]  /*71e0*/  F2FP.SATFINITE.E4M3.F32.PACK_AB_MERGE_C R67, R67, R14, RZ ;  /* 0x0000000e4343723e */ /* 0x000fe200048070ff */
[----:B------:R-:W-:-:S02]  /*71f0*/  HADD2.F32 R59, -RZ, R59.H0_H0 ;  /* 0x2000003bff3b7230 */ /* 0x000fc40000004100 */
[----:B------:R-:W-:Y:S02]  /*7200*/  HADD2.F32 R70, -RZ, R69.H1_H1 ;  /* 0x30000045ff467230 */ /* 0x000fe40000004100 */
[CC--:B------:R-:W-:Y:S01]  /*7210*/  FMUL.FTZ R72, R68.reuse, R57.reuse ;  /* 0x0000003944487220 */ /* 0x0c0fe20000410000 */
[----:B------:R-:W-:Y:S02]  /*7220*/  HADD2.F32 R71, -RZ, R71.H0_H0 ;  /* 0x20000047ff477230 */ /* 0x000fe40000004100 */
[C---:B------:R-:W-:Y:S01]  /*7230*/  FMUL.FTZ R73, R59.reuse, R57 ;  /* 0x000000393b497220 */ /* 0x040fe20000410000 */
[----:B------:R-:W-:Y:S02]  /*7240*/  HADD2.F32 R69, -RZ, R69.H0_H0 ;  /* 0x20000045ff457230 */ /* 0x000fe40000004100 */
[-C--:B------:R-:W-:Y:S01]  /*7250*/  FFMA.FTZ R57, R59, R70.reuse, -R72 ;  /* 0x000000463b397223 */ /* 0x080fe20000010848 */
[--C-:B------:R-:W-:Y:S02]  /*7260*/  HADD2.F32 R59, -RZ, R66.reuse.H1_H1 ;  /* 0x30000042ff3b7230 */ /* 0x100fe40000004100 */
[----:B------:R-:W-:Y:S01]  /*7270*/  FFMA.FTZ R70, R68, R70, R73 ;  /* 0x0000004644467223 */ /* 0x000fe20000010049 */
[----:B------:R-:W-:Y:S01]  /*7280*/  HADD2.F32 R66, -RZ, R66.H0_H0 ;  /* 0x20000042ff427230 */ /* 0x000fe20000004100 */
[----:B------:R-:W-:Y:S01]  /*7290*/  F2FP.SATFINITE.E4M3.F32.PACK_AB_MERGE_C R15, R64, R15, R67 ;  /* 0x0000000f400f723e */ /* 0x000fe20004807043 */
[----:B------:R-:W-:-:S02]  /*72a0*/  FMUL.FTZ R73, R59, R71 ;  /* 0x000000473b497220 */ /* 0x000fc40000410000 */
[----:B------:R-:W-:Y:S01]  /*72b0*/  F2FP.SATFINITE.E4M3.F32.PACK_AB_MERGE_C R57, R70, R57, RZ ;  /* 0x000000394639723e */ /* 0x000fe200048070ff */
[C---:B------:R-:W-:Y:S01]  /*72c0*/  FMUL.FTZ R68, R66.reuse, R71 ;  /* 0x0000004742447220 */ /* 0x040fe20000410000 */
[----:B------:R-:W-:-:S03]  /*72d0*/  FFMA.FTZ R73, R66, R69, -R73 ;  /* 0x0000004542497223 */ /* 0x000fc60000010849 */
[----:B------:R-:W-:-:S05]  /*72e0*/  FFMA.FTZ R68, R59, R69, R68 ;  /* 0x000000453b447223 */ /* 0x000fca0000010044 */
[----:B------:R-:W-:-:S07]  /*72f0*/  F2FP.SATFINITE.E4M3.F32.PACK_AB_MERGE_C R14, R68, R73, R57 ;  /* 0x00000049440e723e */ /* 0x000fce0004807039 */
.L_x_474:
[----:B------:R-:W-:Y:S05]  /*7300*/  BSYNC B2 ;  /* 0x0000000000027941 */ /* 0x000fea0003800000 */
.L_x_473:
[----:B0-----:R0:W-:Y:S02]  /*7310*/  ST.E.128 desc[UR50][R60.64], R12 ;  /* 0x0000000c3c007985 */ /* 0x0011e4000c101d32 */
.L_x_472:
[----:B------:R-:W-:Y:S05]  /*7320*/  BSYNC B1 ;  /* 0x0000000000017941 */ /* 0x000fea0003800000 */
.L_x_471:
[----:B------:R-:W-:Y:S01]  /*7330*/  ISETP.NE.AND P3, PT, R29, RZ, PT ;  /* 0x000000ff1d00720c */ /* 0x000fe20003f65270 */
[----:B------:R-:W-:-:S12]  /*7340*/  BSSY B1, `(.L_x_475) ;  /* 0x0000074000017945 */ /* 0x000fd80003800000 */
[----:B------:R-:W-:Y:S05]  /*7350*/  @!P3 BRA `(.L_x_476) ;  /* 0x0000000400c8b947 */ /* 0x000fea0003800000 */
[----:B------:R-:W5:Y:S01]  /*7360*/  LDL R58, [R1+0x10] ;  /* 0x00001000013a7983 */ /* 0x000f620000100800 */
[----:B----4-:R-:W-:Y:S01]  /*7370*/  IMAD.SHL.U32 R11, R226, 0x10, RZ ;  /* 0x00000010e20b7824 */ /* 0x010fe200078e00ff */
[----:B------:R-:W-:Y:S02]  /*7380*/  BSSY B2, `(.L_x_477) ;  /* 0x000006e000027945 */ /* 0x000fe40003800000 */
[----:B0-----:R0:W4:Y:S02]  /*7390*/  LDS.128 R12, [R89+0x26200] ;  /* 0x02620000590c7984 */ /* 0x0011240000000c00 */
[----:B------:R-:W-:-:S04]  /*73a0*/  IADD3 R56, P3, R11, R120, RZ ;  /* 0x000000780b387210 */ /* 0x000fc80007f7e0ff */
[----:B--2---:R-:W-:Y:S02]  /*73b0*/  LEA.HI.X.SX32 R57, R11, R119, 0x1, P3 ;  /* 0x000000770b397211 */ /* 0x004fe400018f0eff */
[----:B-----5:R-:W-:-:S13]  /*73c0*/  ISETP.GE.AND P3, PT, R58, R113, PT ;  /* 0x000000713a00720c */ /* 0x020fda0003f66270 */
[----:B0---4-:R-:W-:Y:S05]  /*73d0*/  @P3 BRA `(.L_x_478) ;  /* 0x0000000400a03947 */ /* 0x011fea0003800000 */
[----:B------:R-:W-:Y:S01]  /*73e0*/  SHF.R.U32.HI R52, RZ, 0x8, R53 ;  /* 0x00000008ff347819 */ /* 0x000fe20000011635 */
[----:B------:R-:W-:Y:S01]  /*73f0*/  IMAD.MOV.U32 R11, RZ, RZ, R13 ;  /* 0x000000ffff0b7224 */ /* 0x000fe200078e000d */
[--C-:B------:R-:W-:Y:S02]  /*7400*/  SHF.R.U32.HI R54, RZ, 0x8, R55.reuse ;  /* 0x00000008ff367819 */ /* 0x100fe40000011637 */
[----:B------:R-:W-:Y:S01]  /*7410*/  LOP3.LUT R59, R53, 0xff0000ff, RZ, 0xc0, !PT ;  /* 0xff0000ff353b7812 */ /* 0x000fe200078ec0ff */
[----:B------:R-:W-:Y:S01]  /*7420*/  IMAD.SHL.U32 R52, R52, 0x100, RZ ;  /* 0x0000010034347824 */ /* 0x000fe200078e00ff */
[----:B------:R-:W-:Y:S01]  /*7430*/  SHF.R.U32.HI R58, RZ, 0x10, R55 ;  /* 0x00000010ff3a7819 */ /* 0x000fe20000011637 */
[----:B------:R-:W-:Y:S01]  /*7440*/  IMAD.SHL.U32 R54, R54, 0x100, RZ ;  /* 0x0000010036367824 */ /* 0x000fe200078e00ff */
[----:B------:R-:W-:Y:S02]  /*7450*/  LOP3.LUT R55, R55, 0xff0000ff, RZ, 0xc0, !PT ;  /* 0xff0000ff37377812 */ /* 0x000fe400078ec0ff */
[----:B------:R-:W-:Y:S01]  /*7460*/  SHF.R.U32.HI R60, RZ, 0x10, R53 ;  /* 0x00000010ff3c7819 */ /* 0x000fe20000011635 */
[----:B------:R-:W-:Y:S01]  /*7470*/  IMAD.MOV.U32 R53, RZ, RZ, R12 ;  /* 0x000000ffff357224 */ /* 0x000fe200078e000c */
[----:B------:R-:W-:-:S02]  /*7480*/  LOP3.LUT R52, R59, 0xff00, R52, 0xf8, !PT ;  /* 0x0000ff003b347812 */ /* 0x000fc400078ef834 */
[----:B------:R-:W-:Y:S01]  /*7490*/  LOP3.LUT R59, R55, 0xff00, R54, 0xf8, !PT ;  /* 0x0000ff00373b7812 */ /* 0x000fe200078ef836 */
[----:B------:R-:W-:Y:S01]  /*74a0*/  IMAD.U32 R54, R58, 0x10000, RZ ;  /* 0x000100003a367824 */ /* 0x000fe200078e00ff */
[----:B------:R-:W-:Y:S02]  /*74b0*/  SHF.L.U32 R13, R60, 0x10, RZ ;  /* 0x000000103c0d7819 */ /* 0x000fe400000006ff */
[----:B------:R-:W-:Y:S02]  /*74c0*/  F2FP.F16.E4M3.UNPACK_B R55, R139.H1 ;  /* 0x0000008bff37723e */ /* 0x000fe400030006ff */
[----:B------:R-:W-:Y:S02]  /*74d0*/  F2FP.F16.E4M3.UNPACK_B R12, R11 ;  /* 0x0000000bff0c723e */ /* 0x000fe400020006ff */
[----:B------:R-:W-:Y:S01]  /*74e0*/  LOP3.LUT R13, R52, 0xff0000, R13, 0xf8, !PT ;  /* 0x00ff0000340d7812 */ /* 0x000fe200078ef80d */
[--C-:B------:R-:W-:Y:S01]  /*74f0*/  HADD2.F32 R63, -RZ, R55.reuse.H0_H0 ;  /* 0x20000037ff3f7230 */ /* 0x100fe20000004100 */
[----:B------:R-:W-:Y:S01]  /*7500*/  LOP3.LUT R52, R59, 0xff0000, R54, 0xf8, !PT ;  /* 0x00ff00003b347812 */ /* 0x000fe200078ef836 */
[--C-:B------:R-:W-:Y:S01]  /*7510*/  HADD2.F32 R54, -RZ, R12.reuse.H1_H1 ;  /* 0x3000000cff367230 */ /* 0x100fe20000004100 */
[----:B------:R-:W-:Y:S01]  /*7520*/  F2FP.F16.E4M3.UNPACK_B R59, R137.H1 ;  /* 0x00000089ff3b723e */ /* 0x000fe200030006ff */
[----:B------:R-:W-:Y:S01]  /*7530*/  HADD2.F32 R12, -RZ, R12.H0_H0 ;  /* 0x2000000cff0c7230 */ /* 0x000fe20000004100 */
[----:B------:R-:W-:Y:S01]  /*7540*/  F2FP.F16.E4M3.UNPACK_B R11, R11.H1 ;  /* 0x0000000bff0b723e */ /* 0x000fe200030006ff */
[----:B------:R-:W-:-:S02]  /*7550*/  HADD2.F32 R60, -RZ, R55.H1_H1 ;  /* 0x30000037ff3c7230 */ /* 0x000fc40000004100 */
[-C--:B------:R-:W-:Y:S01]  /*7560*/  FMUL.FTZ R65, R54, R63.reuse ;  /* 0x0000003f36417220 */ /* 0x080fe20000410000 */
[----:B------:R-:W-:Y:S02]  /*7570*/  HADD2.F32 R61, -RZ, R59.H0_H0 ;  /* 0x2000003bff3d7230 */ /* 0x000fe40000004100 */
[C---:B------:R-:W-:Y:S01]  /*7580*/  FMUL.FTZ R63, R12.reuse, R63 ;  /* 0x0000003f0c3f7220 */ /* 0x040fe20000410000 */
[--C-:B------:R-:W-:Y:S01]  /*7590*/  HADD2.F32 R58, -RZ, R11.reuse.H1_H1 ;  /* 0x3000000bff3a7230 */ /* 0x100fe20000004100 */
[----:B------:R-:W-:Y:S01]  /*75a0*/  F2FP.F16.E4M3.UNPACK_B R139, R139 ;  /* 0x0000008bff8b723e */ /* 0x000fe200020006ff */
[----:B------:R-:W-:Y:S02]  /*75b0*/  HADD2.F32 R55, -RZ, R11.H0_H0 ;  /* 0x2000000bff377230 */ /* 0x000fe40000004100 */
[-C--:B------:R-:W-:Y:S01]  /*75c0*/  FFMA.FTZ R11, R12, R61.reuse, -R65 ;  /* 0x0000003d0c0b7223 */ /* 0x080fe20000010841 */
[----:B------:R-:W-:Y:S02]  /*75d0*/  HADD2.F32 R59, -RZ, R59.H1_H1 ;  /* 0x3000003bff3b7230 */ /* 0x000fe40000004100 */
[----:B------:R-:W-:Y:S01]  /*75e0*/  FFMA.FTZ R12, R54, R61, R63 ;  /* 0x0000003d360c7223 */ /* 0x000fe2000001003f */
[-C--:B------:R-:W-:Y:S01]  /*75f0*/  FMUL.FTZ R62, R58, R60.reuse ;  /* 0x0000003c3a3e7220 */ /* 0x080fe20000410000 */
[----:B------:R-:W-:Y:S01]  /*7600*/  FMUL.FTZ R65, R55, R60 ;  /* 0x0000003c37417220 */ /* 0x000fe20000410000 */
[----:B------:R-:W-:-:S02]  /*7610*/  F2FP.F16.E4M3.UNPACK_B R54, R53.H1 ;  /* 0x00000035ff36723e */ /* 0x000fc400030006ff */
[-C--:B------:R-:W-:Y:S01]  /*7620*/  FFMA.FTZ R63, R55, R59.reuse, -R62 ;  /* 0x0000003b373f7223 */ /* 0x080fe2000001083e */
[----:B------:R-:W-:Y:S01]  /*7630*/  FFMA.FTZ R66, R58, R59, R65 ;  /* 0x0000003b3a427223 */ /* 0x000fe20000010041 */
[----:B------:R-:W-:Y:S01]  /*7640*/  HADD2.F32 R62, -RZ, R139.H1_H1 ;  /* 0x3000008bff3e7230 */ /* 0x000fe20000004100 */
[----:B------:R-:W-:Y:S01]  /*7650*/  F2FP.F16.E4M3.UNPACK_B R137, R137 ;  /* 0x00000089ff89723e */ /* 0x000fe200020006ff */
[--C-:B------:R-:W-:Y:S01]  /*7660*/  HADD2.F32 R59, -RZ, R54.reuse.H1_H1 ;  /* 0x30000036ff3b7230 */ /* 0x100fe20000004100 */
[----:B------:R-:W-:Y:S01]  /*7670*/  F2FP.F16.E4M3.UNPACK_B R53, R53 ;  /* 0x00000035ff35723e */ /* 0x000fe200020006ff */
[----:B------:R-:W-:Y:S02]  /*7680*/  HADD2.F32 R55, -RZ, R54.H0_H0 ;  /* 0x20000036ff377230 */ /* 0x000fe40000004100 */
[----:B------:R-:W-:Y:S02]  /*7690*/  HADD2.F32 R60, -RZ, R137.H1_H1 ;  /* 0x30000089ff3c7230 */ /* 0x000fe40000004100 */
[----:B------:R-:W-:Y:S01]  /*76a0*/  FMUL.FTZ R64, R59, R62 ;  /* 0x0000003e3b407220 */ /* 0x000fe20000410000 */
[----:B------:R-:W-:-:S02]  /*76b0*/  HADD2.F32 R139, -RZ, R139.H0_H0 ;  /* 0x2000008bff8b7230 */ /* 0x000fc40000004100 */
[C---:B------:R-:W-:Y:S01]  /*76c0*/  FMUL.FTZ R62, R55.reuse, R62 ;  /* 0x0000003e373e7220 */ /* 0x040fe20000410000 */
[--C-:B------:R-:W-:Y:S02]  /*76d0*/  HADD2.F32 R58, -RZ, R53.reuse.H1_H1 ;  /* 0x30000035ff3a7230 */ /* 0x100fe40000004100 */
[-C--:B------:R-:W-:Y:S01]  /*76e0*/  FFMA.FTZ R64, R55, R60.reuse, -R64 ;  /* 0x0000003c37407223 */ /* 0x080fe20000010840 */
[----:B------:R-:W-:Y:S02]  /*76f0*/  HADD2.F32 R54, -RZ, R53.H0_H0 ;  /* 0x20000035ff367230 */ /* 0x000fe40000004100 */
[----:B------:R-:W-:Y:S01]  /*7700*/  FFMA.FTZ R61, R59, R60, R62 ;  /* 0x0000003c3b3d7223 */ /* 0x000fe2000001003e */
[----:B------:R-:W-:Y:S01]  /*7710*/  HADD2.F32 R137, -RZ, R137.H0_H0 ;  /* 0x20000089ff897230 */ /* 0x000fe20000004100 */
[----:B------:R-:W-:Y:S01]  /*7720*/  F2FP.F16.E4M3.UNPACK_B R59, R15.H1 ;  /* 0x0000000fff3b723e */ /* 0x000fe200030006ff */
[-C--:B------:R-:W-:Y:S01]  /*7730*/  FMUL.FTZ R53, R58, R139.reuse ;  /* 0x0000008b3a357220 */ /* 0x080fe20000410000 */
[----:B------:R-:W-:Y:S01]  /*7740*/  F2FP.F16.E4M3.UNPACK_B R62, R52.H1 ;  /* 0x00000034ff3e723e */ /* 0x000fe200030006ff */
[----:B------:R-:W-:Y:S01]  /*7750*/  FMUL.FTZ R139, R54, R139 ;  /* 0x0000008b368b7220 */ /* 0x000fe20000410000 */
[----:B------:R-:W-:Y:S01]  /*7760*/  F2FP.SATFINITE.E4M3.F32.PACK_AB_MERGE_C R55, R66, R63, RZ ;  /* 0x0000003f4237723e */ /* 0x000fe200048070ff */
[----:B------:R-:W-:Y:S01]  /*7770*/  FFMA.FTZ R53, R54, R137, -R53 ;  /* 0x0000008936357223 */ /* 0x000fe20000010835 */
[--C-:B------:R-:W-:Y:S01]  /*7780*/  HADD2.F32 R65, -RZ, R59.reuse.H0_H0 ;  /* 0x2000003bff417230 */ /* 0x100fe20000004100 */
[----:B------:R-:W-:Y:S01]  /*7790*/  F2FP.SATFINITE.E4M3.F32.PACK_AB_MERGE_C R54, R61, R64, RZ ;  /* 0x000000403d36723e */ /* 0x000fe200048070ff */
[----:B------:R-:W-:Y:S01]  /*77a0*/  HADD2.F32 R66, -RZ, R59.H1_H1 ;  /* 0x3000003bff427230 */ /* 0x000fe20000004100 */
[----:B------:R-:W-:Y:S01]  /*77b0*/  F2FP.F16.E4M3.UNPACK_B R59, R13.H1 ;  /* 0x0000000dff3b723e */ /* 0x000fe200030006ff */
[----:B------:R-:W-:Y:S01]  /*77c0*/  HADD2.F32 R67, -RZ, R62.H1_H1 ;  /* 0x3000003eff437230 */ /* 0x000fe20000004100 */
[----:B------:R-:W-:Y:S01]  /*77d0*/  F2FP.F16.E4M3.UNPACK_B R60, R14.H1 ;  /* 0x0000000eff3c723e */ /* 0x000fe200030006ff */
[----:B------:R-:W-:Y:S01]  /*77e0*/  FFMA.FTZ R58, R58, R137, R139 ;  /* 0x000000893a3a7223 */ /* 0x000fe2000001008b */
[----:B------:R-:W-:Y:S01]  /*77f0*/  F2FP.F16.E4M3.UNPACK_B R61, R52 ;  /* 0x00000034ff3d723e */ /* 0x000fe200020006ff */
[----:B------:R-:W-:Y:S01]  /*7800*/  HADD2.F32 R68, -RZ, R59.H1_H1 ;  /* 0x3000003bff447230 */ /* 0x000fe20000004100 */
[----:B------:R-:W-:Y:S01]  /*7810*/  F2FP.F16.E4M3.UNPACK_B R52, R13 ;  /* 0x0000000dff34723e */ /* 0x000fe200020006ff */
[----:B------:R-:W-:-:S02]  /*7820*/  HADD2.F32 R64, -RZ, R60.H1_H1 ;  /* 0x3000003cff407230 */ /* 0x000fc40000004100 */
[-C--:B------:R-:W-:Y:S01]  /*7830*/  FMUL.FTZ R70, R66, R67.reuse ;  /* 0x0000004342467220 */ /* 0x080fe20000410000 */
[----:B------:R-:W-:Y:S02]  /*7840*/  HADD2.F32 R69, -RZ, R61.H1_H1 ;  /* 0x3000003dff457230 */ /* 0x000fe40000004100 */
[C---:B------:R-:W-:Y:S01]  /*7850*/  FMUL.FTZ R71, R65.reuse, R67 ;  /* 0x0000004341477220 */ /* 0x040fe20000410000 */
[----:B------:R-:W-:Y:S02]  /*7860*/  HADD2.F32 R63, -RZ, R60.H0_H0 ;  /* 0x2000003cff3f7230 */ /* 0x000fe40000004100 */
[----:B------:R-:W-:Y:S01]  /*7870*/  FFMA.FTZ R13, R65, R68, -R70 ;  /* 0x00000044410d7223 */ /* 0x000fe20000010846 */
[----:B------:R-:W-:Y:S01]  /*7880*/  HADD2.F32 R67, -RZ, R52.H1_H1 ;  /* 0x30000034ff437230 */ /* 0x000fe20000004100 */
[----:B------:R-:W-:Y:S01]  /*7890*/  F2FP.F16.E4M3.UNPACK_B R14, R14 ;  /* 0x0000000eff0e723e */ /* 0x000fe200020006ff */
[----:B------:R-:W-:Y:S01]  /*78a0*/  FMUL.FTZ R70, R64, R69 ;  /* 0x0000004540467220 */ /* 0x000fe20000410000 */
[----:B------:R-:W-:Y:S01]  /*78b0*/  F2FP.F16.E4M3.UNPACK_B R65, R15 ;  /* 0x0000000fff41723e */ /* 0x000fe200020006ff */
[----:B------:R-:W-:Y:S01]  /*78c0*/  FFMA.FTZ R60, R66, R68, R71 ;  /* 0x00000044423c7223 */ /* 0x000fe20000010047 */
[----:B------:R-:W-:-:S02]  /*78d0*/  HADD2.F32 R66, -RZ, R62.H0_H0 ;  /* 0x2000003eff427230 */ /* 0x000fc40000004100 */
[C---:B------:R-:W-:Y:S01]  /*78e0*/  FMUL.FTZ R69, R63.reuse, R69 ;  /* 0x000000453f457220 */ /* 0x040fe20000410000 */
[----:B------:R-:W-:Y:S01]  /*78f0*/  FFMA.FTZ R15, R63, R67, -R70 ;  /* 0x000000433f0f7223 */ /* 0x000fe20000010846 */
[--C-:B------:R-:W-:Y:S01]  /*7900*/  HADD2.F32 R62, -RZ, R14.reuse.H0_H0 ;  /* 0x2000000eff3e7230 */ /* 0x100fe20000004100 */
[----:B------:R-:W-:Y:S01]  /*7910*/  F2FP.SATFINITE.E4M3.F32.PACK_AB_MERGE_C R60, R60, R13, RZ ;  /* 0x0000000d3c3c723e */ /* 0x000fe200048070ff */
[----:B------:R-:W-:Y:S02]  /*7920*/  HADD2.F32 R63, -RZ, R65.H0_H0 ;  /* 0x20000041ff3f7230 */ /* 0x000fe40000004100 */
[----:B------:R-:W-:Y:S01]  /*7930*/  FFMA.FTZ R68, R64, R67, R69 ;  /* 0x0000004340447223 */ /* 0x000fe20000010045 */
[----:B------:R-:W-:Y:S01]  /*7940*/  HADD2.F32 R14, -RZ, R14.H1_H1 ;  /* 0x3000000eff0e7230 */ /* 0x000fe20000004100 */
[----:B------:R-:W-:Y:S01]  /*7950*/  F2FP.SATFINITE.E4M3.F32.PACK_AB_MERGE_C R13, R12, R11, R55 ;  /* 0x0000000b0c0d723e */ /* 0x000fe20004807037 */
[----:B------:R-:W-:Y:S01]  /*7960*/  HADD2.F32 R61, -RZ, R61.H0_H0 ;  /* 0x2000003dff3d7230 */ /* 0x000fe20000004100 */
[----:B------:R-:W-:Y:S01]  /*7970*/  F2FP.SATFINITE.E4M3.F32.PACK_AB_MERGE_C R12, R58, R53, R54 ;  /* 0x000000353a0c723e */ /* 0x000fe20004807036 */
[----:B------:R-:W-:Y:S01]  /*7980*/  HADD2.F32 R65, -RZ, R65.H1_H1 ;  /* 0x30000041ff417230 */ /* 0x000fe20000004100 */
[----:B------:R-:W-:Y:S01]  /*7990*/  F2FP.SATFINITE.E4M3.F32.PACK_AB_MERGE_C R15, R68, R15, RZ ;  /* 0x0000000f440f723e */ /* 0x000fe200048070ff */
[----:B------:R-:W-:-:S02]  /*79a0*/  HADD2.F32 R64, -RZ, R59.H0_H0 ;  /* 0x2000003bff407230 */ /* 0x000fc40000004100 */
[-C--:B------:R-:W-:Y:S01]  /*79b0*/  FMUL.FTZ R67, R14, R61.reuse ;  /* 0x0000003d0e437220 */ /* 0x080fe20000410000 */
[----:B------:R-:W-:Y:S02]  /*79c0*/  HADD2.F32 R59, -RZ, R52.H0_H0 ;  /* 0x20000034ff3b7230 */ /* 0x000fe40000004100 */
[-C--:B------:R-:W-:Y:S01]  /*79d0*/  FMUL.FTZ R52, R65, R66.reuse ;  /* 0x0000004241347220 */ /* 0x080fe20000410000 */
[C---:B------:R-:W-:Y:S01]  /*79e0*/  FMUL.FTZ R61, R62.reuse, R61 ;  /* 0x0000003d3e3d7220 */ /* 0x040fe20000410000 */
[C---:B------:R-:W-:Y:S01]  /*79f0*/  FMUL.FTZ R66, R63.reuse, R66 ;  /* 0x000000423f427220 */ /* 0x040fe20000410000 */
[-C--:B------:R-:W-:Y:S02]  /*7a00*/  FFMA.FTZ R67, R62, R59.reuse, -R67 ;  /* 0x0000003b3e437223 */ /* 0x080fe40000010843 */
[----:B------:R-:W-:Y:S01]  /*7a10*/  FFMA.FTZ R14, R14, R59, R61 ;  /* 0x0000003b0e0e7223 */ /* 0x000fe2000001003d */
[-C--:B------:R-:W-:Y:S01]  /*7a20*/  FFMA.FTZ R52, R63, R64.reuse, -R52 ;  /* 0x000000403f347223 */ /* 0x080fe20000010834 */
[----:B------:R-:W-:-:S03]  /*7a30*/  FFMA.FTZ R65, R65, R64, R66 ;  /* 0x0000004041417223 */ /* 0x000fc60000010042 */
[----:B------:R-:W-:Y:S02]  /*7a40*/  F2FP.SATFINITE.E4M3.F32.PACK_AB_MERGE_C R14, R14, R67, R15 ;  /* 0x000000430e0e723e */ /* 0x000fe4000480700f */
[----:B------:R-:W-:-:S07]  /*7a50*/  F2FP.SATFINITE.E4M3.F32.PACK_AB_MERGE_C R15, R65, R52, R60 ;  /* 0x00000034410f723e */ /* 0x000fce000480703c */
.L_x_478:
[----:B------:R-:W-:Y:S05]  /*7a60*/  BSYNC B2 ;  /* 0x0000000000027941 */ /* 0x000fea0003800000 */
.L_x_477:
[----:B------:R0:W-:Y:S02]  /*7a70*/  ST.E.128 desc[UR50][R56.64], R12 ;  /* 0x0000000c38007985 */ /* 0x0001e4000c101d32 */
.L_x_476:
[----:B------:R-:W-:Y:S05]  /*7a80*/  BSYNC B1 ;  /* 0x0000000000017941 */ /* 0x000fea0003800000 */
.L_x_475:
        /* <DEDUP_REMOVED lines=11> */
[----:B------:R-:W-:Y:S02]  /*7b40*/  SHF.R.U32.HI R11, RZ, 0x8, R49 ;  /* 0x00000008ff0b7819 */ /* 0x000fe40000011631 */
[--C-:B------:R-:W-:Y:S02]  /*7b50*/  SHF.R.U32.HI R55, RZ, 0x8, R51.reuse ;  /* 0x00000008ff377819 */ /* 0x100fe40000011633 */
[----:B------:R-:W-:Y:S02]  /*7b60*/  LOP3.LUT R50, R51, 0xff0000ff, RZ, 0xc0, !PT ;  /* 0xff0000ff33327812 */ /* 0x000fe400078ec0ff */
[----:B------:R-:W-:Y:S01]  /*7b70*/  SHF.R.U32.HI R54, RZ, 0x10, R51 ;  /* 0x00000010ff367819 */ /* 0x000fe20000011633 */
[----:B------:R-:W-:Y:S01]  /*7b80*/  IMAD.SHL.U32 R51, R11, 0x100, RZ ;  /* 0x000001000b337824 */ /* 0x000fe200078e00ff */
[----:B------:R-:W-:Y:S01]  /*7b90*/  LOP3.LUT R48, R49, 0xff0000ff, RZ, 0xc0, !PT ;  /* 0xff0000ff31307812 */ /* 0x000fe200078ec0ff */
[----:B------:R-:W-:Y:S01]  /*7ba0*/  IMAD.SHL.U32 R55, R55, 0x100, RZ ;  /* 0x0000010037377824 */ /* 0x000fe200078e00ff */
[----:B------:R-:W-:Y:S01]  /*7bb0*/  SHF.R.U32.HI R56, RZ, 0x10, R49 ;  /* 0x00000010ff387819 */ /* 0x000fe20000011631 */
[----:B------:R-:W-:Y:S01]  /*7bc0*/  IMAD.MOV.U32 R11, RZ, RZ, R13 ;  /* 0x000000ffff0b7224 */ /* 0x000fe200078e000d */
[----:B------:R-:W-:Y:S01]  /*7bd0*/  LOP3.LUT R13, R48, 0xff00, R51, 0xf8, !PT ;  /* 0x0000ff00300d7812 */ /* 0x000fe200078ef833 */
[----:B------:R-:W-:Y:S01]  /*7be0*/  IMAD.MOV.U32 R49, RZ, RZ, R12 ;  /* 0x000000ffff317224 */ /* 0x000fe200078e000c */
[----:B------:R-:W-:Y:S01]  /*7bf0*/  LOP3.LUT R50, R50, 0xff00, R55, 0xf8, !PT ;  /* 0x0000ff0032327812 */ /* 0x000fe200078ef837 */
[----:B------:R-:W-:Y:S01]  /*7c00*/  IMAD.U32 R55, R54, 0x10000, RZ ;  /* 0x0001000036377824 */ /* 0x000fe200078e00ff */
[----:B------:R-:W-:-:S02]  /*7c10*/  SHF.L.U32 R48, R56, 0x10, RZ ;  /* 0x0000001038307819 */ /* 0x000fc400000006ff */
        /* <DEDUP_REMOVED lines=21> */
[----:B------:R-:W-:Y:S01]  /*7d70*/  F2FP.F16.E4M3.UNPACK_B R50, R49.H1 ;  /* 0x00000031ff32723e */ /* 0x000fe200030006ff */
[----:B------:R-:W-:-:S02]  /*7d80*/  HADD2.F32 R56, -RZ, R136.H1_H1 ;  /* 0x30000088ff387230 */ /* 0x000fc40000004100 */
[-C--:B------:R-:W-:Y:S01]  /*7d90*/  FFMA.FTZ R58, R51, R55.reuse, -R58 ;  /* 0x00000037333a7223 */ /* 0x080fe2000001083a */
[----:B------:R-:W-:Y:S01]  /*7da0*/  FFMA.FTZ R61, R54, R55, R61 ;  /* 0x00000037363d7223 */ /* 0x000fe2000001003d */
[----:B------:R-:W-:Y:S01]  /*7db0*/  F2FP.F16.E4M3.UNPACK_B R49, R49 ;  /* 0x00000031ff31723e */ /* 0x000fe200020006ff */
[--C-:B------:R-:W-:Y:S01]  /*7dc0*/  HADD2.F32 R55, -RZ, R50.reuse.H1_H1 ;  /* 0x30000032ff377230 */ /* 0x100fe20000004100 */
[----:B------:R-:W-:Y:S01]  /*7dd0*/  F2FP.F16.E4M3.UNPACK_B R135, R135 ;  /* 0x00000087ff87723e */ /* 0x000fe200020006ff */
[----:B------:R-:W-:Y:S01]  /*7de0*/  HADD2.F32 R54, -RZ, R50.H0_H0 ;  /* 0x20000032ff367230 */ /* 0x000fe20000004100 */
[----:B------:R-:W-:Y:S01]  /*7df0*/  F2FP.F16.E4M3.UNPACK_B R62, R48.H1 ;  /* 0x00000030ff3e723e */ /* 0x000fe200030006ff */
[--C-:B------:R-:W-:Y:S02]  /*7e00*/  HADD2.F32 R50, -RZ, R49.reuse.H0_H0 ;  /* 0x20000031ff327230 */ /* 0x100fe40000004100 */
[----:B------:R-:W-:Y:S01]  /*7e10*/  FMUL.FTZ R59, R55, R56 ;  /* 0x00000038373b7220 */ /* 0x000fe20000410000 */
[----:B------:R-:W-:-:S02]  /*7e20*/  HADD2.F32 R51, -RZ, R49.H1_H1 ;  /* 0x30000031ff337230 */ /* 0x000fc40000004100 */
[----:B------:R-:W-:Y:S01]  /*7e30*/  FMUL.FTZ R56, R54, R56 ;  /* 0x0000003836387220 */ /* 0x000fe20000410000 */
[----:B------:R-:W-:Y:S02]  /*7e40*/  HADD2.F32 R136, -RZ, R136.H0_H0 ;  /* 0x20000088ff887230 */ /* 0x000fe40000004100 */
[--C-:B------:R-:W-:Y:S02]  /*7e50*/  HADD2.F32 R49, -RZ, R135.reuse.H1_H1 ;  /* 0x30000087ff317230 */ /* 0x100fe40000004100 */
[----:B------:R-:W-:Y:S02]  /*7e60*/  HADD2.F32 R135, -RZ, R135.H0_H0 ;  /* 0x20000087ff877230 */ /* 0x000fe40000004100 */
[-C--:B------:R-:W-:Y:S01]  /*7e70*/  FMUL.FTZ R57, R51, R136.reuse ;  /* 0x0000008833397220 */ /* 0x080fe20000410000 */
[----:B------:R-:W-:Y:S01]  /*7e80*/  FMUL.FTZ R136, R50, R136 ;  /* 0x0000008832887220 */ /* 0x000fe20000410000 */
[-C--:B------:R-:W-:Y:S01]  /*7e90*/  FFMA.FTZ R55, R55, R49.reuse, R56 ;  /* 0x0000003137377223 */ /* 0x080fe20000010038 */
[----:B------:R-:W-:Y:S01]  /*7ea0*/  FFMA.FTZ R54, R54, R49, -R59 ;  /* 0x0000003136367223 */ /* 0x000fe2000001083b */
[----:B------:R-:W-:Y:S01]  /*7eb0*/  F2FP.F16.E4M3.UNPACK_B R56, R15.H1 ;  /* 0x0000000fff38723e */ /* 0x000fe200030006ff */
[-C--:B------:R-:W-:Y:S01]  /*7ec0*/  FFMA.FTZ R49, R50, R135.reuse, -R57 ;  /* 0x0000008732317223 */ /* 0x080fe20000010839 */
[----:B------:R-:W-:Y:S01]  /*7ed0*/  FFMA.FTZ R50, R51, R135, R136 ;  /* 0x0000008733327223 */ /* 0x000fe20000010088 */
[----:B------:R-:W-:Y:S01]  /*7ee0*/  F2FP.SATFINITE.E4M3.F32.PACK_AB_MERGE_C R51, R61, R58, RZ ;  /* 0x0000003a3d33723e */ /* 0x000fe200048070ff */
[----:B------:R-:W-:Y:S01]  /*7ef0*/  HADD2.F32 R64, -RZ, R62.H1_H1 ;  /* 0x3000003eff407230 */ /* 0x000fe20000004100 */
[----:B------:R-:W-:Y:S01]  /*7f00*/  F2FP.SATFINITE.E4M3.F32.PACK_AB_MERGE_C R54, R55, R54, RZ ;  /* 0x000000363736723e */ /* 0x000fe200048070ff */
[--C-:B------:R-:W-:Y:S01]  /*7f10*/  HADD2.F32 R57, -RZ, R56.reuse.H0_H0 ;  /* 0x20000038ff397230 */ /* 0x100fe20000004100 */
[-C--:B------:R-:W-:Y:S01]  /*7f20*/  F2FP.F16.E4M3.UNPACK_B R59, R13.reuse.H1 ;  /* 0x0000000dff3b723e */ /* 0x080fe200030006ff */
[----:B------:R-:W-:Y:S01]  /*7f30*/  HADD2.F32 R56, -RZ, R56.H1_H1 ;  /* 0x30000038ff387230 */ /* 0x000fe20000004100 */
[----:B------:R-:W-:Y:S01]  /*7f40*/  F2FP.F16.E4M3.UNPACK_B R55, R14.H1 ;  /* 0x0000000eff37723e */ /* 0x000fe200030006ff */
[----:B------:R-:W-:Y:S01]  /*7f50*/  HADD2.F32 R62, -RZ, R62.H0_H0 ;  /* 0x2000003eff3e7230 */ /* 0x000fe20000004100 */
        /* <DEDUP_REMOVED lines=9> */
[----:B------:R-:W-:Y:S02]  /*7ff0*/  HADD2.F32 R57, -RZ, R58.H1_H1 ;  /* 0x3000003aff397230 */ /* 0x000fe40000004100 */
[----:B------:R-:W-:Y:S01]  /*8000*/  FMUL.FTZ R64, R48, R63 ;  /* 0x0000003f30407220 */ /* 0x000fe20000410000 */
[----:B------:R-:W-:Y:S01]  /*8010*/  F2FP.F16.E4M3.UNPACK_B R15, R15 ;  /* 0x0000000fff0f723e */ /* 0x000fe200020006ff */
[C---:B------:R-:W-:Y:S01]  /*8020*/  FMUL.FTZ R63, R55.reuse, R63 ;  /* 0x0000003f373f7220 */ /* 0x040fe20000410000 */
[----:B------:R-:W-:Y:S01]  /*8030*/  F2FP.F16.E4M3.UNPACK_B R14, R14 ;  /* 0x0000000eff0e723e */ /* 0x000fe200020006ff */
[----:B------:R-:W-:Y:S01]  /*8040*/  FFMA.FTZ R64, R55, R57, -R64 ;  /* 0x0000003937407223 */ /* 0x000fe20000010840 */
[----:B------:R-:W-:-:S02]  /*8050*/  HADD2.F32 R61, -RZ, R61.H0_H0 ;  /* 0x2000003dff3d7230 */ /* 0x000fc40000004100 */
[----:B------:R-:W-:Y:S01]  /*8060*/  FFMA.FTZ R63, R48, R57, R63 ;  /* 0x00000039303f7223 */ /* 0x000fe2000001003f */
[--C-:B------:R-:W-:Y:S02]  /*8070*/  HADD2.F32 R48, -RZ, R15.reuse.H0_H0 ;  /* 0x2000000fff307230 */ /* 0x100fe40000004100 */
[----:B------:R-:W-:Y:S01]  /*8080*/  FFMA.FTZ R60, R56, R60, R65 ;  /* 0x0000003c383c7223 */ /* 0x000fe20000010041 */
[----:B------:R-:W-:Y:S02]  /*8090*/  HADD2.F32 R55, -RZ, R15.H1_H1 ;  /* 0x3000000fff377230 */ /* 0x000fe40000004100 */
[--C-:B------:R-:W-:Y:S01]  /*80a0*/  HADD2.F32 R15, -RZ, R14.reuse.H0_H0 ;  /* 0x2000000eff0f7230 */ /* 0x100fe20000004100 */
[----:B------:R-:W-:Y:S01]  /*80b0*/  F2FP.SATFINITE.E4M3.F32.PACK_AB_MERGE_C R63, R63, R64, RZ ;  /* 0x000000403f3f723e */ /* 0x000fe200048070ff */
[----:B------:R-:W-:Y:S02]  /*80c0*/  HADD2.F32 R14, -RZ, R14.H1_H1 ;  /* 0x3000000eff0e7230 */ /* 0x000fe40000004100 */
[----:B------:R-:W-:Y:S01]  /*80d0*/  FMUL.FTZ R57, R55, R62 ;  /* 0x0000003e37397220 */ /* 0x000fe20000410000 */
[----:B------:R-:W-:-:S02]  /*80e0*/  HADD2.F32 R59, -RZ, R59.H0_H0 ;  /* 0x2000003bff3b7230 */ /* 0x000fc40000004100 */
[----:B------:R-:W-:Y:S01]  /*80f0*/  FMUL.FTZ R62, R48, R62 ;  /* 0x0000003e303e7220 */ /* 0x000fe20000410000 */
[----:B------:R-:W-:Y:S02]  /*8100*/  HADD2.F32 R58, -RZ, R58.H0_H0 ;  /* 0x2000003aff3a7230 */ /* 0x000fe40000004100 */
[-C--:B------:R-:W-:Y:S01]  /*8110*/  FMUL.FTZ R56, R14, R61.reuse ;  /* 0x0000003d0e387220 */ /* 0x080fe20000410000 */
[----:B------:R-:W-:Y:S01]  /*8120*/  FMUL.FTZ R61, R15, R61 ;  /* 0x0000003d0f3d7220 */ /* 0x000fe20000410000 */
[-C--:B------:R-:W-:Y:S01]  /*8130*/  FFMA.FTZ R57, R48, R59.reuse, -R57 ;  /* 0x0000003b30397223 */ /* 0x080fe20000010839 */
[----:B------:R-:W-:Y:S01]  /*8140*/  FFMA.FTZ R62, R55, R59, R62 ;  /* 0x0000003b373e7223 */ /* 0x000fe2000001003e */
[-C--:B------:R-:W-:Y:S01]  /*8150*/  FFMA.FTZ R56, R15, R58.reuse, -R56 ;  /* 0x0000003a0f387223 */ /* 0x080fe20000010838 */
[----:B------:R-:W-:Y:S01]  /*8160*/  FFMA.FTZ R61, R14, R58, R61 ;  /* 0x0000003a0e3d7223 */ /* 0x000fe2000001003d */
[----:B------:R-:W-:Y:S02]  /*8170*/  F2FP.SATFINITE.E4M3.F32.PACK_AB_MERGE_C R60, R60, R13, RZ ;  /* 0x0000000d3c3c723e */ /* 0x000fe400048070ff */
[----:B------:R-:W-:-:S02]  /*8180*/  F2FP.SATFINITE.E4M3.F32.PACK_AB_MERGE_C R13, R12, R11, R51 ;  /* 0x0000000b0c0d723e */ /* 0x000fc40004807033 */
[----:B------:R-:W-:Y:S02]  /*8190*/  F2FP.SATFINITE.E4M3.F32.PACK_AB_MERGE_C R12, R50, R49, R54 ;  /* 0x00000031320c723e */ /* 0x000fe40004807036 */
[----:B------:R-:W-:Y:S02]  /*81a0*/  F2FP.SATFINITE.E4M3.F32.PACK_AB_MERGE_C R14, R61, R56, R63 ;  /* 0x000000383d0e723e */ /* 0x000fe4000480703f */
[----:B------:R-:W-:-:S07]  /*81b0*/  F2FP.SATFINITE.E4M3.F32.PACK_AB_MERGE_C R15, R62, R57, R60 ;  /* 0x000000393e0f723e */ /* 0x000fce000480703c */
.L_x_482:
[----:B------:R-:W-:Y:S05]  /*81c0*/  BSYNC B2 ;  /* 0x0000000000027941 */ /* 0x000fea0003800000 */
.L_x_481:
[----:B------:R0:W-:Y:S02]  /*81d0*/  ST.E.128 desc[UR50][R52.64], R12 ;  /* 0x0000000c34007985 */ /* 0x0001e4000c101d32 */
.L_x_480:
[----:B------:R-:W-:Y:S05]  /*81e0*/  BSYNC B1 ;  /* 0x0000000000017941 */ /* 0x000fea0003800000 */
.L_x_479:
[----:B------:R-:W-:Y:S01]  /*81f0*/  ISETP.NE.AND P3, PT, R31, RZ, PT ;  /* 0x000000ff1f00720c */ /* 0x000fe20003f65270 */
[----:B------:R-:W-:-:S12]  /*8200*/  BSSY B1, `(.L_x_483) ;  /* 0x0000074000017945 */ /* 0x000fd80003800000 */
[----:B------:R-:W-:Y:S05]  /*8210*/  @!P3 BRA `(.L_x_484) ;  /* 0x0000000400c8b947 */ /* 0x000fea0003800000 */
[----:B0-----:R-:W2:Y:S04]  /*8220*/  LDL R12, [R1] ;  /* 0x00000000010c7983 */ /* 0x001ea80000100800 */
[----:B----4-:R-:W4:Y:S01]  /*8230*/  LDL R11, [R1+0x1c] ;  /* 0x00001c00010b7983 */ /* 0x010f220000100800 */
[----:B------:R-:W-:Y:S01]  /*8240*/  IADD3 R48, P3, R23, R120, RZ ;  /* 0x0000007817307210 */ /* 0x000fe20007f7e0ff */
[----:B------:R-:W-:Y:S04]  /*8250*/  BSSY B2, `(.L_x_485) ;  /* 0x000006d000027945 */ /* 0x000fe80003800000 */
[----:B--2---:R-:W-:-:S02]  /*8260*/  IMAD.X R49, R119, 0x1, R12, P3 ;  /* 0x0000000177317824 */ /* 0x004fc400018e060c */
[----:B------:R0:W2:Y:S01]  /*8270*/  LDS.128 R12, [R89+0x28a00] ;  /* 0x028a0000590c7984 */ /* 0x0000a20000000c00 */
[----:B----4-:R-:W-:-:S13]  /*8280*/  ISETP.GE.AND P3, PT, R11, R113, PT ;  /* 0x000000710b00720c */ /* 0x010fda0003f66270 */
[----:B0-----:R-:W-:Y:S05]  /*8290*/  @P3 BRA `(.L_x_486) ;  /* 0x0000000400a03947 */ /* 0x001fea0003800000 */
[----:B------:R-:W-:Y:S01]  /*82a0*/  SHF.R.U32.HI R44, RZ, 0x8, R45 ;  /* 0x00000008ff2c7819 */ /* 0x000fe2000001162d */
[----:B--2---:R-:W-:Y:S01]  /*82b0*/  IMAD.MOV.U32 R11, RZ, RZ, R13 ;  /* 0x000000ffff0b7224 */ /* 0x004fe200078e000d */
[--C-:B------:R-:W-:Y:S02]  /*82c0*/  SHF.R.U32.HI R46, RZ, 0x8, R47.reuse ;  /* 0x00000008ff2e7819 */ /* 0x100fe4000001162f */
[----:B------:R-:W-:Y:S01]  /*82d0*/  SHF.R.U32.HI R50, RZ, 0x10, R47 ;  /* 0x00000010ff327819 */ /* 0x000fe2000001162f */
[----:B------:R-:W-:Y:S01]  /*82e0*/  IMAD.SHL.U32 R44, R44, 0x100, RZ ;  /* 0x000001002c2c7824 */ /* 0x000fe200078e00ff */
[----:B------:R-:W-:Y:S01]  /*82f0*/  SHF.R.U32.HI R52, RZ, 0x10, R45 ;  /* 0x00000010ff347819 */ /* 0x000fe2000001162d */
[----:B------:R-:W-:Y:S01]  /*8300*/  IMAD.SHL.U32 R46, R46, 0x100, RZ ;  /* 0x000001002e2e7824 */ /* 0x000fe200078e00ff */
[----:B------:R-:W-:Y:S01]  /*8310*/  LOP3.LUT R51, R45, 0xff0000ff, RZ, 0xc0, !PT ;  /* 0xff0000ff2d337812 */ /* 0x000fe200078ec0ff */
[----:B------:R-:W-:Y:S01]  /*8320*/  IMAD.MOV.U32 R45, RZ, RZ, R12 ;  /* 0x000000ffff2d7224 */ /* 0x000fe200078e000c */
[----:B------:R-:W-:Y:S01]  /*8330*/  LOP3.LUT R47, R47, 0xff0000ff, RZ, 0xc0, !PT ;  /* 0xff0000ff2f2f7812 */ /* 0x000fe200078ec0ff */
[----:B------:R-:W-:Y:S01]  /*8340*/  IMAD.U32 R13, R50, 0x10000, RZ ;  /* 0x00010000320d7824 */ /* 0x000fe200078e00ff */
[----:B------:R-:W-:-:S02]  /*8350*/  LOP3.LUT R51, R51, 0xff00, R44, 0xf8, !PT ;  /* 0x0000ff0033337812 */ /* 0x000fc400078ef82c */
[----:B------:R-:W-:Y:S02]  /*8360*/  LOP3.LUT R46, R47, 0xff00, R46, 0xf8, !PT ;  /* 0x0000ff002f2e7812 */ /* 0x000fe400078ef82e */
        /* <DEDUP_REMOVED lines=49> */
[----:B------:R-:W-:Y:S01]  /*8680*/  F2FP.F16.E4M3.UNPACK_B R55, R12.H1 ;  /* 0x0000000cff37723e */ /* 0x000fe200030006ff */
[----:B------:R-:W-:Y:S01]  /*8690*/  HADD2.F32 R52, -RZ, R52.H1_H1 ;  /* 0x30000034ff347230 */ /* 0x000fe20000004100 */
[----:B------:R-:W-:Y:S01]  /*86a0*/  F2FP.F16.E4M3.UNPACK_B R51, R14.H1 ;  /* 0x0000000eff33723e */ /* 0x000fe200030006ff */
[----:B------:R-:W-:Y:S01]  /*86b0*/  HADD2.F32 R58, -RZ, R58.H0_H0 ;  /* 0x2000003aff3a7230 */ /* 0x000fe20000004100 */
[----:B------:R-:W-:Y:S01]  /*86c0*/  F2FP.F16.E4M3.UNPACK_B R57, R13 ;  /* 0x0000000dff39723e */ /* 0x000fe200020006ff */
[----:B------:R-:W-:Y:S01]  /*86d0*/  HADD2.F32 R56, -RZ, R55.H1_H1 ;  /* 0x30000037ff387230 */ /* 0x000fe20000004100 */
[----:B------:R-:W-:Y:S01]  /*86e0*/  F2FP.F16.E4M3.UNPACK_B R54, R12 ;  /* 0x0000000cff36723e */ /* 0x000fe200020006ff */
[----:B------:R-:W-:-:S02]  /*86f0*/  HADD2.F32 R13, -RZ, R51.H1_H1 ;  /* 0x30000033ff0d7230 */ /* 0x000fc40000004100 */
[CC--:B------:R-:W-:Y:S01]  /*8700*/  FMUL.FTZ R12, R52.reuse, R59.reuse ;  /* 0x0000003b340c7220 */ /* 0x0c0fe20000410000 */
[----:B------:R-:W-:Y:S02]  /*8710*/  HADD2.F32 R60, -RZ, R57.H1_H1 ;  /* 0x30000039ff3c7230 */ /* 0x000fe40000004100 */
[C---:B------:R-:W-:Y:S01]  /*8720*/  FMUL.FTZ R59, R53.reuse, R59 ;  /* 0x0000003b353b7220 */ /* 0x040fe20000410000 */
[----:B------:R-:W-:Y:S02]  /*8730*/  HADD2.F32 R51, -RZ, R51.H0_H0 ;  /* 0x20000033ff337230 */ /* 0x000fe40000004100 */
[----:B------:R-:W-:Y:S01]  /*8740*/  FFMA.FTZ R61, R53, R56, -R12 ;  /* 0x00000038353d7223 */ /* 0x000fe2000001080c */
[----:B------:R-:W-:Y:S02]  /*8750*/  HADD2.F32 R12, -RZ, R54.H1_H1 ;  /* 0x30000036ff0c7230 */ /* 0x000fe40000004100 */
[-C--:B------:R-:W-:Y:S01]  /*8760*/  FMUL.FTZ R62, R13, R60.reuse ;  /* 0x0000003c0d3e7220 */ /* 0x080fe20000410000 */
[----:B------:R-:W-:Y:S01]  /*8770*/  F2FP.F16.E4M3.UNPACK_B R15, R15 ;  /* 0x0000000fff0f723e */ /* 0x000fe200020006ff */
[C---:B------:R-:W-:Y:S01]  /*8780*/  FMUL.FTZ R60, R51.reuse, R60 ;  /* 0x0000003c333c7220 */ /* 0x040fe20000410000 */
[----:B------:R-:W-:Y:S01]  /*8790*/  F2FP.F16.E4M3.UNPACK_B R14, R14 ;  /* 0x0000000eff0e723e */ /* 0x000fe200020006ff */
[----:B------:R-:W-:Y:S01]  /*87a0*/  FFMA.FTZ R56, R52, R56, R59 ;  /* 0x0000003834387223 */ /* 0x000fe2000001003b */
[-C--:B------:R-:W-:Y:S01]  /*87b0*/  FFMA.FTZ R62, R51, R12.reuse, -R62 ;  /* 0x0000000c333e7223 */ /* 0x080fe2000001083e */
[----:B------:R-:W-:Y:S01]  /*87c0*/  FFMA.FTZ R59, R13, R12, R60 ;  /* 0x0000000c0d3b7223 */ /* 0x000fe2000001003c */
[----:B------:R-:W-:-:S02]  /*87d0*/  HADD2.F32 R13, -RZ, R15.H0_H0 ;  /* 0x2000000fff0d7230 */ /* 0x000fc40000004100 */
[--C-:B------:R-:W-:Y:S01]  /*87e0*/  HADD2.F32 R12, -RZ, R14.reuse.H0_H0 ;  /* 0x2000000eff0c7230 */ /* 0x100fe20000004100 */
[----:B------:R-:W-:Y:S01]  /*87f0*/  F2FP.SATFINITE.E4M3.F32.PACK_AB_MERGE_C R56, R56, R61, RZ ;  /* 0x0000003d3838723e */ /* 0x000fe200048070ff */
[----:B------:R-:W-:Y:S01]  /*8800*/  HADD2.F32 R15, -RZ, R15.H1_H1 ;  /* 0x3000000fff0f7230 */ /* 0x000fe20000004100 */
[----:B------:R-:W-:Y:S01]  /*8810*/  F2FP.SATFINITE.E4M3.F32.PACK_AB_MERGE_C R59, R59, R62, RZ ;  /* 0x0000003e3b3b723e */ /* 0x000fe200048070ff */
[----:B------:R-:W-:Y:S02]  /*8820*/  HADD2.F32 R14, -RZ, R14.H1_H1 ;  /* 0x3000000eff0e7230 */ /* 0x000fe40000004100 */
[----:B------:R-:W-:Y:S02]  /*8830*/  HADD2.F32 R57, -RZ, R57.H0_H0 ;  /* 0x20000039ff397230 */ /* 0x000fe40000004100 */
[----:B------:R-:W-:Y:S02]  /*8840*/  HADD2.F32 R51, -RZ, R54.H0_H0 ;  /* 0x20000036ff337230 */ /* 0x000fe40000004100 */
[----:B------:R-:W-:Y:S01]  /*8850*/  FMUL.FTZ R54, R15, R58 ;  /* 0x0000003a0f367220 */ /* 0x000fe20000410000 */
[----:B------:R-:W-:-:S02]  /*8860*/  HADD2.F32 R52, -RZ, R55.H0_H0 ;  /* 0x20000037ff347230 */ /* 0x000fc40000004100 */
[-C--:B------:R-:W-:Y:S01]  /*8870*/  FMUL.FTZ R53, R14, R57.reuse ;  /* 0x000000390e357220 */ /* 0x080fe20000410000 */
[C---:B------:R-:W-:Y:S01]  /*8880*/  FMUL.FTZ R58, R13.reuse, R58 ;  /* 0x0000003a0d3a7220 */ /* 0x040fe20000410000 */
[C---:B------:R-:W-:Y:S01]  /*8890*/  FMUL.FTZ R57, R12.reuse, R57 ;  /* 0x000000390c397220 */ /* 0x040fe20000410000 */
[-C--:B------:R-:W-:Y:S02]  /*88a0*/  FFMA.FTZ R54, R13, R52.reuse, -R54 ;  /* 0x000000340d367223 */ /* 0x080fe40000010836 */
[----:B------:R-:W-:Y:S01]  /*88b0*/  FFMA.FTZ R15, R15, R52, R58 ;  /* 0x000000340f0f7223 */ /* 0x000fe2000001003a */
[-C--:B------:R-:W-:Y:S01]  /*88c0*/  FFMA.FTZ R53, R12, R51.reuse, -R53 ;  /* 0x000000330c357223 */ /* 0x080fe20000010835 */
[----:B------:R-:W-:Y:S01]  /*88d0*/  FFMA.FTZ R14, R14, R51, R57 ;  /* 0x000000330e0e7223 */ /* 0x000fe20000010039 */
[----:B------:R-:W-:Y:S02]  /*88e0*/  F2FP.SATFINITE.E4M3.F32.PACK_AB_MERGE_C R13, R44, R11, R47 ;  /* 0x0000000b2c0d723e */ /* 0x000fe4000480702f */
[----:B------:R-:W-:-:S02]  /*88f0*/  F2FP.SATFINITE.E4M3.F32.PACK_AB_MERGE_C R12, R46, R45, R50 ;  /* 0x0000002d2e0c723e */ /* 0x000fc40004807032 */
[----:B------:R-:W-:Y:S02]  /*8900*/  F2FP.SATFINITE.E4M3.F32.PACK_AB_MERGE_C R14, R14, R53, R59 ;  /* 0x000000350e0e723e */ /* 0x000fe4000480703b */
[----:B------:R-:W-:-:S07]  /*8910*/  F2FP.SATFINITE.E4M3.F32.PACK_AB_MERGE_C R15, R15, R54, R56 ;  /* 0x000000360f0f723e */ /* 0x000fce0004807038 */
.L_x_486:
[----:B------:R-:W-:Y:S05]  /*8920*/  BSYNC B2 ;  /* 0x0000000000027941 */ /* 0x000fea0003800000 */
.L_x_485:
[----:B--2---:R0:W-:Y:S02]  /*8930*/  ST.E.128 desc[UR50][R48.64], R12 ;  /* 0x0000000c30007985 */ /* 0x0041e4000c101d32 */
.L_x_484:
[----:B------:R-:W-:Y:S05]  /*8940*/  BSYNC B1 ;  /* 0x0000000000017941 */ /* 0x000fea0003800000 */
.L_x_483:
[----:B------:R-:W-:Y:S01]  /*8950*/  ISETP.NE.AND P3, PT, R32, RZ, PT ;  /* 0x000000ff2000720c */ /* 0x000fe20003f65270 */
[----:B------:R-:W-:-:S12]  /*8960*/  BSSY B1, `(.L_x_487) ;  /* 0x0000073000017945 */ /* 0x000fd80003800000 */
[----:B------:R-:W-:Y:S05]  /*8970*/  @!P3 BRA `(.L_x_488) ;  /* 0x0000000400c4b947 */ /* 0x000fea0003800000 */
[----:B----4-:R-:W4:Y:S01]  /*8980*/  LDL R11, [R1+0x14] ;  /* 0x00001400010b7983 */ /* 0x010f220000100800 */
[----:B0-----:R-:W-:Y:S01]  /*8990*/  IADD3 R44, P3, R22, R120, RZ ;  /* 0x00000078162c7210 */ /* 0x001fe20007f7e0ff */
[----:B------:R-:W-:Y:S02]  /*89a0*/  BSSY B2, `(.L_x_489) ;  /* 0x000006d000027945 */ /* 0x000fe40003800000 */
[----:B------:R0:W0:Y:S02]  /*89b0*/  LDS.128 R12, [R88+0x2b200] ;  /* 0x02b20000580c7984 */ /* 0x0000240000000c00 */
[----:B--2---:R-:W-:Y:S01]  /*89c0*/  IMAD.X R45, R119, 0x1, R229, P3 ;  /* 0x00000001772d7824 */ /* 0x004fe200018e06e5 */
[----:B----4-:R-:W-:-:S13]  /*89d0*/  ISETP.GE.AND P3, PT, R11, R113, PT ;  /* 0x000000710b00720c */ /* 0x010fda0003f66270 */
[----:B0-----:R-:W-:Y:S05]  /*89e0*/  @P3 BRA `(.L_x_490) ;  /* 0x0000000400a03947 */ /* 0x001fea0003800000 */
        /* <DEDUP_REMOVED lines=15> */
[-C--:B------:R-:W-:Y:S02]  /*8ae0*/  F2FP.F16.E4M3.UNPACK_B R12, R11.reuse ;  /* 0x0000000bff0c723e */ /* 0x080fe400020006ff */
        /* <DEDUP_REMOVED lines=17> */
[CC--:B------:R-:W-:Y:S01]  /*8c00*/  FMUL.FTZ R50, R46.reuse, R48.reuse ;  /* 0x000000302e327220 */ /* 0x0c0fe20000410000 */
[C---:B------:R-:W-:Y:S01]  /*8c10*/  FMUL.FTZ R53, R43.reuse, R48 ;  /* 0x000000302b357220 */ /* 0x040fe20000410000 */
[-C--:B------:R-:W-:Y:S01]  /*8c20*/  F2FP.F16.E4M3.UNPACK_B R42, R41.reuse.H1 ;  /* 0x00000029ff2a723e */ /* 0x080fe200030006ff */
[----:B------:R-:W-:Y:S01]  /*8c30*/  HADD2.F32 R48, -RZ, R87.H1_H1 ;  /* 0x30000057ff307230 */ /* 0x000fe20000004100 */
[----:B------:R-:W-:Y:S01]  /*8c40*/  F2FP.F16.E4M3.UNPACK_B R41, R41 ;  /* 0x00000029ff29723e */ /* 0x000fe200020006ff */
[-C--:B------:R-:W-:Y:S01]  /*8c50*/  FFMA.FTZ R52, R43, R47.reuse, -R50 ;  /* 0x0000002f2b347223 */ /* 0x080fe20000010832 */
[----:B------:R-:W-:Y:S01]  /*8c60*/  FFMA.FTZ R53, R46, R47, R53 ;  /* 0x0000002f2e357223 */ /* 0x000fe20000010035 */
[----:B------:R-:W-:Y:S01]  /*8c70*/  F2FP.F16.E4M3.UNPACK_B R86, R86 ;  /* 0x00000056ff56723e */ /* 0x000fe200020006ff */
[----:B------:R-:W-:-:S02]  /*8c80*/  HADD2.F32 R46, -RZ, R42.H0_H0 ;  /* 0x2000002aff2e7230 */ /* 0x000fc40000004100 */
[----:B------:R-:W-:Y:S02]  /*8c90*/  HADD2.F32 R47, -RZ, R42.H1_H1 ;  /* 0x3000002aff2f7230 */ /* 0x000fe40000004100 */
[----:B------:R-:W-:Y:S02]  /*8ca0*/  HADD2.F32 R87, -RZ, R87.H0_H0 ;  /* 0x20000057ff577230 */ /* 0x000fe40000004100 */
[-C--:B------:R-:W-:Y:S01]  /*8cb0*/  FMUL.FTZ R50, R46, R48.reuse ;  /* 0x000000302e327220 */ /* 0x080fe20000410000 */
[--C-:B------:R-:W-:Y:S02]  /*8cc0*/  HADD2.F32 R43, -RZ, R41.reuse.H1_H1 ;  /* 0x30000029ff2b7230 */ /* 0x100fe40000004100 */
[----:B------:R-:W-:Y:S01]  /*8cd0*/  FMUL.FTZ R51, R47, R48 ;  /* 0x000000302f337220 */ /* 0x000fe20000410000 */
[----:B------:R-:W-:Y:S02]  /*8ce0*/  HADD2.F32 R42, -RZ, R41.H0_H0 ;  /* 0x20000029ff2a7230 */ /* 0x000fe40000004100 */
[----:B------:R-:W-:-:S02]  /*8cf0*/  HADD2.F32 R41, -RZ, R86.H1_H1 ;  /* 0x30000056ff297230 */ /* 0x000fc40000004100 */
[-C--:B------:R-:W-:Y:S01]  /*8d00*/  FMUL.FTZ R49, R43, R87.reuse ;  /* 0x000000572b317220 */ /* 0x080fe20000410000 */
[----:B------:R-:W-:Y:S02]  /*8d10*/  HADD2.F32 R86, -RZ, R86.H0_H0 ;  /* 0x20000056ff567230 */ /* 0x000fe40000004100 */
[----:B------:R-:W-:Y:S01]  /*8d20*/  FMUL.FTZ R48, R42, R87 ;  /* 0x000000572a307220 */ /* 0x000fe20000410000 */
[-C--:B------:R-:W-:Y:S01]  /*8d30*/  FFMA.FTZ R51, R46, R41.reuse, -R51 ;  /* 0x000000292e337223 */ /* 0x080fe20000010833 */
[----:B------:R-:W-:Y:S01]  /*8d40*/  FFMA.FTZ R50, R47, R41, R50 ;  /* 0x000000292f327223 */ /* 0x000fe20000010032 */
[-C--:B------:R-:W-:Y:S01]  /*8d50*/  FFMA.FTZ R41, R42, R86.reuse, -R49 ;  /* 0x000000562a297223 */ /* 0x080fe20000010831 */
[----:B------:R-:W-:Y:S01]  /*8d60*/  FFMA.FTZ R42, R43, R86, R48 ;  /* 0x000000562b2a7223 */ /* 0x000fe20000010030 */
[----:B------:R-:W-:Y:S02]  /*8d70*/  F2FP.F16.E4M3.UNPACK_B R47, R15.H1 ;  /* 0x0000000fff2f723e */ /* 0x000fe400030006ff */
[----:B------:R-:W-:-:S02]  /*8d80*/  F2FP.SATFINITE.E4M3.F32.PACK_AB_MERGE_C R43, R53, R52, RZ ;  /* 0x00000034352b723e */ /* 0x000fc400048070ff */
[----:B------:R-:W-:Y:S01]  /*8d90*/  F2FP.F16.E4M3.UNPACK_B R53, R40.H1 ;  /* 0x00000028ff35723e */ /* 0x000fe200030006ff */
[--C-:B------:R-:W-:Y:S01]  /*8da0*/  HADD2.F32 R48, -RZ, R47.reuse.H0_H0 ;  /* 0x2000002fff307230 */ /* 0x100fe20000004100 */
[----:B------:R-:W-:Y:S01]  /*8db0*/  F2FP.SATFINITE.E4M3.F32.PACK_AB_MERGE_C R58, R50, R51, RZ ;  /* 0x00000033323a723e */ /* 0x000fe200048070ff */
[----:B------:R-:W-:Y:S01]  /*8dc0*/  HADD2.F32 R47, -RZ, R47.H1_H1 ;  /* 0x3000002fff2f7230 */ /* 0x000fe20000004100 */
[-C--:B------:R-:W-:Y:S01]  /*8dd0*/  F2FP.F16.E4M3.UNPACK_B R50, R13.reuse.H1 ;  /* 0x0000000dff32723e */ /* 0x080fe200030006ff */
[--C-:B------:R-:W-:Y:S01]  /*8de0*/  HADD2.F32 R54, -RZ, R53.reuse.H1_H1 ;  /* 0x30000035ff367230 */ /* 0x100fe20000004100 */
[----:B------:R-:W-:Y:S01]  /*8df0*/  F2FP.F16.E4M3.UNPACK_B R46, R14.H1 ;  /* 0x0000000eff2e723e */ /* 0x000fe200030006ff */
[----:B------:R-:W-:Y:S01]  /*8e00*/  HADD2.F32 R53, -RZ, R53.H0_H0 ;  /* 0x20000035ff357230 */ /* 0x000fe20000004100 */
[----:B------:R-:W-:Y:S01]  /*8e10*/  F2FP.F16.E4M3.UNPACK_B R52, R40 ;  /* 0x00000028ff34723e */ /* 0x000fe200020006ff */
[----:B------:R-:W-:Y:S01]  /*8e20*/  HADD2.F32 R51, -RZ, R50.H1_H1 ;  /* 0x30000032ff337230 */ /* 0x000fe20000004100 */
[----:B------:R-:W-:Y:S01]  /*8e30*/  F2FP.F16.E4M3.UNPACK_B R49, R13 ;  /* 0x0000000dff31723e */ /* 0x000fe200020006ff */
[----:B------:R-:W-:-:S02]  /*8e40*/  HADD2.F32 R40, -RZ, R46.H1_H1 ;  /* 0x3000002eff287230 */ /* 0x000fc40000004100 */
[----:B------:R-:W-:Y:S01]  /*8e50*/  FMUL.FTZ R13, R47, R54 ;  /* 0x000000362f0d7220 */ /* 0x000fe20000410000 */
[----:B------:R-:W-:Y:S01]  /*8e60*/  HADD2.F32 R55, -RZ, R52.H1_H1 ;  /* 0x30000034ff377230 */ /* 0x000fe20000004100 */
[----:B------:R-:W-:Y:S01]  /*8e70*/  F2FP.F16.E4M3.UNPACK_B R15, R15 ;  /* 0x0000000fff0f723e */ /* 0x000fe200020006ff */
[----:B------:R-:W-:Y:S02]  /*8e80*/  HADD2.F32 R46, -RZ, R46.H0_H0 ;  /* 0x2000002eff2e7230 */ /* 0x000fe40000004100 */
[----:B------:R-:W-:Y:S01]  /*8e90*/  FFMA.FTZ R56, R48, R51, -R13 ;  /* 0x0000003330387223 */ /* 0x000fe2000001080d */
[----:B------:R-:W-:Y:S02]  /*8ea0*/  HADD2.F32 R13, -RZ, R49.H1_H1 ;  /* 0x30000031ff0d7230 */ /* 0x000fe40000004100 */
[-C--:B------:R-:W-:Y:S01]  /*8eb0*/  FMUL.FTZ R57, R40, R55.reuse ;  /* 0x0000003728397220 */ /* 0x080fe20000410000 */
[----:B------:R-:W-:Y:S01]  /*8ec0*/  F2FP.F16.E4M3.UNPACK_B R14, R14 ;  /* 0x0000000eff0e723e */ /* 0x000fe200020006ff */
[----:B------:R-:W-:Y:S01]  /*8ed0*/  FMUL.FTZ R55, R46, R55 ;  /* 0x000000372e377220 */ /* 0x000fe20000410000 */
[----:B------:R-:W-:Y:S01]  /*8ee0*/  FMUL.FTZ R54, R48, R54 ;  /* 0x0000003630367220 */ /* 0x000fe20000410000 */
[----:B------:R-:W-:Y:S01]  /*8ef0*/  FFMA.FTZ R57, R46, R13, -R57 ;  /* 0x0000000d2e397223 */ /* 0x000fe20000010839 */
[----:B------:R-:W-:-:S02]  /*8f00*/  HADD2.F32 R52, -RZ, R52.H0_H0 ;  /* 0x20000034ff347230 */ /* 0x000fc40000004100 */
[----:B------:R-:W-:Y:S01]  /*8f10*/  FFMA.FTZ R48, R40, R13, R55 ;  /* 0x0000000d28307223 */ /* 0x000fe20000010037 */
[--C-:B------:R-:W-:Y:S02]  /*8f20*/  HADD2.F32 R40, -RZ, R15.reuse.H0_H0 ;  /* 0x2000000fff287230 */ /* 0x100fe40000004100 */
[----:B------:R-:W-:Y:S01]  /*8f30*/  FFMA.FTZ R59, R47, R51, R54 ;  /* 0x000000332f3b7223 */ /* 0x000fe20000010036 */
[--C-:B------:R-:W-:Y:S02]  /*8f40*/  HADD2.F32 R13, -RZ, R14.reuse.H0_H0 ;  /* 0x2000000eff0d7230 */ /* 0x100fe40000004100 */
[----:B------:R-:W-:Y:S02]  /*8f50*/  HADD2.F32 R15, -RZ, R15.H1_H1 ;  /* 0x3000000fff0f7230 */ /* 0x000fe40000004100 */
[----:B------:R-:W-:Y:S01]  /*8f60*/  FMUL.FTZ R54, R40, R53 ;  /* 0x0000003528367220 */ /* 0x000fe20000410000 */
[----:B------:R-:W-:Y:S02]  /*8f70*/  HADD2.F32 R14, -RZ, R14.H1_H1 ;  /* 0x3000000eff0e7230 */ /* 0x000fe40000004100 */
[----:B------:R-:W-:Y:S01]  /*8f80*/  FMUL.FTZ R47, R13, R52 ;  /* 0x000000340d2f7220 */ /* 0x000fe20000410000 */
[----:B------:R-:W-:-:S02]  /*8f90*/  HADD2.F32 R50, -RZ, R50.H0_H0 ;  /* 0x20000032ff327230 */ /* 0x000fc40000004100 */
[C---:B------:R-:W-:Y:S01]  /*8fa0*/  FMUL.FTZ R51, R15.reuse, R53 ;  /* 0x000000350f337220 */ /* 0x040fe20000410000 */
[----:B------:R-:W-:Y:S02]  /*8fb0*/  HADD2.F32 R49, -RZ, R49.H0_H0 ;  /* 0x20000031ff317230 */ /* 0x000fe40000004100 */
[----:B------:R-:W-:Y:S01]  /*8fc0*/  FMUL.FTZ R46, R14, R52 ;  /* 0x000000340e2e7220 */ /* 0x000fe20000410000 */
[----:B------:R-:W-:Y:S01]  /*8fd0*/  F2FP.SATFINITE.E4M3.F32.PACK_AB_MERGE_C R48, R48, R57, RZ ;  /* 0x000000393030723e */ /* 0x000fe200048070ff */
        /* <DEDUP_REMOVED lines=9> */
.L_x_490:
[----:B------:R-:W-:Y:S05]  /*9070*/  BSYNC B2 ;  /* 0x0000000000027941 */ /* 0x000fea0003800000 */
.L_x_489:
[----:B------:R0:W-:Y:S02]  /*9080*/  ST.E.128 desc[UR50][R44.64], R12 ;  /* 0x0000000c2c007985 */ /* 0x0001e4000c101d32 */
.L_x_488:
[----:B------:R-:W-:Y:S05]  /*9090*/  BSYNC B1 ;  /* 0x0000000000017941 */ /* 0x000fea0003800000 */
.L_x_487:
[----:B------:R-:W-:-:S13]  /*90a0*/  ISETP.NE.AND P3, PT, R33, RZ, PT ;  /* 0x000000ff2100720c */ /* 0x000fda0003f65270 */
        /* <DEDUP_REMOVED lines=10> */
[----:B------:R-:W-:Y:S01]  /*9150*/  SHF.R.U32.HI R44, RZ, 0x10, R39 ;  /* 0x00000010ff2c7819 */ /* 0x000fe20000011627 */
[----:B------:R-:W-:Y:S01]  /*9160*/  IMAD.SHL.U32 R11, R11, 0x100, RZ ;  /* 0x000001000b0b7824 */ /* 0x000fe200078e00ff */
[----:B------:R-:W-:Y:S01]  /*9170*/  LOP3.LUT R42, R39, 0xff0000ff, RZ, 0xc0, !PT ;  /* 0xff0000ff272a7812 */ /* 0x000fe200078ec0ff */
[----:B------:R-:W-:Y:S01]  /*9180*/  IMAD.SHL.U32 R39, R36, 0x100, RZ ;  /* 0x0000010024277824 */ /* 0x000fe200078e00ff */
[----:B------:R-:W-:Y:S01]  /*9190*/  SHF.R.U32.HI R45, RZ, 0x10, R37 ;  /* 0x00000010ff2d7819 */ /* 0x000fe20000011625 */
[----:B------:R-:W-:Y:S01]  /*91a0*/  IMAD.MOV.U32 R36, RZ, RZ, R12 ;  /* 0x000000ffff247224 */ /* 0x000fe200078e000c */
[----:B------:R-:W-:-:S02]  /*91b0*/  LOP3.LUT R38, R37, 0xff0000ff, RZ, 0xc0, !PT ;  /* 0xff0000ff25267812 */ /* 0x000fc400078ec0ff */
[----:B------:R-:W-:Y:S01]  /*91c0*/  LOP3.LUT R43, R42, 0xff00, R39, 0xf8, !PT ;  /* 0x0000ff002a2b7812 */ /* 0x000fe200078ef827 */
[----:B------:R-:W-:Y:S01]  /*91d0*/  IMAD.U32 R12, R45, 0x10000, RZ ;  /* 0x000100002d0c7824 */ /* 0x000fe200078e00ff */
[----:B------:R-:W-:Y:S02]  /*91e0*/  LOP3.LUT R37, R38, 0xff00, R11, 0xf8, !PT ;  /* 0x0000ff0026257812 */ /* 0x000fe400078ef80b */
[----:B------:R-:W-:Y:S02]  /*91f0*/  SHF.L.U32 R38, R44, 0x10, RZ ;  /* 0x000000102c267819 */ /* 0x000fe400000006ff */
[----:B------:R-:W-:Y:S02]  /*9200*/  F2FP.F16.E4M3.UNPACK_B R39, R85.H1 ;  /* 0x00000055ff27723e */ /* 0x000fe400030006ff */
[-C--:B------:R-:W-:Y:S02]  /*9210*/  F2FP.F16.E4M3.UNPACK_B R11, R13.reuse ;  /* 0x0000000dff0b723e */ /* 0x080fe400020006ff */
[----:B------:R-:W-:Y:S01]  /*9220*/  LOP3.LUT R45, R43, 0xff0000, R38, 0xf8, !PT ;  /* 0x00ff00002b2d7812 */ /* 0x000fe200078ef826 */
[----:B------:R-:W-:Y:S01]  /*9230*/  HADD2.F32 R43, -RZ, R39.H0_H0 ;  /* 0x20000027ff2b7230 */ /* 0x000fe20000004100 */
[----:B------:R-:W-:Y:S01]  /*9240*/  LOP3.LUT R42, R37, 0xff0000, R12, 0xf8, !PT ;  /* 0x00ff0000252a7812 */ /* 0x000fe200078ef80c */
[----:B------:R-:W-:Y:S01]  /*9250*/  HADD2.F32 R12, -RZ, R11.H1_H1 ;  /* 0x3000000bff0c7230 */ /* 0x000fe20000004100 */
[----:B------:R-:W-:Y:S01]  /*9260*/  F2FP.F16.E4M3.UNPACK_B R38, R84.H1 ;  /* 0x00000054ff26723e */ /* 0x000fe200030006ff */
[----:B------:R-:W-:Y:S01]  /*9270*/  HADD2.F32 R44, -RZ, R39.H1_H1 ;  /* 0x30000027ff2c7230 */ /* 0x000fe20000004100 */
[----:B------:R-:W-:Y:S01]  /*9280*/  F2FP.F16.E4M3.UNPACK_B R13, R13.H1 ;  /* 0x0000000dff0d723e */ /* 0x000fe200030006ff */
[----:B------:R-:W-:-:S02]  /*9290*/  HADD2.F32 R11, -RZ, R11.H0_H0 ;  /* 0x2000000bff0b7230 */ /* 0x000fc40000004100 */
[C---:B------:R-:W-:Y:S01]  /*92a0*/  FMUL.FTZ R46, R12.reuse, R43 ;  /* 0x0000002b0c2e7220 */ /* 0x040fe20000410000 */
[--C-:B------:R-:W-:Y:S01]  /*92b0*/  HADD2.F32 R39, -RZ, R38.reuse.H0_H0 ;  /* 0x20000026ff277230 */ /* 0x100fe20000004100 */
[----:B------:R-:W-:Y:S01]  /*92c0*/  F2FP.F16.E4M3.UNPACK_B R85, R85 ;  /* 0x00000055ff55723e */ /* 0x000fe200020006ff */
[--C-:B------:R-:W-:Y:S02]  /*92d0*/  HADD2.F32 R37, -RZ, R13.reuse.H1_H1 ;  /* 0x3000000dff257230 */ /* 0x100fe40000004100 */
[C---:B------:R-:W-:Y:S01]  /*92e0*/  FMUL.FTZ R43, R11.reuse, R43 ;  /* 0x0000002b0b2b7220 */ /* 0x040fe20000410000 */
[----:B------:R-:W-:Y:S02]  /*92f0*/  HADD2.F32 R13, -RZ, R13.H0_H0 ;  /* 0x2000000dff0d7230 */ /* 0x000fe40000004100 */
[-C--:B------:R-:W-:Y:S01]  /*9300*/  FFMA.FTZ R11, R11, R39.reuse, -R46 ;  /* 0x000000270b0b7223 */ /* 0x080fe2000001082e */
[----:B------:R-:W-:Y:S02]  /*9310*/  HADD2.F32 R38, -RZ, R38.H1_H1 ;  /* 0x30000026ff267230 */ /* 0x000fe40000004100 */
[-C--:B------:R-:W-:Y:S01]  /*9320*/  FMUL.FTZ R46, R37, R44.reuse ;  /* 0x0000002c252e7220 */ /* 0x080fe20000410000 */
[----:B------:R-:W-:Y:S01]  /*9330*/  FFMA.FTZ R12, R12, R39, R43 ;  /* 0x000000270c0c7223 */ /* 0x000fe2000001002b */
[----:B------:R-:W-:Y:S01]  /*9340*/  FMUL.FTZ R44, R13, R44 ;  /* 0x0000002c0d2c7220 */ /* 0x000fe20000410000 */
[----:B------:R-:W-:-:S02]  /*9350*/  HADD2.F32 R43, -RZ, R85.H1_H1 ;  /* 0x30000055ff2b7230 */ /* 0x000fc40000004100 */
[----:B------:R-:W-:Y:S01]  /*9360*/  FFMA.FTZ R47, R13, R38, -R46 ;  /* 0x000000260d2f7223 */ /* 0x000fe2000001082e */
[----:B------:R-:W-:Y:S01]  /*9370*/  F2FP.F16.E4M3.UNPACK_B R13, R36.H1 ;  /* 0x00000024ff0d723e */ /* 0x000fe200030006ff */
[----:B------:R-:W-:Y:S01]  /*9380*/  FFMA.FTZ R50, R37, R38, R44 ;  /* 0x0000002625327223 */ /* 0x000fe2000001002c */
[----:B------:R-:W-:Y:S01]  /*9390*/  F2FP.F16.E4M3.UNPACK_B R36, R36 ;  /* 0x00000024ff24723e */ /* 0x000fe200020006ff */
[----:B------:R-:W-:Y:S01]  /*93a0*/  HADD2.F32 R85, -RZ, R85.H0_H0 ;  /* 0x20000055ff557230 */ /* 0x000fe20000004100 */
[----:B------:R-:W-:Y:S01]  /*93b0*/  F2FP.F16.E4M3.UNPACK_B R84, R84 ;  /* 0x00000054ff54723e */ /* 0x000fe200020006ff */
[--C-:B------:R-:W-:Y:S01]  /*93c0*/  HADD2.F32 R37, -RZ, R13.reuse.H0_H0 ;  /* 0x2000000dff257230 */ /* 0x100fe20000004100 */
[----:B------:R-:W-:Y:S01]  /*93d0*/  F2FP.SATFINITE.E4M3.F32.PACK_AB_MERGE_C R53, R50, R47, RZ ;  /* 0x0000002f3235723e */ /* 0x000fe200048070ff */
[----:B------:R-:W-:Y:S02]  /*93e0*/  HADD2.F32 R38, -RZ, R13.H1_H1 ;  /* 0x3000000dff267230 */ /* 0x000fe40000004100 */
[----:B------:R-:W-:-:S02]  /*93f0*/  HADD2.F32 R13, -RZ, R36.H0_H0 ;  /* 0x20000024ff0d7230 */ /* 0x000fc40000004100 */
[----:B------:R-:W-:Y:S02]  /*9400*/  HADD2.F32 R36, -RZ, R36.H1_H1 ;  /* 0x30000024ff247230 */ /* 0x000fe40000004100 */
[-C--:B------:R-:W-:Y:S01]  /*9410*/  FMUL.FTZ R46, R38, R43.reuse ;  /* 0x0000002b262e7220 */ /* 0x080fe20000410000 */
[--C-:B------:R-:W-:Y:S02]  /*9420*/  HADD2.F32 R39, -RZ, R84.reuse.H1_H1 ;  /* 0x30000054ff277230 */ /* 0x100fe40000004100 */
        /* <DEDUP_REMOVED lines=8> */
[----:B------:R-:W-:-:S02]  /*94b0*/  F2FP.F16.E4M3.UNPACK_B R36, R15.H1 ;  /* 0x0000000fff24723e */ /* 0x000fc400030006ff */
[-C--:B------:R-:W-:Y:S02]  /*94c0*/  F2FP.F16.E4M3.UNPACK_B R44, R45.reuse.H1 ;  /* 0x0000002dff2c723e */ /* 0x080fe400030006ff */
[----:B------:R-:W-:Y:S01]  /*94d0*/  F2FP.F16.E4M3.UNPACK_B R39, R42.H1 ;  /* 0x0000002aff27723e */ /* 0x000fe200030006ff */
[----:B------:R-:W-:Y:S01]  /*94e0*/  HADD2.F32 R38, -RZ, R36.H1_H1 ;  /* 0x30000024ff267230 */ /* 0x000fe20000004100 */
[----:B------:R-:W-:Y:S01]  /*94f0*/  F2FP.F16.E4M3.UNPACK_B R13, R14.H1 ;  /* 0x0000000eff0d723e */ /* 0x000fe200030006ff */
[----:B------:R-:W-:Y:S01]  /*9500*/  HADD2.F32 R47, -RZ, R44.H1_H1 ;  /* 0x3000002cff2f7230 */ /* 0x000fe20000004100 */
[----:B------:R-:W-:Y:S01]  /*9510*/  F2FP.F16.E4M3.UNPACK_B R45, R45 ;  /* 0x0000002dff2d723e */ /* 0x000fe200020006ff */
[----:B------:R-:W-:Y:S01]  /*9520*/  HADD2.F32 R37, -RZ, R36.H0_H0 ;  /* 0x20000024ff257230 */ /* 0x000fe20000004100 */
[----:B------:R-:W-:Y:S01]  /*9530*/  F2FP.SATFINITE.E4M3.F32.PACK_AB_MERGE_C R52, R43, R46, RZ ;  /* 0x0000002e2b34723e */ /* 0x000fe200048070ff */
        /* <DEDUP_REMOVED lines=18> */
[--C-:B------:R-:W-:Y:S02]  /*9660*/  HADD2.F32 R13, -RZ, R14.reuse.H0_H0 ;  /* 0x2000000eff0d7230 */ /* 0x100fe40000004100 */
[----:B------:R-:W-:Y:S01]  /*9670*/  HADD2.F32 R15, -RZ, R15.H1_H1 ;  /* 0x3000000fff0f7230 */ /* 0x000fe20000004100 */
[----:B------:R-:W-:Y:S01]  /*9680*/  F2FP.SATFINITE.E4M3.F32.PACK_AB_MERGE_C R47, R47, R50, RZ ;  /* 0x000000322f2f723e */ /* 0x000fe200048070ff */
[----:B------:R-:W-:Y:S01]  /*9690*/  HADD2.F32 R14, -RZ, R14.H1_H1 ;  /* 0x3000000eff0e7230 */ /* 0x000fe20000004100 */
[----:B------:R-:W-:Y:S01]  /*96a0*/  F2FP.SATFINITE.E4M3.F32.PACK_AB_MERGE_C R46, R46, R49, RZ ;  /* 0x000000312e2e723e */ /* 0x000fe200048070ff */
[----:B------:R-:W-:-:S02]  /*96b0*/  HADD2.F32 R45, -RZ, R45.H0_H0 ;  /* 0x2000002dff2d7230 */ /* 0x000fc40000004100 */
[-C--:B------:R-:W-:Y:S01]  /*96c0*/  FMUL.FTZ R37, R15, R44.reuse ;  /* 0x0000002c0f257220 */ /* 0x080fe20000410000 */
[----:B------:R-:W-:Y:S02]  /*96d0*/  HADD2.F32 R39, -RZ, R39.H0_H0 ;  /* 0x20000027ff277230 */ /* 0x000fe40000004100 */
        /* <DEDUP_REMOVED lines=8> */
[----:B------:R-:W-:-:S02]  /*9760*/  F2FP.SATFINITE.E4M3.F32.PACK_AB_MERGE_C R13, R12, R11, R53 ;  /* 0x0000000b0c0d723e */ /* 0x000fc40004807035 */
[----:B------:R-:W-:Y:S02]  /*9770*/  F2FP.SATFINITE.E4M3.F32.PACK_AB_MERGE_C R12, R85, R48, R52 ;  /* 0x00000030550c723e */ /* 0x000fe40004807034 */
[----:B------:R-:W-:Y:S02]  /*9780*/  F2FP.SATFINITE.E4M3.F32.PACK_AB_MERGE_C R14, R45, R38, R47 ;  /* 0x000000262d0e723e */ /* 0x000fe4000480702f */
[----:B------:R-:W-:-:S07]  /*9790*/  F2FP.SATFINITE.E4M3.F32.PACK_AB_MERGE_C R15, R44, R37, R46 ;  /* 0x000000252c0f723e */ /* 0x000fce000480702e */
.L_x_492:
[----:B------:R-:W-:Y:S05]  /*97a0*/  BSYNC B1 ;  /* 0x0000000000017941 */ /* 0x000fea0003800000 */
.L_x_491:
[----:B------:R0:W-:Y:S01]  /*97b0*/  ST.E.128 desc[UR50][R40.64], R12 ;  /* 0x0000000c28007985 */ /* 0x0001e2000c101d32 */
[----:B------:R-:W-:Y:S05]  /*97c0*/  BRA `(.L_x_470) ;  /* 0x0000006c007c7947 */ /* 0x000fea0003800000 */
.L_x_436:
[----:B------:R-:W0:Y:S01]  /*97d0*/  S2R R66, SR_TID.X ;  /* 0x0000000000427919 */ /* 0x000e220000002100 */
[----:B------:R-:W-:Y:S01]  /*97e0*/  BSSY B1, `(.L_x_493) ;  /* 0x0000034000017945 */ /* 0x000fe20003800000 */
        /* <DEDUP_REMOVED lines=17> */
[----:B0-----:R-:W-:-:S02]  /*9900*/  VIADD R73, R66, 0xffffff80 ;  /* 0xffffff8042497836 */ /* 0x001fc40000000000 */
[----:B------:R-:W-:Y:S01]  /*9910*/  VIADD R72, R66, 0xffffff80 ;  /* 0xffffff8042487836 */ /* 0x000fe20000000000 */
[----:B------:R-:W-:-:S04]  /*9920*/  CS2R R66, SRZ ;  /* 0x0000000000427805 */ /* 0x000fc8000001ff00 */
[----:B------:R-:W-:-:S04]  /*9930*/  LEA.HI R72, R72, R73, RZ, 0x1 ;  /* 0x0000004948487211 */ /* 0x000fc800078f08ff */
[----:B------:R-:W-:-:S04]  /*9940*/  SHF.R.S32.HI R72, RZ, 0x1, R72 ;  /* 0x00000001ff487819 */ /* 0x000fc80000011448 */
[----:B------:R-:W-:-:S13]  /*9950*/  ISETP.GE.AND P3, PT, R72, R92, PT ;  /* 0x0000005c4800720c */ /* 0x000fda0003f66270 */
[----:B------:R-:W-:Y:S05]  /*9960*/  @P3 BRA `(.L_x_494) ;  /* 0x00000000006c3947 */ /* 0x000fea0003800000 */
[----:B------:R-:W-:Y:S01]  /*9970*/  ULDC.64 UR4, c[0x0][0x3e8] ;  /* 0x0000fa0000047ab9 */ /* 0x000fe20000000a00 */
[----:B------:R-:W-:Y:S02]  /*9980*/  CS2R R48, SRZ ;  /* 0x0000000000307805 */ /* 0x000fe4000001ff00 */
[----:B------:R-:W-:Y:S02]  /*9990*/  IADD3 R72, P2, P4, R104, UR4, R14 ;  /* 0x0000000468487c10 */ /* 0x000fe4000fc5e00e */
[----:B------:R-:W-:Y:S02]  /*99a0*/  CS2R R50, SRZ ;  /* 0x0000000000327805 */ /* 0x000fe4000001ff00 */
[----:B------:R-:W-:Y:S02]  /*99b0*/  CS2R R36, SRZ ;  /* 0x0000000000247805 */ /* 0x000fe4000001ff00 */
[----:B------:R-:W-:Y:S02]  /*99c0*/  CS2R R38, SRZ ;  /* 0x0000000000267805 */ /* 0x000fe4000001ff00 */
[----:B------:R-:W-:Y:S01]  /*99d0*/  IADD3.X R73, R9, UR5, R11, P2, P4 ;  /* 0x0000000509497c10 */ /* 0x000fe200097e840b */
[----:B------:R-:W-:-:S02]  /*99e0*/  ULDC.64 UR4, c[0x0][0x400] ;  /* 0x0001000000047ab9 */ /* 0x000fc40000000a00 */
[----:B------:R-:W-:-:S04]  /*99f0*/  IADD3 R74, P2, P4, R96, UR4, R12 ;  /* 0x00000004604a7c10 */ /* 0x000fc8000fc5e00c */
[----:B------:R-:W-:Y:S02]  /*9a00*/  IADD3.X R75, R20, UR5, R86, P2, P4 ;  /* 0x00000005144b7c10 */ /* 0x000fe400097e8456 */
[----:B------:R-:W-:Y:S02]  /*9a10*/  ISETP.GE.AND P2, PT, R16, R113, PT ;  /* 0x000000711000720c */ /* 0x000fe40003f46270 */
[----:B------:R-:W-:Y:S02]  /*9a20*/  CS2R R52, SRZ ;  /* 0x0000000000347805 */ /* 0x000fe4000001ff00 */
[----:B------:R-:W-:Y:S02]  /*9a30*/  CS2R R54, SRZ ;  /* 0x0000000000367805 */ /* 0x000fe4000001ff00 */
[----:B------:R-:W-:Y:S02]  /*9a40*/  CS2R R40, SRZ ;  /* 0x0000000000287805 */ /* 0x000fe4000001ff00 */
[----:B------:R-:W-:-:S05]  /*9a50*/  CS2R R42, SRZ ;  /* 0x00000000002a7805 */ /* 0x000fca000001ff00 */
[----:B------:R0:W5:Y:S04]  /*9a60*/  @!P2 LDG.E.128 R48, desc[UR50][R72.64] ;  /* 0x000000324830a981 */ /* 0x000168000c1e1d00 */
[----:B------:R0:W5:Y:S01]  /*9a70*/  @!P2 LDG.E.128 R36, desc[UR50][R74.64] ;  /* 0x000000324a24a981 */ /* 0x000162000c1e1d00 */
[----:B------:R-:W-:Y:S02]  /*9a80*/  ISETP.GE.AND P2, PT, R221, R113, PT ;  /* 0x00000071dd00720c */ /* 0x000fe40003f46270 */
[----:B------:R-:W-:Y:S02]  /*9a90*/  CS2R R56, SRZ ;  /* 0x0000000000387805 */ /* 0x000fe4000001ff00 */
[----:B------:R-:W-:Y:S02]  /*9aa0*/  CS2R R58, SRZ ;  /* 0x00000000003a7805 */ /* 0x000fe4000001ff00 */
[----:B------:R-:W-:-:S02]  /*9ab0*/  CS2R R44, SRZ ;  /* 0x00000000002c7805 */ /* 0x000fc4000001ff00 */
[----:B------:R-:W-:-:S05]  /*9ac0*/  CS2R R46, SRZ ;  /* 0x00000000002e7805 */ /* 0x000fca000001ff00 */
[----:B------:R0:W5:Y:S04]  /*9ad0*/  @!P2 LDG.E.128 R52, desc[UR50][R72.64+0x20] ;  /* 0x000020324834a981 */ /* 0x000168000c1e1d00 */
[----:B------:R0:W5:Y:S01]  /*9ae0*/  @!P2 LDG.E.128 R40, desc[UR50][R74.64+0x20] ;  /* 0x000020324a28a981 */ /* 0x000162000c1e1d00 */
[----:B------:R-:W-:-:S13]  /*9af0*/  ISETP.GE.AND P2, PT, R222, R113, PT ;  /* 0x00000071de00720c */ /* 0x000fda0003f46270 */
[----:B------:R0:W5:Y:S04]  /*9b00*/  @!P2 LDG.E.128 R56, desc[UR50][R72.64+0x40] ;  /* 0x000040324838a981 */ /* 0x000168000c1e1d00 */
[----:B------:R0:W5:Y:S02]  /*9b10*/  @!P2 LDG.E.128 R44, desc[UR50][R74.64+0x40] ;  /* 0x000040324a2ca981 */ /* 0x000164000c1e1d00 */
.L_x_494:
[----:B------:R-:W-:Y:S05]  /*9b20*/  BSYNC B1 ;  /* 0x0000000000017941 */ /* 0x000fea0003800000 */
.L_x_493:
[----:B------:R-:W1:Y:S01]  /*9b30*/  S2R R78, SR_TID.X ;  /* 0x00000000004e7919 */ /* 0x000e620000002100 */
[----:B------:R-:W-:Y:S01]  /*9b40*/  BSSY B1, `(.L_x_495) ;  /* 0x000002d000017945 */ /* 0x000fe20003800000 */
[----:B0-----:R-:W-:Y:S02]  /*9b50*/  CS2R R72, SRZ ;  /* 0x0000000000487805 */ /* 0x001fe4000001ff00 */
[----:B------:R-:W-:Y:S02]  /*9b60*/  CS2R R74, SRZ ;  /* 0x00000000004a7805 */ /* 0x000fe4000001ff00 */
[----:B------:R-:W-:Y:S02]  /*9b70*/  CS2R R76, SRZ ;  /* 0x00000000004c7805 */ /* 0x000fe4000001ff00 */
[----:B------:R-:W-:Y:S02]  /*9b80*/  CS2R R80, SRZ ;  /* 0x0000000000507805 */ /* 0x000fe4000001ff00 */
[----:B------:R-:W-:Y:S01]  /*9b90*/  CS2R R82, SRZ ;  /* 0x0000000000527805 */ /* 0x000fe2000001ff00 */
[----:B-1----:R-:W-:-:S02]  /*9ba0*/  VIADD R85, R78, 0xffffff80 ;  /* 0xffffff804e557836 */ /* 0x002fc40000000000 */
[----:B------:R-:W-:Y:S01]  /*9bb0*/  VIADD R84, R78, 0xffffff80 ;  /* 0xffffff804e547836 */ /* 0x000fe20000000000 */
[----:B------:R-:W-:-:S04]  /*9bc0*/  CS2R R78, SRZ ;  /* 0x00000000004e7805 */ /* 0x000fc8000001ff00 */
[----:B------:R-:W-:-:S04]  /*9bd0*/  LEA.HI R84, R84, R85, RZ, 0x1 ;  /* 0x0000005554547211 */ /* 0x000fc800078f08ff */
[----:B------:R-:W-:-:S05]  /*9be0*/  SHF.R.S32.HI R84, RZ, 0x1, R84 ;  /* 0x00000001ff547819 */ /* 0x000fca0000011454 */
[----:B------:R-:W-:-:S05]  /*9bf0*/  VIADD R84, R84, 0x80 ;  /* 0x0000008054547836 */ /* 0x000fca0000000000 */
[----:B------:R-:W-:-:S13]  /*9c00*/  ISETP.GE.AND P4, PT, R84, R92, PT ;  /* 0x0000005c5400720c */ /* 0x000fda0003f86270 */
[----:B------:R-:W-:Y:S05]  /*9c10*/  @P4 BRA `(.L_x_496) ;  /* 0x00000000007c4947 */ /* 0x000fea0003800000 */
[----:B------:R-:W-:Y:S01]  /*9c20*/  IADD3 R14, P2, P5, R104, R14, R5 ;  /* 0x0000000e680e7210 */ /* 0x000fe20007d5e005 */
[----:B------:R-:W-:Y:S01]  /*9c30*/  ULDC.64 UR4, c[0x0][0x3e8] ;  /* 0x0000fa0000047ab9 */ /* 0x000fe20000000a00 */
[----:B------:R-:W-:Y:S02]  /*9c40*/  CS2R R72, SRZ ;  /* 0x0000000000487805 */ /* 0x000fe4000001ff00 */
[----:B------:R-:W-:Y:S02]  /*9c50*/  CS2R R74, SRZ ;  /* 0x00000000004a7805 */ /* 0x000fe4000001ff00 */
[----:B------:R-:W-:Y:S02]  /*9c60*/  IADD3.X R11, R9, R11, R4, P2, P5 ;  /* 0x0000000b090b7210 */ /* 0x000fe400017ea404 */
[----:B------:R-:W-:Y:S02]  /*9c70*/  CS2R R60, SRZ ;  /* 0x00000000003c7805 */ /* 0x000fe4000001ff00 */
[----:B------:R-:W-:-:S02]  /*9c80*/  IADD3 R12, P2, P5, R96, R12, R7 ;  /* 0x0000000c600c7210 */ /* 0x000fc40007d5e007 */
[----:B------:R-:W-:Y:S02]  /*9c90*/  CS2R R62, SRZ ;  /* 0x00000000003e7805 */ /* 0x000fe4000001ff00 */
        /* <DEDUP_REMOVED lines=23> */
.L_x_496:
[----:B------:R-:W-:Y:S05]  /*9e10*/  BSYNC B1 ;  /* 0x0000000000017941 */ /* 0x000fea0003800000 */
.L_x_495:
        /* <DEDUP_REMOVED lines=9> */
[----:B------:R-:W-:Y:S01]  /*9eb0*/  IMAD.MOV.U32 R151, RZ, RZ, R46 ;  /* 0x000000ffff977224 */ /* 0x000fe200078e002e */
[----:B------:R-:W-:Y:S01]  /*9ec0*/  MOV R135, R80 ;  /* 0x0000005000877202 */ /* 0x000fe20000000f00 */
        /* <DEDUP_REMOVED lines=14> */
[----:B------:R-:W-:Y:S01]  /*9fb0*/  IMAD.MOV.U32 R134, RZ, RZ, R82 ;  /* 0x000000ffff867224 */ /* 0x000fe200078e0052 */
[----:B------:R-:W-:Y:S06]  /*9fc0*/  @!P2 BRA `(.L_x_497) ;  /* 0x000000000004a947 */ /* 0x000fec0003800000 */
[----:B------:R-:W-:Y:S01]  /*9fd0*/  BPT.TRAP 0x1 ;  /* 0x000000040000795c */ /* 0x000fe20000300000 */
.L_x_497:
[----:B------:R-:W2:Y:S01]  /*9fe0*/  LDL R11, [R1+0xc] ;  /* 0x00000c00010b7983 */ /* 0x000ea20000100800 */
[----:B------:R-:W-:Y:S01]  /*9ff0*/  IMAD R93, R19, 0x8, R18 ;  /* 0x00000008135d7824 */ /* 0x000fe200078e0212 */
[----:B------:R-:W-:Y:S01]  /*a000*/  BSSY B1, `(.L_x_498) ;  /* 0x0000004000017945 */ /* 0x000fe20003800000 */
[----:B--2---:R-:W-:-:S04]  /*a010*/  SHF.L.U32 R94, R11, 0x1f, RZ ;  /* 0x0000001f0b5e7819 */ /* 0x004fc800000006ff */
[----:B------:R-:W1:Y:S02]  /*a020*/  SYNCS.PHASECHK.TRANS64.TRYWAIT P5, [R93+URZ+0x33490], R94 ;  /* 0x0334905e5d0075a7 */ /* 0x000e6400080a017f */
[----:B-1----:R-:W-:Y:S05]  /*a030*/  @!P5 BRA `(.L_x_499) ;  /* 0x0000024c0054d947 */ /* 0x002fea0003800000 */
.L_x_789:
[----:B------:R-:W-:Y:S05]  /*a040*/  BSYNC B1 ;  /* 0x0000000000017941 */ /* 0x000fea0003800000 */
.L_x_498:
[----:B------:R-:W2:Y:S01]  /*a050*/  LDC R133, c[0x0][0x2f4] ;  /* 0x0000bd00ff857b82 */ /* 0x000ea20000000800 */
[----:B------:R-:W-:Y:S01]  /*a060*/  UMOV UR4, 0xffffffff ;  /* 0xffffffff00047882 */ /* 0x000fe20000000000 */
[----:B--2---:R-:W-:Y:S02]  /*a070*/  IMAD.IADD R139, R133, 0x1, -R114 ;  /* 0x00000001858b7824 */ /* 0x004fe400078e0a72 */
[----:B------:R-:W-:Y:S05]  /*a080*/  BRA.DIV UR4, `(.L_x_500) ;  /* 0x0000024e04547947 */ /* 0x000fea000b800000 */
[----:B------:R2:W3:Y:S04]  /*a090*/  SHFL.IDX PT, R149, R119, RZ, 0x1e1f ;  /* 0x001e1fff77957589 */ /* 0x0004e800000e0000 */
[----:B------:R2:W4:Y:S02]  /*a0a0*/  SHFL.IDX PT, R11, R120, RZ, 0x1e1f ;  /* 0x001e1fff780b7589 */ /* 0x00052400000e0000 */
.L_x_793:
[----:B------:R-:W-:Y:S04]  /*a0b0*/  BSSY B1, `(.L_x_501) ;  /* 0x00002f2000017945 */ /* 0x000fe80003800000 */
[----:B------:R-:W-:Y:S05]  /*a0c0*/  @P3 BRA `(.L_x_502) ;  /* 0x0000002c00c03947 */ /* 0x000fea0003800000 */
[----:B------:R-:W-:Y:S01]  /*a0d0*/  ISETP.NE.AND P3, PT, R28, RZ, PT ;  /* 0x000000ff1c00720c */ /* 0x000fe20003f65270 */
[----:B------:R-:W-:-:S12]  /*a0e0*/  BSSY B2, `(.L_x_503) ;  /* 0x00000f9000027945 */ /* 0x000fd80003800000 */
[----:B------:R-:W-:Y:S05]  /*a0f0*/  @!P3 BRA `(.L_x_504) ;  /* 0x0000000c00dcb947 */ /* 0x000fea0003800000 */
[----:B------:R-:W5:Y:S04]  /*a100*/  LDL R84, [R1+0x28] ;  /* 0x0000280001547983 */ /* 0x000f680000100800 */
[----:B0-----:R-:W2:Y:S04]  /*a110*/  LDL R14, [R1+0x2c] ;  /* 0x00002c00010e7983 */ /* 0x001ea80000100800 */
[----:B------:R-:W3:Y:S01]  /*a120*/  LDL R15, [R1+0x30] ;  /* 0x00003000010f7983 */ /* 0x000ee20000100800 */
[----:B------:R-:W-:-:S04]  /*a130*/  SEL R12, R114, R139, !P0 ;  /* 0x0000008b720c7207 */ /* 0x000fc80004000000 */
[----:B------:R-:W-:-:S04]  /*a140*/  SHF.R.S32.HI R13, RZ, 0x1f, R12 ;  /* 0x0000001fff0d7819 */ /* 0x000fc8000001140c */
[----:B------:R-:W-:-:S04]  /*a150*/  LEA.HI R13, R13, R12, RZ, 0x5 ;  /* 0x0000000c0d0d7211 */ /* 0x000fc800078f28ff */
[----:B------:R-:W-:-:S04]  /*a160*/  LEA.HI.SX32 R162, R13, R112, 0x1b ;  /* 0x000000700da27211 */ /* 0x000fc800078fdaff */
[----:B------:R-:W-:-:S04]  /*a170*/  SHF.R.S32.HI R13, RZ, 0x1f, R162 ;  /* 0x0000001fff0d7819 */ /* 0x000fc800000114a2 */
[----:B------:R-:W-:Y:S01]  /*a180*/  LEA.HI R13, R13, R162, RZ, 0x2 ;  /* 0x000000a20d0d7211 */ /* 0x000fe200078f10ff */
[----:B------:R-:W-:-:S03]  /*a190*/  IMAD.SHL.U32 R162, R162, 0x10, RZ ;  /* 0x00000010a2a27824 */ /* 0x000fc600078e00ff */
[----:B------:R-:W-:Y:S02]  /*a1a0*/  SHF.R.S32.HI R13, RZ, 0x2, R13 ;  /* 0x00000002ff0d7819 */ /* 0x000fe4000001140d */
[----:B------:R-:W-:Y:S01]  /*a1b0*/  ISETP.GE.AND P3, PT, R16, R113, PT ;  /* 0x000000711000720c */ /* 0x000fe20003f66270 */
[----:B------:R-:W-:Y:S01]  /*a1c0*/  BSSY B3, `(.L_x_505) ;  /* 0x00000e3000037945 */ /* 0x000fe20003800000 */
[----:B-----5:R-:W-:-:S04]  /*a1d0*/  LOP3.LUT R12, R84, 0x30, R162, 0xf8, !PT ;  /* 0x00000030540c7812 */ /* 0x020fc800078ef8a2 */
[----:B--2---:R-:W-:Y:S01]  /*a1e0*/  LOP3.LUT R12, R12, R14, RZ, 0x3c, !PT ;  /* 0x0000000e0c0c7212 */ /* 0x004fe200078e3cff */
[----:B---3--:R-:W-:-:S04]  /*a1f0*/  IMAD R13, R13, 0x2800, R15 ;  /* 0x000028000d0d7824 */ /* 0x008fc800078e020f */
[----:B------:R-:W-:-:S04]  /*a200*/  IMAD.IADD R12, R13, 0x1, R12 ;  /* 0x000000010d0c7824 */ /* 0x000fc800078e020c */
[C---:B------:R-:W-:Y:S02]  /*a210*/  IMAD R84, R19.reuse, 0x7800, R12 ;  /* 0x0000780013547824 */ /* 0x040fe400078e020c */
[----:B------:R-:W-:-:S03]  /*a220*/  IMAD R12, R19, 0x7800, R128 ;  /* 0x00007800130c7824 */ /* 0x000fc600078e0280 */
[C---:B------:R-:W-:Y:S01]  /*a230*/  IADD3 R84, R18.reuse, R84, RZ ;  /* 0x0000005412547210 */ /* 0x040fe20007ffe0ff */
[----:B------:R-:W-:-:S05]  /*a240*/  IMAD.IADD R12, R18, 0x1, R12 ;  /* 0x00000001120c7824 */ /* 0x000fca00078e020c */
[----:B------:R-:W0:Y:S04]  /*a250*/  LDS.128 R84, [R84+0x24200] ;  /* 0x0242000054547984 */ /* 0x000e280000000c00 */
[----:B------:R-:W2:Y:S01]  /*a260*/  LDS.128 R12, [R12+0x24200] ;  /* 0x024200000c0c7984 */ /* 0x000ea20000000c00 */
[----:B------:R-:W-:Y:S05]  /*a270*/  @P3 BRA `(.L_x_506) ;  /* 0x0000000c005c3947 */ /* 0x000fea0003800000 */
[----:B------:R-:W-:Y:S02]  /*a280*/  SHF.R.U32.HI R38, RZ, 0x8, R49 ;  /* 0x00000008ff267819 */ /* 0x000fe40000011631 */
[--C-:B------:R-:W-:Y:S02]  /*a290*/  SHF.R.U32.HI R36, RZ, 0x10, R51.reuse ;  /* 0x00000010ff247819 */ /* 0x100fe40000011633 */
[----:B------:R-:W-:Y:S01]  /*a2a0*/  SHF.R.U32.HI R163, RZ, 0x8, R51 ;  /* 0x00000008ffa37819 */ /* 0x000fe20000011633 */
[----:B------:R-:W-:Y:S01]  /*a2b0*/  IMAD.SHL.U32 R167, R38, 0x100, RZ ;  /* 0x0000010026a77824 */ /* 0x000fe200078e00ff */
[----:B------:R-:W-:Y:S02]  /*a2c0*/  LOP3.LUT R165, R51, 0xff0000ff, RZ, 0xc0, !PT ;  /* 0xff0000ff33a57812 */ /* 0x000fe400078ec0ff */
[----:B------:R-:W-:Y:S01]  /*a2d0*/  SHF.R.U32.HI R51, RZ, 0x8, R37 ;  /* 0x00000008ff337819 */ /* 0x000fe20000011625 */
[----:B------:R-:W-:Y:S01]  /*a2e0*/  IMAD.SHL.U32 R163, R163, 0x100, RZ ;  /* 0x00000100a3a37824 */ /* 0x000fe200078e00ff */
[----:B------:R-:W-:-:S02]  /*a2f0*/  SHF.R.U32.HI R48, RZ, 0x10, R49 ;  /* 0x00000010ff307819 */ /* 0x000fc40000011631 */
[----:B------:R-:W-:Y:S02]  /*a300*/  LOP3.LUT R50, R49, 0xff0000ff, RZ, 0xc0, !PT ;  /* 0xff0000ff31327812 */ /* 0x000fe400078ec0ff */
[----:B------:R-:W-:Y:S01]  /*a310*/  SHF.R.U32.HI R164, RZ, 0x10, R37 ;  /* 0x00000010ffa47819 */ /* 0x000fe20000011625 */
[----:B------:R-:W-:Y:S01]  /*a320*/  IMAD.U32 R48, R48, 0x10000, RZ ;  /* 0x0001000030307824 */ /* 0x000fe200078e00ff */
[----:B------:R-:W-:Y:S02]  /*a330*/  LOP3.LUT R166, R37, 0xff0000ff, RZ, 0xc0, !PT ;  /* 0xff0000ff25a67812 */ /* 0x000fe400078ec0ff */
[--C-:B------:R-:W-:Y:S01]  /*a340*/  SHF.R.U32.HI R37, RZ, 0x10, R39.reuse ;  /* 0x00000010ff257819 */ /* 0x100fe20000011627 */
[----:B------:R-:W-:Y:S01]  /*a350*/  IMAD.U32 R164, R164, 0x10000, RZ ;  /* 0x00010000a4a47824 */ /* 0x000fe200078e00ff */
[----:B------:R-:W-:Y:S02]  /*a360*/  SHF.R.U32.HI R38, RZ, 0x8, R39 ;  /* 0x00000008ff267819 */ /* 0x000fe40000011627 */
[----:B------:R-:W-:Y:S01]  /*a370*/  LOP3.LUT R49, R39, 0xff0000ff, RZ, 0xc0, !PT ;  /* 0xff0000ff27317812 */ /* 0x000fe200078ec0ff */
[----:B------:R-:W-:Y:S01]  /*a380*/  IMAD.SHL.U32 R39, R51, 0x100, RZ ;  /* 0x0000010033277824 */ /* 0x000fe200078e00ff */
[----:B------:R-:W-:Y:S01]  /*a390*/  LOP3.LUT R50, R50, 0xff00, R167, 0xf8, !PT ;  /* 0x0000ff0032327812 */ /* 0x000fe200078ef8a7 */
[----:B------:R-:W-:Y:S01]  /*a3a0*/  IMAD.SHL.U32 R38, R38, 0x100, RZ ;  /* 0x0000010026267824 */ /* 0x000fe200078e00ff */
[----:B------:R-:W-:Y:S01]  /*a3b0*/  LOP3.LUT R51, R165, 0xff00, R163, 0xf8, !PT ;  /* 0x0000ff00a5337812 */ /* 0x000fe200078ef8a3 */
[----:B------:R-:W-:Y:S01]  /*a3c0*/  IMAD.U32 R37, R37, 0x10000, RZ ;  /* 0x0001000025257824 */ /* 0x000fe200078e00ff */
[----:B------:R-:W-:-:S02]  /*a3d0*/  LOP3.LUT R39, R166, 0xff00, R39, 0xf8, !PT ;  /* 0x0000ff00a6277812 */ /* 0x000fc400078ef827 */
[----:B------:R-:W-:Y:S02]  /*a3e0*/  LOP3.LUT R165, R50, 0xff0000, R48, 0xf8, !PT ;  /* 0x00ff000032a57812 */ /* 0x000fe400078ef830 */
[----:B------:R-:W-:Y:S02]  /*a3f0*/  LOP3.LUT R50, R39, 0xff0000, R164, 0xf8, !PT ;  /* 0x00ff000027327812 */ /* 0x000fe400078ef8a4 */
[----:B0-----:R-:W-:Y:S02]  /*a400*/  F2FP.F16.E4M3.UNPACK_B R163, R85 ;  /* 0x00000055ffa3723e */ /* 0x001fe400020006ff */
[----:B------:R-:W-:Y:S02]  /*a410*/  F2FP.F16.E4M3.UNPACK_B R166, R50 ;  /* 0x00000032ffa6723e */ /* 0x000fe400020006ff */
[----:B--2---:R-:W-:Y:S01]  /*a420*/  F2FP.F16.E4M3.UNPACK_B R39, R13 ;  /* 0x0000000dff27723e */ /* 0x004fe200020006ff */
[----:B------:R-:W-:Y:S01]  /*a430*/  HADD2.F32 R48, -RZ, R163.H0_H0 ;  /* 0x200000a3ff307230 */ /* 0x000fe20000004100 */
[----:B------:R-:W-:Y:S01]  /*a440*/  F2FP.F16.E4M3.UNPACK_B R167, R165 ;  /* 0x000000a5ffa7723e */ /* 0x000fe200020006ff */
[----:B------:R-:W-:Y:S01]  /*a450*/  HADD2.F32 R169, -RZ, R166.H0_H0 ;  /* 0x200000a6ffa97230 */ /* 0x000fe20000004100 */
[----:B------:R-:W-:Y:S01]  /*a460*/  F2FP.F16.E4M3.UNPACK_B R85, R85.H1 ;  /* 0x00000055ff55723e */ /* 0x000fe200030006ff */
[----:B------:R-:W-:Y:S01]  /*a470*/  HADD2.F32 R164, -RZ, R39.H0_H0 ;  /* 0x20000027ffa47230 */ /* 0x000fe20000004100 */
[----:B------:R-:W-:Y:S01]  /*a480*/  F2FP.F16.E4M3.UNPACK_B R165, R165.H1 ;  /* 0x000000a5ffa5723e */ /* 0x000fe200030006ff */
[----:B------:R-:W-:-:S02]  /*a490*/  HADD2.F32 R168, -RZ, R167.H0_H0 ;  /* 0x200000a7ffa87230 */ /* 0x000fc40000004100 */
[-C--:B------:R-:W-:Y:S01]  /*a4a0*/  FMUL.FTZ R170, R48, R169.reuse ;  /* 0x000000a930aa7220 */ /* 0x080fe20000410000 */
[----:B------:R-:W-:Y:S02]  /*a4b0*/  HADD2.F32 R166, -RZ, R166.H1_H1 ;  /* 0x300000a6ffa67230 */ /* 0x000fe40000004100 */
[C---:B------:R-:W-:Y:S01]  /*a4c0*/  FMUL.FTZ R169, R164.reuse, R169 ;  /* 0x000000a9a4a97220 */ /* 0x040fe20000410000 */
[----:B------:R-:W-:Y:S02]  /*a4d0*/  HADD2.F32 R39, -RZ, R39.H1_H1 ;  /* 0x30000027ff277230 */ /* 0x000fe40000004100 */
[-C--:B------:R-:W-:Y:S01]  /*a4e0*/  FFMA.FTZ R164, R164, R168.reuse, -R170 ;  /* 0x000000a8a4a47223 */ /* 0x080fe200000108aa */
[----:B------:R-:W-:Y:S02]  /*a4f0*/  HADD2.F32 R167, -RZ, R167.H1_H1 ;  /* 0x300000a7ffa77230 */ /* 0x000fe40000004100 */
[----:B------:R-:W-:Y:S01]  /*a500*/  FFMA.FTZ R48, R48, R168, R169 ;  /* 0x000000a830307223 */ /* 0x000fe200000100a9 */
[----:B------:R-:W-:Y:S01]  /*a510*/  HADD2.F32 R168, -RZ, R163.H1_H1 ;  /* 0x300000a3ffa87230 */ /* 0x000fe20000004100 */
[----:B------:R-:W-:-:S02]  /*a520*/  SHF.L.U32 R36, R36, 0x10, RZ ;  /* 0x0000001024247819 */ /* 0x000fc400000006ff */
[----:B------:R-:W-:Y:S02]  /*a530*/  LOP3.LUT R49, R49, 0xff00, R38, 0xf8, !PT ;  /* 0x0000ff0031317812 */ /* 0x000fe400078ef826 */
[CC--:B------:R-:W-:Y:S01]  /*a540*/  FMUL.FTZ R163, R168.reuse, R166.reuse ;  /* 0x000000a6a8a37220 */ /* 0x0c0fe20000410000 */
[----:B------:R-:W-:Y:S01]  /*a550*/  FMUL.FTZ R166, R39, R166 ;  /* 0x000000a627a67220 */ /* 0x000fe20000410000 */
[----:B------:R-:W-:Y:S02]  /*a560*/  LOP3.LUT R51, R51, 0xff0000, R36, 0xf8, !PT ;  /* 0x00ff000033337812 */ /* 0x000fe400078ef824 */
[-C--:B------:R-:W-:Y:S01]  /*a570*/  FFMA.FTZ R163, R39, R167.reuse, -R163 ;  /* 0x000000a727a37223 */ /* 0x080fe200000108a3 */
[----:B------:R-:W-:Y:S01]  /*a580*/  FFMA.FTZ R39, R168, R167, R166 ;  /* 0x000000a7a8277223 */ /* 0x000fe200000100a6 */
[----:B------:R-:W-:Y:S01]  /*a590*/  F2FP.F16.E4M3.UNPACK_B R166, R50.H1 ;  /* 0x00000032ffa6723e */ /* 0x000fe200030006ff */
[----:B------:R-:W-:Y:S01]  /*a5a0*/  HADD2.F32 R168, -RZ, R165.H0_H0 ;  /* 0x200000a5ffa87230 */ /* 0x000fe20000004100 */
[----:B------:R-:W-:Y:S01]  /*a5b0*/  F2FP.F16.E4M3.UNPACK_B R167, R13.H1 ;  /* 0x0000000dffa7723e */ /* 0x000fe200030006ff */
[----:B------:R-:W-:Y:S01]  /*a5c0*/  HADD2.F32 R13, -RZ, R85.H0_H0 ;  /* 0x20000055ff0d7230 */ /* 0x000fe20000004100 */
[----:B------:R-:W-:Y:S01]  /*a5d0*/  LOP3.LUT R36, R49, 0xff0000, R37, 0xf8, !PT ;  /* 0x00ff000031247812 */ /* 0x000fe200078ef825 */
[----:B------:R-:W-:-:S02]  /*a5e0*/  HADD2.F32 R169, -RZ, R166.H0_H0 ;  /* 0x200000a6ffa97230 */ /* 0x000fc40000004100 */
[----:B------:R-:W-:Y:S02]  /*a5f0*/  HADD2.F32 R50, -RZ, R167.H0_H0 ;  /* 0x200000a7ff327230 */ /* 0x000fe40000004100 */
[----:B------:R-:W-:Y:S02]  /*a600*/  HADD2.F32 R85, -RZ, R85.H1_H1 ;  /* 0x30000055ff557230 */ /* 0x000fe40000004100 */
[-C--:B------:R-:W-:Y:S01]  /*a610*/  FMUL.FTZ R170, R13, R169.reuse ;  /* 0x000000a90daa7220 */ /* 0x080fe20000410000 */
[----:B------:R-:W-:Y:S02]  /*a620*/  HADD2.F32 R166, -RZ, R166.H1_H1 ;  /* 0x300000a6ffa67230 */ /* 0x000fe40000004100 */
[C---:B------:R-:W-:Y:S01]  /*a630*/  FMUL.FTZ R169, R50.reuse, R169 ;  /* 0x000000a932a97220 */ /* 0x040fe20000410000 */
[----:B------:R-:W-:Y:S02]  /*a640*/  IMAD.MOV.U32 R37, RZ, RZ, R87 ;  /* 0x000000ffff257224 */ /* 0x000fe400078e0057 */
[----:B------:R-:W-:Y:S01]  /*a650*/  FFMA.FTZ R50, R50, R168, -R170 ;  /* 0x000000a832327223 */ /* 0x000fe200000108aa */
[----:B------:R-:W-:-:S02]  /*a660*/  IMAD.MOV.U32 R87, RZ, RZ, R15 ;  /* 0x000000ffff577224 */ /* 0x000fc400078e000f */
[----:B------:R-:W-:Y:S01]  /*a670*/  FFMA.FTZ R13, R13, R168, R169 ;  /* 0x000000a80d0d7223 */ /* 0x000fe200000100a9 */
[----:B------:R-:W-:Y:S01]  /*a680*/  HADD2.F32 R168, -RZ, R167.H1_H1 ;  /* 0x300000a7ffa87230 */ /* 0x000fe20000004100 */
[----:B------:R-:W-:Y:S01]  /*a690*/  F2FP.F16.E4M3.UNPACK_B R38, R37 ;  /* 0x00000025ff26723e */ /* 0x000fe200020006ff */
[----:B------:R-:W-:Y:S02]  /*a6a0*/  HADD2.F32 R167, -RZ, R165.H1_H1 ;  /* 0x300000a5ffa77230 */ /* 0x000fe40000004100 */
[-C--:B------:R-:W-:Y:S01]  /*a6b0*/  FMUL.FTZ R165, R85, R166.reuse ;  /* 0x000000a655a57220 */ /* 0x080fe20000410000 */
[----:B------:R-:W-:Y:S01]  /*a6c0*/  F2FP.F16.E4M3.UNPACK_B R15, R87 ;  /* 0x00000057ff0f723e */ /* 0x000fe200020006ff */
[C---:B------:R-:W-:Y:S01]  /*a6d0*/  FMUL.FTZ R166, R168.reuse, R166 ;  /* 0x000000a6a8a67220 */ /* 0x040fe20000410000 */
[----:B------:R-:W-:Y:S01]  /*a6e0*/  F2FP.F16.E4M3.UNPACK_B R37, R37.H1 ;  /* 0x00000025ff25723e */ /* 0x000fe200030006ff */
[----:B------:R-:W-:Y:S01]  /*a6f0*/  FFMA.FTZ R165, R168, R167, -R165 ;  /* 0x000000a7a8a57223 */ /* 0x000fe200000108a5 */
[----:B------:R-:W-:-:S02]  /*a700*/  HADD2.F32 R168, -RZ, R38.H0_H0 ;  /* 0x20000026ffa87230 */ /* 0x000fc40000004100 */
[----:B------:R-:W-:Y:S01]  /*a710*/  FFMA.FTZ R85, R85, R167, R166 ;  /* 0x000000a755557223 */ /* 0x000fe200000100a6 */
[-C--:B------:R-:W-:Y:S01]  /*a720*/  F2FP.F16.E4M3.UNPACK_B R166, R36.reuse ;  /* 0x00000024ffa6723e */ /* 0x080fe200020006ff */
[--C-:B------:R-:W-:Y:S01]  /*a730*/  HADD2.F32 R170, -RZ, R15.reuse.H0_H0 ;  /* 0x2000000fffaa7230 */ /* 0x100fe20000004100 */
[-C--:B------:R-:W-:Y:S01]  /*a740*/  F2FP.F16.E4M3.UNPACK_B R167, R51.reuse ;  /* 0x00000033ffa7723e */ /* 0x080fe200020006ff */
[----:B------:R-:W-:Y:S01]  /*a750*/  HADD2.F32 R15, -RZ, R15.H1_H1 ;  /* 0x3000000fff0f7230 */ /* 0x000fe20000004100 */
[----:B------:R-:W-:Y:S01]  /*a760*/  F2FP.F16.E4M3.UNPACK_B R36, R36.H1 ;  /* 0x00000024ff24723e */ /* 0x000fe200030006ff */
[--C-:B------:R-:W-:Y:S01]  /*a770*/  HADD2.F32 R49, -RZ, R166.reuse.H0_H0 ;  /* 0x200000a6ff317230 */ /* 0x100fe20000004100 */
[----:B------:R-:W-:Y:S01]  /*a780*/  F2FP.F16.E4M3.UNPACK_B R51, R51.H1 ;  /* 0x00000033ff33723e */ /* 0x000fe200030006ff */
[----:B------:R-:W-:Y:S01]  /*a790*/  HADD2.F32 R169, -RZ, R167.H0_H0 ;  /* 0x200000a7ffa97230 */ /* 0x000fe20000004100 */
[----:B------:R-:W-:Y:S01]  /*a7a0*/  F2FP.SATFINITE.E4M3.F32.PACK_AB_MERGE_C R50, R165, R50, RZ ;  /* 0x00000032a532723e */ /* 0x000fe200048070ff */
[----:B------:R-:W-:-:S02]  /*a7b0*/  HADD2.F32 R166, -RZ, R166.H1_H1 ;  /* 0x300000a6ffa67230 */ /* 0x000fc40000004100 */
[-C--:B------:R-:W-:Y:S01]  /*a7c0*/  FMUL.FTZ R171, R168, R49.reuse ;  /* 0x00000031a8ab7220 */ /* 0x080fe20000410000 */
[C---:B------:R-:W-:Y:S01]  /*a7d0*/  FMUL.FTZ R49, R170.reuse, R49 ;  /* 0x00000031aa317220 */ /* 0x040fe20000410000 */
[----:B------:R-:W-:Y:S01]  /*a7e0*/  HADD2.F32 R167, -RZ, R167.H1_H1 ;  /* 0x300000a7ffa77230 */ /* 0x000fe20000004100 */
[----:B------:R-:W-:Y:S01]  /*a7f0*/  F2FP.SATFINITE.E4M3.F32.PACK_AB_MERGE_C R163, R163, R164, R50 ;  /* 0x000000a4a3a3723e */ /* 0x000fe20004807032 */
[-C--:B------:R-:W-:Y:S01]  /*a800*/  FFMA.FTZ R171, R170, R169.reuse, -R171 ;  /* 0x000000a9aaab7223 */ /* 0x080fe200000108ab */
[----:B------:R-:W-:Y:S01]  /*a810*/  FFMA.FTZ R168, R168, R169, R49 ;  /* 0x000000a9a8a87223 */ /* 0x000fe20000010031 */
[----:B------:R-:W-:Y:S01]  /*a820*/  HADD2.F32 R49, -RZ, R38.H1_H1 ;  /* 0x30000026ff317230 */ /* 0x000fe20000004100 */
[----:B------:R-:W-:Y:S01]  /*a830*/  F2FP.F16.E4M3.UNPACK_B R50, R84.H1 ;  /* 0x00000054ff32723e */ /* 0x000fe200030006ff */
[--C-:B------:R-:W-:Y:S01]  /*a840*/  HADD2.F32 R169, -RZ, R36.reuse.H0_H0 ;  /* 0x20000024ffa97230 */ /* 0x100fe20000004100 */
[----:B------:R-:W-:Y:S01]  /*a850*/  F2FP.SATFINITE.E4M3.F32.PACK_AB_MERGE_C R13, R85, R13, RZ ;  /* 0x0000000d550d723e */ /* 0x000fe200048070ff */
[----:B------:R-:W-:-:S02]  /*a860*/  HADD2.F32 R36, -RZ, R36.H1_H1 ;  /* 0x30000024ff247230 */ /* 0x000fc40000004100 */
[----:B------:R-:W-:Y:S01]  /*a870*/  FMUL.FTZ R38, R49, R166 ;  /* 0x000000a631267220 */ /* 0x000fe20000410000 */
[----:B------:R-:W-:Y:S02]  /*a880*/  F2FP.F16.E4M3.UNPACK_B R85, R158.H1 ;  /* 0x0000009eff55723e */ /* 0x000fe400030006ff */
[----:B------:R-:W-:Y:S01]  /*a890*/  F2FP.F16.E4M3.UNPACK_B R84, R84 ;  /* 0x00000054ff54723e */ /* 0x000fe200020006ff */
[CC--:B------:R-:W-:Y:S01]  /*a8a0*/  FFMA.FTZ R38, R15.reuse, R167.reuse, -R38 ;  /* 0x000000a70f267223 */ /* 0x0c0fe20000010826 */
[----:B------:R-:W-:Y:S01]  /*a8b0*/  FMUL.FTZ R15, R15, R166 ;  /* 0x000000a60f0f7220 */ /* 0x000fe20000410000 */
[--C-:B------:R-:W-:Y:S01]  /*a8c0*/  HADD2.F32 R166, -RZ, R51.reuse.H0_H0 ;  /* 0x20000033ffa67230 */ /* 0x100fe20000004100 */
[----:B------:R-:W-:Y:S01]  /*a8d0*/  F2FP.F16.E4M3.UNPACK_B R158, R158 ;  /* 0x0000009eff9e723e */ /* 0x000fe200020006ff */
[----:B------:R-:W-:Y:S02]  /*a8e0*/  HADD2.F32 R51, -RZ, R51.H1_H1 ;  /* 0x30000033ff337230 */ /* 0x000fe40000004100 */
[----:B------:R-:W-:Y:S01]  /*a8f0*/  FFMA.FTZ R15, R49, R167, R15 ;  /* 0x000000a7310f7223 */ /* 0x000fe2000001000f */
[----:B------:R-:W-:Y:S01]  /*a900*/  F2FP.F16.E4M3.UNPACK_B R49, R87.H1 ;  /* 0x00000057ff31723e */ /* 0x000fe200030006ff */
[--C-:B------:R-:W-:Y:S01]  /*a910*/  HADD2.F32 R87, -RZ, R37.reuse.H0_H0 ;  /* 0x20000025ff577230 */ /* 0x100fe20000004100 */
[----:B------:R-:W-:Y:S01]  /*a920*/  F2FP.SATFINITE.E4M3.F32.PACK_AB_MERGE_C R39, R39, R48, R13 ;  /* 0x000000302727723e */ /* 0x000fe2000480700d */
[----:B------:R-:W-:-:S02]  /*a930*/  HADD2.F32 R37, -RZ, R37.H1_H1 ;  /* 0x30000025ff257230 */ /* 0x000fc40000004100 */
[--C-:B------:R-:W-:Y:S02]  /*a940*/  HADD2.F32 R167, -RZ, R49.reuse.H0_H0 ;  /* 0x20000031ffa77230 */ /* 0x100fe40000004100 */
[-C--:B------:R-:W-:Y:S01]  /*a950*/  FMUL.FTZ R170, R87, R169.reuse ;  /* 0x000000a957aa7220 */ /* 0x080fe20000410000 */
[----:B------:R-:W-:Y:S02]  /*a960*/  HADD2.F32 R49, -RZ, R49.H1_H1 ;  /* 0x30000031ff317230 */ /* 0x000fe40000004100 */
[--C-:B------:R-:W-:Y:S02]  /*a970*/  HADD2.F32 R165, -RZ, R85.reuse.H0_H0 ;  /* 0x20000055ffa57230 */ /* 0x100fe40000004100 */
[C---:B------:R-:W-:Y:S01]  /*a980*/  FFMA.FTZ R170, R167.reuse, R166, -R170 ;  /* 0x000000a6a7aa7223 */ /* 0x040fe200000108aa */
[----:B------:R-:W-:Y:S01]  /*a990*/  FMUL.FTZ R167, R167, R169 ;  /* 0x000000a9a7a77220 */ /* 0x000fe20000410000 */
[----:B------:R-:W-:Y:S02]  /*a9a0*/  HADD2.F32 R85, -RZ, R85.H1_H1 ;  /* 0x30000055ff557230 */ /* 0x000fe40000004100 */
[----:B------:R-:W-:-:S02]  /*a9b0*/  IMAD.MOV.U32 R13, RZ, RZ, R163 ;  /* 0x000000ffff0d7224 */ /* 0x000fc400078e00a3 */
[----:B------:R-:W-:Y:S01]  /*a9c0*/  FFMA.FTZ R167, R87, R166, R167 ;  /* 0x000000a657a77223 */ /* 0x000fe200000100a7 */
[-C--:B------:R-:W-:Y:S01]  /*a9d0*/  FMUL.FTZ R87, R37, R36.reuse ;  /* 0x0000002425577220 */ /* 0x080fe20000410000 */
[----:B------:R-:W-:-:S03]  /*a9e0*/  FMUL.FTZ R36, R49, R36 ;  /* 0x0000002431247220 */ /* 0x000fc60000410000 */
[-C--:B------:R-:W-:Y:S01]  /*a9f0*/  FFMA.FTZ R87, R49, R51.reuse, -R87 ;  /* 0x0000003331577223 */ /* 0x080fe20000010857 */
[----:B------:R-:W-:Y:S01]  /*aa00*/  FFMA.FTZ R37, R37, R51, R36 ;  /* 0x0000003325257223 */ /* 0x000fe20000010024 */
[-C--:B------:R-:W-:Y:S01]  /*aa10*/  F2FP.F16.E4M3.UNPACK_B R36, R159.reuse.H1 ;  /* 0x0000009fff24723e */ /* 0x080fe200030006ff */
[--C-:B------:R-:W-:Y:S01]  /*aa20*/  HADD2.F32 R51, -RZ, R50.reuse.H0_H0 ;  /* 0x20000032ff337230 */ /* 0x100fe20000004100 */
[-C--:B------:R-:W-:Y:S01]  /*aa30*/  F2FP.F16.E4M3.UNPACK_B R49, R12.reuse.H1 ;  /* 0x0000000cff31723e */ /* 0x080fe200030006ff */
[----:B------:R-:W-:Y:S01]  /*aa40*/  HADD2.F32 R50, -RZ, R50.H1_H1 ;  /* 0x30000032ff327230 */ /* 0x000fe20000004100 */
[----:B------:R-:W-:Y:S01]  /*aa50*/  F2FP.F16.E4M3.UNPACK_B R159, R159 ;  /* 0x0000009fff9f723e */ /* 0x000fe200020006ff */
[--C-:B------:R-:W-:Y:S01]  /*aa60*/  HADD2.F32 R169, -RZ, R36.reuse.H0_H0 ;  /* 0x20000024ffa97230 */ /* 0x100fe20000004100 */
[----:B------:R-:W-:Y:S01]  /*aa70*/  F2FP.F16.E4M3.UNPACK_B R12, R12 ;  /* 0x0000000cff0c723e */ /* 0x000fe200020006ff */
[----:B------:R-:W-:Y:S01]  /*aa80*/  HADD2.F32 R164, -RZ, R49.H0_H0 ;  /* 0x20000031ffa47230 */ /* 0x000fe20000004100 */
[----:B------:R-:W-:Y:S01]  /*aa90*/  F2FP.SATFINITE.E4M3.F32.PACK_AB_MERGE_C R87, R87, R170, RZ ;  /* 0x000000aa5757723e */ /* 0x000fe200048070ff */
[----:B------:R-:W-:-:S02]  /*aaa0*/  HADD2.F32 R36, -RZ, R36.H1_H1 ;  /* 0x30000024ff247230 */ /* 0x000fc40000004100 */
[-C--:B------:R-:W-:Y:S01]  /*aab0*/  FMUL.FTZ R166, R51, R169.reuse ;  /* 0x000000a933a67220 */ /* 0x080fe20000410000 */
[----:B------:R-:W-:Y:S02]  /*aac0*/  HADD2.F32 R49, -RZ, R49.H1_H1 ;  /* 0x30000031ff317230 */ /* 0x000fe40000004100 */
[C---:B------:R-:W-:Y:S01]  /*aad0*/  FMUL.FTZ R169, R164.reuse, R169 ;  /* 0x000000a9a4a97220 */ /* 0x040fe20000410000 */
[----:B------:R-:W-:Y:S01]  /*aae0*/  F2FP.SATFINITE.E4M3.F32.PACK_AB_MERGE_C R37, R37, R167, RZ ;  /* 0x000000a72525723e */ /* 0x000fe200048070ff */
[----:B------:R-:W-:Y:S01]  /*aaf0*/  FFMA.FTZ R166, R164, R165, -R166 ;  /* 0x000000a5a4a67223 */ /* 0x000fe200000108a6 */
[----:B------:R-:W-:Y:S01]  /*ab00*/  F2FP.SATFINITE.E4M3.F32.PACK_AB_MERGE_C R38, R38, R171, R87 ;  /* 0x000000ab2626723e */ /* 0x000fe20004807057 */
[----:B------:R-:W-:Y:S01]  /*ab10*/  FFMA.FTZ R169, R51, R165, R169 ;  /* 0x000000a533a97223 */ /* 0x000fe200000100a9 */
[CC--:B------:R-:W-:Y:S01]  /*ab20*/  FMUL.FTZ R51, R50.reuse, R36.reuse ;  /* 0x0000002432337220 */ /* 0x0c0fe20000410000 */
[----:B------:R-:W-:Y:S01]  /*ab30*/  FMUL.FTZ R36, R49, R36 ;  /* 0x0000002431247220 */ /* 0x000fe20000410000 */
[----:B------:R-:W-:Y:S01]  /*ab40*/  HADD2.F32 R165, -RZ, R159.H0_H0 ;  /* 0x2000009fffa57230 */ /* 0x000fe20000004100 */
[----:B------:R-:W-:Y:S01]  /*ab50*/  F2FP.SATFINITE.E4M3.F32.PACK_AB_MERGE_C R37, R15, R168, R37 ;  /* 0x000000a80f25723e */ /* 0x000fe20004807025 */
[-C--:B------:R-:W-:Y:S01]  /*ab60*/  FFMA.FTZ R49, R49, R85.reuse, -R51 ;  /* 0x0000005531317223 */ /* 0x080fe20000010833 */
[----:B------:R-:W-:Y:S01]  /*ab70*/  FFMA.FTZ R36, R50, R85, R36 ;  /* 0x0000005532247223 */ /* 0x000fe20000010024 */
[----:B------:R-:W-:-:S02]  /*ab80*/  HADD2.F32 R50, -RZ, R84.H0_H0 ;  /* 0x20000054ff327230 */ /* 0x000fc40000004100 */
[----:B------:R-:W-:Y:S01]  /*ab90*/  HADD2.F32 R85, -RZ, R12.H0_H0 ;  /* 0x2000000cff557230 */ /* 0x000fe20000004100 */
[----:B------:R-:W-:Y:S01]  /*aba0*/  F2FP.SATFINITE.E4M3.F32.PACK_AB_MERGE_C R49, R49, R166, RZ ;  /* 0x000000a63131723e */ /* 0x000fe200048070ff */
[----:B------:R-:W-:Y:S02]  /*abb0*/  HADD2.F32 R51, -RZ, R158.H0_H0 ;  /* 0x2000009eff337230 */ /* 0x000fe40000004100 */
[-C--:B------:R-:W-:Y:S01]  /*abc0*/  FMUL.FTZ R164, R50, R165.reuse ;  /* 0x000000a532a47220 */ /* 0x080fe20000410000 */
[----:B------:R-:W-:Y:S02]  /*abd0*/  HADD2.F32 R159, -RZ, R159.H1_H1 ;  /* 0x3000009fff9f7230 */ /* 0x000fe40000004100 */
[C---:B------:R-:W-:Y:S01]  /*abe0*/  FMUL.FTZ R165, R85.reuse, R165 ;  /* 0x000000a555a57220 */ /* 0x040fe20000410000 */
[----:B------:R-:W-:Y:S02]  /*abf0*/  HADD2.F32 R84, -RZ, R84.H1_H1 ;  /* 0x30000054ff547230 */ /* 0x000fe40000004100 */
[----:B------:R-:W-:Y:S01]  /*ac00*/  FFMA.FTZ R164, R85, R51, -R164 ;  /* 0x0000003355a47223 */ /* 0x000fe200000108a4 */
[----:B------:R-:W-:-:S02]  /*ac10*/  HADD2.F32 R12, -RZ, R12.H1_H1 ;  /* 0x3000000cff0c7230 */ /* 0x000fc40000004100 */
[----:B------:R-:W-:Y:S01]  /*ac20*/  FFMA.FTZ R165, R50, R51, R165 ;  /* 0x0000003332a57223 */ /* 0x000fe200000100a5 */
[----:B------:R-:W-:Y:S02]  /*ac30*/  HADD2.F32 R158, -RZ, R158.H1_H1 ;  /* 0x3000009eff9e7230 */ /* 0x000fe40000004100 */
[-C--:B------:R-:W-:Y:S01]  /*ac40*/  FMUL.FTZ R50, R84, R159.reuse ;  /* 0x0000009f54327220 */ /* 0x080fe20000410000 */
[----:B------:R-:W-:Y:S01]  /*ac50*/  F2FP.F16.E4M3.UNPACK_B R51, R86.H1 ;  /* 0x00000056ff33723e */ /* 0x000fe200030006ff */
[C---:B------:R-:W-:Y:S01]  /*ac60*/  FMUL.FTZ R159, R12.reuse, R159 ;  /* 0x0000009f0c9f7220 */ /* 0x040fe20000410000 */
[-C--:B------:R-:W-:Y:S01]  /*ac70*/  F2FP.F16.E4M3.UNPACK_B R85, R161.reuse.H1 ;  /* 0x000000a1ff55723e */ /* 0x080fe200030006ff */
[----:B------:R-:W-:Y:S01]  /*ac80*/  FFMA.FTZ R50, R12, R158, -R50 ;  /* 0x0000009e0c327223 */ /* 0x000fe20000010832 */
[----:B------:R-:W-:Y:S01]  /*ac90*/  F2FP.F16.E4M3.UNPACK_B R86, R86 ;  /* 0x00000056ff56723e */ /* 0x000fe200020006ff */
[----:B------:R-:W-:Y:S01]  /*aca0*/  FFMA.FTZ R12, R84, R158, R159 ;  /* 0x0000009e540c7223 */ /* 0x000fe2000001009f */
[----:B------:R-:W-:Y:S01]  /*acb0*/  HADD2.F32 R84, -RZ, R51.H0_H0 ;  /* 0x20000033ff547230 */ /* 0x000fe20000004100 */
[----:B------:R-:W-:Y:S01]  /*acc0*/  F2FP.F16.E4M3.UNPACK_B R161, R161 ;  /* 0x000000a1ffa1723e */ /* 0x000fe200020006ff */
[----:B------:R-:W-:Y:S01]  /*acd0*/  HADD2.F32 R159, -RZ, R85.H0_H0 ;  /* 0x20000055ff9f7230 */ /* 0x000fe20000004100 */
[----:B------:R-:W-:Y:S01]  /*ace0*/  F2FP.SATFINITE.E4M3.F32.PACK_AB_MERGE_C R164, R50, R164, R49 ;  /* 0x000000a432a4723e */ /* 0x000fe20004807031 */
[----:B------:R-:W-:Y:S01]  /*acf0*/  IMAD.MOV.U32 R49, RZ, RZ, R14 ;  /* 0x000000ffff317224 */ /* 0x000fe200078e000e */
[-C--:B------:R-:W-:Y:S01]  /*ad00*/  F2FP.F16.E4M3.UNPACK_B R14, R160.reuse.H1 ;  /* 0x000000a0ff0e723e */ /* 0x080fe200030006ff */
[----:B------:R-:W-:Y:S01]  /*ad10*/  HADD2.F32 R51, -RZ, R51.H1_H1 ;  /* 0x30000033ff337230 */ /* 0x000fe20000004100 */
[----:B------:R-:W-:Y:S01]  /*ad20*/  F2FP.F16.E4M3.UNPACK_B R160, R160 ;  /* 0x000000a0ffa0723e */ /* 0x000fe200020006ff */
[----:B------:R-:W-:Y:S01]  /*ad30*/  HADD2.F32 R85, -RZ, R85.H1_H1 ;  /* 0x30000055ff557230 */ /* 0x000fe20000004100 */
[-C--:B------:R-:W-:Y:S01]  /*ad40*/  F2FP.F16.E4M3.UNPACK_B R50, R49.reuse.H1 ;  /* 0x00000031ff32723e */ /* 0x080fe200030006ff */
[--C-:B------:R-:W-:Y:S01]  /*ad50*/  HADD2.F32 R170, -RZ, R14.reuse.H0_H0 ;  /* 0x2000000effaa7230 */ /* 0x100fe20000004100 */
[----:B------:R-:W-:Y:S01]  /*ad60*/  F2FP.F16.E4M3.UNPACK_B R49, R49 ;  /* 0x00000031ff31723e */ /* 0x000fe200020006ff */
[----:B------:R-:W-:Y:S01]  /*ad70*/  HADD2.F32 R14, -RZ, R14.H1_H1 ;  /* 0x3000000eff0e7230 */ /* 0x000fe20000004100 */
[----:B------:R-:W-:Y:S01]  /*ad80*/  F2FP.SATFINITE.E4M3.F32.PACK_AB_MERGE_C R36, R36, R169, RZ ;  /* 0x000000a92424723e */ /* 0x000fe200048070ff */
[----:B------:R-:W-:-:S02]  /*ad90*/  HADD2.F32 R158, -RZ, R50.H0_H0 ;  /* 0x20000032ff9e7230 */ /* 0x000fc40000004100 */
[-C--:B------:R-:W-:Y:S01]  /*ada0*/  FMUL.FTZ R166, R84, R170.reuse ;  /* 0x000000aa54a67220 */ /* 0x080fe20000410000 */
[----:B------:R-:W-:Y:S01]  /*adb0*/  HADD2.F32 R50, -RZ, R50.H1_H1 ;  /* 0x30000032ff327230 */ /* 0x000fe20000004100 */
[----:B------:R-:W-:Y:S01]  /*adc0*/  F2FP.SATFINITE.E4M3.F32.PACK_AB_MERGE_C R36, R12, R165, R36 ;  /* 0x000000a50c24723e */ /* 0x000fe20004807024 */
[----:B------:R-:W-:Y:S02]  /*add0*/  IMAD.MOV.U32 R12, RZ, RZ, R164 ;  /* 0x000000ffff0c7224 */ /* 0x000fe400078e00a4 */
[C---:B------:R-:W-:Y:S01]  /*ade0*/  FMUL.FTZ R170, R158.reuse, R170 ;  /* 0x000000aa9eaa7220 */ /* 0x040fe20000410000 */
[-C--:B------:R-:W-:Y:S01]  /*adf0*/  FFMA.FTZ R166, R158, R159.reuse, -R166 ;  /* 0x0000009f9ea67223 */ /* 0x080fe200000108a6 */
[----:B------:R-:W-:Y:S02]  /*ae00*/  IMAD.MOV.U32 R15, RZ, RZ, R38 ;  /* 0x000000ffff0f7224 */ /* 0x000fe400078e0026 */
[----:B------:R-:W-:Y:S01]  /*ae10*/  FFMA.FTZ R170, R84, R159, R170 ;  /* 0x0000009f54aa7223 */ /* 0x000fe200000100aa */
[-C--:B------:R-:W-:Y:S01]  /*ae20*/  FMUL.FTZ R84, R51, R14.reuse ;  /* 0x0000000e33547220 */ /* 0x080fe20000410000 */
[----:B------:R-:W-:Y:S01]  /*ae30*/  FMUL.FTZ R14, R50, R14 ;  /* 0x0000000e320e7220 */ /* 0x000fe20000410000 */
[----:B------:R-:W-:-:S02]  /*ae40*/  HADD2.F32 R159, -RZ, R160.H0_H0 ;  /* 0x200000a0ff9f7230 */ /* 0x000fc40000004100 */
[-C--:B------:R-:W-:Y:S01]  /*ae50*/  FFMA.FTZ R50, R50, R85.reuse, -R84 ;  /* 0x0000005532327223 */ /* 0x080fe20000010854 */
[----:B------:R-:W-:Y:S01]  /*ae60*/  FFMA.FTZ R14, R51, R85, R14 ;  /* 0x00000055330e7223 */ /* 0x000fe2000001000e */
[----:B------:R-:W-:Y:S02]  /*ae70*/  HADD2.F32 R51, -RZ, R86.H0_H0 ;  /* 0x20000056ff337230 */ /* 0x000fe40000004100 */
[----:B------:R-:W-:Y:S01]  /*ae80*/  HADD2.F32 R85, -RZ, R49.H0_H0 ;  /* 0x20000031ff557230 */ /* 0x000fe20000004100 */
[----:B------:R-:W-:Y:S01]  /*ae90*/  F2FP.SATFINITE.E4M3.F32.PACK_AB_MERGE_C R50, R50, R166, RZ ;  /* 0x000000a63232723e */ /* 0x000fe200048070ff */
[----:B------:R-:W-:Y:S02]  /*aea0*/  HADD2.F32 R84, -RZ, R161.H0_H0 ;  /* 0x200000a1ff547230 */ /* 0x000fe40000004100 */
[-C--:B------:R-:W-:Y:S01]  /*aeb0*/  FMUL.FTZ R158, R51, R159.reuse ;  /* 0x0000009f339e7220 */ /* 0x080fe20000410000 */
[----:B------:R-:W-:Y:S02]  /*aec0*/  HADD2.F32 R160, -RZ, R160.H1_H1 ;  /* 0x300000a0ffa07230 */ /* 0x000fe40000004100 */
[----:B------:R-:W-:Y:S01]  /*aed0*/  FMUL.FTZ R159, R85, R159 ;  /* 0x0000009f559f7220 */ /* 0x000fe20000410000 */
[----:B------:R-:W-:-:S02]  /*aee0*/  HADD2.F32 R86, -RZ, R86.H1_H1 ;  /* 0x30000056ff567230 */ /* 0x000fc40000004100 */
[-C--:B------:R-:W-:Y:S01]  /*aef0*/  FFMA.FTZ R158, R85, R84.reuse, -R158 ;  /* 0x00000054559e7223 */ /* 0x080fe2000001089e */
[----:B------:R-:W-:Y:S02]  /*af00*/  HADD2.F32 R49, -RZ, R49.H1_H1 ;  /* 0x30000031ff317230 */ /* 0x000fe40000004100 */
[----:B------:R-:W-:Y:S01]  /*af10*/  FFMA.FTZ R159, R51, R84, R159 ;  /* 0x00000054339f7223 */ /* 0x000fe2000001009f */
[----:B------:R-:W-:Y:S02]  /*af20*/  HADD2.F32 R161, -RZ, R161.H1_H1 ;  /* 0x300000a1ffa17230 */ /* 0x000fe40000004100 */
[----:B------:R-:W-:Y:S01]  /*af30*/  FMUL.FTZ R51, R86, R160 ;  /* 0x000000a056337220 */ /* 0x000fe20000410000 */
[----:B------:R-:W-:Y:S01]  /*af40*/  F2FP.SATFINITE.E4M3.F32.PACK_AB_MERGE_C R14, R14, R170, RZ ;  /* 0x000000aa0e0e723e */ /* 0x000fe200048070ff */
[C---:B------:R-:W-:Y:S01]  /*af50*/  FMUL.FTZ R160, R49.reuse, R160 ;  /* 0x000000a031a07220 */ /* 0x040fe20000410000 */
[----:B------:R-:W-:Y:S01]  /*af60*/  MOV R84, R36 ;  /* 0x0000002400547202 */ /* 0x000fe20000000f00 */
[----:B------:R-:W-:Y:S01]  /*af70*/  FFMA.FTZ R51, R49, R161, -R51 ;  /* 0x000000a131337223 */ /* 0x000fe20000010833 */
[----:B------:R-:W-:-:S02]  /*af80*/  IMAD.MOV.U32 R85, RZ, RZ, R39 ;  /* 0x000000ffff557224 */ /* 0x000fc400078e0027 */
[----:B------:R-:W-:Y:S01]  /*af90*/  FFMA.FTZ R160, R86, R161, R160 ;  /* 0x000000a156a07223 */ /* 0x000fe200000100a0 */
[----:B------:R-:W-:Y:S01]  /*afa0*/  IMAD.MOV.U32 R87, RZ, RZ, R37 ;  /* 0x000000ffff577224 */ /* 0x000fe200078e0025 */
[----:B------:R-:W-:-:S03]  /*afb0*/  F2FP.SATFINITE.E4M3.F32.PACK_AB_MERGE_C R50, R51, R158, R50 ;  /* 0x0000009e3332723e */ /* 0x000fc60004807032 */
[----:B------:R-:W-:Y:S02]  /*afc0*/  F2FP.SATFINITE.E4M3.F32.PACK_AB_MERGE_C R159, R160, R159, R14 ;  /* 0x0000009fa09f723e */ /* 0x000fe4000480700e */
[----:B------:R-:W-:-:S03]  /*afd0*/  IMAD.MOV.U32 R14, RZ, RZ, R50 ;  /* 0x000000ffff0e7224 */ /* 0x000fc600078e0032 */
[----:B------:R-:W-:-:S07]  /*afe0*/  IMAD.MOV.U32 R86, RZ, RZ, R159 ;  /* 0x000000ffff567224 */ /* 0x000fce00078e009f */
.L_x_506:
[----:B------:R-:W-:Y:S05]  /*aff0*/  BSYNC B3 ;  /* 0x0000000000037941 */ /* 0x000fea0003800000 */
.L_x_505:
[----:B----4-:R-:W-:-:S05]  /*b000*/  IADD3 R36, P3, R21, R11, RZ ;  /* 0x0000000b15247210 */ /* 0x010fca0007f7e0ff */
[----:B------:R-:W-:Y:S01]  /*b010*/  IMAD.X R37, R149, 0x1, R108, P3 ;  /* 0x0000000195257824 */ /* 0x000fe200018e066c */
[----:B------:R-:W-:-:S04]  /*b020*/  ISETP.GE.AND P3, PT, R162, R133, PT ;  /* 0x00000085a200720c */ /* 0x000fc80003f66270 */
[----:B--2---:R2:W-:Y:S09]  /*b030*/  ST.E.128 desc[UR50][R36.64], R12 ;  /* 0x0000000c24007985 */ /* 0x0045f2000c101d32 */
[----:B------:R-:W-:-:S04]  /*b040*/  @!P3 IADD3 R38, P5, R11, R162, RZ ;  /* 0x000000a20b26b210 */ /* 0x000fc80007fbe0ff */
[----:B------:R-:W-:-:S05]  /*b050*/  @!P3 LEA.HI.X.SX32 R39, R162, R149, 0x1, P5 ;  /* 0x00000095a227b211 */ /* 0x000fca00028f0eff */
[----:B0-----:R2:W-:Y:S04]  /*b060*/  @!P3 ST.E.128 desc[UR50][R38.64], R84 ;  /* 0x000000542600b985 */ /* 0x0015e8000c101d32 */
.L_x_504:
[----:B------:R-:W-:Y:S05]  /*b070*/  BSYNC B2 ;  /* 0x0000000000027941 */ /* 0x000fea0003800000 */
.L_x_503:
[----:B------:R-:W-:Y:S01]  /*b080*/  ISETP.NE.AND P3, PT, R29, RZ, PT ;  /* 0x000000ff1d00720c */ /* 0x000fe20003f65270 */
[----:B------:R-:W-:-:S12]  /*b090*/  BSSY B2, `(.L_x_507) ;  /* 0x00000f7000027945 */ /* 0x000fd80003800000 */
[----:B------:R-:W-:Y:S05]  /*b0a0*/  @!P3 BRA `(.L_x_508) ;  /* 0x0000000c00d4b947 */ /* 0x000fea0003800000 */
[----:B--2---:R-:W2:Y:S04]  /*b0b0*/  LDL R36, [R1+0x28] ;  /* 0x0000280001247983 */ /* 0x004ea80000100800 */
[----:B0-----:R-:W5:Y:S04]  /*b0c0*/  LDL R14, [R1+0x2c] ;  /* 0x00002c00010e7983 */ /* 0x001f680000100800 */
[----:B------:R-:W3:Y:S01]  /*b0d0*/  LDL R15, [R1+0x30] ;  /* 0x00003000010f7983 */ /* 0x000ee20000100800 */
[----:B------:R-:W-:-:S04]  /*b0e0*/  SEL R12, R114, R139, !P1 ;  /* 0x0000008b720c7207 */ /* 0x000fc80004800000 */
[----:B------:R-:W-:-:S04]  /*b0f0*/  SHF.R.S32.HI R13, RZ, 0x1f, R12 ;  /* 0x0000001fff0d7819 */ /* 0x000fc8000001140c */
[----:B------:R-:W-:-:S04]  /*b100*/  LEA.HI R13, R13, R12, RZ, 0x5 ;  /* 0x0000000c0d0d7211 */ /* 0x000fc800078f28ff */
[----:B------:R-:W-:-:S04]  /*b110*/  LEA.HI.SX32 R48, R13, R111, 0x1b ;  /* 0x0000006f0d307211 */ /* 0x000fc800078fdaff */
[----:B------:R-:W-:-:S04]  /*b120*/  SHF.R.S32.HI R13, RZ, 0x1f, R48 ;  /* 0x0000001fff0d7819 */ /* 0x000fc80000011430 */
[----:B------:R-:W-:Y:S02]  /*b130*/  LEA.HI R13, R13, R48, RZ, 0x2 ;  /* 0x000000300d0d7211 */ /* 0x000fe400078f10ff */
[----:B------:R-:W-:Y:S02]  /*b140*/  SHF.L.U32 R48, R48, 0x4, RZ ;  /* 0x0000000430307819 */ /* 0x000fe400000006ff */
[----:B------:R-:W-:Y:S02]  /*b150*/  SHF.R.S32.HI R13, RZ, 0x2, R13 ;  /* 0x00000002ff0d7819 */ /* 0x000fe4000001140d */
[----:B------:R-:W-:Y:S01]  /*b160*/  ISETP.GE.AND P3, PT, R221, R113, PT ;  /* 0x00000071dd00720c */ /* 0x000fe20003f66270 */
[----:B------:R-:W-:Y:S01]  /*b170*/  BSSY B3, `(.L_x_509) ;  /* 0x00000e1000037945 */ /* 0x000fe20003800000 */
[----:B--2---:R-:W-:-:S04]  /*b180*/  LOP3.LUT R12, R36, 0x30, R48, 0xf8, !PT ;  /* 0x00000030240c7812 */ /* 0x004fc800078ef830 */
[----:B-----5:R-:W-:Y:S01]  /*b190*/  LOP3.LUT R12, R12, R14, RZ, 0x3c, !PT ;  /* 0x0000000e0c0c7212 */ /* 0x020fe200078e3cff */
[----:B---3--:R-:W-:-:S04]  /*b1a0*/  IMAD R13, R13, 0x2800, R15 ;  /* 0x000028000d0d7824 */ /* 0x008fc800078e020f */
[----:B------:R-:W-:-:S04]  /*b1b0*/  IMAD.IADD R12, R13, 0x1, R12 ;  /* 0x000000010d0c7824 */ /* 0x000fc800078e020c */
[C---:B------:R-:W-:Y:S02]  /*b1c0*/  IMAD R36, R19.reuse, 0x7800, R12 ;  /* 0x0000780013247824 */ /* 0x040fe400078e020c */
[----:B------:R-:W-:Y:S02]  /*b1d0*/  IMAD R12, R19, 0x7800, R127 ;  /* 0x00007800130c7824 */ /* 0x000fe400078e027f */
[C---:B------:R-:W-:Y:S02]  /*b1e0*/  IMAD.IADD R36, R18.reuse, 0x1, R36 ;  /* 0x0000000112247824 */ /* 0x040fe400078e0224 */
[----:B------:R-:W-:-:S04]  /*b1f0*/  IMAD.IADD R12, R18, 0x1, R12 ;  /* 0x00000001120c7824 */ /* 0x000fc800078e020c */
[----:B------:R-:W0:Y:S04]  /*b200*/  LDS.128 R36, [R36+0x24200] ;  /* 0x0242000024247984 */ /* 0x000e280000000c00 */
[----:B------:R-:W2:Y:S01]  /*b210*/  LDS.128 R12, [R12+0x24200] ;  /* 0x024200000c0c7984 */ /* 0x000ea20000000c00 */
[----:B------:R-:W-:Y:S05]  /*b220*/  @P3 BRA `(.L_x_510) ;  /* 0x0000000c00543947 */ /* 0x000fea0003800000 */
[----:B------:R-:W-:Y:S02]  /*b230*/  SHF.R.U32.HI R50, RZ, 0x8, R53 ;  /* 0x00000008ff327819 */ /* 0x000fe40000011635 */
[----:B------:R-:W-:Y:S02]  /*b240*/  SHF.R.U32.HI R54, RZ, 0x8, R41 ;  /* 0x00000008ff367819 */ /* 0x000fe40000011629 */
[----:B------:R-:W-:Y:S02]  /*b250*/  LOP3.LUT R42, R53, 0xff0000ff, RZ, 0xc0, !PT ;  /* 0xff0000ff352a7812 */ /* 0x000fe400078ec0ff */
[----:B------:R-:W-:Y:S01]  /*b260*/  SHF.R.U32.HI R49, RZ, 0x10, R53 ;  /* 0x00000010ff317819 */ /* 0x000fe20000011635 */
[----:B------:R-:W-:Y:S01]  /*b270*/  IMAD.SHL.U32 R54, R54, 0x100, RZ ;  /* 0x0000010036367824 */ /* 0x000fe200078e00ff */
[----:B------:R-:W-:Y:S02]  /*b280*/  SHF.R.U32.HI R51, RZ, 0x8, R55 ;  /* 0x00000008ff337819 */ /* 0x000fe40000011637 */
[----:B------:R-:W-:-:S02]  /*b290*/  LOP3.LUT R84, R55, 0xff0000ff, RZ, 0xc0, !PT ;  /* 0xff0000ff37547812 */ /* 0x000fc400078ec0ff */
[----:B------:R-:W-:Y:S01]  /*b2a0*/  SHF.R.U32.HI R40, RZ, 0x10, R55 ;  /* 0x00000010ff287819 */ /* 0x000fe20000011637 */
[----:B------:R-:W-:Y:S01]  /*b2b0*/  IMAD.SHL.U32 R55, R50, 0x100, RZ ;  /* 0x0000010032377824 */ /* 0x000fe200078e00ff */
[----:B------:R-:W-:Y:S01]  /*b2c0*/  LOP3.LUT R53, R41, 0xff0000ff, RZ, 0xc0, !PT ;  /* 0xff0000ff29357812 */ /* 0x000fe200078ec0ff */
[----:B------:R-:W-:Y:S01]  /*b2d0*/  IMAD.SHL.U32 R51, R51, 0x100, RZ ;  /* 0x0000010033337824 */ /* 0x000fe200078e00ff */
[----:B------:R-:W-:Y:S01]  /*b2e0*/  SHF.R.U32.HI R41, RZ, 0x10, R41 ;  /* 0x00000010ff297819 */ /* 0x000fe20000011629 */
[----:B------:R-:W-:Y:S01]  /*b2f0*/  IMAD.U32 R40, R40, 0x10000, RZ ;  /* 0x0001000028287824 */ /* 0x000fe200078e00ff */
[----:B------:R-:W-:Y:S02]  /*b300*/  LOP3.LUT R42, R42, 0xff00, R55, 0xf8, !PT ;  /* 0x0000ff002a2a7812 */ /* 0x000fe400078ef837 */
[----:B------:R-:W-:Y:S01]  /*b310*/  SHF.L.U32 R49, R49, 0x10, RZ ;  /* 0x0000001031317819 */ /* 0x000fe200000006ff */
[----:B------:R-:W-:Y:S01]  /*b320*/  IMAD.U32 R41, R41, 0x10000, RZ ;  /* 0x0001000029297824 */ /* 0x000fe200078e00ff */
[----:B------:R-:W-:-:S02]  /*b330*/  LOP3.LUT R53, R53, 0xff00, R54, 0xf8, !PT ;  /* 0x0000ff0035357812 */ /* 0x000fc400078ef836 */
[----:B------:R-:W-:Y:S02]  /*b340*/  LOP3.LUT R84, R84, 0xff00, R51, 0xf8, !PT ;  /* 0x0000ff0054547812 */ /* 0x000fe400078ef833 */
        /* <DEDUP_REMOVED lines=20> */
[----:B------:R-:W-:-:S02]  /*b490*/  SHF.R.U32.HI R50, RZ, 0x8, R43 ;  /* 0x00000008ff327819 */ /* 0x000fc4000001162b */
[----:B------:R-:W-:Y:S02]  /*b4a0*/  LOP3.LUT R52, R43, 0xff0000ff, RZ, 0xc0, !PT ;  /* 0xff0000ff2b347812 */ /* 0x000fe400078ec0ff */
[CC--:B------:R-:W-:Y:S01]  /*b4b0*/  FMUL.FTZ R53, R86.reuse, R55.reuse ;  /* 0x0000003756357220 */ /* 0x0c0fe20000410000 */
[C---:B------:R-:W-:Y:S01]  /*b4c0*/  FMUL.FTZ R55, R41.reuse, R55 ;  /* 0x0000003729377220 */ /* 0x040fe20000410000 */
[----:B------:R-:W-:Y:S02]  /*b4d0*/  SHF.R.U32.HI R43, RZ, 0x10, R43 ;  /* 0x00000010ff2b7819 */ /* 0x000fe4000001162b */
[-C--:B------:R-:W-:Y:S01]  /*b4e0*/  FFMA.FTZ R53, R41, R85.reuse, -R53 ;  /* 0x0000005529357223 */ /* 0x080fe20000010835 */
[----:B------:R-:W-:Y:S01]  /*b4f0*/  FFMA.FTZ R41, R86, R85, R55 ;  /* 0x0000005556297223 */ /* 0x000fe20000010037 */
[----:B------:R-:W-:Y:S01]  /*b500*/  F2FP.F16.E4M3.UNPACK_B R55, R49.H1 ;  /* 0x00000031ff37723e */ /* 0x000fe200030006ff */
[----:B------:R-:W-:Y:S01]  /*b510*/  HADD2.F32 R86, -RZ, R51.H0_H0 ;  /* 0x20000033ff567230 */ /* 0x000fe20000004100 */
[----:B------:R-:W-:Y:S01]  /*b520*/  F2FP.F16.E4M3.UNPACK_B R85, R13.H1 ;  /* 0x0000000dff55723e */ /* 0x000fe200030006ff */
[----:B------:R-:W-:-:S02]  /*b530*/  HADD2.F32 R13, -RZ, R37.H0_H0 ;  /* 0x20000025ff0d7230 */ /* 0x000fc40000004100 */
[----:B------:R-:W-:Y:S02]  /*b540*/  HADD2.F32 R87, -RZ, R55.H0_H0 ;  /* 0x20000037ff577230 */ /* 0x000fe40000004100 */
[----:B------:R-:W-:Y:S02]  /*b550*/  HADD2.F32 R49, -RZ, R85.H0_H0 ;  /* 0x20000055ff317230 */ /* 0x000fe40000004100 */
[----:B------:R-:W-:Y:S02]  /*b560*/  HADD2.F32 R37, -RZ, R37.H1_H1 ;  /* 0x30000025ff257230 */ /* 0x000fe40000004100 */
[-C--:B------:R-:W-:Y:S01]  /*b570*/  FMUL.FTZ R158, R13, R87.reuse ;  /* 0x000000570d9e7220 */ /* 0x080fe20000410000 */
[----:B------:R-:W-:Y:S02]  /*b580*/  HADD2.F32 R55, -RZ, R55.H1_H1 ;  /* 0x30000037ff377230 */ /* 0x000fe40000004100 */
[----:B------:R-:W-:Y:S01]  /*b590*/  FMUL.FTZ R87, R49, R87 ;  /* 0x0000005731577220 */ /* 0x000fe20000410000 */
[----:B------:R-:W-:-:S02]  /*b5a0*/  HADD2.F32 R85, -RZ, R85.H1_H1 ;  /* 0x30000055ff557230 */ /* 0x000fc40000004100 */
[-C--:B------:R-:W-:Y:S01]  /*b5b0*/  FFMA.FTZ R49, R49, R86.reuse, -R158 ;  /* 0x0000005631317223 */ /* 0x080fe2000001089e */
[----:B------:R-:W-:Y:S02]  /*b5c0*/  HADD2.F32 R51, -RZ, R51.H1_H1 ;  /* 0x30000033ff337230 */ /* 0x000fe40000004100 */
[----:B------:R-:W-:Y:S01]  /*b5d0*/  FFMA.FTZ R13, R13, R86, R87 ;  /* 0x000000560d0d7223 */ /* 0x000fe20000010057 */
[-C--:B------:R-:W-:Y:S01]  /*b5e0*/  FMUL.FTZ R86, R37, R55.reuse ;  /* 0x0000003725567220 */ /* 0x080fe20000410000 */
[----:B------:R-:W-:Y:S01]  /*b5f0*/  FMUL.FTZ R87, R85, R55 ;  /* 0x0000003755577220 */ /* 0x000fe20000410000 */
[----:B------:R-:W-:Y:S02]  /*b600*/  IMAD.U32 R43, R43, 0x10000, RZ ;  /* 0x000100002b2b7824 */ /* 0x000fe400078e00ff */
[-C--:B------:R-:W-:Y:S01]  /*b610*/  FFMA.FTZ R55, R85, R51.reuse, -R86 ;  /* 0x0000003355377223 */ /* 0x080fe20000010856 */
[----:B------:R-:W-:Y:S01]  /*b620*/  FFMA.FTZ R51, R37, R51, R87 ;  /* 0x0000003325337223 */ /* 0x000fe20000010057 */
[----:B------:R-:W-:Y:S01]  /*b630*/  IMAD.SHL.U32 R37, R50, 0x100, RZ ;  /* 0x0000010032257824 */ /* 0x000fe200078e00ff */
[----:B------:R-:W-:-:S02]  /*b640*/  LOP3.LUT R50, R84, 0xff0000, R40, 0xf8, !PT ;  /* 0x00ff000054327812 */ /* 0x000fc400078ef828 */
[----:B------:R-:W-:Y:S02]  /*b650*/  F2FP.F16.E4M3.UNPACK_B R40, R39 ;  /* 0x00000027ff28723e */ /* 0x000fe400020006ff */
[----:B------:R-:W-:Y:S01]  /*b660*/  LOP3.LUT R37, R52, 0xff00, R37, 0xf8, !PT ;  /* 0x0000ff0034257812 */ /* 0x000fe200078ef825 */
[----:B------:R-:W-:Y:S01]  /*b670*/  IMAD.MOV.U32 R52, RZ, RZ, R15 ;  /* 0x000000ffff347224 */ /* 0x000fe200078e000f */
[----:B------:R-:W-:Y:S01]  /*b680*/  F2FP.F16.E4M3.UNPACK_B R85, R50 ;  /* 0x00000032ff55723e */ /* 0x000fe200020006ff */
[----:B------:R-:W-:Y:S01]  /*b690*/  HADD2.F32 R86, -RZ, R40.H0_H0 ;  /* 0x20000028ff567230 */ /* 0x000fe20000004100 */
[----:B------:R-:W-:Y:S02]  /*b6a0*/  LOP3.LUT R37, R37, 0xff0000, R43, 0xf8, !PT ;  /* 0x00ff000025257812 */ /* 0x000fe400078ef82b */
[----:B------:R-:W-:Y:S01]  /*b6b0*/  F2FP.F16.E4M3.UNPACK_B R15, R52 ;  /* 0x00000034ff0f723e */ /* 0x000fe200020006ff */
[--C-:B------:R-:W-:Y:S01]  /*b6c0*/  HADD2.F32 R87, -RZ, R85.reuse.H0_H0 ;  /* 0x20000055ff577230 */ /* 0x100fe20000004100 */
[----:B------:R-:W-:Y:S01]  /*b6d0*/  F2FP.F16.E4M3.UNPACK_B R84, R37 ;  /* 0x00000025ff54723e */ /* 0x000fe200020006ff */
[----:B------:R-:W-:Y:S01]  /*b6e0*/  HADD2.F32 R85, -RZ, R85.H1_H1 ;  /* 0x30000055ff557230 */ /* 0x000fe20000004100 */
[----:B------:R-:W-:Y:S01]  /*b6f0*/  F2FP.F16.E4M3.UNPACK_B R39, R39.H1 ;  /* 0x00000027ff27723e */ /* 0x000fe200030006ff */
[--C-:B------:R-:W-:Y:S01]  /*b700*/  HADD2.F32 R158, -RZ, R15.reuse.H0_H0 ;  /* 0x2000000fff9e7230 */ /* 0x100fe20000004100 */
[----:B------:R-:W-:Y:S01]  /*b710*/  F2FP.F16.E4M3.UNPACK_B R37, R37.H1 ;  /* 0x00000025ff25723e */ /* 0x000fe200030006ff */
[--C-:B------:R-:W-:Y:S01]  /*b720*/  HADD2.F32 R43, -RZ, R84.reuse.H0_H0 ;  /* 0x20000054ff2b7230 */ /* 0x100fe20000004100 */
[----:B------:R-:W-:Y:S01]  /*b730*/  F2FP.F16.E4M3.UNPACK_B R50, R50.H1 ;  /* 0x00000032ff32723e */ /* 0x000fe200030006ff */
[----:B------:R-:W-:Y:S01]  /*b740*/  HADD2.F32 R84, -RZ, R84.H1_H1 ;  /* 0x30000054ff547230 */ /* 0x000fe20000004100 */
[----:B------:R-:W-:Y:S01]  /*b750*/  F2FP.SATFINITE.E4M3.F32.PACK_AB_MERGE_C R49, R55, R49, RZ ;  /* 0x000000313731723e */ /* 0x000fe200048070ff */
[----:B------:R-:W-:-:S02]  /*b760*/  HADD2.F32 R15, -RZ, R15.H1_H1 ;  /* 0x3000000fff0f7230 */ /* 0x000fc40000004100 */
[-C--:B------:R-:W-:Y:S01]  /*b770*/  FMUL.FTZ R159, R86, R43.reuse ;  /* 0x0000002b569f7220 */ /* 0x080fe20000410000 */
[C---:B------:R-:W-:Y:S01]  /*b780*/  FMUL.FTZ R43, R158.reuse, R43 ;  /* 0x0000002b9e2b7220 */ /* 0x040fe20000410000 */
[----:B------:R-:W-:Y:S02]  /*b790*/  F2FP.SATFINITE.E4M3.F32.PACK_AB_MERGE_C R53, R53, R54, R49 ;  /* 0x000000363535723e */ /* 0x000fe40004807031 */
        /* <DEDUP_REMOVED lines=33> */
[----:B------:R-:W-:Y:S01]  /*b9b0*/  F2FP.F16.E4M3.UNPACK_B R37, R154.H1 ;  /* 0x0000009aff25723e */ /* 0x000fe200030006ff */
[--C-:B------:R-:W-:Y:S01]  /*b9c0*/  HADD2.F32 R50, -RZ, R49.reuse.H0_H0 ;  /* 0x20000031ff327230 */ /* 0x100fe20000004100 */
[----:B------:R-:W-:Y:S01]  /*b9d0*/  F2FP.F16.E4M3.UNPACK_B R43, R12.H1 ;  /* 0x0000000cff2b723e */ /* 0x000fe200030006ff */
[----:B------:R-:W-:Y:S01]  /*b9e0*/  HADD2.F32 R49, -RZ, R49.H1_H1 ;  /* 0x30000031ff317230 */ /* 0x000fe20000004100 */
[----:B------:R-:W-:Y:S01]  /*b9f0*/  F2FP.F16.E4M3.UNPACK_B R154, R154 ;  /* 0x0000009aff9a723e */ /* 0x000fe200020006ff */
[----:B------:R-:W-:Y:S01]  /*ba00*/  HADD2.F32 R87, -RZ, R37.H0_H0 ;  /* 0x20000025ff577230 */ /* 0x000fe20000004100 */
        /* <DEDUP_REMOVED lines=11> */
[-C--:B------:R-:W-:Y:S01]  /*bac0*/  FMUL.FTZ R50, R49, R37.reuse ;  /* 0x0000002531327220 */ /* 0x080fe20000410000 */
        /* <DEDUP_REMOVED lines=18> */
[-C--:B------:R-:W-:Y:S01]  /*bbf0*/  F2FP.F16.E4M3.UNPACK_B R51, R157.reuse.H1 ;  /* 0x0000009dff33723e */ /* 0x080fe200030006ff */
[C---:B------:R-:W-:Y:S01]  /*bc00*/  FMUL.FTZ R154, R12.reuse, R154 ;  /* 0x0000009a0c9a7220 */ /* 0x040fe20000410000 */
[----:B------:R-:W-:Y:S01]  /*bc10*/  F2FP.F16.E4M3.UNPACK_B R157, R157 ;  /* 0x0000009dff9d723e */ /* 0x000fe200020006ff */
[-C--:B------:R-:W-:Y:S01]  /*bc20*/  FFMA.FTZ R49, R12, R156.reuse, -R49 ;  /* 0x0000009c0c317223 */ /* 0x080fe20000010831 */
[----:B------:R-:W-:Y:S01]  /*bc30*/  F2FP.SATFINITE.E4M3.F32.PACK_AB_MERGE_C R37, R37, R87, RZ ;  /* 0x000000572525723e */ /* 0x000fe200048070ff */
[----:B------:R-:W-:Y:S01]  /*bc40*/  FFMA.FTZ R12, R36, R156, R154 ;  /* 0x0000009c240c7223 */ /* 0x000fe2000001009a */
[----:B------:R-:W-:Y:S01]  /*bc50*/  IMAD.MOV.U32 R36, RZ, RZ, R14 ;  /* 0x000000ffff247224 */ /* 0x000fe200078e000e */
[-C--:B------:R-:W-:Y:S01]  /*bc60*/  F2FP.F16.E4M3.UNPACK_B R14, R155.reuse.H1 ;  /* 0x0000009bff0e723e */ /* 0x080fe200030006ff */
[--C-:B------:R-:W-:Y:S01]  /*bc70*/  HADD2.F32 R154, -RZ, R51.reuse.H0_H0 ;  /* 0x20000033ff9a7230 */ /* 0x100fe20000004100 */
[----:B------:R-:W-:Y:S01]  /*bc80*/  F2FP.SATFINITE.E4M3.F32.PACK_AB_MERGE_C R54, R49, R54, R43 ;  /* 0x000000363136723e */ /* 0x000fe2000480702b */
[----:B------:R-:W-:Y:S01]  /*bc90*/  HADD2.F32 R51, -RZ, R51.H1_H1 ;  /* 0x30000033ff337230 */ /* 0x000fe20000004100 */
        /* <DEDUP_REMOVED lines=8> */
[----:B------:R-:W-:Y:S01]  /*bd20*/  F2FP.F16.E4M3.UNPACK_B R36, R36 ;  /* 0x00000024ff24723e */ /* 0x000fe200020006ff */
[----:B------:R-:W-:-:S02]  /*bd30*/  HADD2.F32 R49, -RZ, R49.H1_H1 ;  /* 0x30000031ff317230 */ /* 0x000fc40000004100 */
[-C--:B------:R-:W-:Y:S01]  /*bd40*/  FMUL.FTZ R156, R50, R158.reuse ;  /* 0x0000009e329c7220 */ /* 0x080fe20000410000 */
[----:B------:R-:W-:Y:S02]  /*bd50*/  HADD2.F32 R43, -RZ, R43.H1_H1 ;  /* 0x3000002bff2b7230 */ /* 0x000fe40000004100 */
[----:B------:R-:W-:Y:S01]  /*bd60*/  FMUL.FTZ R158, R84, R158 ;  /* 0x0000009e549e7220 */ /* 0x000fe20000410000 */
[----:B------:R-:W-:Y:S01]  /*bd70*/  F2FP.SATFINITE.E4M3.F32.PACK_AB_MERGE_C R37, R12, R55, R37 ;  /* 0x000000370c25723e */ /* 0x000fe20004807025 */
[----:B------:R-:W-:Y:S01]  /*bd80*/  FFMA.FTZ R156, R84, R154, -R156 ;  /* 0x0000009a549c7223 */ /* 0x000fe2000001089c */
[----:B------:R-:W-:Y:S01]  /*bd90*/  MOV R12, R54 ;  /* 0x00000036000c7202 */ /* 0x000fe20000000f00 */
        /* <DEDUP_REMOVED lines=18> */
[-C--:B------:R-:W-:Y:S01]  /*bec0*/  FMUL.FTZ R49, R38, R155.reuse ;  /* 0x0000009b26317220 */ /* 0x080fe20000410000 */
[----:B------:R-:W-:Y:S01]  /*bed0*/  F2FP.SATFINITE.E4M3.F32.PACK_AB_MERGE_C R14, R14, R158, RZ ;  /* 0x0000009e0e0e723e */ /* 0x000fe200048070ff */
[C---:B------:R-:W-:Y:S01]  /*bee0*/  FMUL.FTZ R155, R36.reuse, R155 ;  /* 0x0000009b249b7220 */ /* 0x040fe20000410000 */
[----:B------:R-:W-:Y:S02]  /*bef0*/  IMAD.MOV.U32 R15, RZ, RZ, R40 ;  /* 0x000000ffff0f7224 */ /* 0x000fe400078e0028 */
        /* <DEDUP_REMOVED lines=8> */
.L_x_510:
[----:B------:R-:W-:Y:S05]  /*bf80*/  BSYNC B3 ;  /* 0x0000000000037941 */ /* 0x000fea0003800000 */
.L_x_509:
[----:B----4-:R-:W-:-:S04]  /*bf90*/  IADD3 R40, P3, R25, R11, RZ ;  /* 0x0000000b19287210 */ /* 0x010fc80007f7e0ff */
[----:B------:R-:W-:Y:S02]  /*bfa0*/  IADD3.X R41, R149, R95, RZ, P3, !PT ;  /* 0x0000005f95297210 */ /* 0x000fe40001ffe4ff */
[----:B------:R-:W-:-:S03]  /*bfb0*/  ISETP.GE.AND P3, PT, R48, R133, PT ;  /* 0x000000853000720c */ /* 0x000fc60003f66270 */
[----:B--2---:R2:W-:Y:S10]  /*bfc0*/  ST.E.128 desc[UR50][R40.64], R12 ;  /* 0x0000000c28007985 */ /* 0x0045f4000c101d32 */
[----:B------:R-:W-:-:S04]  /*bfd0*/  @!P3 IADD3 R42, P5, R11, R48, RZ ;  /* 0x000000300b2ab210 */ /* 0x000fc80007fbe0ff */
[----:B------:R-:W-:-:S05]  /*bfe0*/  @!P3 LEA.HI.X.SX32 R43, R48, R149, 0x1, P5 ;  /* 0x00000095302bb211 */ /* 0x000fca00028f0eff */
[----:B0-----:R2:W-:Y:S04]  /*bff0*/  @!P3 ST.E.128 desc[UR50][R42.64], R36 ;  /* 0x000000242a00b985 */ /* 0x0015e8000c101d32 */
.L_x_508:
[----:B------:R-:W-:Y:S05]  /*c000*/  BSYNC B2 ;  /* 0x0000000000027941 */ /* 0x000fea0003800000 */
.L_x_507:
[----:B------:R-:W-:-:S13]  /*c010*/  ISETP.NE.AND P3, PT, R30, RZ, PT ;  /* 0x000000ff1e00720c */ /* 0x000fda0003f65270 */
[----:B------:R-:W-:Y:S05]  /*c020*/  @!P3 BRA `(.L_x_502) ;  /* 0x0000000c00e8b947 */ /* 0x000fea0003800000 */
[----:B0-2---:R-:W2:Y:S04]  /*c030*/  LDL R12, [R1+0x8] ;  /* 0x00000800010c7983 */ /* 0x005ea80000100800 */
[----:B------:R-:W5:Y:S04]  /*c040*/  LDL R15, [R1+0x28] ;  /* 0x00002800010f7983 */ /* 0x000f680000100800 */
[----:B------:R-:W3:Y:S04]  /*c050*/  LDL R14, [R1+0x30] ;  /* 0x00003000010e7983 */ /* 0x000ee80000100800 */
[----:B------:R-:W4:Y:S01]  /*c060*/  LDL R13, [R1+0x2c] ;  /* 0x00002c00010d7983 */ /* 0x000f220000100800 */
[----:B------:R-:W-:Y:S01]  /*c070*/  ISETP.GE.AND P3, PT, R222, R113, PT ;  /* 0x00000071de00720c */ /* 0x000fe20003f66270 */
[----:B------:R-:W-:Y:S01]  /*c080*/  BSSY B2, `(.L_x_511) ;  /* 0x00000ed000027945 */ /* 0x000fe20003800000 */
[----:B--2---:R-:W-:-:S04]  /*c090*/  LOP3.LUT P5, RZ, R12, 0x1, RZ, 0xc0, !PT ;  /* 0x000000010cff7812 */ /* 0x004fc800078ac0ff */
[----:B------:R-:W-:Y:S01]  /*c0a0*/  SEL R12, R114, R139, !P5 ;  /* 0x0000008b720c7207 */ /* 0x000fe20006800000 */
[----:B-----5:R-:W-:Y:S02]  /*c0b0*/  IMAD.MOV.U32 R36, RZ, RZ, R15 ;  /* 0x000000ffff247224 */ /* 0x020fe400078e000f */
[----:B---3--:R-:W-:Y:S02]  /*c0c0*/  IMAD.MOV.U32 R15, RZ, RZ, R14 ;  /* 0x000000ffff0f7224 */ /* 0x008fe400078e000e */
[----:B----4-:R-:W-:Y:S01]  /*c0d0*/  IMAD.MOV.U32 R14, RZ, RZ, R13 ;  /* 0x000000ffff0e7224 */ /* 0x010fe200078e000d */
[----:B------:R-:W-:-:S04]  /*c0e0*/  SHF.R.S32.HI R13, RZ, 0x1f, R12 ;  /* 0x0000001fff0d7819 */ /* 0x000fc8000001140c */
[----:B------:R-:W-:-:S04]  /*c0f0*/  LEA.HI R13, R13, R12, RZ, 0x5 ;  /* 0x0000000c0d0d7211 */ /* 0x000fc800078f28ff */
[----:B------:R-:W-:-:S04]  /*c100*/  LEA.HI.SX32 R13, R13, R110, 0x1b ;  /* 0x0000006e0d0d7211 */ /* 0x000fc800078fdaff */
[----:B------:R-:W-:Y:S01]  /*c110*/  SHF.R.S32.HI R12, RZ, 0x1f, R13 ;  /* 0x0000001fff0c7819 */ /* 0x000fe2000001140d */
[----:B------:R-:W-:-:S03]  /*c120*/  IMAD.SHL.U32 R41, R13, 0x10, RZ ;  /* 0x000000100d297824 */ /* 0x000fc600078e00ff */
[----:B------:R-:W-:-:S04]  /*c130*/  LEA.HI R12, R12, R13, RZ, 0x2 ;  /* 0x0000000d0c0c7211 */ /* 0x000fc800078f10ff */
[----:B------:R-:W-:Y:S02]  /*c140*/  SHF.R.S32.HI R13, RZ, 0x2, R12 ;  /* 0x00000002ff0d7819 */ /* 0x000fe4000001140c */
[----:B------:R-:W-:-:S03]  /*c150*/  LOP3.LUT R12, R36, 0x30, R41, 0xf8, !PT ;  /* 0x00000030240c7812 */ /* 0x000fc600078ef829 */
[----:B------:R-:W-:Y:S01]  /*c160*/  IMAD R13, R13, 0x2800, R15 ;  /* 0x000028000d0d7824 */ /* 0x000fe200078e020f */
[----:B------:R-:W-:-:S05]  /*c170*/  LOP3.LUT R12, R12, R14, RZ, 0x3c, !PT ;  /* 0x0000000e0c0c7212 */ /* 0x000fca00078e3cff */
[----:B------:R-:W-:Y:S02]  /*c180*/  IMAD.IADD R12, R13, 0x1, R12 ;  /* 0x000000010d0c7824 */ /* 0x000fe400078e020c */
[C---:B------:R-:W-:Y:S02]  /*c190*/  IMAD R13, R19.reuse, 0x7800, R125 ;  /* 0x00007800130d7824 */ /* 0x040fe400078e027d */
[----:B------:R-:W-:Y:S02]  /*c1a0*/  IMAD R15, R19, 0x7800, R12 ;  /* 0x00007800130f7824 */ /* 0x000fe400078e020c */
[----:B------:R-:W-:-:S03]  /*c1b0*/  IMAD.IADD R13, R18, 0x1, R13 ;  /* 0x00000001120d7824 */ /* 0x000fc600078e020d */
[----:B------:R-:W-:-:S03]  /*c1c0*/  IADD3 R36, R18, R15, RZ ;  /* 0x0000000f12247210 */ /* 0x000fc60007ffe0ff */
[----:B------:R-:W0:Y:S04]  /*c1d0*/  LDS.128 R12, [R13+0x24200] ;  /* 0x024200000d0c7984 */ /* 0x000e280000000c00 */
[----:B------:R-:W2:Y:S01]  /*c1e0*/  LDS.128 R36, [R36+0x24200] ;  /* 0x0242000024247984 */ /* 0x000ea20000000c00 */
[----:B------:R-:W-:Y:S05]  /*c1f0*/  @P3 BRA `(.L_x_512) ;  /* 0x0000000c00543947 */ /* 0x000fea0003800000 */
[----:B------:R-:W-:Y:S02]  /*c200*/  SHF.R.U32.HI R51, RZ, 0x8, R45 ;  /* 0x00000008ff337819 */ /* 0x000fe4000001162d */
[----:B------:R-:W-:Y:S02]  /*c210*/  SHF.R.U32.HI R44, RZ, 0x8, R57 ;  /* 0x00000008ff2c7819 */ /* 0x000fe40000011639 */
[----:B------:R-:W-:Y:S01]  /*c220*/  SHF.R.U32.HI R50, RZ, 0x10, R45 ;  /* 0x00000010ff327819 */ /* 0x000fe2000001162d */
[----:B------:R-:W-:Y:S01]  /*c230*/  IMAD.SHL.U32 R51, R51, 0x100, RZ ;  /* 0x0000010033337824 */ /* 0x000fe200078e00ff */
[----:B------:R-:W-:Y:S01]  /*c240*/  LOP3.LUT R45, R45, 0xff0000ff, RZ, 0xc0, !PT ;  /* 0xff0000ff2d2d7812 */ /* 0x000fe200078ec0ff */
[----:B------:R-:W-:Y:S01]  /*c250*/  IMAD.SHL.U32 R53, R44, 0x100, RZ ;  /* 0x000001002c357824 */ /* 0x000fe200078e00ff */
[----:B------:R-:W-:Y:S01]  /*c260*/  SHF.R.U32.HI R49, RZ, 0x8, R59 ;  /* 0x00000008ff317819 */ /* 0x000fe2000001163b */
[----:B------:R-:W-:Y:S01]  /*c270*/  IMAD.U32 R50, R50, 0x10000, RZ ;  /* 0x0001000032327824 */ /* 0x000fe200078e00ff */
[----:B------:R-:W-:-:S02]  /*c280*/  SHF.R.U32.HI R42, RZ, 0x10, R57 ;  /* 0x00000010ff2a7819 */ /* 0x000fc40000011639 */
[----:B------:R-:W-:Y:S01]  /*c290*/  LOP3.LUT R43, R57, 0xff0000ff, RZ, 0xc0, !PT ;  /* 0xff0000ff392b7812 */ /* 0x000fe200078ec0ff */
[----:B------:R-:W-:Y:S01]  /*c2a0*/  IMAD.SHL.U32 R49, R49, 0x100, RZ ;  /* 0x0000010031317824 */ /* 0x000fe200078e00ff */
[----:B------:R-:W-:Y:S01]  /*c2b0*/  LOP3.LUT R45, R45, 0xff00, R51, 0xf8, !PT ;  /* 0x0000ff002d2d7812 */ /* 0x000fe200078ef833 */
[----:B------:R-:W-:Y:S01]  /*c2c0*/  IMAD.U32 R42, R42, 0x10000, RZ ;  /* 0x000100002a2a7824 */ /* 0x000fe200078e00ff */
[----:B------:R-:W-:Y:S02]  /*c2d0*/  LOP3.LUT R52, R59, 0xff0000ff, RZ, 0xc0, !PT ;  /* 0xff0000ff3b347812 */ /* 0x000fe400078ec0ff */
[----:B------:R-:W-:Y:S02]  /*c2e0*/  LOP3.LUT R43, R43, 0xff00, R53, 0xf8, !PT ;  /* 0x0000ff002b2b7812 */ /* 0x000fe400078ef835 */
[----:B------:R-:W-:Y:S02]  /*c2f0*/  LOP3.LUT R45, R45, 0xff0000, R50, 0xf8, !PT ;  /* 0x00ff00002d2d7812 */ /* 0x000fe400078ef832 */
[----:B------:R-:W-:-:S02]  /*c300*/  SHF.R.U32.HI R44, RZ, 0x10, R47 ;  /* 0x00000010ff2c7819 */ /* 0x000fc4000001162f */
[----:B------:R-:W-:Y:S02]  /*c310*/  SHF.R.U32.HI R46, RZ, 0x8, R47 ;  /* 0x00000008ff2e7819 */ /* 0x000fe4000001162f */
[----:B------:R-:W-:Y:S01]  /*c320*/  LOP3.LUT R48, R47, 0xff0000ff, RZ, 0xc0, !PT ;  /* 0xff0000ff2f307812 */ /* 0x000fe200078ec0ff */
[----:B------:R-:W-:Y:S01]  /*c330*/  IMAD.U32 R44, R44, 0x10000, RZ ;  /* 0x000100002c2c7824 */ /* 0x000fe200078e00ff */
[----:B------:R-:W-:Y:S02]  /*c340*/  LOP3.LUT R52, R52, 0xff00, R49, 0xf8, !PT ;  /* 0x0000ff0034347812 */ /* 0x000fe400078ef831 */
[----:B------:R-:W-:Y:S02]  /*c350*/  LOP3.LUT R47, R43, 0xff0000, R42, 0xf8, !PT ;  /* 0x00ff00002b2f7812 */ /* 0x000fe400078ef82a */
[----:B--2---:R-:W-:Y:S02]  /*c360*/  F2FP.F16.E4M3.UNPACK_B R49, R37 ;  /* 0x00000025ff31723e */ /* 0x004fe400020006ff */
[----:B------:R-:W-:-:S02]  /*c370*/  F2FP.F16.E4M3.UNPACK_B R51, R45 ;  /* 0x0000002dff33723e */ /* 0x000fc400020006ff */
[----:B0-----:R-:W-:Y:S01]  /*c380*/  F2FP.F16.E4M3.UNPACK_B R42, R13 ;  /* 0x0000000dff2a723e */ /* 0x001fe200020006ff */
[----:B------:R-:W-:Y:S01]  /*c390*/  HADD2.F32 R43, -RZ, R49.H0_H0 ;  /* 0x20000031ff2b7230 */ /* 0x000fe20000004100 */
[----:B------:R-:W-:Y:S01]  /*c3a0*/  F2FP.F16.E4M3.UNPACK_B R53, R47 ;  /* 0x0000002fff35723e */ /* 0x000fe200020006ff */
[----:B------:R-:W-:Y:S01]  /*c3b0*/  HADD2.F32 R55, -RZ, R51.H0_H0 ;  /* 0x20000033ff377230 */ /* 0x000fe20000004100 */
[----:B------:R-:W-:Y:S01]  /*c3c0*/  F2FP.F16.E4M3.UNPACK_B R37, R37.H1 ;  /* 0x00000025ff25723e */ /* 0x000fe200030006ff */
[----:B------:R-:W-:Y:S01]  /*c3d0*/  HADD2.F32 R50, -RZ, R42.H0_H0 ;  /* 0x2000002aff327230 */ /* 0x000fe20000004100 */
[----:B------:R-:W-:Y:S01]  /*c3e0*/  F2FP.F16.E4M3.UNPACK_B R47, R47.H1 ;  /* 0x0000002fff2f723e */ /* 0x000fe200030006ff */
[----:B------:R-:W-:Y:S02]  /*c3f0*/  HADD2.F32 R54, -RZ, R53.H0_H0 ;  /* 0x20000035ff367230 */ /* 0x000fe40000004100 */
[----:B------:R-:W-:Y:S01]  /*c400*/  FMUL.FTZ R56, R43, R55 ;  /* 0x000000372b387220 */ /* 0x000fe20000410000 */
[----:B------:R-:W-:-:S02]  /*c410*/  HADD2.F32 R51, -RZ, R51.H1_H1 ;  /* 0x30000033ff337230 */ /* 0x000fc40000004100 */
[C---:B------:R-:W-:Y:S01]  /*c420*/  FMUL.FTZ R55, R50.reuse, R55 ;  /* 0x0000003732377220 */ /* 0x040fe20000410000 */
[----:B------:R-:W-:Y:S02]  /*c430*/  HADD2.F32 R42, -RZ, R42.H1_H1 ;  /* 0x3000002aff2a7230 */ /* 0x000fe40000004100 */
[-C--:B------:R-:W-:Y:S01]  /*c440*/  FFMA.FTZ R50, R50, R54.reuse, -R56 ;  /* 0x0000003632327223 */ /* 0x080fe20000010838 */
[----:B------:R-:W-:Y:S02]  /*c450*/  HADD2.F32 R53, -RZ, R53.H1_H1 ;  /* 0x30000035ff357230 */ /* 0x000fe40000004100 */
[----:B------:R-:W-:Y:S01]  /*c460*/  FFMA.FTZ R43, R43, R54, R55 ;  /* 0x000000362b2b7223 */ /* 0x000fe20000010037 */
[----:B------:R-:W-:Y:S01]  /*c470*/  HADD2.F32 R54, -RZ, R49.H1_H1 ;  /* 0x30000031ff367230 */ /* 0x000fe20000004100 */
[----:B------:R-:W-:-:S04]  /*c480*/  SHF.R.U32.HI R40, RZ, 0x10, R59 ;  /* 0x00000010ff287819 */ /* 0x000fc8000001163b */
[-C--:B------:R-:W-:Y:S01]  /*c490*/  FMUL.FTZ R49, R54, R51.reuse ;  /* 0x0000003336317220 */ /* 0x080fe20000410000 */
[----:B------:R-:W-:Y:S01]  /*c4a0*/  FMUL.FTZ R51, R42, R51 ;  /* 0x000000332a337220 */ /* 0x000fe20000410000 */
[----:B------:R-:W-:Y:S02]  /*c4b0*/  SHF.L.U32 R40, R40, 0x10, RZ ;  /* 0x0000001028287819 */ /* 0x000fe400000006ff */
[-C--:B------:R-:W-:Y:S01]  /*c4c0*/  FFMA.FTZ R49, R42, R53.reuse, -R49 ;  /* 0x000000352a317223 */ /* 0x080fe20000010831 */
[----:B------:R-:W-:Y:S01]  /*c4d0*/  FFMA.FTZ R42, R54, R53, R51 ;  /* 0x00000035362a7223 */ /* 0x000fe20000010033 */
[----:B------:R-:W-:Y:S01]  /*c4e0*/  F2FP.F16.E4M3.UNPACK_B R51, R45.H1 ;  /* 0x0000002dff33723e */ /* 0x000fe200030006ff */
[----:B------:R-:W-:Y:S01]  /*c4f0*/  HADD2.F32 R54, -RZ, R47.H0_H0 ;  /* 0x2000002fff367230 */ /* 0x000fe20000004100 */
[----:B------:R-:W-:Y:S01]  /*c500*/  F2FP.F16.E4M3.UNPACK_B R53, R13.H1 ;  /* 0x0000000dff35723e */ /* 0x000fe200030006ff */
[----:B------:R-:W-:Y:S02]  /*c510*/  HADD2.F32 R13, -RZ, R37.H0_H0 ;  /* 0x20000025ff0d7230 */ /* 0x000fe40000004100 */
[----:B------:R-:W-:-:S02]  /*c520*/  HADD2.F32 R55, -RZ, R51.H0_H0 ;  /* 0x20000033ff377230 */ /* 0x000fc40000004100 */
[----:B------:R-:W-:Y:S02]  /*c530*/  HADD2.F32 R45, -RZ, R53.H0_H0 ;  /* 0x20000035ff2d7230 */ /* 0x000fe40000004100 */
[----:B------:R-:W-:Y:S02]  /*c540*/  HADD2.F32 R37, -RZ, R37.H1_H1 ;  /* 0x30000025ff257230 */ /* 0x000fe40000004100 */
[-C--:B------:R-:W-:Y:S01]  /*c550*/  FMUL.FTZ R56, R13, R55.reuse ;  /* 0x000000370d387220 */ /* 0x080fe20000410000 */
[----:B------:R-:W-:Y:S02]  /*c560*/  HADD2.F32 R51, -RZ, R51.H1_H1 ;  /* 0x30000033ff337230 */ /* 0x000fe40000004100 */
[C---:B------:R-:W-:Y:S01]  /*c570*/  FMUL.FTZ R55, R45.reuse, R55 ;  /* 0x000000372d377220 */ /* 0x040fe20000410000 */
[----:B------:R-:W-:Y:S02]  /*c580*/  HADD2.F32 R53, -RZ, R53.H1_H1 ;  /* 0x30000035ff357230 */ /* 0x000fe40000004100 */
[----:B------:R-:W-:Y:S01]  /*c590*/  FFMA.FTZ R45, R45, R54, -R56 ;  /* 0x000000362d2d7223 */ /* 0x000fe20000010838 */
[----:B------:R-:W-:-:S02]  /*c5a0*/  HADD2.F32 R47, -RZ, R47.H1_H1 ;  /* 0x3000002fff2f7230 */ /* 0x000fc40000004100 */
[----:B------:R-:W-:Y:S01]  /*c5b0*/  FFMA.FTZ R13, R13, R54, R55 ;  /* 0x000000360d0d7223 */ /* 0x000fe20000010037 */
[-C--:B------:R-:W-:Y:S01]  /*c5c0*/  FMUL.FTZ R54, R37, R51.reuse ;  /* 0x0000003325367220 */ /* 0x080fe20000410000 */
[----:B------:R-:W-:-:S03]  /*c5d0*/  FMUL.FTZ R55, R53, R51 ;  /* 0x0000003335377220 */ /* 0x000fc60000410000 */
[-C--:B------:R-:W-:Y:S01]  /*c5e0*/  FFMA.FTZ R51, R53, R47.reuse, -R54 ;  /* 0x0000002f35337223 */ /* 0x080fe20000010836 */
[----:B------:R-:W-:Y:S01]  /*c5f0*/  FFMA.FTZ R47, R37, R47, R55 ;  /* 0x0000002f252f7223 */ /* 0x000fe20000010037 */
[----:B------:R-:W-:Y:S01]  /*c600*/  IMAD.SHL.U32 R37, R46, 0x100, RZ ;  /* 0x000001002e257824 */ /* 0x000fe200078e00ff */
[----:B------:R-:W-:Y:S02]  /*c610*/  LOP3.LUT R46, R52, 0xff0000, R40, 0xf8, !PT ;  /* 0x00ff0000342e7812 */ /* 0x000fe400078ef828 */
[----:B------:R-:W-:Y:S02]  /*c620*/  F2FP.F16.E4M3.UNPACK_B R40, R39 ;  /* 0x00000027ff28723e */ /* 0x000fe400020006ff */
[----:B------:R-:W-:Y:S01]  /*c630*/  LOP3.LUT R37, R48, 0xff00, R37, 0xf8, !PT ;  /* 0x0000ff0030257812 */ /* 0x000fe200078ef825 */
[----:B------:R-:W-:Y:S01]  /*c640*/  IMAD.MOV.U32 R48, RZ, RZ, R15 ;  /* 0x000000ffff307224 */ /* 0x000fe200078e000f */
[----:B------:R-:W-:Y:S01]  /*c650*/  F2FP.F16.E4M3.UNPACK_B R53, R46 ;  /* 0x0000002eff35723e */ /* 0x000fe200020006ff */
[----:B------:R-:W-:Y:S01]  /*c660*/  HADD2.F32 R54, -RZ, R40.H0_H0 ;  /* 0x20000028ff367230 */ /* 0x000fe20000004100 */
[----:B------:R-:W-:-:S02]  /*c670*/  LOP3.LUT R37, R37, 0xff0000, R44, 0xf8, !PT ;  /* 0x00ff000025257812 */ /* 0x000fc400078ef82c */
        /* <DEDUP_REMOVED lines=22> */
[C---:B------:R-:W-:Y:S01]  /*c7e0*/  FMUL.FTZ R40, R44.reuse, R52 ;  /* 0x000000342c287220 */ /* 0x040fe20000410000 */
        /* <DEDUP_REMOVED lines=39> */
[-C--:B------:R-:W-:Y:S02]  /*ca60*/  FFMA.FTZ R52, R50, R51.reuse, -R52 ;  /* 0x0000003332347223 */ /* 0x080fe40000010834 */
[----:B------:R-:W-:Y:S01]  /*ca70*/  FFMA.FTZ R55, R46, R51, R55 ;  /* 0x000000332e377223 */ /* 0x000fe20000010037 */
[-C--:B------:R-:W-:Y:S01]  /*ca80*/  FMUL.FTZ R46, R45, R37.reuse ;  /* 0x000000252d2e7220 */ /* 0x080fe20000410000 */
[C---:B------:R-:W-:Y:S01]  /*ca90*/  FMUL.FTZ R37, R44.reuse, R37 ;  /* 0x000000252c257220 */ /* 0x040fe20000410000 */
        /* <DEDUP_REMOVED lines=64> */
[C---:B------:R-:W-:Y:S02]  /*cea0*/  FMUL.FTZ R151, R36.reuse, R151 ;  /* 0x0000009724977220 */ /* 0x040fe40000410000 */
[----:B------:R-:W-:Y:S01]  /*ceb0*/  FFMA.FTZ R45, R36, R153, -R45 ;  /* 0x00000099242d7223 */ /* 0x000fe2000001082d */
[----:B------:R-:W-:-:S02]  /*cec0*/  IMAD.MOV.U32 R36, RZ, RZ, R37 ;  /* 0x000000ffff247224 */ /* 0x000fc400078e0025 */
[----:B------:R-:W-:Y:S01]  /*ced0*/  FFMA.FTZ R151, R38, R153, R151 ;  /* 0x0000009926977223 */ /* 0x000fe20000010097 */
[----:B------:R-:W-:Y:S02]  /*cee0*/  MOV R37, R42 ;  /* 0x0000002a00257202 */ /* 0x000fe40000000f00 */
[----:B------:R-:W-:Y:S02]  /*cef0*/  F2FP.SATFINITE.E4M3.F32.PACK_AB_MERGE_C R44, R45, R52, R44 ;  /* 0x000000342d2c723e */ /* 0x000fe4000480702c */
[----:B------:R-:W-:Y:S02]  /*cf00*/  F2FP.SATFINITE.E4M3.F32.PACK_AB_MERGE_C R56, R151, R56, R14 ;  /* 0x000000389738723e */ /* 0x000fe4000480700e */
[----:B------:R-:W-:Y:S01]  /*cf10*/  F2FP.SATFINITE.E4M3.F32.PACK_AB_MERGE_C R45, R40, R57, R48 ;  /* 0x00000039282d723e */ /* 0x000fe20004807030 */
[----:B------:R-:W-:Y:S02]  /*cf20*/  IMAD.MOV.U32 R14, RZ, RZ, R44 ;  /* 0x000000ffff0e7224 */ /* 0x000fe400078e002c */
[----:B------:R-:W-:-:S02]  /*cf30*/  IMAD.MOV.U32 R38, RZ, RZ, R56 ;  /* 0x000000ffff267224 */ /* 0x000fc400078e0038 */
[----:B------:R-:W-:-:S07]  /*cf40*/  IMAD.MOV.U32 R15, RZ, RZ, R45 ;  /* 0x000000ffff0f7224 */ /* 0x000fce00078e002d */
.L_x_512:
[----:B------:R-:W-:Y:S05]  /*cf50*/  BSYNC B2 ;  /* 0x0000000000027941 */ /* 0x000fea0003800000 */
.L_x_511:
[----:B------:R-:W-:-:S13]  /*cf60*/  ISETP.GE.AND P3, PT, R41, R133, PT ;  /* 0x000000852900720c */ /* 0x000fda0003f66270 */
[----:B------:R-:W-:-:S04]  /*cf70*/  @!P3 IADD3 R40, P5, R11, R41, RZ ;  /* 0x000000290b28b210 */ /* 0x000fc80007fbe0ff */
[----:B------:R-:W-:Y:S02]  /*cf80*/  @!P3 LEA.HI.X.SX32 R41, R41, R149, 0x1, P5 ;  /* 0x000000952929b211 */ /* 0x000fe400028f0eff */
[----:B------:R-:W-:-:S05]  /*cf90*/  IADD3 R42, P5, R26, R11, RZ ;  /* 0x0000000b1a2a7210 */ /* 0x000fca0007fbe0ff */
[----:B------:R-:W-:-:S05]  /*cfa0*/  IMAD.X R43, R149, 0x1, R27, P5 ;  /* 0x00000001952b7824 */ /* 0x000fca00028e061b */
[----:B0-----:R0:W-:Y:S04]  /*cfb0*/  ST.E.128 desc[UR50][R42.64], R12 ;  /* 0x0000000c2a007985 */ /* 0x0011e8000c101d32 */
[----:B--2---:R0:W-:Y:S02]  /*cfc0*/  @!P3 ST.E.128 desc[UR50][R40.64], R36 ;  /* 0x000000242800b985 */ /* 0x0041e4000c101d32 */
.L_x_502:
[----:B------:R-:W-:Y:S05]  /*cfd0*/  BSYNC B1 ;  /* 0x0000000000017941 */ /* 0x000fea0003800000 */
.L_x_501:
[----:B------:R-:W-:-:S03]  /*cfe0*/  UMOV UR4, 0xffffffff ;  /* 0xffffffff00047882 */ /* 0x000fc60000000000 */
[----:B------:R-:W-:Y:S05]  /*cff0*/  BRA.DIV UR4, `(.L_x_513) ;  /* 0x0000021e04c47947 */ /* 0x000fea000b800000 */
[----:B--2---:R-:W2:Y:S04]  /*d000*/  SHFL.IDX PT, R119, R119, 0x1, 0x1e1f ;  /* 0x003e1f0077777f89 */ /* 0x004ea800000e0000 */
[----:B------:R-:W0:Y:S02]  /*d010*/  SHFL.IDX PT, R120, R120, 0x1, 0x1e1f ;  /* 0x003e1f0078787f89 */ /* 0x000e2400000e0000 */
.L_x_797:
[----:B------:R-:W-:Y:S05]  /*d020*/  @P4 BRA `(.L_x_470) ;  /* 0x0000003400644947 */ /* 0x000fea0003800000 */
[----:B------:R-:W-:Y:S01]  /*d030*/  ISETP.NE.AND P3, PT, R28, RZ, PT ;  /* 0x000000ff1c00720c */ /* 0x000fe20003f65270 */
[----:B------:R-:W-:-:S12]  /*d040*/  BSSY B1, `(.L_x_514) ;  /* 0x00000f0000017945 */ /* 0x000fd80003800000 */
[----:B------:R-:W-:Y:S05]  /*d050*/  @!P3 BRA `(.L_x_515) ;  /* 0x0000000c00b8b947 */ /* 0x000fea0003800000 */
[----:B0-----:R-:W5:Y:S04]  /*d060*/  LDL R15, [R1+0x38] ;  /* 0x00003800010f7983 */ /* 0x001f680000100800 */
[----:B------:R-:W3:Y:S01]  /*d070*/  LDL R14, [R1+0x3c] ;  /* 0x00003c00010e7983 */ /* 0x000ee20000100800 */
[----:B----4-:R-:W-:Y:S01]  /*d080*/  SEL R11, R114, R139, !P0 ;  /* 0x0000008b720b7207 */ /* 0x010fe20004000000 */
[----:B------:R-:W-:Y:S01]  /*d090*/  BSSY B2, `(.L_x_516) ;  /* 0x00000e5000027945 */ /* 0x000fe20003800000 */
[----:B------:R-:W-:Y:S02]  /*d0a0*/  IADD3 R40, P3, R21, R120, RZ ;  /* 0x0000007815287210 */ /* 0x000fe40007f7e0ff */
[----:B------:R-:W-:-:S03]  /*d0b0*/  SHF.R.S32.HI R12, RZ, 0x1f, R11 ;  /* 0x0000001fff0c7819 */ /* 0x000fc6000001140b */
[----:B--2---:R-:W-:Y:S01]  /*d0c0*/  IMAD.X R41, R119, 0x1, R108, P3 ;  /* 0x0000000177297824 */ /* 0x004fe200018e066c */
[----:B------:R-:W-:Y:S02]  /*d0d0*/  LEA.HI R11, R12, R11, RZ, 0x5 ;  /* 0x0000000b0c0b7211 */ /* 0x000fe400078f28ff */
[----:B------:R-:W-:Y:S02]  /*d0e0*/  ISETP.GE.AND P3, PT, R16, R113, PT ;  /* 0x000000711000720c */ /* 0x000fe40003f66270 */
[----:B------:R-:W-:-:S04]  /*d0f0*/  LEA.HI.SX32 R11, R11, R112, 0x1b ;  /* 0x000000700b0b7211 */ /* 0x000fc800078fdaff */
[----:B------:R-:W-:-:S04]  /*d100*/  SHF.R.S32.HI R12, RZ, 0x1f, R11 ;  /* 0x0000001fff0c7819 */ /* 0x000fc8000001140b */
[----:B------:R-:W-:Y:S01]  /*d110*/  LEA.HI R12, R12, R11, RZ, 0x2 ;  /* 0x0000000b0c0c7211 */ /* 0x000fe200078f10ff */
[----:B------:R-:W-:-:S03]  /*d120*/  IMAD.SHL.U32 R11, R11, 0x10, RZ ;  /* 0x000000100b0b7824 */ /* 0x000fc600078e00ff */
[----:B------:R-:W-:Y:S02]  /*d130*/  SHF.R.S32.HI R13, RZ, 0x2, R12 ;  /* 0x00000002ff0d7819 */ /* 0x000fe4000001140c */
[----:B-----5:R-:W-:-:S03]  /*d140*/  LOP3.LUT R12, R15, 0x30, R11, 0xf8, !PT ;  /* 0x000000300f0c7812 */ /* 0x020fc600078ef80b */
[----:B---3--:R-:W-:Y:S01]  /*d150*/  IMAD R13, R13, 0x2800, R14 ;  /* 0x000028000d0d7824 */ /* 0x008fe200078e020e */
[----:B------:R-:W-:-:S04]  /*d160*/  LOP3.LUT R12, R12, R3, RZ, 0x3c, !PT ;  /* 0x000000030c0c7212 */ /* 0x000fc800078e3cff */
[----:B------:R-:W-:Y:S01]  /*d170*/  IADD3 R12, R13, R12, RZ ;  /* 0x0000000c0d0c7210 */ /* 0x000fe20007ffe0ff */
[----:B------:R-:W-:-:S04]  /*d180*/  IMAD R13, R19, 0x7800, R126 ;  /* 0x00007800130d7824 */ /* 0x000fc800078e027e */
[----:B------:R-:W-:Y:S02]  /*d190*/  IMAD R15, R19, 0x7800, R12 ;  /* 0x00007800130f7824 */ /* 0x000fe400078e020c */
[C---:B------:R-:W-:Y:S02]  /*d1a0*/  IMAD.IADD R13, R18.reuse, 0x1, R13 ;  /* 0x00000001120d7824 */ /* 0x040fe400078e020d */
[----:B------:R-:W-:-:S04]  /*d1b0*/  IMAD.IADD R36, R18, 0x1, R15 ;  /* 0x0000000112247824 */ /* 0x000fc800078e020f */
[----:B------:R-:W0:Y:S04]  /*d1c0*/  LDS.128 R12, [R13+0x24200] ;  /* 0x024200000d0c7984 */ /* 0x000e280000000c00 */
[----:B------:R-:W2:Y:S01]  /*d1d0*/  LDS.128 R36, [R36+0x24200] ;  /* 0x0242000024247984 */ /* 0x000ea20000000c00 */
[----:B------:R-:W-:Y:S05]  /*d1e0*/  @P3 BRA `(.L_x_517) ;  /* 0x0000000c003c3947 */ /* 0x000fea0003800000 */
[----:B------:R-:W-:Y:S02]  /*d1f0*/  SHF.R.U32.HI R43, RZ, 0x8, R73 ;  /* 0x00000008ff2b7819 */ /* 0x000fe40000011649 */
[--C-:B------:R-:W-:Y:S02]  /*d200*/  SHF.R.U32.HI R45, RZ, 0x8, R61.reuse ;  /* 0x00000008ff2d7819 */ /* 0x100fe4000001163d */
[----:B------:R-:W-:Y:S01]  /*d210*/  LOP3.LUT R42, R73, 0xff0000ff, RZ, 0xc0, !PT ;  /* 0xff0000ff492a7812 */ /* 0x000fe200078ec0ff */
[----:B------:R-:W-:Y:S01]  /*d220*/  IMAD.SHL.U32 R43, R43, 0x100, RZ ;  /* 0x000001002b2b7824 */ /* 0x000fe200078e00ff */
[----:B------:R-:W-:Y:S01]  /*d230*/  SHF.R.U32.HI R46, RZ, 0x10, R61 ;  /* 0x00000010ff2e7819 */ /* 0x000fe2000001163d */
[----:B------:R-:W-:Y:S01]  /*d240*/  IMAD.SHL.U32 R45, R45, 0x100, RZ ;  /* 0x000001002d2d7824 */ /* 0x000fe200078e00ff */
[----:B------:R-:W-:Y:S02]  /*d250*/  LOP3.LUT R44, R61, 0xff0000ff, RZ, 0xc0, !PT ;  /* 0xff0000ff3d2c7812 */ /* 0x000fe400078ec0ff */
[----:B------:R-:W-:-:S02]  /*d260*/  SHF.R.U32.HI R47, RZ, 0x10, R73 ;  /* 0x00000010ff2f7819 */ /* 0x000fc40000011649 */
[----:B------:R-:W-:Y:S01]  /*d270*/  LOP3.LUT R42, R42, 0xff00, R43, 0xf8, !PT ;  /* 0x0000ff002a2a7812 */ /* 0x000fe200078ef82b */
[----:B------:R-:W-:Y:S01]  /*d280*/  IMAD.U32 R43, R46, 0x10000, RZ ;  /* 0x000100002e2b7824 */ /* 0x000fe200078e00ff */
[----:B------:R-:W-:Y:S01]  /*d290*/  LOP3.LUT R44, R44, 0xff00, R45, 0xf8, !PT ;  /* 0x0000ff002c2c7812 */ /* 0x000fe200078ef82d */
[----:B------:R-:W-:Y:S01]  /*d2a0*/  IMAD.U32 R45, R47, 0x10000, RZ ;  /* 0x000100002f2d7824 */ /* 0x000fe200078e00ff */
[----:B--2---:R-:W-:Y:S02]  /*d2b0*/  MOV R47, R37 ;  /* 0x00000025002f7202 */ /* 0x004fe40000000f00 */
[----:B------:R-:W-:Y:S02]  /*d2c0*/  LOP3.LUT R46, R44, 0xff0000, R43, 0xf8, !PT ;  /* 0x00ff00002c2e7812 */ /* 0x000fe400078ef82b */
[----:B------:R-:W-:Y:S02]  /*d2d0*/  F2FP.F16.E4M3.UNPACK_B R49, R47 ;  /* 0x0000002fff31723e */ /* 0x000fe400020006ff */
[----:B------:R-:W-:-:S02]  /*d2e0*/  F2FP.F16.E4M3.UNPACK_B R48, R46 ;  /* 0x0000002eff30723e */ /* 0x000fc400020006ff */
[----:B0-----:R-:W-:Y:S02]  /*d2f0*/  F2FP.F16.E4M3.UNPACK_B R43, R13 ;  /* 0x0000000dff2b723e */ /* 0x001fe400020006ff */
[----:B------:R-:W-:Y:S01]  /*d300*/  LOP3.LUT R45, R42, 0xff0000, R45, 0xf8, !PT ;  /* 0x00ff00002a2d7812 */ /* 0x000fe200078ef82d */
[----:B------:R-:W-:Y:S01]  /*d310*/  HADD2.F32 R42, -RZ, R49.H0_H0 ;  /* 0x20000031ff2a7230 */ /* 0x000fe20000004100 */
[----:B------:R-:W-:Y:S01]  /*d320*/  F2FP.F16.E4M3.UNPACK_B R47, R47.H1 ;  /* 0x0000002fff2f723e */ /* 0x000fe200030006ff */
[----:B------:R-:W-:Y:S01]  /*d330*/  HADD2.F32 R44, -RZ, R43.H0_H0 ;  /* 0x2000002bff2c7230 */ /* 0x000fe20000004100 */
[-C--:B------:R-:W-:Y:S01]  /*d340*/  F2FP.F16.E4M3.UNPACK_B R37, R45.reuse ;  /* 0x0000002dff25723e */ /* 0x080fe200020006ff */
[----:B------:R-:W-:Y:S01]  /*d350*/  HADD2.F32 R49, -RZ, R49.H1_H1 ;  /* 0x30000031ff317230 */ /* 0x000fe20000004100 */
[----:B------:R-:W-:Y:S01]  /*d360*/  F2FP.F16.E4M3.UNPACK_B R46, R46.H1 ;  /* 0x0000002eff2e723e */ /* 0x000fe200030006ff */
[----:B------:R-:W-:Y:S01]  /*d370*/  HADD2.F32 R50, -RZ, R48.H1_H1 ;  /* 0x30000030ff327230 */ /* 0x000fe20000004100 */
[----:B------:R-:W-:Y:S01]  /*d380*/  F2FP.F16.E4M3.UNPACK_B R45, R45.H1 ;  /* 0x0000002dff2d723e */ /* 0x000fe200030006ff */
[----:B------:R-:W-:-:S02]  /*d390*/  HADD2.F32 R43, -RZ, R43.H1_H1 ;  /* 0x3000002bff2b7230 */ /* 0x000fc40000004100 */
[----:B------:R-:W-:Y:S02]  /*d3a0*/  HADD2.F32 R53, -RZ, R48.H0_H0 ;  /* 0x20000030ff357230 */ /* 0x000fe40000004100 */
[-C--:B------:R-:W-:Y:S01]  /*d3b0*/  FMUL.FTZ R52, R49, R50.reuse ;  /* 0x0000003231347220 */ /* 0x080fe20000410000 */
[--C-:B------:R-:W-:Y:S02]  /*d3c0*/  HADD2.F32 R48, -RZ, R37.reuse.H1_H1 ;  /* 0x30000025ff307230 */ /* 0x100fe40000004100 */
[C---:B------:R-:W-:Y:S01]  /*d3d0*/  FMUL.FTZ R50, R43.reuse, R50 ;  /* 0x000000322b327220 */ /* 0x040fe20000410000 */
[----:B------:R-:W-:Y:S02]  /*d3e0*/  HADD2.F32 R51, -RZ, R37.H0_H0 ;  /* 0x20000025ff337230 */ /* 0x000fe40000004100 */
[-C--:B------:R-:W-:Y:S01]  /*d3f0*/  FMUL.FTZ R55, R42, R53.reuse ;  /* 0x000000352a377220 */ /* 0x080fe20000410000 */
[----:B------:R-:W-:Y:S01]  /*d400*/  FMUL.FTZ R53, R44, R53 ;  /* 0x000000352c357220 */ /* 0x000fe20000410000 */
[-C--:B------:R-:W-:Y:S01]  /*d410*/  FFMA.FTZ R43, R43, R48.reuse, -R52 ;  /* 0x000000302b2b7223 */ /* 0x080fe20000010834 */
[----:B------:R-:W-:Y:S01]  /*d420*/  FFMA.FTZ R37, R49, R48, R50 ;  /* 0x0000003031257223 */ /* 0x000fe20000010032 */
[----:B------:R-:W-:Y:S01]  /*d430*/  F2FP.F16.E4M3.UNPACK_B R48, R13.H1 ;  /* 0x0000000dff30723e */ /* 0x000fe200030006ff */
[----:B------:R-:W-:-:S02]  /*d440*/  HADD2.F32 R13, -RZ, R47.H0_H0 ;  /* 0x2000002fff0d7230 */ /* 0x000fc40000004100 */
[-C--:B------:R-:W-:Y:S01]  /*d450*/  FFMA.FTZ R42, R42, R51.reuse, R53 ;  /* 0x000000332a2a7223 */ /* 0x080fe20000010035 */
[----:B------:R-:W-:Y:S02]  /*d460*/  HADD2.F32 R50, -RZ, R46.H0_H0 ;  /* 0x2000002eff327230 */ /* 0x000fe40000004100 */
[----:B------:R-:W-:Y:S01]  /*d470*/  FFMA.FTZ R44, R44, R51, -R55 ;  /* 0x000000332c2c7223 */ /* 0x000fe20000010837 */
[----:B------:R-:W-:Y:S02]  /*d480*/  HADD2.F32 R52, -RZ, R48.H0_H0 ;  /* 0x20000030ff347230 */ /* 0x000fe40000004100 */
[----:B------:R-:W-:Y:S02]  /*d490*/  HADD2.F32 R47, -RZ, R47.H1_H1 ;  /* 0x3000002fff2f7230 */ /* 0x000fe40000004100 */
[-C--:B------:R-:W-:Y:S01]  /*d4a0*/  FMUL.FTZ R51, R13, R50.reuse ;  /* 0x000000320d337220 */ /* 0x080fe20000410000 */
[----:B------:R-:W-:Y:S02]  /*d4b0*/  HADD2.F32 R46, -RZ, R46.H1_H1 ;  /* 0x3000002eff2e7230 */ /* 0x000fe40000004100 */
[----:B------:R-:W-:Y:S01]  /*d4c0*/  FMUL.FTZ R50, R52, R50 ;  /* 0x0000003234327220 */ /* 0x000fe20000410000 */
[----:B------:R-:W-:-:S02]  /*d4d0*/  HADD2.F32 R48, -RZ, R48.H1_H1 ;  /* 0x30000030ff307230 */ /* 0x000fc40000004100 */
[--C-:B------:R-:W-:Y:S02]  /*d4e0*/  HADD2.F32 R49, -RZ, R45.reuse.H0_H0 ;  /* 0x2000002dff317230 */ /* 0x100fe40000004100 */
[-C--:B------:R-:W-:Y:S01]  /*d4f0*/  FMUL.FTZ R53, R47, R46.reuse ;  /* 0x0000002e2f357220 */ /* 0x080fe20000410000 */
[----:B------:R-:W-:Y:S02]  /*d500*/  HADD2.F32 R45, -RZ, R45.H1_H1 ;  /* 0x3000002dff2d7230 */ /* 0x000fe40000004100 */
[----:B------:R-:W-:Y:S01]  /*d510*/  FMUL.FTZ R46, R48, R46 ;  /* 0x0000002e302e7220 */ /* 0x000fe20000410000 */
[-C--:B------:R-:W-:Y:S01]  /*d520*/  FFMA.FTZ R52, R52, R49.reuse, -R51 ;  /* 0x0000003134347223 */ /* 0x080fe20000010833 */
[----:B------:R-:W-:Y:S01]  /*d530*/  FFMA.FTZ R13, R13, R49, R50 ;  /* 0x000000310d0d7223 */ /* 0x000fe20000010032 */
[-C--:B------:R-:W-:Y:S01]  /*d540*/  FFMA.FTZ R53, R48, R45.reuse, -R53 ;  /* 0x0000002d30357223 */ /* 0x080fe20000010835 */
[----:B------:R-:W-:Y:S01]  /*d550*/  FFMA.FTZ R45, R47, R45, R46 ;  /* 0x0000002d2f2d7223 */ /* 0x000fe2000001002e */
[----:B------:R-:W-:-:S02]  /*d560*/  SHF.R.U32.HI R47, RZ, 0x8, R75 ;  /* 0x00000008ff2f7819 */ /* 0x000fc4000001164b */
[--C-:B------:R-:W-:Y:S02]  /*d570*/  SHF.R.U32.HI R49, RZ, 0x8, R63.reuse ;  /* 0x00000008ff317819 */ /* 0x100fe4000001163f */
[----:B------:R-:W-:Y:S01]  /*d580*/  LOP3.LUT R46, R75, 0xff0000ff, RZ, 0xc0, !PT ;  /* 0xff0000ff4b2e7812 */ /* 0x000fe200078ec0ff */
[----:B------:R-:W-:Y:S01]  /*d590*/  IMAD.SHL.U32 R47, R47, 0x100, RZ ;  /* 0x000001002f2f7824 */ /* 0x000fe200078e00ff */
[----:B------:R-:W-:Y:S01]  /*d5a0*/  SHF.R.U32.HI R50, RZ, 0x10, R63 ;  /* 0x00000010ff327819 */ /* 0x000fe2000001163f */
[----:B------:R-:W-:Y:S01]  /*d5b0*/  IMAD.SHL.U32 R49, R49, 0x100, RZ ;  /* 0x0000010031317824 */ /* 0x000fe200078e00ff */
[----:B------:R-:W-:Y:S02]  /*d5c0*/  LOP3.LUT R48, R63, 0xff0000ff, RZ, 0xc0, !PT ;  /* 0xff0000ff3f307812 */ /* 0x000fe400078ec0ff */
[----:B------:R-:W-:Y:S02]  /*d5d0*/  SHF.R.U32.HI R51, RZ, 0x10, R75 ;  /* 0x00000010ff337819 */ /* 0x000fe4000001164b */
[----:B------:R-:W-:Y:S01]  /*d5e0*/  LOP3.LUT R46, R46, 0xff00, R47, 0xf8, !PT ;  /* 0x0000ff002e2e7812 */ /* 0x000fe200078ef82f */
[----:B------:R-:W-:Y:S01]  /*d5f0*/  IMAD.U32 R47, R50, 0x10000, RZ ;  /* 0x00010000322f7824 */ /* 0x000fe200078e00ff */
[----:B------:R-:W-:Y:S01]  /*d600*/  LOP3.LUT R48, R48, 0xff00, R49, 0xf8, !PT ;  /* 0x0000ff0030307812 */ /* 0x000fe200078ef831 */
[----:B------:R-:W-:Y:S01]  /*d610*/  IMAD.U32 R51, R51, 0x10000, RZ ;  /* 0x0001000033337824 */ /* 0x000fe200078e00ff */
[----:B------:R-:W-:-:S02]  /*d620*/  F2FP.SATFINITE.E4M3.F32.PACK_AB_MERGE_C R52, R53, R52, RZ ;  /* 0x000000343534723e */ /* 0x000fc400048070ff */
[----:B------:R-:W-:Y:S02]  /*d630*/  LOP3.LUT R50, R48, 0xff0000, R47, 0xf8, !PT ;  /* 0x00ff000030327812 */ /* 0x000fe400078ef82f */
[----:B------:R-:W-:Y:S02]  /*d640*/  LOP3.LUT R51, R46, 0xff0000, R51, 0xf8, !PT ;  /* 0x00ff00002e337812 */ /* 0x000fe400078ef833 */
[----:B------:R-:W-:Y:S02]  /*d650*/  F2FP.F16.E4M3.UNPACK_B R46, R39 ;  /* 0x00000027ff2e723e */ /* 0x000fe400020006ff */
[-C--:B------:R-:W-:Y:S02]  /*d660*/  F2FP.F16.E4M3.UNPACK_B R54, R50.reuse ;  /* 0x00000032ff36723e */ /* 0x080fe400020006ff */
[----:B------:R-:W-:Y:S01]  /*d670*/  F2FP.F16.E4M3.UNPACK_B R48, R15 ;  /* 0x0000000fff30723e */ /* 0x000fe200020006ff */
[----:B------:R-:W-:Y:S01]  /*d680*/  HADD2.F32 R47, -RZ, R46.H0_H0 ;  /* 0x2000002eff2f7230 */ /* 0x000fe20000004100 */
[-C--:B------:R-:W-:Y:S01]  /*d690*/  F2FP.F16.E4M3.UNPACK_B R55, R51.reuse ;  /* 0x00000033ff37723e */ /* 0x080fe200020006ff */
        /* <DEDUP_REMOVED lines=13> */
[----:B------:R-:W-:Y:S01]  /*d770*/  F2FP.F16.E4M3.UNPACK_B R54, R39.H1 ;  /* 0x00000027ff36723e */ /* 0x000fe200030006ff */
[----:B------:R-:W-:Y:S01]  /*d780*/  HADD2.F32 R56, -RZ, R51.H0_H0 ;  /* 0x20000033ff387230 */ /* 0x000fe20000004100 */
[----:B------:R-:W-:-:S02]  /*d790*/  F2FP.F16.E4M3.UNPACK_B R53, R145.H1 ;  /* 0x00000091ff35723e */ /* 0x000fc400030006ff */
[-C--:B------:R-:W-:Y:S01]  /*d7a0*/  FMUL.FTZ R59, R46, R57.reuse ;  /* 0x000000392e3b7220 */ /* 0x080fe20000410000 */
[C---:B------:R-:W-:Y:S01]  /*d7b0*/  FMUL.FTZ R57, R48.reuse, R57 ;  /* 0x0000003930397220 */ /* 0x040fe20000410000 */
[----:B------:R-:W-:Y:S01]  /*d7c0*/  F2FP.F16.E4M3.UNPACK_B R145, R145 ;  /* 0x00000091ff91723e */ /* 0x000fe200020006ff */
[----:B------:R-:W-:Y:S02]  /*d7d0*/  HADD2.F32 R61, -RZ, R53.H0_H0 ;  /* 0x20000035ff3d7230 */ /* 0x000fe40000004100 */
[-C--:B------:R-:W-:Y:S01]  /*d7e0*/  FFMA.FTZ R48, R48, R55.reuse, -R59 ;  /* 0x0000003730307223 */ /* 0x080fe2000001083b */
[----:B------:R-:W-:Y:S01]  /*d7f0*/  FFMA.FTZ R46, R46, R55, R57 ;  /* 0x000000372e2e7223 */ /* 0x000fe20000010039 */
[----:B------:R-:W-:Y:S01]  /*d800*/  F2FP.F16.E4M3.UNPACK_B R55, R15.H1 ;  /* 0x0000000fff37723e */ /* 0x000fe200030006ff */
[----:B------:R-:W-:Y:S01]  /*d810*/  HADD2.F32 R15, -RZ, R54.H0_H0 ;  /* 0x20000036ff0f7230 */ /* 0x000fe20000004100 */
[----:B------:R-:W-:Y:S01]  /*d820*/  F2FP.SATFINITE.E4M3.F32.PACK_AB_MERGE_C R45, R45, R13, RZ ;  /* 0x0000000d2d2d723e */ /* 0x000fe200048070ff */
[----:B------:R-:W-:Y:S01]  /*d830*/  HADD2.F32 R57, -RZ, R50.H0_H0 ;  /* 0x20000032ff397230 */ /* 0x000fe20000004100 */
[----:B------:R-:W-:Y:S01]  /*d840*/  F2FP.SATFINITE.E4M3.F32.PACK_AB_MERGE_C R13, R43, R44, R52 ;  /* 0x0000002c2b0d723e */ /* 0x000fe20004807034 */
[----:B------:R-:W-:Y:S01]  /*d850*/  HADD2.F32 R39, -RZ, R55.H0_H0 ;  /* 0x20000037ff277230 */ /* 0x000fe20000004100 */
[----:B------:R-:W-:Y:S01]  /*d860*/  F2FP.SATFINITE.E4M3.F32.PACK_AB_MERGE_C R37, R37, R42, R45 ;  /* 0x0000002a2525723e */ /* 0x000fe2000480702d */
[----:B------:R-:W-:-:S02]  /*d870*/  HADD2.F32 R54, -RZ, R54.H1_H1 ;  /* 0x30000036ff367230 */ /* 0x000fc40000004100 */
[-C--:B------:R-:W-:Y:S01]  /*d880*/  FMUL.FTZ R58, R15, R57.reuse ;  /* 0x000000390f3a7220 */ /* 0x080fe20000410000 */
[----:B------:R-:W-:Y:S02]  /*d890*/  HADD2.F32 R53, -RZ, R53.H1_H1 ;  /* 0x30000035ff357230 */ /* 0x000fe40000004100 */
[C---:B------:R-:W-:Y:S01]  /*d8a0*/  FMUL.FTZ R57, R39.reuse, R57 ;  /* 0x0000003927397220 */ /* 0x040fe20000410000 */
[----:B------:R-:W-:-:S03]  /*d8b0*/  FFMA.FTZ R39, R39, R56, -R58 ;  /* 0x0000003827277223 */ /* 0x000fc6000001083a */
[----:B------:R-:W-:Y:S01]  /*d8c0*/  FFMA.FTZ R15, R15, R56, R57 ;  /* 0x000000380f0f7223 */ /* 0x000fe20000010039 */
[----:B------:R-:W-:Y:S02]  /*d8d0*/  HADD2.F32 R57, -RZ, R50.H1_H1 ;  /* 0x30000032ff397230 */ /* 0x000fe40000004100 */
[----:B------:R-:W-:Y:S02]  /*d8e0*/  HADD2.F32 R50, -RZ, R55.H1_H1 ;  /* 0x30000037ff327230 */ /* 0x000fe40000004100 */
[----:B------:R-:W-:Y:S02]  /*d8f0*/  HADD2.F32 R55, -RZ, R51.H1_H1 ;  /* 0x30000033ff377230 */ /* 0x000fe40000004100 */
[-C--:B------:R-:W-:Y:S01]  /*d900*/  FMUL.FTZ R51, R54, R57.reuse ;  /* 0x0000003936337220 */ /* 0x080fe20000410000 */
[----:B------:R-:W-:-:S03]  /*d910*/  FMUL.FTZ R57, R50, R57 ;  /* 0x0000003932397220 */ /* 0x000fc60000410000 */
[-C--:B------:R-:W-:Y:S01]  /*d920*/  FFMA.FTZ R51, R50, R55.reuse, -R51 ;  /* 0x0000003732337223 */ /* 0x080fe20000010833 */
[----:B------:R-:W-:Y:S01]  /*d930*/  FFMA.FTZ R50, R54, R55, R57 ;  /* 0x0000003736327223 */ /* 0x000fe20000010039 */
[----:B------:R-:W-:Y:S02]  /*d940*/  F2FP.F16.E4M3.UNPACK_B R55, R36.H1 ;  /* 0x00000024ff37723e */ /* 0x000fe400030006ff */
[----:B------:R-:W-:Y:S02]  /*d950*/  F2FP.F16.E4M3.UNPACK_B R54, R12.H1 ;  /* 0x0000000cff36723e */ /* 0x000fe400030006ff */
[----:B------:R-:W-:Y:S01]  /*d960*/  F2FP.F16.E4M3.UNPACK_B R57, R147.H1 ;  /* 0x00000093ff39723e */ /* 0x000fe200030006ff */
        /* <DEDUP_REMOVED lines=12> */
[-C--:B------:R-:W-:Y:S01]  /*da30*/  FMUL.FTZ R56, R55, R53.reuse ;  /* 0x0000003537387220 */ /* 0x080fe20000410000 */
[----:B------:R-:W-:Y:S01]  /*da40*/  FMUL.FTZ R53, R54, R53 ;  /* 0x0000003536357220 */ /* 0x000fe20000410000 */
[----:B------:R-:W-:Y:S01]  /*da50*/  F2FP.F16.E4M3.UNPACK_B R147, R147 ;  /* 0x00000093ff93723e */ /* 0x000fe200020006ff */
[----:B------:R-:W-:-:S02]  /*da60*/  HADD2.F32 R59, -RZ, R145.H0_H0 ;  /* 0x20000091ff3b7230 */ /* 0x000fc40000004100 */
[-C--:B------:R-:W-:Y:S01]  /*da70*/  FFMA.FTZ R54, R54, R57.reuse, -R56 ;  /* 0x0000003936367223 */ /* 0x080fe20000010838 */
[----:B------:R-:W-:Y:S01]  /*da80*/  FFMA.FTZ R53, R55, R57, R53 ;  /* 0x0000003937357223 */ /* 0x000fe20000010035 */
[----:B------:R-:W-:Y:S01]  /*da90*/  HADD2.F32 R55, -RZ, R36.H0_H0 ;  /* 0x20000024ff377230 */ /* 0x000fe20000004100 */
[----:B------:R-:W-:Y:S01]  /*daa0*/  F2FP.SATFINITE.E4M3.F32.PACK_AB_MERGE_C R39, R51, R39, RZ ;  /* 0x000000273327723e */ /* 0x000fe200048070ff */
        /* <DEDUP_REMOVED lines=12> */
[-C--:B------:R-:W-:Y:S01]  /*db70*/  F2FP.F16.E4M3.UNPACK_B R57, R148.reuse.H1 ;  /* 0x00000094ff39723e */ /* 0x080fe200030006ff */
[C---:B------:R-:W-:Y:S01]  /*db80*/  FMUL.FTZ R145, R12.reuse, R145 ;  /* 0x000000910c917220 */ /* 0x040fe20000410000 */
[----:B------:R-:W-:Y:S01]  /*db90*/  F2FP.F16.E4M3.UNPACK_B R148, R148 ;  /* 0x00000094ff94723e */ /* 0x000fe200020006ff */
[----:B------:R-:W-:Y:S01]  /*dba0*/  FFMA.FTZ R55, R12, R147, -R55 ;  /* 0x000000930c377223 */ /* 0x000fe20000010837 */
[----:B------:R-:W-:Y:S01]  /*dbb0*/  F2FP.SATFINITE.E4M3.F32.PACK_AB_MERGE_C R50, R50, R15, RZ ;  /* 0x0000000f3232723e */ /* 0x000fe200048070ff */
[----:B------:R-:W-:Y:S01]  /*dbc0*/  FFMA.FTZ R12, R36, R147, R145 ;  /* 0x00000093240c7223 */ /* 0x000fe20000010091 */
[----:B------:R-:W-:Y:S01]  /*dbd0*/  IMAD.MOV.U32 R36, RZ, RZ, R14 ;  /* 0x000000ffff247224 */ /* 0x000fe200078e000e */
[----:B------:R-:W-:Y:S01]  /*dbe0*/  F2FP.F16.E4M3.UNPACK_B R14, R146.H1 ;  /* 0x00000092ff0e723e */ /* 0x000fe200030006ff */
[----:B------:R-:W-:Y:S01]  /*dbf0*/  HADD2.F32 R62, -RZ, R57.H0_H0 ;  /* 0x20000039ff3e7230 */ /* 0x000fe20000004100 */
[----:B------:R-:W-:-:S02]  /*dc00*/  F2FP.SATFINITE.E4M3.F32.PACK_AB_MERGE_C R58, R55, R58, R54 ;  /* 0x0000003a373a723e */ /* 0x000fc40004807036 */
[----:B------:R-:W-:Y:S01]  /*dc10*/  F2FP.F16.E4M3.UNPACK_B R55, R38.H1 ;  /* 0x00000026ff37723e */ /* 0x000fe200030006ff */
[--C-:B------:R-:W-:Y:S01]  /*dc20*/  HADD2.F32 R72, -RZ, R14.reuse.H0_H0 ;  /* 0x2000000eff487230 */ /* 0x100fe20000004100 */
[----:B------:R-:W-:Y:S01]  /*dc30*/  F2FP.F16.E4M3.UNPACK_B R54, R36.H1 ;  /* 0x00000024ff36723e */ /* 0x000fe200030006ff */
[----:B------:R-:W-:Y:S01]  /*dc40*/  HADD2.F32 R14, -RZ, R14.H1_H1 ;  /* 0x3000000eff0e7230 */ /* 0x000fe20000004100 */
[----:B------:R-:W-:Y:S01]  /*dc50*/  F2FP.F16.E4M3.UNPACK_B R146, R146 ;  /* 0x00000092ff92723e */ /* 0x000fe200020006ff */
[--C-:B------:R-:W-:Y:S01]  /*dc60*/  HADD2.F32 R56, -RZ, R55.reuse.H0_H0 ;  /* 0x20000037ff387230 */ /* 0x100fe20000004100 */
[----:B------:R-:W-:Y:S01]  /*dc70*/  F2FP.F16.E4M3.UNPACK_B R38, R38 ;  /* 0x00000026ff26723e */ /* 0x000fe200020006ff */
[--C-:B------:R-:W-:Y:S01]  /*dc80*/  HADD2.F32 R60, -RZ, R54.reuse.H0_H0 ;  /* 0x20000036ff3c7230 */ /* 0x100fe20000004100 */
[----:B------:R-:W-:Y:S01]  /*dc90*/  F2FP.F16.E4M3.UNPACK_B R36, R36 ;  /* 0x00000024ff24723e */ /* 0x000fe200020006ff */
[----:B------:R-:W-:Y:S02]  /*dca0*/  HADD2.F32 R55, -RZ, R55.H1_H1 ;  /* 0x30000037ff377230 */ /* 0x000fe40000004100 */
[----:B------:R-:W-:Y:S01]  /*dcb0*/  FMUL.FTZ R63, R56, R72 ;  /* 0x00000048383f7220 */ /* 0x000fe20000410000 */
[----:B------:R-:W-:-:S02]  /*dcc0*/  HADD2.F32 R73, -RZ, R54.H1_H1 ;  /* 0x30000036ff497230 */ /* 0x000fc40000004100 */
[----:B------:R-:W-:Y:S01]  /*dcd0*/  FMUL.FTZ R72, R60, R72 ;  /* 0x000000483c487220 */ /* 0x000fe20000410000 */
[----:B------:R-:W-:Y:S01]  /*dce0*/  F2FP.SATFINITE.E4M3.F32.PACK_AB_MERGE_C R15, R48, R49, R39 ;  /* 0x00000031300f723e */ /* 0x000fe20004807027 */
[----:B------:R-:W-:Y:S01]  /*dcf0*/  FMUL.FTZ R54, R55, R14 ;  /* 0x0000000e37367220 */ /* 0x000fe20000410000 */
[-C--:B------:R-:W-:Y:S01]  /*dd00*/  FFMA.FTZ R63, R60, R62.reuse, -R63 ;  /* 0x0000003e3c3f7223 */ /* 0x080fe2000001083f */
[----:B------:R-:W-:Y:S01]  /*dd10*/  FFMA.FTZ R72, R56, R62, R72 ;  /* 0x0000003e38487223 */ /* 0x000fe20000010048 */
[----:B------:R-:W-:Y:S02]  /*dd20*/  HADD2.F32 R56, -RZ, R57.H1_H1 ;  /* 0x30000039ff387230 */ /* 0x000fe40000004100 */
[----:B------:R-:W-:Y:S01]  /*dd30*/  FMUL.FTZ R14, R73, R14 ;  /* 0x0000000e490e7220 */ /* 0x000fe20000410000 */
[----:B------:R-:W-:Y:S01]  /*dd40*/  HADD2.F32 R62, -RZ, R146.H0_H0 ;  /* 0x20000092ff3e7230 */ /* 0x000fe20000004100 */
[----:B------:R-:W-:Y:S01]  /*dd50*/  F2FP.SATFINITE.E4M3.F32.PACK_AB_MERGE_C R39, R46, R47, R50 ;  /* 0x0000002f2e27723e */ /* 0x000fe20004807032 */
[----:B------:R-:W-:-:S02]  /*dd60*/  HADD2.F32 R57, -RZ, R36.H0_H0 ;  /* 0x20000024ff397230 */ /* 0x000fc40000004100 */
[-C--:B------:R-:W-:Y:S01]  /*dd70*/  FFMA.FTZ R14, R55, R56.reuse, R14 ;  /* 0x00000038370e7223 */ /* 0x080fe2000001000e */
[----:B------:R-:W-:Y:S02]  /*dd80*/  HADD2.F32 R55, -RZ, R38.H0_H0 ;  /* 0x20000026ff377230 */ /* 0x000fe40000004100 */
[----:B------:R-:W-:Y:S01]  /*dd90*/  FFMA.FTZ R54, R73, R56, -R54 ;  /* 0x0000003849367223 */ /* 0x000fe20000010836 */
[----:B------:R-:W-:Y:S02]  /*dda0*/  HADD2.F32 R56, -RZ, R148.H0_H0 ;  /* 0x20000094ff387230 */ /* 0x000fe40000004100 */
[----:B------:R-:W-:Y:S02]  /*ddb0*/  HADD2.F32 R146, -RZ, R146.H1_H1 ;  /* 0x30000092ff927230 */ /* 0x000fe40000004100 */
[-C--:B------:R-:W-:Y:S01]  /*ddc0*/  FMUL.FTZ R60, R55, R62.reuse ;  /* 0x0000003e373c7220 */ /* 0x080fe20000410000 */
[C---:B------:R-:W-:Y:S01]  /*ddd0*/  FMUL.FTZ R62, R57.reuse, R62 ;  /* 0x0000003e393e7220 */ /* 0x040fe20000410000 */
[----:B------:R-:W-:Y:S01]  /*dde0*/  HADD2.F32 R148, -RZ, R148.H1_H1 ;  /* 0x30000094ff947230 */ /* 0x000fe20000004100 */
[----:B------:R-:W-:Y:S01]  /*ddf0*/  F2FP.SATFINITE.E4M3.F32.PACK_AB_MERGE_C R54, R54, R63, RZ ;  /* 0x0000003f3636723e */ /* 0x000fe200048070ff */
[-C--:B------:R-:W-:Y:S01]  /*de00*/  FFMA.FTZ R60, R57, R56.reuse, -R60 ;  /* 0x00000038393c7223 */ /* 0x080fe2000001083c */
[----:B------:R-:W-:Y:S01]  /*de10*/  FFMA.FTZ R62, R55, R56, R62 ;  /* 0x00000038373e7223 */ /* 0x000fe2000001003e */
[----:B------:R-:W-:Y:S01]  /*de20*/  HADD2.F32 R55, -RZ, R38.H1_H1 ;  /* 0x30000026ff377230 */ /* 0x000fe20000004100 */
[----:B------:R-:W-:Y:S01]  /*de30*/  F2FP.SATFINITE.E4M3.F32.PACK_AB_MERGE_C R72, R14, R72, RZ ;  /* 0x000000480e48723e */ /* 0x000fe200048070ff */
[----:B------:R-:W-:-:S03]  /*de40*/  HADD2.F32 R57, -RZ, R36.H1_H1 ;  /* 0x30000024ff397230 */ /* 0x000fc60000004100 */
[-C--:B------:R-:W-:Y:S02]  /*de50*/  FMUL.FTZ R36, R55, R146.reuse ;  /* 0x0000009237247220 */ /* 0x080fe40000410000 */
[C---:B------:R-:W-:Y:S02]  /*de60*/  FMUL.FTZ R146, R57.reuse, R146 ;  /* 0x0000009239927220 */ /* 0x040fe40000410000 */
[-C--:B------:R-:W-:Y:S01]  /*de70*/  FFMA.FTZ R57, R57, R148.reuse, -R36 ;  /* 0x0000009439397223 */ /* 0x080fe20000010824 */
[----:B------:R-:W-:Y:S01]  /*de80*/  F2FP.SATFINITE.E4M3.F32.PACK_AB_MERGE_C R36, R53, R61, RZ ;  /* 0x0000003d3524723e */ /* 0x000fe200048070ff */
[----:B------:R-:W-:-:S03]  /*de90*/  FFMA.FTZ R55, R55, R148, R146 ;  /* 0x0000009437377223 */ /* 0x000fc60000010092 */
[----:B------:R-:W-:Y:S01]  /*dea0*/  F2FP.SATFINITE.E4M3.F32.PACK_AB_MERGE_C R36, R12, R59, R36 ;  /* 0x0000003b0c24723e */ /* 0x000fe20004807024 */
[----:B------:R-:W-:Y:S01]  /*deb0*/  IMAD.MOV.U32 R12, RZ, RZ, R58 ;  /* 0x000000ffff0c7224 */ /* 0x000fe200078e003a */
[----:B------:R-:W-:Y:S02]  /*dec0*/  F2FP.SATFINITE.E4M3.F32.PACK_AB_MERGE_C R14, R57, R60, R54 ;  /* 0x0000003c390e723e */ /* 0x000fe40004807036 */
[----:B------:R-:W-:-:S07]  /*ded0*/  F2FP.SATFINITE.E4M3.F32.PACK_AB_MERGE_C R38, R55, R62, R72 ;  /* 0x0000003e3726723e */ /* 0x000fce0004807048 */
.L_x_517:
[----:B------:R-:W-:Y:S05]  /*dee0*/  BSYNC B2 ;  /* 0x0000000000027941 */ /* 0x000fea0003800000 */
.L_x_516:
[----:B------:R-:W-:Y:S01]  /*def0*/  ISETP.GE.AND P3, PT, R11, R133, PT ;  /* 0x000000850b00720c */ /* 0x000fe20003f66270 */
[----:B0-----:R0:W-:-:S12]  /*df00*/  ST.E.128 desc[UR50][R40.64], R12 ;  /* 0x0000000c28007985 */ /* 0x0011d8000c101d32 */
[----:B------:R-:W-:-:S04]  /*df10*/  @!P3 IADD3 R42, P4, R11, R120, RZ ;  /* 0x000000780b2ab210 */ /* 0x000fc80007f9e0ff */
[----:B------:R-:W-:-:S05]  /*df20*/  @!P3 LEA.HI.X.SX32 R43, R11, R119, 0x1, P4 ;  /* 0x000000770b2bb211 */ /* 0x000fca00020f0eff */
[----:B--2---:R0:W-:Y:S04]  /*df30*/  @!P3 ST.E.128 desc[UR50][R42.64], R36 ;  /* 0x000000242a00b985 */ /* 0x0041e8000c101d32 */
.L_x_515:
[----:B------:R-:W-:Y:S05]  /*df40*/  BSYNC B1 ;  /* 0x0000000000017941 */ /* 0x000fea0003800000 */
.L_x_514:
        /* <DEDUP_REMOVED lines=8> */
[----:B------:R-:W-:Y:S02]  /*dfd0*/  SHF.R.S32.HI R12, RZ, 0x1f, R11 ;  /* 0x0000001fff0c7819 */ /* 0x000fe4000001140b */
[----:B--2---:R-:W-:-:S02]  /*dfe0*/  IADD3.X R41, R119, R95, RZ, P3, !PT ;  /* 0x0000005f77297210 */ /* 0x004fc40001ffe4ff */
[----:B------:R-:W-:Y:S02]  /*dff0*/  LEA.HI R12, R12, R11, RZ, 0x5 ;  /* 0x0000000b0c0c7211 */ /* 0x000fe400078f28ff */
[----:B------:R-:W-:Y:S02]  /*e000*/  ISETP.GE.AND P3, PT, R221, R113, PT ;  /* 0x00000071dd00720c */ /* 0x000fe40003f66270 */
[----:B------:R-:W-:-:S04]  /*e010*/  LEA.HI.SX32 R12, R12, R111, 0x1b ;  /* 0x0000006f0c0c7211 */ /* 0x000fc800078fdaff */
[----:B------:R-:W-:Y:S01]  /*e020*/  SHF.R.S32.HI R11, RZ, 0x1f, R12 ;  /* 0x0000001fff0b7819 */ /* 0x000fe2000001140c */
[----:B------:R-:W-:-:S03]  /*e030*/  IMAD.SHL.U32 R44, R12, 0x10, RZ ;  /* 0x000000100c2c7824 */ /* 0x000fc600078e00ff */
[----:B------:R-:W-:-:S04]  /*e040*/  LEA.HI R11, R11, R12, RZ, 0x2 ;  /* 0x0000000c0b0b7211 */ /* 0x000fc800078f10ff */
[----:B------:R-:W-:Y:S02]  /*e050*/  SHF.R.S32.HI R11, RZ, 0x2, R11 ;  /* 0x00000002ff0b7819 */ /* 0x000fe4000001140b */
[----:B-----5:R-:W-:-:S04]  /*e060*/  LOP3.LUT R12, R14, 0x30, R44, 0xf8, !PT ;  /* 0x000000300e0c7812 */ /* 0x020fc800078ef82c */
[----:B------:R-:W-:Y:S01]  /*e070*/  LOP3.LUT R12, R12, R3, RZ, 0x3c, !PT ;  /* 0x000000030c0c7212 */ /* 0x000fe200078e3cff */
[----:B---3--:R-:W-:-:S04]  /*e080*/  IMAD R11, R11, 0x2800, R13 ;  /* 0x000028000b0b7824 */ /* 0x008fc800078e020d */
[----:B------:R-:W-:Y:S02]  /*e090*/  IMAD.IADD R12, R11, 0x1, R12 ;  /* 0x000000010b0c7824 */ /* 0x000fe400078e020c */
[C---:B------:R-:W-:Y:S02]  /*e0a0*/  IMAD R11, R19.reuse, 0x7800, R124 ;  /* 0x00007800130b7824 */ /* 0x040fe400078e027c */
[----:B------:R-:W-:Y:S02]  /*e0b0*/  IMAD R13, R19, 0x7800, R12 ;  /* 0x00007800130d7824 */ /* 0x000fe400078e020c */
[C---:B------:R-:W-:Y:S02]  /*e0c0*/  IMAD.IADD R11, R18.reuse, 0x1, R11 ;  /* 0x00000001120b7824 */ /* 0x040fe400078e020b */
[----:B------:R-:W-:-:S03]  /*e0d0*/  IMAD.IADD R36, R18, 0x1, R13 ;  /* 0x0000000112247824 */ /* 0x000fc600078e020d */
[----:B------:R0:W2:Y:S04]  /*e0e0*/  LDS.128 R12, [R11+0x24200] ;  /* 0x024200000b0c7984 */ /* 0x0000a80000000c00 */
[----:B------:R-:W3:Y:S01]  /*e0f0*/  LDS.128 R36, [R36+0x24200] ;  /* 0x0242000024247984 */ /* 0x000ee20000000c00 */
[----:B------:R-:W-:Y:S05]  /*e100*/  @P3 BRA `(.L_x_521) ;  /* 0x0000000c004c3947 */ /* 0x000fea0003800000 */
[----:B------:R-:W-:Y:S01]  /*e110*/  SHF.R.U32.HI R42, RZ, 0x8, R77 ;  /* 0x00000008ff2a7819 */ /* 0x000fe2000001164d */
[----:B--2---:R-:W-:Y:S01]  /*e120*/  IMAD.MOV.U32 R46, RZ, RZ, R12 ;  /* 0x000000ffff2e7224 */ /* 0x004fe200078e000c */
[----:B------:R-:W-:Y:S01]  /*e130*/  LOP3.LUT R51, R77, 0xff0000ff, RZ, 0xc0, !PT ;  /* 0xff0000ff4d337812 */ /* 0x000fe200078ec0ff */
[----:B---3--:R-:W-:Y:S01]  /*e140*/  IMAD.MOV.U32 R47, RZ, RZ, R36 ;  /* 0x000000ffff2f7224 */ /* 0x008fe200078e0024 */
[----:B------:R-:W-:Y:S01]  /*e150*/  SHF.R.U32.HI R54, RZ, 0x8, R79 ;  /* 0x00000008ff367819 */ /* 0x000fe2000001164f */
[----:B------:R-:W-:Y:S01]  /*e160*/  IMAD.MOV.U32 R43, RZ, RZ, R38 ;  /* 0x000000ffff2b7224 */ /* 0x000fe200078e0026 */
[----:B------:R-:W-:Y:S01]  /*e170*/  SHF.L.U32 R12, R42, 0x8, RZ ;  /* 0x000000082a0c7819 */ /* 0x000fe200000006ff */
[----:B------:R-:W-:Y:S01]  /*e180*/  IMAD.MOV.U32 R42, RZ, RZ, R14 ;  /* 0x000000ffff2a7224 */ /* 0x000fe200078e000e */
[----:B------:R-:W-:Y:S02]  /*e190*/  SHF.R.U32.HI R49, RZ, 0x10, R77 ;  /* 0x00000010ff317819 */ /* 0x000fe4000001164d */
[----:B------:R-:W-:Y:S01]  /*e1a0*/  LOP3.LUT R51, R51, 0xff00, R12, 0xf8, !PT ;  /* 0x0000ff0033337812 */ /* 0x000fe200078ef80c */
[----:B------:R-:W-:Y:S01]  /*e1b0*/  IMAD.SHL.U32 R12, R54, 0x100, RZ ;  /* 0x00000100360c7824 */ /* 0x000fe200078e00ff */
[----:B------:R-:W-:Y:S01]  /*e1c0*/  SHF.R.U32.HI R52, RZ, 0x8, R65 ;  /* 0x00000008ff347819 */ /* 0x000fe20000011641 */
[----:B------:R-:W-:Y:S01]  /*e1d0*/  IMAD.U32 R14, R49, 0x10000, RZ ;  /* 0x00010000310e7824 */ /* 0x000fe200078e00ff */
[----:B------:R-:W-:-:S02]  /*e1e0*/  LOP3.LUT R53, R79, 0xff0000ff, RZ, 0xc0, !PT ;  /* 0xff0000ff4f357812 */ /* 0x000fc400078ec0ff */
[----:B------:R-:W-:Y:S01]  /*e1f0*/  SHF.R.U32.HI R50, RZ, 0x8, R67 ;  /* 0x00000008ff327819 */ /* 0x000fe20000011643 */
[----:B------:R-:W-:Y:S01]  /*e200*/  IMAD.SHL.U32 R36, R52, 0x100, RZ ;  /* 0x0000010034247824 */ /* 0x000fe200078e00ff */
[----:B------:R-:W-:Y:S02]  /*e210*/  LOP3.LUT R12, R53, 0xff00, R12, 0xf8, !PT ;  /* 0x0000ff00350c7812 */ /* 0x000fe400078ef80c */
[----:B------:R-:W-:Y:S01]  /*e220*/  LOP3.LUT R55, R65, 0xff0000ff, RZ, 0xc0, !PT ;  /* 0xff0000ff41377812 */ /* 0x000fe200078ec0ff */
[----:B------:R-:W-:Y:S01]  /*e230*/  IMAD.SHL.U32 R38, R50, 0x100, RZ ;  /* 0x0000010032267824 */ /* 0x000fe200078e00ff */
[----:B------:R-:W-:Y:S02]  /*e240*/  F2FP.F16.E4M3.UNPACK_B R53, R140.H1 ;  /* 0x0000008cff35723e */ /* 0x000fe400030006ff */
[----:B------:R-:W-:Y:S02]  /*e250*/  F2FP.F16.E4M3.UNPACK_B R52, R47.H1 ;  /* 0x0000002fff34723e */ /* 0x000fe400030006ff */
[----:B------:R-:W-:-:S02]  /*e260*/  LOP3.LUT R59, R67, 0xff0000ff, RZ, 0xc0, !PT ;  /* 0xff0000ff433b7812 */ /* 0x000fc400078ec0ff */
[----:B------:R-:W-:Y:S01]  /*e270*/  F2FP.F16.E4M3.UNPACK_B R49, R46.H1 ;  /* 0x0000002eff31723e */ /* 0x000fe200030006ff */
[----:B------:R-:W-:Y:S01]  /*e280*/  HADD2.F32 R50, -RZ, R52.H0_H0 ;  /* 0x20000034ff327230 */ /* 0x000fe20000004100 */
[----:B------:R-:W-:Y:S02]  /*e290*/  SHF.R.U32.HI R45, RZ, 0x10, R65 ;  /* 0x00000010ff2d7819 */ /* 0x000fe40000011641 */
[----:B------:R-:W-:Y:S02]  /*e2a0*/  LOP3.LUT R14, R51, 0xff0000, R14, 0xf8, !PT ;  /* 0x00ff0000330e7812 */ /* 0x000fe400078ef80e */
[----:B------:R-:W-:Y:S01]  /*e2b0*/  LOP3.LUT R57, R55, 0xff00, R36, 0xf8, !PT ;  /* 0x0000ff0037397812 */ /* 0x000fe200078ef824 */
[----:B------:R-:W-:Y:S01]  /*e2c0*/  HADD2.F32 R55, -RZ, R53.H0_H0 ;  /* 0x20000035ff377230 */ /* 0x000fe20000004100 */
[----:B------:R-:W-:Y:S01]  /*e2d0*/  F2FP.F16.E4M3.UNPACK_B R51, R142.H1 ;  /* 0x0000008eff33723e */ /* 0x000fe200030006ff */
[----:B------:R-:W-:Y:S01]  /*e2e0*/  IMAD.U32 R36, R45, 0x10000, RZ ;  /* 0x000100002d247824 */ /* 0x000fe200078e00ff */
[----:B------:R-:W-:Y:S01]  /*e2f0*/  LOP3.LUT R59, R59, 0xff00, R38, 0xf8, !PT ;  /* 0x0000ff003b3b7812 */ /* 0x000fe200078ef826 */
[----:B------:R-:W-:Y:S01]  /*e300*/  HADD2.F32 R38, -RZ, R49.H0_H0 ;  /* 0x20000031ff267230 */ /* 0x000fe20000004100 */
[----:B0-----:R-:W-:Y:S01]  /*e310*/  SHF.R.U32.HI R11, RZ, 0x10, R79 ;  /* 0x00000010ff0b7819 */ /* 0x001fe2000001164f */
[----:B------:R-:W-:-:S02]  /*e320*/  HADD2.F32 R45, -RZ, R51.H0_H0 ;  /* 0x20000033ff2d7230 */ /* 0x000fc40000004100 */
[-C--:B------:R-:W-:Y:S01]  /*e330*/  FMUL.FTZ R61, R50, R55.reuse ;  /* 0x00000037323d7220 */ /* 0x080fe20000410000 */
[----:B------:R-:W-:Y:S01]  /*e340*/  SHF.R.U32.HI R48, RZ, 0x10, R67 ;  /* 0x00000010ff307819 */ /* 0x000fe20000011643 */
[C---:B------:R-:W-:Y:S01]  /*e350*/  FMUL.FTZ R55, R38.reuse, R55 ;  /* 0x0000003726377220 */ /* 0x040fe20000410000 */
[----:B------:R-:W-:Y:S01]  /*e360*/  SHF.L.U32 R11, R11, 0x10, RZ ;  /* 0x000000100b0b7819 */ /* 0x000fe200000006ff */
[-C--:B------:R-:W-:Y:S01]  /*e370*/  FFMA.FTZ R38, R38, R45.reuse, -R61 ;  /* 0x0000002d26267223 */ /* 0x080fe2000001083d */
[----:B------:R-:W-:Y:S02]  /*e380*/  HADD2.F32 R54, -RZ, R51.H1_H1 ;  /* 0x30000033ff367230 */ /* 0x000fe40000004100 */
[----:B------:R-:W-:Y:S01]  /*e390*/  FFMA.FTZ R45, R50, R45, R55 ;  /* 0x0000002d322d7223 */ /* 0x000fe20000010037 */
[----:B------:R-:W-:Y:S01]  /*e3a0*/  F2FP.F16.E4M3.UNPACK_B R140, R140 ;  /* 0x0000008cff8c723e */ /* 0x000fe200020006ff */
[----:B------:R-:W-:Y:S01]  /*e3b0*/  HADD2.F32 R55, -RZ, R53.H1_H1 ;  /* 0x30000035ff377230 */ /* 0x000fe20000004100 */
[----:B------:R-:W-:Y:S01]  /*e3c0*/  F2FP.F16.E4M3.UNPACK_B R51, R47 ;  /* 0x0000002fff33723e */ /* 0x000fe200020006ff */
[----:B------:R-:W-:Y:S01]  /*e3d0*/  HADD2.F32 R49, -RZ, R49.H1_H1 ;  /* 0x30000031ff317230 */ /* 0x000fe20000004100 */
[----:B------:R-:W-:Y:S01]  /*e3e0*/  F2FP.F16.E4M3.UNPACK_B R50, R46 ;  /* 0x0000002eff32723e */ /* 0x000fe200020006ff */
[----:B------:R-:W-:Y:S01]  /*e3f0*/  HADD2.F32 R47, -RZ, R140.H0_H0 ;  /* 0x2000008cff2f7230 */ /* 0x000fe20000004100 */
[----:B------:R-:W-:Y:S01]  /*e400*/  LOP3.LUT R11, R12, 0xff0000, R11, 0xf8, !PT ;  /* 0x00ff00000c0b7812 */ /* 0x000fe200078ef80b */
[----:B------:R-:W-:Y:S01]  /*e410*/  IMAD.U32 R12, R48, 0x10000, RZ ;  /* 0x00010000300c7824 */ /* 0x000fe200078e00ff */
[----:B------:R-:W-:Y:S01]  /*e420*/  F2FP.F16.E4M3.UNPACK_B R142, R142 ;  /* 0x0000008eff8e723e */ /* 0x000fe200020006ff */
[----:B------:R-:W-:Y:S01]  /*e430*/  HADD2.F32 R48, -RZ, R52.H1_H1 ;  /* 0x30000034ff307230 */ /* 0x000fe20000004100 */
[----:B------:R-:W-:Y:S01]  /*e440*/  LOP3.LUT R36, R57, 0xff0000, R36, 0xf8, !PT ;  /* 0x00ff000039247812 */ /* 0x000fe200078ef824 */
[----:B------:R-:W-:Y:S01]  /*e450*/  HADD2.F32 R52, -RZ, R51.H0_H0 ;  /* 0x20000033ff347230 */ /* 0x000fe20000004100 */
[----:B------:R-:W-:Y:S01]  /*e460*/  LOP3.LUT R12, R59, 0xff0000, R12, 0xf8, !PT ;  /* 0x00ff00003b0c7812 */ /* 0x000fe200078ef80c */
[----:B------:R-:W-:-:S02]  /*e470*/  HADD2.F32 R46, -RZ, R50.H0_H0 ;  /* 0x20000032ff2e7230 */ /* 0x000fc40000004100 */
[-C--:B------:R-:W-:Y:S01]  /*e480*/  FMUL.FTZ R56, R48, R55.reuse ;  /* 0x0000003730387220 */ /* 0x080fe20000410000 */
[----:B------:R-:W-:Y:S02]  /*e490*/  HADD2.F32 R53, -RZ, R142.H0_H0 ;  /* 0x2000008eff357230 */ /* 0x000fe40000004100 */
[C---:B------:R-:W-:Y:S01]  /*e4a0*/  FMUL.FTZ R59, R49.reuse, R55 ;  /* 0x00000037313b7220 */ /* 0x040fe20000410000 */
[-C--:B------:R-:W-:Y:S01]  /*e4b0*/  FMUL.FTZ R55, R52, R47.reuse ;  /* 0x0000002f34377220 */ /* 0x080fe20000410000 */
[----:B------:R-:W-:Y:S01]  /*e4c0*/  FMUL.FTZ R57, R46, R47 ;  /* 0x0000002f2e397220 */ /* 0x000fe20000410000 */
[-C--:B------:R-:W-:Y:S01]  /*e4d0*/  FFMA.FTZ R47, R49, R54.reuse, -R56 ;  /* 0x00000036312f7223 */ /* 0x080fe20000010838 */
[----:B------:R-:W-:Y:S01]  /*e4e0*/  FFMA.FTZ R48, R48, R54, R59 ;  /* 0x0000003630307223 */ /* 0x000fe2000001003b */
[-C--:B------:R-:W-:Y:S01]  /*e4f0*/  FFMA.FTZ R46, R46, R53.reuse, -R55 ;  /* 0x000000352e2e7223 */ /* 0x080fe20000010837 */
[----:B------:R-:W-:Y:S01]  /*e500*/  FFMA.FTZ R49, R52, R53, R57 ;  /* 0x0000003534317223 */ /* 0x000fe20000010039 */
[----:B------:R-:W-:Y:S01]  /*e510*/  HADD2.F32 R140, -RZ, R140.H1_H1 ;  /* 0x3000008cff8c7230 */ /* 0x000fe20000004100 */
[----:B------:R-:W-:Y:S01]  /*e520*/  F2FP.F16.E4M3.UNPACK_B R57, R141.H1 ;  /* 0x0000008dff39723e */ /* 0x000fe200030006ff */
[----:B------:R-:W-:Y:S01]  /*e530*/  HADD2.F32 R53, -RZ, R51.H1_H1 ;  /* 0x30000033ff357230 */ /* 0x000fe20000004100 */
[----:B------:R-:W-:Y:S01]  /*e540*/  F2FP.F16.E4M3.UNPACK_B R55, R43.H1 ;  /* 0x0000002bff37723e */ /* 0x000fe200030006ff */
[----:B------:R-:W-:Y:S01]  /*e550*/  HADD2.F32 R50, -RZ, R50.H1_H1 ;  /* 0x30000032ff327230 */ /* 0x000fe20000004100 */
[----:B------:R-:W-:Y:S01]  /*e560*/  F2FP.F16.E4M3.UNPACK_B R54, R42.H1 ;  /* 0x0000002aff36723e */ /* 0x000fe200030006ff */
[----:B------:R-:W-:-:S02]  /*e570*/  HADD2.F32 R142, -RZ, R142.H1_H1 ;  /* 0x3000008eff8e7230 */ /* 0x000fc40000004100 */
[CC--:B------:R-:W-:Y:S01]  /*e580*/  FMUL.FTZ R51, R53.reuse, R140.reuse ;  /* 0x0000008c35337220 */ /* 0x0c0fe20000410000 */
[----:B------:R-:W-:Y:S01]  /*e590*/  HADD2.F32 R59, -RZ, R57.H0_H0 ;  /* 0x20000039ff3b7230 */ /* 0x000fe20000004100 */
[----:B------:R-:W-:Y:S01]  /*e5a0*/  F2FP.F16.E4M3.UNPACK_B R58, R143.H1 ;  /* 0x0000008fff3a723e */ /* 0x000fe200030006ff */
[----:B------:R-:W-:Y:S02]  /*e5b0*/  HADD2.F32 R56, -RZ, R55.H0_H0 ;  /* 0x20000037ff387230 */ /* 0x000fe40000004100 */
[C---:B------:R-:W-:Y:S01]  /*e5c0*/  FMUL.FTZ R140, R50.reuse, R140 ;  /* 0x0000008c328c7220 */ /* 0x040fe20000410000 */
[--C-:B------:R-:W-:Y:S02]  /*e5d0*/  HADD2.F32 R52, -RZ, R54.reuse.H0_H0 ;  /* 0x20000036ff347230 */ /* 0x100fe40000004100 */
[-C--:B------:R-:W-:Y:S01]  /*e5e0*/  FFMA.FTZ R51, R50, R142.reuse, -R51 ;  /* 0x0000008e32337223 */ /* 0x080fe20000010833 */
[----:B------:R-:W-:Y:S02]  /*e5f0*/  HADD2.F32 R54, -RZ, R54.H1_H1 ;  /* 0x30000036ff367230 */ /* 0x000fe40000004100 */
[----:B------:R-:W-:Y:S01]  /*e600*/  FFMA.FTZ R50, R53, R142, R140 ;  /* 0x0000008e35327223 */ /* 0x000fe2000001008c */
[-C--:B------:R-:W-:Y:S01]  /*e610*/  FMUL.FTZ R61, R56, R59.reuse ;  /* 0x0000003b383d7220 */ /* 0x080fe20000410000 */
[----:B------:R-:W-:Y:S01]  /*e620*/  FMUL.FTZ R63, R52, R59 ;  /* 0x0000003b343f7220 */ /* 0x000fe20000410000 */
[----:B------:R-:W-:Y:S01]  /*e630*/  HADD2.F32 R53, -RZ, R58.H0_H0 ;  /* 0x2000003aff357230 */ /* 0x000fe20000004100 */
[----:B------:R-:W-:Y:S01]  /*e640*/  F2FP.F16.E4M3.UNPACK_B R141, R141 ;  /* 0x0000008dff8d723e */ /* 0x000fe200020006ff */
[----:B------:R-:W-:Y:S01]  /*e650*/  HADD2.F32 R59, -RZ, R57.H1_H1 ;  /* 0x30000039ff3b7230 */ /* 0x000fe20000004100 */
[----:B------:R-:W-:Y:S01]  /*e660*/  F2FP.F16.E4M3.UNPACK_B R143, R143 ;  /* 0x0000008fff8f723e */ /* 0x000fe200020006ff */
[----:B------:R-:W-:-:S02]  /*e670*/  HADD2.F32 R57, -RZ, R55.H1_H1 ;  /* 0x30000037ff397230 */ /* 0x000fc40000004100 */
[----:B------:R-:W-:Y:S01]  /*e680*/  FFMA.FTZ R52, R52, R53, -R61 ;  /* 0x0000003534347223 */ /* 0x000fe2000001083d */
[----:B------:R-:W-:Y:S01]  /*e690*/  HADD2.F32 R58, -RZ, R58.H1_H1 ;  /* 0x3000003aff3a7230 */ /* 0x000fe20000004100 */
[----:B------:R-:W-:Y:S01]  /*e6a0*/  F2FP.F16.E4M3.UNPACK_B R55, R43 ;  /* 0x0000002bff37723e */ /* 0x000fe200020006ff */
[----:B------:R-:W-:Y:S01]  /*e6b0*/  FFMA.FTZ R53, R56, R53, R63 ;  /* 0x0000003538357223 */ /* 0x000fe2000001003f */
[-C--:B------:R-:W-:Y:S01]  /*e6c0*/  FMUL.FTZ R61, R57, R59.reuse ;  /* 0x0000003b393d7220 */ /* 0x080fe20000410000 */
[----:B------:R-:W-:Y:S01]  /*e6d0*/  F2FP.F16.E4M3.UNPACK_B R42, R42 ;  /* 0x0000002aff2a723e */ /* 0x000fe200020006ff */
[C---:B------:R-:W-:Y:S01]  /*e6e0*/  FMUL.FTZ R60, R54.reuse, R59 ;  /* 0x0000003b363c7220 */ /* 0x040fe20000410000 */
[----:B------:R-:W-:Y:S02]  /*e6f0*/  HADD2.F32 R56, -RZ, R55.H0_H0 ;  /* 0x20000037ff387230 */ /* 0x000fe40000004100 */
[----:B------:R-:W-:Y:S01]  /*e700*/  FFMA.FTZ R43, R54, R58, -R61 ;  /* 0x0000003a362b7223 */ /* 0x000fe2000001083d */
[----:B------:R-:W-:-:S02]  /*e710*/  HADD2.F32 R61, -RZ, R141.H0_H0 ;  /* 0x2000008dff3d7230 */ /* 0x000fc40000004100 */
[----:B------:R-:W-:Y:S01]  /*e720*/  FFMA.FTZ R62, R57, R58, R60 ;  /* 0x0000003a393e7223 */ /* 0x000fe2000001003c */
[--C-:B------:R-:W-:Y:S01]  /*e730*/  HADD2.F32 R54, -RZ, R42.reuse.H0_H0 ;  /* 0x2000002aff367230 */ /* 0x100fe20000004100 */
[----:B------:R-:W-:Y:S01]  /*e740*/  F2FP.SATFINITE.E4M3.F32.PACK_AB_MERGE_C R38, R47, R38, RZ ;  /* 0x000000262f26723e */ /* 0x000fe200048070ff */
[----:B------:R-:W-:Y:S02]  /*e750*/  HADD2.F32 R59, -RZ, R143.H0_H0 ;  /* 0x2000008fff3b7230 */ /* 0x000fe40000004100 */
[-C--:B------:R-:W-:Y:S01]  /*e760*/  FMUL.FTZ R63, R56, R61.reuse ;  /* 0x0000003d383f7220 */ /* 0x080fe20000410000 */
[----:B------:R-:W-:Y:S02]  /*e770*/  HADD2.F32 R58, -RZ, R141.H1_H1 ;  /* 0x3000008dff3a7230 */ /* 0x000fe40000004100 */
[----:B------:R-:W-:Y:S01]  /*e780*/  FMUL.FTZ R61, R54, R61 ;  /* 0x0000003d363d7220 */ /* 0x000fe20000410000 */
[----:B------:R-:W-:Y:S01]  /*e790*/  HADD2.F32 R57, -RZ, R55.H1_H1 ;  /* 0x30000037ff397230 */ /* 0x000fe20000004100 */
[----:B------:R-:W-:Y:S01]  /*e7a0*/  F2FP.SATFINITE.E4M3.F32.PACK_AB_MERGE_C R47, R48, R45, RZ ;  /* 0x0000002d302f723e */ /* 0x000fe200048070ff */
[----:B------:R-:W-:-:S02]  /*e7b0*/  HADD2.F32 R55, -RZ, R42.H1_H1 ;  /* 0x3000002aff377230 */ /* 0x000fc40000004100 */
[-C--:B------:R-:W-:Y:S01]  /*e7c0*/  FFMA.FTZ R42, R54, R59.reuse, -R63 ;  /* 0x0000003b362a7223 */ /* 0x080fe2000001083f */
[----:B------:R-:W-:Y:S02]  /*e7d0*/  HADD2.F32 R54, -RZ, R143.H1_H1 ;  /* 0x3000008fff367230 */ /* 0x000fe40000004100 */
[-C--:B------:R-:W-:Y:S01]  /*e7e0*/  FMUL.FTZ R60, R57, R58.reuse ;  /* 0x0000003a393c7220 */ /* 0x080fe20000410000 */
[----:B------:R-:W-:Y:S01]  /*e7f0*/  FFMA.FTZ R61, R56, R59, R61 ;  /* 0x0000003b383d7223 */ /* 0x000fe2000001003d */
[----:B------:R-:W-:Y:S01]  /*e800*/  FMUL.FTZ R58, R55, R58 ;  /* 0x0000003a373a7220 */ /* 0x000fe20000410000 */
[----:B------:R-:W-:Y:S01]  /*e810*/  F2FP.SATFINITE.E4M3.F32.PACK_AB_MERGE_C R56, R43, R52, RZ ;  /* 0x000000342b38723e */ /* 0x000fe200048070ff */
[-C--:B------:R-:W-:Y:S01]  /*e820*/  FFMA.FTZ R55, R55, R54.reuse, -R60 ;  /* 0x0000003637377223 */ /* 0x080fe2000001083c */
[----:B------:R-:W-:Y:S01]  /*e830*/  F2FP.SATFINITE.E4M3.F32.PACK_AB_MERGE_C R43, R50, R49, R47 ;  /* 0x00000031322b723e */ /* 0x000fe2000480702f */
[----:B------:R-:W-:Y:S01]  /*e840*/  FFMA.FTZ R58, R57, R54, R58 ;  /* 0x00000036393a7223 */ /* 0x000fe2000001003a */
[----:B------:R-:W-:-:S02]  /*e850*/  F2FP.F16.E4M3.UNPACK_B R48, R37 ;  /* 0x00000025ff30723e */ /* 0x000fc400020006ff */
[----:B------:R-:W-:Y:S02]  /*e860*/  F2FP.F16.E4M3.UNPACK_B R54, R36 ;  /* 0x00000024ff36723e */ /* 0x000fe400020006ff */
[----:B------:R-:W-:Y:S01]  /*e870*/  F2FP.F16.E4M3.UNPACK_B R47, R13 ;  /* 0x0000000dff2f723e */ /* 0x000fe200020006ff */
[----:B------:R-:W-:Y:S01]  /*e880*/  HADD2.F32 R50, -RZ, R48.H0_H0 ;  /* 0x20000030ff327230 */ /* 0x000fe20000004100 */
[----:B------:R-:W-:Y:S01]  /*e890*/  F2FP.SATFINITE.E4M3.F32.PACK_AB_MERGE_C R45, R51, R46, R38 ;  /* 0x0000002e332d723e */ /* 0x000fe20004807026 */
[----:B------:R-:W-:Y:S01]  /*e8a0*/  HADD2.F32 R49, -RZ, R54.H0_H0 ;  /* 0x20000036ff317230 */ /* 0x000fe20000004100 */
[----:B------:R-:W-:Y:S01]  /*e8b0*/  F2FP.SATFINITE.E4M3.F32.PACK_AB_MERGE_C R53, R62, R53, RZ ;  /* 0x000000353e35723e */ /* 0x000fe200048070ff */
[----:B------:R-:W-:Y:S01]  /*e8c0*/  HADD2.F32 R46, -RZ, R47.H0_H0 ;  /* 0x2000002fff2e7230 */ /* 0x000fe20000004100 */
[----:B------:R-:W-:Y:S01]  /*e8d0*/  F2FP.F16.E4M3.UNPACK_B R52, R14 ;  /* 0x0000000eff34723e */ /* 0x000fe200020006ff */
[----:B------:R-:W-:Y:S01]  /*e8e0*/  HADD2.F32 R51, -RZ, R48.H1_H1 ;  /* 0x30000030ff337230 */ /* 0x000fe20000004100 */
[----:B------:R-:W-:Y:S01]  /*e8f0*/  F2FP.SATFINITE.E4M3.F32.PACK_AB_MERGE_C R42, R55, R42, R56 ;  /* 0x0000002a372a723e */ /* 0x000fe20004807038 */
[----:B------:R-:W-:Y:S01]  /*e900*/  FMUL.FTZ R55, R50, R49 ;  /* 0x0000003132377220 */ /* 0x000fe20000410000 */
[----:B------:R-:W-:Y:S01]  /*e910*/  F2FP.SATFINITE.E4M3.F32.PACK_AB_MERGE_C R38, R58, R61, R53 ;  /* 0x0000003d3a26723e */ /* 0x000fe20004807035 */
[----:B------:R-:W-:-:S02]  /*e920*/  HADD2.F32 R53, -RZ, R52.H0_H0 ;  /* 0x20000034ff357230 */ /* 0x000fc40000004100 */
[C---:B------:R-:W-:Y:S01]  /*e930*/  FMUL.FTZ R57, R46.reuse, R49 ;  /* 0x000000312e397220 */ /* 0x040fe20000410000 */
[----:B------:R-:W-:Y:S01]  /*e940*/  HADD2.F32 R54, -RZ, R54.H1_H1 ;  /* 0x30000036ff367230 */ /* 0x000fe20000004100 */
[----:B------:R-:W-:Y:S01]  /*e950*/  F2FP.F16.E4M3.UNPACK_B R48, R13.H1 ;  /* 0x0000000dff30723e */ /* 0x000fe200030006ff */
[----:B------:R-:W-:Y:S02]  /*e960*/  HADD2.F32 R49, -RZ, R47.H1_H1 ;  /* 0x3000002fff317230 */ /* 0x000fe40000004100 */
[-C--:B------:R-:W-:Y:S01]  /*e970*/  FFMA.FTZ R46, R46, R53.reuse, -R55 ;  /* 0x000000352e2e7223 */ /* 0x080fe20000010837 */
[----:B------:R-:W-:Y:S01]  /*e980*/  FFMA.FTZ R47, R50, R53, R57 ;  /* 0x00000035322f7223 */ /* 0x000fe20000010039 */
[----:B------:R-:W-:Y:S02]  /*e990*/  HADD2.F32 R52, -RZ, R52.H1_H1 ;  /* 0x30000034ff347230 */ /* 0x000fe40000004100 */
[-C--:B------:R-:W-:Y:S01]  /*e9a0*/  FMUL.FTZ R56, R51, R54.reuse ;  /* 0x0000003633387220 */ /* 0x080fe20000410000 */
[C---:B------:R-:W-:Y:S01]  /*e9b0*/  FMUL.FTZ R54, R49.reuse, R54 ;  /* 0x0000003631367220 */ /* 0x040fe20000410000 */
[----:B------:R-:W-:Y:S01]  /*e9c0*/  F2FP.F16.E4M3.UNPACK_B R50, R37.H1 ;  /* 0x00000025ff32723e */ /* 0x000fe200030006ff */
[----:B------:R-:W-:Y:S01]  /*e9d0*/  HADD2.F32 R37, -RZ, R48.H0_H0 ;  /* 0x20000030ff257230 */ /* 0x000fe20000004100 */
[----:B------:R-:W-:Y:S01]  /*e9e0*/  F2FP.F16.E4M3.UNPACK_B R53, R36.H1 ;  /* 0x00000024ff35723e */ /* 0x000fe200030006ff */
[-C--:B------:R-:W-:Y:S01]  /*e9f0*/  FFMA.FTZ R13, R49, R52.reuse, -R56 ;  /* 0x00000034310d7223 */ /* 0x080fe20000010838 */
[----:B------:R-:W-:Y:S01]  /*ea00*/  FFMA.FTZ R36, R51, R52, R54 ;  /* 0x0000003433247223 */ /* 0x000fe20000010036 */
[----:B------:R-:W-:Y:S01]  /*ea10*/  F2FP.F16.E4M3.UNPACK_B R14, R14.H1 ;  /* 0x0000000eff0e723e */ /* 0x000fe200030006ff */
[--C-:B------:R-:W-:Y:S01]  /*ea20*/  HADD2.F32 R49, -RZ, R50.reuse.H0_H0 ;  /* 0x20000032ff317230 */ /* 0x100fe20000004100 */
[-C--:B------:R-:W-:Y:S01]  /*ea30*/  F2FP.F16.E4M3.UNPACK_B R59, R12.reuse ;  /* 0x0000000cff3b723e */ /* 0x080fe200020006ff */
[----:B------:R-:W-:Y:S01]  /*ea40*/  HADD2.F32 R52, -RZ, R53.H0_H0 ;  /* 0x20000035ff347230 */ /* 0x000fe20000004100 */
[----:B------:R-:W-:Y:S01]  /*ea50*/  F2FP.F16.E4M3.UNPACK_B R57, R11.H1 ;  /* 0x0000000bff39723e */ /* 0x000fe200030006ff */
[----:B------:R-:W-:Y:S01]  /*ea60*/  HADD2.F32 R51, -RZ, R50.H1_H1 ;  /* 0x30000032ff337230 */ /* 0x000fe20000004100 */
[----:B------:R-:W-:Y:S01]  /*ea70*/  F2FP.F16.E4M3.UNPACK_B R60, R12.H1 ;  /* 0x0000000cff3c723e */ /* 0x000fe200030006ff */
[----:B------:R-:W-:-:S02]  /*ea80*/  HADD2.F32 R50, -RZ, R14.H0_H0 ;  /* 0x2000000eff327230 */ /* 0x000fc40000004100 */
[-C--:B------:R-:W-:Y:S01]  /*ea90*/  FMUL.FTZ R56, R49, R52.reuse ;  /* 0x0000003431387220 */ /* 0x080fe20000410000 */
[----:B------:R-:W-:Y:S02]  /*eaa0*/  HADD2.F32 R54, -RZ, R53.H1_H1 ;  /* 0x30000035ff367230 */ /* 0x000fe40000004100 */
[C---:B------:R-:W-:Y:S01]  /*eab0*/  FMUL.FTZ R52, R37.reuse, R52 ;  /* 0x0000003425347220 */ /* 0x040fe20000410000 */
[----:B------:R-:W-:Y:S02]  /*eac0*/  HADD2.F32 R48, -RZ, R48.H1_H1 ;  /* 0x30000030ff307230 */ /* 0x000fe40000004100 */
[----:B------:R-:W-:Y:S02]  /*ead0*/  HADD2.F32 R53, -RZ, R14.H1_H1 ;  /* 0x3000000eff357230 */ /* 0x000fe40000004100 */
[----:B------:R-:W-:Y:S01]  /*eae0*/  FFMA.FTZ R14, R37, R50, -R56 ;  /* 0x00000032250e7223 */ /* 0x000fe20000010838 */
[----:B------:R-:W-:Y:S01]  /*eaf0*/  FMUL.FTZ R55, R51, R54 ;  /* 0x0000003633377220 */ /* 0x000fe20000410000 */
[----:B------:R-:W-:Y:S01]  /*eb00*/  FFMA.FTZ R37, R49, R50, R52 ;  /* 0x0000003231257223 */ /* 0x000fe20000010034 */
[C---:B------:R-:W-:Y:S01]  /*eb10*/  FMUL.FTZ R54, R48.reuse, R54 ;  /* 0x0000003630367220 */ /* 0x040fe20000410000 */
[----:B------:R-:W-:Y:S01]  /*eb20*/  F2FP.F16.E4M3.UNPACK_B R52, R39 ;  /* 0x00000027ff34723e */ /* 0x000fe200020006ff */
[----:B------:R-:W-:Y:S01]  /*eb30*/  FFMA.FTZ R49, R48, R53, -R55 ;  /* 0x0000003530317223 */ /* 0x000fe20000010837 */
[----:B------:R-:W-:Y:S01]  /*eb40*/  F2FP.F16.E4M3.UNPACK_B R50, R15 ;  /* 0x0000000fff32723e */ /* 0x000fe200020006ff */
[----:B------:R-:W-:Y:S01]  /*eb50*/  FFMA.FTZ R48, R51, R53, R54 ;  /* 0x0000003533307223 */ /* 0x000fe20000010036 */
[----:B------:R-:W-:Y:S01]  /*eb60*/  F2FP.F16.E4M3.UNPACK_B R56, R11 ;  /* 0x0000000bff38723e */ /* 0x000fe200020006ff */
[----:B------:R-:W-:Y:S01]  /*eb70*/  HADD2.F32 R54, -RZ, R52.H0_H0 ;  /* 0x20000034ff367230 */ /* 0x000fe20000004100 */
[----:B------:R-:W-:Y:S01]  /*eb80*/  F2FP.F16.E4M3.UNPACK_B R53, R39.H1 ;  /* 0x00000027ff35723e */ /* 0x000fe200030006ff */
[----:B------:R-:W-:Y:S01]  /*eb90*/  HADD2.F32 R11, -RZ, R59.H0_H0 ;  /* 0x2000003bff0b7230 */ /* 0x000fe20000004100 */
[----:B------:R-:W-:Y:S01]  /*eba0*/  F2FP.F16.E4M3.UNPACK_B R15, R15.H1 ;  /* 0x0000000fff0f723e */ /* 0x000fe200030006ff */
[----:B------:R-:W-:Y:S01]  /*ebb0*/  HADD2.F32 R39, -RZ, R50.H0_H0 ;  /* 0x20000032ff277230 */ /* 0x000fe20000004100 */
[----:B------:R-:W-:Y:S01]  /*ebc0*/  F2FP.SATFINITE.E4M3.F32.PACK_AB_MERGE_C R14, R49, R14, RZ ;  /* 0x0000000e310e723e */ /* 0x000fe200048070ff */
[----:B------:R-:W-:-:S02]  /*ebd0*/  HADD2.F32 R12, -RZ, R56.H0_H0 ;  /* 0x20000038ff0c7230 */ /* 0x000fc40000004100 */
[CC--:B------:R-:W-:Y:S01]  /*ebe0*/  FMUL.FTZ R64, R54.reuse, R11.reuse ;  /* 0x0000000b36407220 */ /* 0x0c0fe20000410000 */
[----:B------:R-:W-:Y:S02]  /*ebf0*/  HADD2.F32 R55, -RZ, R53.H0_H0 ;  /* 0x20000035ff377230 */ /* 0x000fe40000004100 */
[C---:B------:R-:W-:Y:S01]  /*ec00*/  FMUL.FTZ R61, R39.reuse, R11 ;  /* 0x0000000b273d7220 */ /* 0x040fe20000410000 */
[----:B------:R-:W-:Y:S02]  /*ec10*/  HADD2.F32 R62, -RZ, R60.H0_H0 ;  /* 0x2000003cff3e7230 */ /* 0x000fe40000004100 */
[-C--:B------:R-:W-:Y:S01]  /*ec20*/  FFMA.FTZ R11, R39, R12.reuse, -R64 ;  /* 0x0000000c270b7223 */ /* 0x080fe20000010840 */
[----:B------:R-:W-:Y:S02]  /*ec30*/  HADD2.F32 R51, -RZ, R15.H0_H0 ;  /* 0x2000000fff337230 */ /* 0x000fe40000004100 */
[----:B------:R-:W-:Y:S01]  /*ec40*/  FFMA.FTZ R12, R54, R12, R61 ;  /* 0x0000000c360c7223 */ /* 0x000fe2000001003d */
[----:B------:R-:W-:-:S02]  /*ec50*/  HADD2.F32 R53, -RZ, R53.H1_H1 ;  /* 0x30000035ff357230 */ /* 0x000fc40000004100 */
[-C--:B------:R-:W-:Y:S01]  /*ec60*/  FMUL.FTZ R66, R55, R62.reuse ;  /* 0x0000003e37427220 */ /* 0x080fe20000410000 */
[----:B------:R-:W-:Y:S02]  /*ec70*/  HADD2.F32 R60, -RZ, R60.H1_H1 ;  /* 0x3000003cff3c7230 */ /* 0x000fe40000004100 */
[----:B------:R-:W-:Y:S01]  /*ec80*/  FMUL.FTZ R62, R51, R62 ;  /* 0x0000003e333e7220 */ /* 0x000fe20000410000 */
[----:B------:R-:W-:Y:S01]  /*ec90*/  HADD2.F32 R15, -RZ, R15.H1_H1 ;  /* 0x3000000fff0f7230 */ /* 0x000fe20000004100 */
[----:B------:R-:W-:Y:S01]  /*eca0*/  F2FP.SATFINITE.E4M3.F32.PACK_AB_MERGE_C R37, R48, R37, RZ ;  /* 0x000000253025723e */ /* 0x000fe200048070ff */
[----:B------:R-:W-:Y:S01]  /*ecb0*/  HADD2.F32 R58, -RZ, R57.H0_H0 ;  /* 0x20000039ff3a7230 */ /* 0x000fe20000004100 */
[----:B------:R-:W-:Y:S01]  /*ecc0*/  F2FP.SATFINITE.E4M3.F32.PACK_AB_MERGE_C R13, R13, R46, R14 ;  /* 0x0000002e0d0d723e */ /* 0x000fe2000480700e */
[----:B------:R-:W-:Y:S01]  /*ecd0*/  HADD2.F32 R52, -RZ, R52.H1_H1 ;  /* 0x30000034ff347230 */ /* 0x000fe20000004100 */
[----:B------:R-:W-:Y:S01]  /*ece0*/  F2FP.SATFINITE.E4M3.F32.PACK_AB_MERGE_C R37, R36, R47, R37 ;  /* 0x0000002f2425723e */ /* 0x000fe20004807025 */
[----:B------:R-:W-:-:S02]  /*ecf0*/  HADD2.F32 R59, -RZ, R59.H1_H1 ;  /* 0x3000003bff3b7230 */ /* 0x000fc40000004100 */
[----:B------:R-:W-:Y:S01]  /*ed00*/  FFMA.FTZ R66, R51, R58, -R66 ;  /* 0x0000003a33427223 */ /* 0x000fe20000010842 */
[----:B------:R-:W-:Y:S02]  /*ed10*/  HADD2.F32 R39, -RZ, R56.H1_H1 ;  /* 0x30000038ff277230 */ /* 0x000fe40000004100 */
[-C--:B------:R-:W-:Y:S01]  /*ed20*/  FMUL.FTZ R56, R53, R60.reuse ;  /* 0x0000003c35387220 */ /* 0x080fe20000410000 */
[----:B------:R-:W-:Y:S02]  /*ed30*/  HADD2.F32 R50, -RZ, R50.H1_H1 ;  /* 0x30000032ff327230 */ /* 0x000fe40000004100 */
[----:B------:R-:W-:Y:S01]  /*ed40*/  FMUL.FTZ R60, R15, R60 ;  /* 0x0000003c0f3c7220 */ /* 0x000fe20000410000 */
[----:B------:R-:W-:Y:S02]  /*ed50*/  HADD2.F32 R54, -RZ, R57.H1_H1 ;  /* 0x30000039ff367230 */ /* 0x000fe40000004100 */
[-C--:B------:R-:W-:Y:S01]  /*ed60*/  FMUL.FTZ R51, R52, R59.reuse ;  /* 0x0000003b34337220 */ /* 0x080fe20000410000 */
[----:B------:R-:W-:Y:S01]  /*ed70*/  FFMA.FTZ R62, R55, R58, R62 ;  /* 0x0000003a373e7223 */ /* 0x000fe2000001003e */
[----:B------:R-:W-:Y:S01]  /*ed80*/  FMUL.FTZ R59, R50, R59 ;  /* 0x0000003b323b7220 */ /* 0x000fe20000410000 */
[----:B------:R-:W-:-:S02]  /*ed90*/  IMAD.MOV.U32 R36, RZ, RZ, R43 ;  /* 0x000000ffff247224 */ /* 0x000fc400078e002b */
[-C--:B------:R-:W-:Y:S01]  /*eda0*/  FFMA.FTZ R53, R53, R54.reuse, R60 ;  /* 0x0000003635357223 */ /* 0x080fe2000001003c */
[----:B------:R-:W-:Y:S01]  /*edb0*/  FFMA.FTZ R15, R15, R54, -R56 ;  /* 0x000000360f0f7223 */ /* 0x000fe20000010838 */
[-C--:B------:R-:W-:Y:S01]  /*edc0*/  FFMA.FTZ R59, R52, R39.reuse, R59 ;  /* 0x00000027343b7223 */ /* 0x080fe2000001003b */
[----:B------:R-:W-:Y:S01]  /*edd0*/  FFMA.FTZ R50, R50, R39, -R51 ;  /* 0x0000002732327223 */ /* 0x000fe20000010833 */
[----:B------:R-:W-:Y:S01]  /*ede0*/  IMAD.MOV.U32 R14, RZ, RZ, R42 ;  /* 0x000000ffff0e7224 */ /* 0x000fe200078e002a */
[----:B------:R-:W-:Y:S02]  /*edf0*/  F2FP.SATFINITE.E4M3.F32.PACK_AB_MERGE_C R53, R53, R62, RZ ;  /* 0x0000003e3535723e */ /* 0x000fe400048070ff */
[----:B------:R-:W-:Y:S02]  /*ee00*/  F2FP.SATFINITE.E4M3.F32.PACK_AB_MERGE_C R15, R15, R66, RZ ;  /* 0x000000420f0f723e */ /* 0x000fe400048070ff */
[----:B------:R-:W-:Y:S01]  /*ee10*/  F2FP.SATFINITE.E4M3.F32.PACK_AB_MERGE_C R39, R59, R12, R53 ;  /* 0x0000000c3b27723e */ /* 0x000fe20004807035 */
[----:B------:R-:W-:Y:S01]  /*ee20*/  IMAD.MOV.U32 R12, RZ, RZ, R45 ;  /* 0x000000ffff0c7224 */ /* 0x000fe200078e002d */
[----:B------:R-:W-:-:S07]  /*ee30*/  F2FP.SATFINITE.E4M3.F32.PACK_AB_MERGE_C R15, R50, R11, R15 ;  /* 0x0000000b320f723e */ /* 0x000fce000480700f */
.L_x_521:
[----:B------:R-:W-:Y:S05]  /*ee40*/  BSYNC B2 ;  /* 0x0000000000027941 */ /* 0x000fea0003800000 */
.L_x_520:
[----:B------:R-:W-:Y:S01]  /*ee50*/  ISETP.GE.AND P3, PT, R44, R133, PT ;  /* 0x000000852c00720c */ /* 0x000fe20003f66270 */
[----:B--2---:R2:W-:-:S12]  /*ee60*/  ST.E.128 desc[UR50][R40.64], R12 ;  /* 0x0000000c28007985 */ /* 0x0045d8000c101d32 */
[----:B------:R-:W-:-:S04]  /*ee70*/  @!P3 IADD3 R42, P4, R44, R120, RZ ;  /* 0x000000782c2ab210 */ /* 0x000fc80007f9e0ff */
[----:B------:R-:W-:-:S05]  /*ee80*/  @!P3 LEA.HI.X.SX32 R43, R44, R119, 0x1, P4 ;  /* 0x000000772c2bb211 */ /* 0x000fca00020f0eff */
[----:B---3--:R2:W-:Y:S04]  /*ee90*/  @!P3 ST.E.128 desc[UR50][R42.64], R36 ;  /* 0x000000242a00b985 */ /* 0x0085e8000c101d32 */
.L_x_519:
[----:B------:R-:W-:Y:S05]  /*eea0*/  BSYNC B1 ;  /* 0x0000000000017941 */ /* 0x000fea0003800000 */
.L_x_518:
[----:B------:R-:W-:-:S13]  /*eeb0*/  ISETP.NE.AND P3, PT, R30, RZ, PT ;  /* 0x000000ff1e00720c */ /* 0x000fda0003f65270 */
[----:B------:R-:W-:Y:S05]  /*eec0*/  @!P3 BRA `(.L_x_470) ;  /* 0x0000001400bcb947 */ /* 0x000fea0003800000 */
[----:B0---4-:R-:W4:Y:S04]  /*eed0*/  LDL R11, [R1+0x8] ;  /* 0x00000800010b7983 */ /* 0x011f280000100800 */
[----:B--2---:R-:W2:Y:S04]  /*eee0*/  LDL R13, [R1+0x38] ;  /* 0x00003800010d7983 */ /* 0x004ea80000100800 */
[----:B------:R-:W5:Y:S01]  /*eef0*/  LDL R12, [R1+0x3c] ;  /* 0x00003c00010c7983 */ /* 0x000f620000100800 */
[----:B------:R-:W-:-:S05]  /*ef00*/  IADD3 R40, P3, R26, R120, RZ ;  /* 0x000000781a287210 */ /* 0x000fca0007f7e0ff */
[----:B------:R-:W-:Y:S01]  /*ef10*/  IMAD.X R41, R119, 0x1, R27, P3 ;  /* 0x0000000177297824 */ /* 0x000fe200018e061b */
[----:B------:R-:W-:Y:S01]  /*ef20*/  ISETP.GE.AND P3, PT, R222, R113, PT ;  /* 0x00000071de00720c */ /* 0x000fe20003f66270 */
[----:B------:R-:W-:Y:S01]  /*ef30*/  BSSY B1, `(.L_x_522) ;  /* 0x00000ea000017945 */ /* 0x000fe20003800000 */
[----:B----4-:R-:W-:-:S04]  /*ef40*/  LOP3.LUT P4, RZ, R11, 0x1, RZ, 0xc0, !PT ;  /* 0x000000010bff7812 */ /* 0x010fc8000788c0ff */
[----:B------:R-:W-:Y:S01]  /*ef50*/  SEL R139, R114, R139, !P4 ;  /* 0x0000008b728b7207 */ /* 0x000fe20006000000 */
[----:B--2---:R-:W-:Y:S01]  /*ef60*/  IMAD.MOV.U32 R14, RZ, RZ, R13 ;  /* 0x000000ffff0e7224 */ /* 0x004fe200078e000d */
[----:B-----5:R-:W-:Y:S02]  /*ef70*/  MOV R13, R12 ;  /* 0x0000000c000d7202 */ /* 0x020fe40000000f00 */
        /* <DEDUP_REMOVED lines=13> */
[C---:B------:R-:W-:Y:S02]  /*f050*/  IMAD.IADD R11, R18.reuse, 0x1, R11 ;  /* 0x00000001120b7824 */ /* 0x040fe400078e020b */
[----:B------:R-:W-:-:S03]  /*f060*/  IMAD.IADD R36, R18, 0x1, R13 ;  /* 0x0000000112247824 */ /* 0x000fc600078e020d */
[----:B------:R0:W2:Y:S04]  /*f070*/  LDS.128 R12, [R11+0x24200] ;  /* 0x024200000b0c7984 */ /* 0x0000a80000000c00 */
[----:B------:R-:W4:Y:S01]  /*f080*/  LDS.128 R36, [R36+0x24200] ;  /* 0x0242000024247984 */ /* 0x000f220000000c00 */
[----:B------:R-:W-:Y:S05]  /*f090*/  @P3 BRA `(.L_x_523) ;  /* 0x0000000c004c3947 */ /* 0x000fea0003800000 */
[----:B------:R-:W-:Y:S01]  /*f0a0*/  SHF.R.U32.HI R43, RZ, 0x8, R81 ;  /* 0x00000008ff2b7819 */ /* 0x000fe20000011651 */
[----:B--2---:R-:W-:Y:S01]  /*f0b0*/  IMAD.MOV.U32 R46, RZ, RZ, R12 ;  /* 0x000000ffff2e7224 */ /* 0x004fe200078e000c */
[----:B------:R-:W-:Y:S01]  /*f0c0*/  SHF.R.U32.HI R49, RZ, 0x8, R69 ;  /* 0x00000008ff317819 */ /* 0x000fe20000011645 */
[----:B----4-:R-:W-:Y:S01]  /*f0d0*/  IMAD.MOV.U32 R44, RZ, RZ, R38 ;  /* 0x000000ffff2c7224 */ /* 0x010fe200078e0026 */
[----:B------:R-:W-:Y:S01]  /*f0e0*/  SHF.R.U32.HI R51, RZ, 0x8, R71 ;  /* 0x00000008ff337819 */ /* 0x000fe20000011647 */
[----:B------:R-:W-:Y:S01]  /*f0f0*/  IMAD.SHL.U32 R12, R43, 0x100, RZ ;  /* 0x000001002b0c7824 */ /* 0x000fe200078e00ff */
[----:B0-----:R-:W-:Y:S01]  /*f100*/  LOP3.LUT R11, R81, 0xff0000ff, RZ, 0xc0, !PT ;  /* 0xff0000ff510b7812 */ /* 0x001fe200078ec0ff */
[----:B------:R-:W-:Y:S01]  /*f110*/  IMAD.MOV.U32 R43, RZ, RZ, R14 ;  /* 0x000000ffff2b7224 */ /* 0x000fe200078e000e */
[----:B------:R-:W-:Y:S01]  /*f120*/  SHF.R.U32.HI R56, RZ, 0x10, R81 ;  /* 0x00000010ff387819 */ /* 0x000fe20000011651 */
[----:B------:R-:W-:Y:S01]  /*f130*/  IMAD.SHL.U32 R49, R49, 0x100, RZ ;  /* 0x0000010031317824 */ /* 0x000fe200078e00ff */
[--C-:B------:R-:W-:Y:S01]  /*f140*/  SHF.R.U32.HI R54, RZ, 0x8, R83.reuse ;  /* 0x00000008ff367819 */ /* 0x100fe20000011653 */
[----:B------:R-:W-:Y:S01]  /*f150*/  IMAD.SHL.U32 R51, R51, 0x100, RZ ;  /* 0x0000010033337824 */ /* 0x000fe200078e00ff */
[----:B------:R-:W-:-:S02]  /*f160*/  SHF.R.U32.HI R52, RZ, 0x10, R83 ;  /* 0x00000010ff347819 */ /* 0x000fc40000011653 */
[----:B------:R-:W-:Y:S01]  /*f170*/  LOP3.LUT R11, R11, 0xff00, R12, 0xf8, !PT ;  /* 0x0000ff000b0b7812 */ /* 0x000fe200078ef80c */
[----:B------:R-:W-:Y:S01]  /*f180*/  IMAD.SHL.U32 R12, R54, 0x100, RZ ;  /* 0x00000100360c7824 */ /* 0x000fe200078e00ff */
[----:B------:R-:W-:Y:S02]  /*f190*/  SHF.L.U32 R14, R56, 0x10, RZ ;  /* 0x00000010380e7819 */ /* 0x000fe400000006ff */
[----:B------:R-:W-:Y:S02]  /*f1a0*/  LOP3.LUT R48, R69, 0xff0000ff, RZ, 0xc0, !PT ;  /* 0xff0000ff45307812 */ /* 0x000fe400078ec0ff */
[----:B------:R-:W-:Y:S02]  /*f1b0*/  LOP3.LUT R50, R71, 0xff0000ff, RZ, 0xc0, !PT ;  /* 0xff0000ff47327812 */ /* 0x000fe400078ec0ff */
[----:B------:R-:W-:Y:S02]  /*f1c0*/  LOP3.LUT R45, R83, 0xff0000ff, RZ, 0xc0, !PT ;  /* 0xff0000ff532d7812 */ /* 0x000fe400078ec0ff */
[----:B------:R-:W-:-:S02]  /*f1d0*/  MOV R47, R36 ;  /* 0x00000024002f7202 */ /* 0x000fc40000000f00 */
[----:B------:R-:W-:Y:S01]  /*f1e0*/  LOP3.LUT R14, R11, 0xff0000, R14, 0xf8, !PT ;  /* 0x00ff00000b0e7812 */ /* 0x000fe200078ef80e */
[----:B------:R-:W-:Y:S01]  /*f1f0*/  IMAD.U32 R11, R52, 0x10000, RZ ;  /* 0x00010000340b7824 */ /* 0x000fe200078e00ff */
[----:B------:R-:W-:Y:S02]  /*f200*/  LOP3.LUT R36, R48, 0xff00, R49, 0xf8, !PT ;  /* 0x0000ff0030247812 */ /* 0x000fe400078ef831 */
[----:B------:R-:W-:Y:S02]  /*f210*/  LOP3.LUT R54, R50, 0xff00, R51, 0xf8, !PT ;  /* 0x0000ff0032367812 */ /* 0x000fe400078ef833 */
[----:B------:R-:W-:Y:S02]  /*f220*/  LOP3.LUT R12, R45, 0xff00, R12, 0xf8, !PT ;  /* 0x0000ff002d0c7812 */ /* 0x000fe400078ef80c */
[----:B------:R-:W-:Y:S02]  /*f230*/  F2FP.F16.E4M3.UNPACK_B R52, R137.H1 ;  /* 0x00000089ff34723e */ /* 0x000fe400030006ff */
[----:B------:R-:W-:-:S02]  /*f240*/  F2FP.F16.E4M3.UNPACK_B R50, R47.H1 ;  /* 0x0000002fff32723e */ /* 0x000fc400030006ff */
[----:B------:R-:W-:Y:S02]  /*f250*/  F2FP.F16.E4M3.UNPACK_B R48, R46.H1 ;  /* 0x0000002eff30723e */ /* 0x000fe400030006ff */
[----:B------:R-:W-:Y:S01]  /*f260*/  SHF.R.U32.HI R55, RZ, 0x10, R71 ;  /* 0x00000010ff377819 */ /* 0x000fe20000011647 */
[----:B------:R-:W-:Y:S01]  /*f270*/  HADD2.F32 R45, -RZ, R50.H0_H0 ;  /* 0x20000032ff2d7230 */ /* 0x000fe20000004100 */
[----:B------:R-:W-:Y:S01]  /*f280*/  SHF.R.U32.HI R53, RZ, 0x10, R69 ;  /* 0x00000010ff357819 */ /* 0x000fe20000011645 */
[----:B------:R-:W-:Y:S01]  /*f290*/  HADD2.F32 R38, -RZ, R48.H0_H0 ;  /* 0x20000030ff267230 */ /* 0x000fe20000004100 */
[----:B------:R-:W-:Y:S01]  /*f2a0*/  LOP3.LUT R12, R12, 0xff0000, R11, 0xf8, !PT ;  /* 0x00ff00000c0c7812 */ /* 0x000fe200078ef80b */
[----:B------:R-:W-:Y:S01]  /*f2b0*/  HADD2.F32 R11, -RZ, R52.H0_H0 ;  /* 0x20000034ff0b7230 */ /* 0x000fe20000004100 */
[----:B------:R-:W-:Y:S01]  /*f2c0*/  F2FP.F16.E4M3.UNPACK_B R49, R135.H1 ;  /* 0x00000087ff31723e */ /* 0x000fe200030006ff */
[----:B------:R-:W-:Y:S01]  /*f2d0*/  IMAD.U32 R55, R55, 0x10000, RZ ;  /* 0x0001000037377824 */ /* 0x000fe200078e00ff */
[----:B------:R-:W-:Y:S01]  /*f2e0*/  F2FP.F16.E4M3.UNPACK_B R137, R137 ;  /* 0x00000089ff89723e */ /* 0x000fe200020006ff */
[----:B------:R-:W-:-:S02]  /*f2f0*/  IMAD.U32 R53, R53, 0x10000, RZ ;  /* 0x0001000035357824 */ /* 0x000fc400078e00ff */
[CC--:B------:R-:W-:Y:S01]  /*f300*/  FMUL.FTZ R57, R45.reuse, R11.reuse ;  /* 0x0000000b2d397220 */ /* 0x0c0fe20000410000 */
[--C-:B------:R-:W-:Y:S02]  /*f310*/  HADD2.F32 R51, -RZ, R49.reuse.H0_H0 ;  /* 0x20000031ff337230 */ /* 0x100fe40000004100 */
[----:B------:R-:W-:Y:S01]  /*f320*/  FMUL.FTZ R56, R38, R11 ;  /* 0x0000000b26387220 */ /* 0x000fe20000410000 */
[----:B------:R-:W-:Y:S01]  /*f330*/  LOP3.LUT R11, R54, 0xff0000, R55, 0xf8, !PT ;  /* 0x00ff0000360b7812 */ /* 0x000fe200078ef837 */
[----:B------:R-:W-:Y:S01]  /*f340*/  HADD2.F32 R54, -RZ, R49.H1_H1 ;  /* 0x30000031ff367230 */ /* 0x000fe20000004100 */
[----:B------:R-:W-:Y:S01]  /*f350*/  LOP3.LUT R36, R36, 0xff0000, R53, 0xf8, !PT ;  /* 0x00ff000024247812 */ /* 0x000fe200078ef835 */
[-C--:B------:R-:W-:Y:S01]  /*f360*/  FFMA.FTZ R38, R38, R51.reuse, -R57 ;  /* 0x0000003326267223 */ /* 0x080fe20000010839 */
[----:B------:R-:W-:Y:S01]  /*f370*/  FFMA.FTZ R45, R45, R51, R56 ;  /* 0x000000332d2d7223 */ /* 0x000fe20000010038 */
[----:B------:R-:W-:Y:S01]  /*f380*/  HADD2.F32 R52, -RZ, R52.H1_H1 ;  /* 0x30000034ff347230 */ /* 0x000fe20000004100 */
[----:B------:R-:W-:Y:S01]  /*f390*/  F2FP.F16.E4M3.UNPACK_B R51, R47 ;  /* 0x0000002fff33723e */ /* 0x000fe200020006ff */
[----:B------:R-:W-:Y:S01]  /*f3a0*/  HADD2.F32 R49, -RZ, R48.H1_H1 ;  /* 0x30000030ff317230 */ /* 0x000fe20000004100 */
[----:B------:R-:W-:Y:S01]  /*f3b0*/  F2FP.F16.E4M3.UNPACK_B R135, R135 ;  /* 0x00000087ff87723e */ /* 0x000fe200020006ff */
[----:B------:R-:W-:Y:S01]  /*f3c0*/  HADD2.F32 R53, -RZ, R50.H1_H1 ;  /* 0x30000032ff357230 */ /* 0x000fe20000004100 */
[----:B------:R-:W-:Y:S01]  /*f3d0*/  F2FP.F16.E4M3.UNPACK_B R50, R46 ;  /* 0x0000002eff32723e */ /* 0x000fe200020006ff */
[----:B------:R-:W-:-:S02]  /*f3e0*/  HADD2.F32 R55, -RZ, R137.H0_H0 ;  /* 0x20000089ff377230 */ /* 0x000fc40000004100 */
[-C--:B------:R-:W-:Y:S01]  /*f3f0*/  FMUL.FTZ R56, R49, R52.reuse ;  /* 0x0000003431387220 */ /* 0x080fe20000410000 */
[----:B------:R-:W-:Y:S02]  /*f400*/  HADD2.F32 R137, -RZ, R137.H1_H1 ;  /* 0x30000089ff897230 */ /* 0x000fe40000004100 */
[----:B------:R-:W-:Y:S01]  /*f410*/  FMUL.FTZ R46, R53, R52 ;  /* 0x00000034352e7220 */ /* 0x000fe20000410000 */
[----:B------:R-:W-:Y:S02]  /*f420*/  HADD2.F32 R52, -RZ, R51.H0_H0 ;  /* 0x20000033ff347230 */ /* 0x000fe40000004100 */
[----:B------:R-:W-:Y:S02]  /*f430*/  HADD2.F32 R48, -RZ, R50.H0_H0 ;  /* 0x20000032ff307230 */ /* 0x000fe40000004100 */
[-C--:B------:R-:W-:Y:S01]  /*f440*/  FFMA.FTZ R47, R49, R54.reuse, -R46 ;  /* 0x00000036312f7223 */ /* 0x080fe2000001082e */
[----:B------:R-:W-:Y:S02]  /*f450*/  HADD2.F32 R49, -RZ, R135.H0_H0 ;  /* 0x20000087ff317230 */ /* 0x000fe40000004100 */
[-C--:B------:R-:W-:Y:S01]  /*f460*/  FMUL.FTZ R57, R52, R55.reuse ;  /* 0x0000003734397220 */ /* 0x080fe20000410000 */
[----:B------:R-:W-:Y:S01]  /*f470*/  FFMA.FTZ R46, R53, R54, R56 ;  /* 0x00000036352e7223 */ /* 0x000fe20000010038 */
[----:B------:R-:W-:Y:S01]  /*f480*/  FMUL.FTZ R55, R48, R55 ;  /* 0x0000003730377220 */ /* 0x000fe20000410000 */
[----:B------:R-:W-:-:S02]  /*f490*/  HADD2.F32 R53, -RZ, R51.H1_H1 ;  /* 0x30000033ff357230 */ /* 0x000fc40000004100 */
[-C--:B------:R-:W-:Y:S01]  /*f4a0*/  FFMA.FTZ R48, R48, R49.reuse, -R57 ;  /* 0x0000003130307223 */ /* 0x080fe20000010839 */
[----:B------:R-:W-:Y:S01]  /*f4b0*/  HADD2.F32 R50, -RZ, R50.H1_H1 ;  /* 0x30000032ff327230 */ /* 0x000fe20000004100 */
[----:B------:R-:W-:Y:S01]  /*f4c0*/  F2FP.F16.E4M3.UNPACK_B R57, R136.H1 ;  /* 0x00000088ff39723e */ /* 0x000fe200030006ff */
[----:B------:R-:W-:Y:S01]  /*f4d0*/  HADD2.F32 R135, -RZ, R135.H1_H1 ;  /* 0x30000087ff877230 */ /* 0x000fe20000004100 */
[----:B------:R-:W-:Y:S01]  /*f4e0*/  F2FP.F16.E4M3.UNPACK_B R54, R44.H1 ;  /* 0x0000002cff36723e */ /* 0x000fe200030006ff */
[----:B------:R-:W-:Y:S01]  /*f4f0*/  FFMA.FTZ R49, R52, R49, R55 ;  /* 0x0000003134317223 */ /* 0x000fe20000010037 */
[-C--:B------:R-:W-:Y:S01]  /*f500*/  FMUL.FTZ R51, R53, R137.reuse ;  /* 0x0000008935337220 */ /* 0x080fe20000410000 */
[----:B------:R-:W-:Y:S01]  /*f510*/  FMUL.FTZ R58, R50, R137 ;  /* 0x00000089323a7220 */ /* 0x000fe20000410000 */
[----:B------:R-:W-:Y:S01]  /*f520*/  F2FP.F16.E4M3.UNPACK_B R56, R134.H1 ;  /* 0x00000086ff38723e */ /* 0x000fe200030006ff */
[----:B------:R-:W-:Y:S01]  /*f530*/  HADD2.F32 R60, -RZ, R57.H0_H0 ;  /* 0x20000039ff3c7230 */ /* 0x000fe20000004100 */
[----:B------:R-:W-:Y:S01]  /*f540*/  F2FP.F16.E4M3.UNPACK_B R52, R43.H1 ;  /* 0x0000002bff34723e */ /* 0x000fe200030006ff */
[----:B------:R-:W-:-:S02]  /*f550*/  HADD2.F32 R55, -RZ, R54.H0_H0 ;  /* 0x20000036ff377230 */ /* 0x000fc40000004100 */
[-C--:B------:R-:W-:Y:S01]  /*f560*/  FFMA.FTZ R51, R50, R135.reuse, -R51 ;  /* 0x0000008732337223 */ /* 0x080fe20000010833 */
[----:B------:R-:W-:Y:S01]  /*f570*/  FFMA.FTZ R50, R53, R135, R58 ;  /* 0x0000008735327223 */ /* 0x000fe2000001003a */
[----:B------:R-:W-:Y:S01]  /*f580*/  HADD2.F32 R58, -RZ, R56.H0_H0 ;  /* 0x20000038ff3a7230 */ /* 0x000fe20000004100 */
[----:B------:R-:W-:Y:S01]  /*f590*/  F2FP.F16.E4M3.UNPACK_B R136, R136 ;  /* 0x00000088ff88723e */ /* 0x000fe200020006ff */
[----:B------:R-:W-:Y:S02]  /*f5a0*/  HADD2.F32 R53, -RZ, R52.H0_H0 ;  /* 0x20000034ff357230 */ /* 0x000fe40000004100 */
[-C--:B------:R-:W-:Y:S01]  /*f5b0*/  FMUL.FTZ R62, R55, R60.reuse ;  /* 0x0000003c373e7220 */ /* 0x080fe20000410000 */
[----:B------:R-:W-:Y:S01]  /*f5c0*/  HADD2.F32 R57, -RZ, R57.H1_H1 ;  /* 0x30000039ff397230 */ /* 0x000fe20000004100 */
[----:B------:R-:W-:Y:S01]  /*f5d0*/  F2FP.F16.E4M3.UNPACK_B R43, R43 ;  /* 0x0000002bff2b723e */ /* 0x000fe200020006ff */
[----:B------:R-:W-:Y:S02]  /*f5e0*/  HADD2.F32 R54, -RZ, R54.H1_H1 ;  /* 0x30000036ff367230 */ /* 0x000fe40000004100 */
[C---:B------:R-:W-:Y:S01]  /*f5f0*/  FMUL.FTZ R60, R53.reuse, R60 ;  /* 0x0000003c353c7220 */ /* 0x040fe20000410000 */
[----:B------:R-:W-:Y:S01]  /*f600*/  FFMA.FTZ R62, R53, R58, -R62 ;  /* 0x0000003a353e7223 */ /* 0x000fe2000001083e */
[----:B------:R-:W-:Y:S01]  /*f610*/  HADD2.F32 R52, -RZ, R52.H1_H1 ;  /* 0x30000034ff347230 */ /* 0x000fe20000004100 */
[----:B------:R-:W-:Y:S01]  /*f620*/  F2FP.F16.E4M3.UNPACK_B R134, R134 ;  /* 0x00000086ff86723e */ /* 0x000fe200020006ff */
[----:B------:R-:W-:-:S02]  /*f630*/  HADD2.F32 R53, -RZ, R56.H1_H1 ;  /* 0x30000038ff357230 */ /* 0x000fc40000004100 */
[-C--:B------:R-:W-:Y:S01]  /*f640*/  FMUL.FTZ R59, R54, R57.reuse ;  /* 0x00000039363b7220 */ /* 0x080fe20000410000 */
[----:B------:R-:W-:Y:S01]  /*f650*/  FFMA.FTZ R60, R55, R58, R60 ;  /* 0x0000003a373c7223 */ /* 0x000fe2000001003c */
[C---:B------:R-:W-:Y:S01]  /*f660*/  FMUL.FTZ R57, R52.reuse, R57 ;  /* 0x0000003934397220 */ /* 0x040fe20000410000 */
[--C-:B------:R-:W-:Y:S02]  /*f670*/  HADD2.F32 R55, -RZ, R136.reuse.H0_H0 ;  /* 0x20000088ff377230 */ /* 0x100fe40000004100 */
[-C--:B------:R-:W-:Y:S01]  /*f680*/  FFMA.FTZ R59, R52, R53.reuse, -R59 ;  /* 0x00000035343b7223 */ /* 0x080fe2000001083b */
[----:B------:R-:W-:Y:S01]  /*f690*/  F2FP.F16.E4M3.UNPACK_B R52, R44 ;  /* 0x0000002cff34723e */ /* 0x000fe200020006ff */
[----:B------:R-:W-:Y:S01]  /*f6a0*/  FFMA.FTZ R61, R54, R53, R57 ;  /* 0x00000035363d7223 */ /* 0x000fe20000010039 */
[----:B------:R-:W-:Y:S01]  /*f6b0*/  HADD2.F32 R44, -RZ, R43.H0_H0 ;  /* 0x2000002bff2c7230 */ /* 0x000fe20000004100 */
[----:B------:R-:W-:Y:S01]  /*f6c0*/  F2FP.SATFINITE.E4M3.F32.PACK_AB_MERGE_C R38, R47, R38, RZ ;  /* 0x000000262f26723e */ /* 0x000fe200048070ff */
[----:B------:R-:W-:Y:S01]  /*f6d0*/  HADD2.F32 R136, -RZ, R136.H1_H1 ;  /* 0x30000088ff887230 */ /* 0x000fe20000004100 */
[----:B------:R-:W-:Y:S01]  /*f6e0*/  F2FP.F16.E4M3.UNPACK_B R47, R13 ;  /* 0x0000000dff2f723e */ /* 0x000fe200020006ff */
[----:B------:R-:W-:-:S02]  /*f6f0*/  HADD2.F32 R53, -RZ, R52.H0_H0 ;  /* 0x20000034ff357230 */ /* 0x000fc40000004100 */
[CC--:B------:R-:W-:Y:S01]  /*f700*/  FMUL.FTZ R56, R44.reuse, R55.reuse ;  /* 0x000000372c387220 */ /* 0x0c0fe20000410000 */
[----:B------:R-:W-:Y:S01]  /*f710*/  HADD2.F32 R43, -RZ, R43.H1_H1 ;  /* 0x3000002bff2b7230 */ /* 0x000fe20000004100 */
[----:B------:R-:W-:Y:S01]  /*f720*/  F2FP.SATFINITE.E4M3.F32.PACK_AB_MERGE_C R60, R61, R60, RZ ;  /* 0x0000003c3d3c723e */ /* 0x000fe200048070ff */
[----:B------:R-:W-:Y:S02]  /*f730*/  HADD2.F32 R54, -RZ, R134.H0_H0 ;  /* 0x20000086ff367230 */ /* 0x000fe40000004100 */
[----:B------:R-:W-:Y:S01]  /*f740*/  FMUL.FTZ R57, R53, R55 ;  /* 0x0000003735397220 */ /* 0x000fe20000410000 */
[----:B------:R-:W-:Y:S02]  /*f750*/  HADD2.F32 R52, -RZ, R52.H1_H1 ;  /* 0x30000034ff347230 */ /* 0x000fe40000004100 */
[----:B------:R-:W-:Y:S01]  /*f760*/  FMUL.FTZ R55, R43, R136 ;  /* 0x000000882b377220 */ /* 0x000fe20000410000 */
[----:B------:R-:W-:Y:S02]  /*f770*/  HADD2.F32 R134, -RZ, R134.H1_H1 ;  /* 0x30000086ff867230 */ /* 0x000fe40000004100 */
[-C--:B------:R-:W-:Y:S01]  /*f780*/  FFMA.FTZ R57, R44, R54.reuse, -R57 ;  /* 0x000000362c397223 */ /* 0x080fe20000010839 */
[----:B------:R-:W-:Y:S01]  /*f790*/  FFMA.FTZ R56, R53, R54, R56 ;  /* 0x0000003635387223 */ /* 0x000fe20000010038 */
[----:B------:R-:W-:Y:S01]  /*f7a0*/  FMUL.FTZ R58, R52, R136 ;  /* 0x00000088343a7220 */ /* 0x000fe20000410000 */
[----:B------:R-:W-:Y:S01]  /*f7b0*/  F2FP.SATFINITE.E4M3.F32.PACK_AB_MERGE_C R44, R46, R45, RZ ;  /* 0x0000002d2e2c723e */ /* 0x000fe200048070ff */
[-C--:B------:R-:W-:Y:S01]  /*f7c0*/  FFMA.FTZ R55, R52, R134.reuse, R55 ;  /* 0x0000008634377223 */ /* 0x080fe20000010037 */
[----:B------:R-:W-:Y:S01]  /*f7d0*/  F2FP.F16.E4M3.UNPACK_B R52, R37 ;  /* 0x00000025ff34723e */ /* 0x000fe200020006ff */
[----:B------:R-:W-:Y:S01]  /*f7e0*/  FFMA.FTZ R58, R43, R134, -R58 ;  /* 0x000000862b3a7223 */ /* 0x000fe2000001083a */
[----:B------:R-:W-:Y:S01]  /*f7f0*/  F2FP.F16.E4M3.UNPACK_B R53, R36 ;  /* 0x00000024ff35723e */ /* 0x000fe200020006ff */
[----:B------:R-:W-:Y:S01]  /*f800*/  HADD2.F32 R46, -RZ, R47.H0_H0 ;  /* 0x2000002fff2e7230 */ /* 0x000fe20000004100 */
[----:B------:R-:W-:Y:S01]  /*f810*/  F2FP.SATFINITE.E4M3.F32.PACK_AB_MERGE_C R45, R51, R48, R38 ;  /* 0x00000030332d723e */ /* 0x000fe20004807026 */
[--C-:B------:R-:W-:Y:S01]  /*f820*/  HADD2.F32 R48, -RZ, R52.reuse.H0_H0 ;  /* 0x20000034ff307230 */ /* 0x100fe20000004100 */
[----:B------:R-:W-:Y:S01]  /*f830*/  F2FP.SATFINITE.E4M3.F32.PACK_AB_MERGE_C R44, R50, R49, R44 ;  /* 0x00000031322c723e */ /* 0x000fe2000480702c */
[--C-:B------:R-:W-:Y:S01]  /*f840*/  HADD2.F32 R49, -RZ, R53.reuse.H0_H0 ;  /* 0x20000035ff317230 */ /* 0x100fe20000004100 */
[----:B------:R-:W-:Y:S01]  /*f850*/  F2FP.SATFINITE.E4M3.F32.PACK_AB_MERGE_C R43, R59, R62, RZ ;  /* 0x0000003e3b2b723e */ /* 0x000fe200048070ff */
[----:B------:R-:W-:Y:S01]  /*f860*/  HADD2.F32 R52, -RZ, R52.H1_H1 ;  /* 0x30000034ff347230 */ /* 0x000fe20000004100 */
[----:B------:R-:W-:Y:S01]  /*f870*/  F2FP.F16.E4M3.UNPACK_B R50, R14 ;  /* 0x0000000eff32723e */ /* 0x000fe200020006ff */
[----:B------:R-:W-:Y:S01]  /*f880*/  HADD2.F32 R53, -RZ, R53.H1_H1 ;  /* 0x30000035ff357230 */ /* 0x000fe20000004100 */
[----:B------:R-:W-:Y:S01]  /*f890*/  F2FP.SATFINITE.E4M3.F32.PACK_AB_MERGE_C R43, R58, R57, R43 ;  /* 0x000000393a2b723e */ /* 0x000fe2000480702b */
[----:B------:R-:W-:Y:S01]  /*f8a0*/  FMUL.FTZ R57, R46, R49 ;  /* 0x000000312e397220 */ /* 0x000fe20000410000 */
[----:B------:R-:W-:Y:S01]  /*f8b0*/  F2FP.SATFINITE.E4M3.F32.PACK_AB_MERGE_C R38, R55, R56, R60 ;  /* 0x000000383726723e */ /* 0x000fe2000480703c */
[----:B------:R-:W-:-:S02]  /*f8c0*/  HADD2.F32 R51, -RZ, R50.H0_H0 ;  /* 0x20000032ff337230 */ /* 0x000fc40000004100 */
[----:B------:R-:W-:Y:S01]  /*f8d0*/  FMUL.FTZ R55, R48, R49 ;  /* 0x0000003130377220 */ /* 0x000fe20000410000 */
[----:B------:R-:W-:Y:S02]  /*f8e0*/  HADD2.F32 R49, -RZ, R47.H1_H1 ;  /* 0x3000002fff317230 */ /* 0x000fe40000004100 */
[----:B------:R-:W-:Y:S01]  /*f8f0*/  FMUL.FTZ R54, R52, R53 ;  /* 0x0000003534367220 */ /* 0x000fe20000410000 */
[----:B------:R-:W-:Y:S01]  /*f900*/  F2FP.F16.E4M3.UNPACK_B R14, R14.H1 ;  /* 0x0000000eff0e723e */ /* 0x000fe200030006ff */
[-C--:B------:R-:W-:Y:S01]  /*f910*/  FFMA.FTZ R46, R46, R51.reuse, -R55 ;  /* 0x000000332e2e7223 */ /* 0x080fe20000010837 */
[----:B------:R-:W-:Y:S01]  /*f920*/  FFMA.FTZ R47, R48, R51, R57 ;  /* 0x00000033302f7223 */ /* 0x000fe20000010039 */
[----:B------:R-:W-:Y:S02]  /*f930*/  HADD2.F32 R51, -RZ, R50.H1_H1 ;  /* 0x30000032ff337230 */ /* 0x000fe40000004100 */
[----:B------:R-:W-:Y:S01]  /*f940*/  FMUL.FTZ R55, R49, R53 ;  /* 0x0000003531377220 */ /* 0x000fe20000410000 */
[----:B------:R-:W-:-:S02]  /*f950*/  F2FP.F16.E4M3.UNPACK_B R48, R13.H1 ;  /* 0x0000000dff30723e */ /* 0x000fc400030006ff */
[----:B------:R-:W-:Y:S01]  /*f960*/  F2FP.F16.E4M3.UNPACK_B R50, R37.H1 ;  /* 0x00000025ff32723e */ /* 0x000fe200030006ff */
[-C--:B------:R-:W-:Y:S01]  /*f970*/  FFMA.FTZ R13, R49, R51.reuse, -R54 ;  /* 0x00000033310d7223 */ /* 0x080fe20000010836 */
[----:B------:R-:W-:Y:S01]  /*f980*/  F2FP.F16.E4M3.UNPACK_B R53, R36.H1 ;  /* 0x00000024ff35723e */ /* 0x000fe200030006ff */
[----:B------:R-:W-:Y:S01]  /*f990*/  FFMA.FTZ R36, R52, R51, R55 ;  /* 0x0000003334247223 */ /* 0x000fe20000010037 */
[----:B------:R-:W-:Y:S01]  /*f9a0*/  HADD2.F32 R37, -RZ, R48.H0_H0 ;  /* 0x20000030ff257230 */ /* 0x000fe20000004100 */
[----:B------:R-:W-:Y:S01]  /*f9b0*/  F2FP.F16.E4M3.UNPACK_B R58, R11.H1 ;  /* 0x0000000bff3a723e */ /* 0x000fe200030006ff */
[----:B------:R-:W-:Y:S02]  /*f9c0*/  HADD2.F32 R49, -RZ, R50.H0_H0 ;  /* 0x20000032ff317230 */ /* 0x000fe40000004100 */
[----:B------:R-:W-:Y:S02]  /*f9d0*/  HADD2.F32 R54, -RZ, R53.H0_H0 ;  /* 0x20000035ff367230 */ /* 0x000fe40000004100 */
[----:B------:R-:W-:-:S02]  /*f9e0*/  HADD2.F32 R48, -RZ, R48.H1_H1 ;  /* 0x30000030ff307230 */ /* 0x000fc40000004100 */
[----:B------:R-:W-:Y:S02]  /*f9f0*/  HADD2.F32 R51, -RZ, R53.H1_H1 ;  /* 0x30000035ff337230 */ /* 0x000fe40000004100 */
[-C--:B------:R-:W-:Y:S01]  /*fa00*/  FMUL.FTZ R56, R49, R54.reuse ;  /* 0x0000003631387220 */ /* 0x080fe20000410000 */
[----:B------:R-:W-:Y:S02]  /*fa10*/  HADD2.F32 R50, -RZ, R50.H1_H1 ;  /* 0x30000032ff327230 */ /* 0x000fe40000004100 */
[C---:B------:R-:W-:Y:S01]  /*fa20*/  FMUL.FTZ R54, R37.reuse, R54 ;  /* 0x0000003625367220 */ /* 0x040fe20000410000 */
[--C-:B------:R-:W-:Y:S02]  /*fa30*/  HADD2.F32 R52, -RZ, R14.reuse.H0_H0 ;  /* 0x2000000eff347230 */ /* 0x100fe40000004100 */
[-C--:B------:R-:W-:Y:S01]  /*fa40*/  FMUL.FTZ R57, R48, R51.reuse ;  /* 0x0000003330397220 */ /* 0x080fe20000410000 */
[----:B------:R-:W-:Y:S02]  /*fa50*/  HADD2.F32 R53, -RZ, R14.H1_H1 ;  /* 0x3000000eff357230 */ /* 0x000fe40000004100 */
[C---:B------:R-:W-:Y:S01]  /*fa60*/  FMUL.FTZ R55, R50.reuse, R51 ;  /* 0x0000003332377220 */ /* 0x040fe20000410000 */
[----:B------:R-:W-:Y:S01]  /*fa70*/  F2FP.F16.E4M3.UNPACK_B R51, R39 ;  /* 0x00000027ff33723e */ /* 0x000fe200020006ff */
[-C--:B------:R-:W-:Y:S01]  /*fa80*/  FFMA.FTZ R14, R37, R52.reuse, -R56 ;  /* 0x00000034250e7223 */ /* 0x080fe20000010838 */
[----:B------:R-:W-:Y:S01]  /*fa90*/  FFMA.FTZ R37, R49, R52, R54 ;  /* 0x0000003431257223 */ /* 0x000fe20000010036 */
[-C--:B------:R-:W-:Y:S01]  /*faa0*/  FFMA.FTZ R62, R50, R53.reuse, R57 ;  /* 0x00000035323e7223 */ /* 0x080fe20000010039 */
[----:B------:R-:W-:Y:S01]  /*fab0*/  FFMA.FTZ R49, R48, R53, -R55 ;  /* 0x0000003530317223 */ /* 0x000fe20000010837 */
[----:B------:R-:W-:Y:S01]  /*fac0*/  F2FP.F16.E4M3.UNPACK_B R57, R11 ;  /* 0x0000000bff39723e */ /* 0x000fe200020006ff */
[----:B------:R-:W-:Y:S01]  /*fad0*/  HADD2.F32 R53, -RZ, R51.H0_H0 ;  /* 0x20000033ff357230 */ /* 0x000fe20000004100 */
[-C--:B------:R-:W-:Y:S01]  /*fae0*/  F2FP.F16.E4M3.UNPACK_B R48, R15.reuse ;  /* 0x0000000fff30723e */ /* 0x080fe200020006ff */
[----:B------:R-:W-:Y:S01]  /*faf0*/  HADD2.F32 R59, -RZ, R58.H0_H0 ;  /* 0x2000003aff3b7230 */ /* 0x000fe20000004100 */
[----:B------:R-:W-:Y:S01]  /*fb00*/  F2FP.F16.E4M3.UNPACK_B R15, R15.H1 ;  /* 0x0000000fff0f723e */ /* 0x000fe200030006ff */
[----:B------:R-:W-:Y:S01]  /*fb10*/  HADD2.F32 R60, -RZ, R57.H0_H0 ;  /* 0x20000039ff3c7230 */ /* 0x000fe20000004100 */
[----:B------:R-:W-:Y:S01]  /*fb20*/  F2FP.F16.E4M3.UNPACK_B R52, R39.H1 ;  /* 0x00000027ff34723e */ /* 0x000fe200030006ff */
[----:B------:R-:W-:Y:S01]  /*fb30*/  HADD2.F32 R39, -RZ, R48.H0_H0 ;  /* 0x20000030ff277230 */ /* 0x000fe20000004100 */
[-C--:B------:R-:W-:Y:S01]  /*fb40*/  F2FP.F16.E4M3.UNPACK_B R54, R12.reuse ;  /* 0x0000000cff36723e */ /* 0x080fe200020006ff */
[----:B------:R-:W-:Y:S01]  /*fb50*/  HADD2.F32 R50, -RZ, R15.H0_H0 ;  /* 0x2000000fff327230 */ /* 0x000fe20000004100 */
[----:B------:R-:W-:Y:S01]  /*fb60*/  F2FP.F16.E4M3.UNPACK_B R12, R12.H1 ;  /* 0x0000000cff0c723e */ /* 0x000fe200030006ff */
[----:B------:R-:W-:-:S02]  /*fb70*/  HADD2.F32 R11, -RZ, R52.H0_H0 ;  /* 0x20000034ff0b7230 */ /* 0x000fc40000004100 */
[-C--:B------:R-:W-:Y:S01]  /*fb80*/  FMUL.FTZ R64, R53, R60.reuse ;  /* 0x0000003c35407220 */ /* 0x080fe20000410000 */
[----:B------:R-:W-:Y:S02]  /*fb90*/  HADD2.F32 R56, -RZ, R54.H0_H0 ;  /* 0x20000036ff387230 */ /* 0x000fe40000004100 */
[----:B------:R-:W-:Y:S01]  /*fba0*/  FMUL.FTZ R60, R39, R60 ;  /* 0x0000003c273c7220 */ /* 0x000fe20000410000 */
[----:B------:R-:W-:Y:S02]  /*fbb0*/  HADD2.F32 R52, -RZ, R52.H1_H1 ;  /* 0x30000034ff347230 */ /* 0x000fe40000004100 */
[-C--:B------:R-:W-:Y:S01]  /*fbc0*/  FMUL.FTZ R61, R11, R59.reuse ;  /* 0x0000003b0b3d7220 */ /* 0x080fe20000410000 */
[----:B------:R-:W-:Y:S02]  /*fbd0*/  HADD2.F32 R58, -RZ, R58.H1_H1 ;  /* 0x3000003aff3a7230 */ /* 0x000fe40000004100 */
[----:B------:R-:W-:Y:S01]  /*fbe0*/  FMUL.FTZ R66, R50, R59 ;  /* 0x0000003b32427220 */ /* 0x000fe20000410000 */
[----:B------:R-:W-:-:S02]  /*fbf0*/  HADD2.F32 R15, -RZ, R15.H1_H1 ;  /* 0x3000000fff0f7230 */ /* 0x000fc40000004100 */
[-C--:B------:R-:W-:Y:S01]  /*fc00*/  FFMA.FTZ R64, R39, R56.reuse, -R64 ;  /* 0x0000003827407223 */ /* 0x080fe20000010840 */
[----:B------:R-:W-:Y:S02]  /*fc10*/  HADD2.F32 R55, -RZ, R12.H0_H0 ;  /* 0x2000000cff377230 */ /* 0x000fe40000004100 */
[----:B------:R-:W-:Y:S01]  /*fc20*/  FFMA.FTZ R60, R53, R56, R60 ;  /* 0x00000038353c7223 */ /* 0x000fe2000001003c */
        /* <DEDUP_REMOVED lines=10> */
[----:B------:R-:W-:Y:S01]  /*fcd0*/  FMUL.FTZ R50, R48, R57 ;  /* 0x0000003930327220 */ /* 0x000fe20000410000 */
[-C--:B------:R-:W-:Y:S01]  /*fce0*/  FFMA.FTZ R56, R15, R12.reuse, -R56 ;  /* 0x0000000c0f387223 */ /* 0x080fe20000010838 */
[----:B------:R-:W-:Y:S01]  /*fcf0*/  FFMA.FTZ R39, R52, R12, R39 ;  /* 0x0000000c34277223 */ /* 0x000fe20000010027 */
[-C--:B------:R-:W-:Y:S01]  /*fd00*/  FFMA.FTZ R11, R48, R54.reuse, -R11 ;  /* 0x00000036300b7223 */ /* 0x080fe2000001080b */
[----:B------:R-:W-:Y:S01]  /*fd10*/  FFMA.FTZ R51, R51, R54, R50 ;  /* 0x0000003633337223 */ /* 0x000fe20000010032 */
[----:B------:R-:W-:Y:S01]  /*fd20*/  F2FP.SATFINITE.E4M3.F32.PACK_AB_MERGE_C R14, R49, R14, RZ ;  /* 0x0000000e310e723e */ /* 0x000fe200048070ff */
[----:B------:R-:W-:Y:S01]  /*fd30*/  IMAD.MOV.U32 R12, RZ, RZ, R45 ;  /* 0x000000ffff0c7224 */ /* 0x000fe200078e002d */
[----:B------:R-:W-:-:S02]  /*fd40*/  F2FP.SATFINITE.E4M3.F32.PACK_AB_MERGE_C R37, R62, R37, RZ ;  /* 0x000000253e25723e */ /* 0x000fc400048070ff */
[----:B------:R-:W-:Y:S02]  /*fd50*/  F2FP.SATFINITE.E4M3.F32.PACK_AB_MERGE_C R56, R56, R61, RZ ;  /* 0x0000003d3838723e */ /* 0x000fe400048070ff */
[----:B------:R-:W-:Y:S02]  /*fd60*/  F2FP.SATFINITE.E4M3.F32.PACK_AB_MERGE_C R39, R39, R66, RZ ;  /* 0x000000422727723e */ /* 0x000fe400048070ff */
[----:B------:R-:W-:Y:S01]  /*fd70*/  F2FP.SATFINITE.E4M3.F32.PACK_AB_MERGE_C R13, R13, R46, R14 ;  /* 0x0000002e0d0d723e */ /* 0x000fe2000480700e */
[----:B------:R-:W-:Y:S01]  /*fd80*/  IMAD.MOV.U32 R14, RZ, RZ, R43 ;  /* 0x000000ffff0e7224 */ /* 0x000fe200078e002b */
[----:B------:R-:W-:Y:S01]  /*fd90*/  F2FP.SATFINITE.E4M3.F32.PACK_AB_MERGE_C R37, R36, R47, R37 ;  /* 0x0000002f2425723e */ /* 0x000fe20004807025 */
[----:B------:R-:W-:Y:S01]  /*fda0*/  IMAD.MOV.U32 R36, RZ, RZ, R44 ;  /* 0x000000ffff247224 */ /* 0x000fe200078e002c */
[----:B------:R-:W-:Y:S02]  /*fdb0*/  F2FP.SATFINITE.E4M3.F32.PACK_AB_MERGE_C R15, R11, R64, R56 ;  /* 0x000000400b0f723e */ /* 0x000fe40004807038 */
[----:B------:R-:W-:-:S07]  /*fdc0*/  F2FP.SATFINITE.E4M3.F32.PACK_AB_MERGE_C R39, R51, R60, R39 ;  /* 0x0000003c3327723e */ /* 0x000fce0004807027 */
.L_x_523:
[----:B------:R-:W-:Y:S05]  /*fdd0*/  BSYNC B1 ;  /* 0x0000000000017941 */ /* 0x000fea0003800000 */
.L_x_522:
[----:B--2---:R2:W-:Y:S01]  /*fde0*/  ST.E.128 desc[UR50][R40.64], R12 ;  /* 0x0000000c28007985 */ /* 0x0045e2000c101d32 */
[----:B------:R-:W-:-:S13]  /*fdf0*/  ISETP.GE.AND P3, PT, R42, R133, PT ;  /* 0x000000852a00720c */ /* 0x000fda0003f66270 */
[----:B------:R-:W-:Y:S05]  /*fe00*/  @P3 BRA `(.L_x_470) ;  /* 0x0000000400ec3947 */ /* 0x000fea0003800000 */
[----:B--2---:R-:W-:-:S04]  /*fe10*/  IADD3 R12, P3, R42, R120, RZ ;  /* 0x000000782a0c7210 */ /* 0x004fc80007f7e0ff */
[----:B------:R-:W-:-:S05]  /*fe20*/  LEA.HI.X.SX32 R13, R42, R119, 0x1, P3 ;  /* 0x000000772a0d7211 */ /* 0x000fca00018f0eff */
[----:B----4-:R2:W-:Y:S01]  /*fe30*/  ST.E.128 desc[UR50][R12.64], R36 ;  /* 0x000000240c007985 */ /* 0x0105e2000c101d32 */
[----:B------:R-:W-:Y:S05]  /*fe40*/  BRA `(.L_x_470) ;  /* 0x0000000400dc7947 */ /* 0x000fea0003800000 */
.L_x_435:
[----:B------:R-:W-:-:S06]  /*fe50*/  UISETP.NE.AND UP0, UPT, UR49, 0x3, UPT ;  /* 0x000000033100788c */ /* 0x000fcc000bf05270 */
[----:B------:R-:W-:-:S13]  /*fe60*/  PLOP3.LUT P2, PT, PT, PT, UP0, 0x80, 0x0 ;  /* 0x000000000000781c */ /* 0x000fda0003f4f008 */
[----:B------:R-:W-:Y:S05]  /*fe70*/  @!P2 BRA `(.L_x_524) ;  /* 0x000000000004a947 */ /* 0x000fea0003800000 */
[----:B------:R-:W-:Y:S01]  /*fe80*/  BPT.TRAP 0x1 ;  /* 0x000000040000795c */ /* 0x000fe20000300000 */
.L_x_524:
[----:B------:R-:W2:Y:S01]  /*fe90*/  LDL R11, [R1+0xc] ;  /* 0x00000c00010b7983 */ /* 0x000ea20000100800 */
[----:B------:R-:W-:Y:S01]  /*fea0*/  LEA R93, R19, R18, 0x3 ;  /* 0x00000012135d7211 */ /* 0x000fe200078e18ff */
[----:B------:R-:W-:Y:S01]  /*feb0*/  BSSY B1, `(.L_x_525) ;  /* 0x0000005000017945 */ /* 0x000fe20003800000 */
[----:B------:R-:W-:Y:S02]  /*fec0*/  SHF.R.S32.HI R90, RZ, 0x1f, R35 ;  /* 0x0000001fff5a7819 */ /* 0x000fe40000011423 */
[----:B--2---:R-:W-:-:S04]  /*fed0*/  SHF.L.U32 R94, R11, 0x1f, RZ ;  /* 0x0000001f0b5e7819 */ /* 0x004fc800000006ff */
[----:B------:R-:W0:Y:S02]  /*fee0*/  SYNCS.PHASECHK.TRANS64.TRYWAIT P3, [R93+URZ+0x33490], R94 ;  /* 0x0334905e5d0075a7 */ /* 0x000e24000806017f */
[----:B0-----:R-:W-:Y:S05]  /*fef0*/  @!P3 BRA `(.L_x_526) ;  /* 0x000001f00050b947 */ /* 0x001fea0003800000 */
.L_x_798:
[----:B------:R-:W-:Y:S05]  /*ff00*/  BSYNC B1 ;  /* 0x0000000000017941 */ /* 0x000fea0003800000 */
.L_x_525:
[----:B------:R-:W1:Y:S01]  /*ff10*/  S2R R36, SR_TID.X ;  /* 0x0000000000247919 */ /* 0x000e620000002100 */
[----:B------:R-:W-:Y:S01]  /*ff20*/  ULDC.64 UR4, c[0x0][0x300] ;  /* 0x0000c00000047ab9 */ /* 0x000fe20000000a00 */
[----:B-----5:R-:W-:Y:S01]  /*ff30*/  SHF.R.S32.HI R91, RZ, 0x1f, R34 ;  /* 0x0000001fff5b7819 */ /* 0x020fe20000011422 */
[----:B------:R-:W-:Y:S01]  /*ff40*/  IMAD R14, R90, UR4, RZ ;  /* 0x000000045a0e7c24 */ /* 0x000fe2000f8e02ff */
[----:B------:R-:W-:Y:S01]  /*ff50*/  ULDC.64 UR6, c[0x0][0x2e8] ;  /* 0x0000ba0000067ab9 */ /* 0x000fe20000000a00 */
[----:B------:R-:W-:-:S04]  /*ff60*/  IMAD.WIDE.U32 R12, R35, UR4, RZ ;  /* 0x00000004230c7c25 */ /* 0x000fc8000f8e00ff */
[----:B------:R-:W-:Y:S01]  /*ff70*/  IMAD R11, R35, UR5, R14 ;  /* 0x00000005230b7c24 */ /* 0x000fe2000f8e020e */
[----:B------:R-:W-:Y:S01]  /*ff80*/  ULDC.64 UR4, c[0x0][0x310] ;  /* 0x0000c40000047ab9 */ /* 0x000fe20000000a00 */
[----:B------:R-:W-:Y:S02]  /*ff90*/  IMAD R92, R24, -0xa0, R2 ;  /* 0xffffff60185c7824 */ /* 0x000fe400078e0202 */
[----:B------:R-:W-:Y:S02]  /*ffa0*/  IMAD R15, R91, UR4, RZ ;  /* 0x000000045b0f7c24 */ /* 0x000fe4000f8e02ff */
[----:B------:R-:W-:Y:S01]  /*ffb0*/  IMAD.IADD R13, R13, 0x1, R11 ;  /* 0x000000010d0d7824 */ /* 0x000fe200078e020b */
[----:B------:R-:W-:Y:S01]  /*ffc0*/  VIMNMX R92, R92, 0xa0, PT ;  /* 0x000000a05c5c7848 */ /* 0x000fe20003fe0100 */
[C---:B------:R-:W-:Y:S02]  /*ffd0*/  IMAD R15, R34.reuse, UR5, R15 ;  /* 0x00000005220f7c24 */ /* 0x040fe4000f8e020f */
[----:B------:R-:W-:Y:S01]  /*ffe0*/  IMAD.WIDE.U32 R12, R34, UR4, R12 ;  /* 0x00000004220c7c25 */ /* 0x000fe2000f8e000c */
[----:B------:R-:W-:-:S03]  /*fff0*/  ULDC.64 UR4, c[0x0][0x308] ;  /* 0x0000c20000047ab9 */ /* 0x000fc60000000a00 */
[----:B------:R-:W-:Y:S02]  /*10000*/  IMAD.IADD R13, R13, 0x1, R15 ;  /* 0x000000010d0d7824 */ /* 0x000fe400078e020f */
[----:B------:R-:W-:Y:S01]  /*10010*/  IMAD.WIDE.U32 R12, R223, UR4, R12 ;  /* 0x00000004df0c7c25 */ /* 0x000fe2000f8e000c */
[----:B------:R-:W-:-:S03]  /*10020*/  UMOV UR4, 0xffffffff ;  /* 0xffffffff00047882 */ /* 0x000fc60000000000 */
[----:B------:R-:W-:Y:S01]  /*10030*/  IMAD R44, R223, UR5, R13 ;  /* 0x00000005df2c7c24 */ /* 0x000fe2000f8e020d */
[----:B------:R-:W-:Y:S01]  /*10040*/  IADD3 R42, P3, R12, UR6, RZ ;  /* 0x000000060c2a7c10 */ /* 0x000fe2000ff7e0ff */
[C---:B-1----:R-:W-:Y:S02]  /*10050*/  VIADD R37, R36.reuse, 0xffffff80 ;  /* 0xffffff8024257836 */ /* 0x042fe40000000000 */
[----:B------:R-:W-:Y:S01]  /*10060*/  VIADD R36, R36, 0xffffff80 ;  /* 0xffffff8024247836 */ /* 0x000fe20000000000 */
[----:B------:R-:W-:-:S04]  /*10070*/  IADD3.X R44, R44, UR7, RZ, P3, !PT ;  /* 0x000000072c2c7c10 */ /* 0x000fc80009ffe4ff */
[----:B------:R-:W-:-:S04]  /*10080*/  LEA.HI R36, R36, R37, RZ, 0x1 ;  /* 0x0000002524247211 */ /* 0x000fc800078f08ff */
[----:B------:R-:W-:-:S05]  /*10090*/  SHF.R.S32.HI R36, RZ, 0x1, R36 ;  /* 0x00000001ff247819 */ /* 0x000fca0000011424 */
[----:B------:R-:W-:-:S05]  /*100a0*/  IMAD.IADD R47, R92, 0x1, -R36 ;  /* 0x000000015c2f7824 */ /* 0x000fca00078e0a24 */
[----:B------:R-:W-:Y:S01]  /*100b0*/  ISETP.GE.AND P3, PT, R47, 0x1, PT ;  /* 0x000000012f00780c */ /* 0x000fe20003f66270 */
[----:B------:R-:W-:-:S12]  /*100c0*/  BRA.DIV UR4, `(.L_x_527) ;  /* 0x000001ee04f07947 */ /* 0x000fd8000b800000 */
[----:B------:R1:W2:Y:S04]  /*100d0*/  SHFL.IDX PT, R43, R44, RZ, 0x1e1f ;  /* 0x001e1fff2c2b7589 */ /* 0x0002a800000e0000 */
[----:B------:R1:W3:Y:S02]  /*100e0*/  SHFL.IDX PT, R45, R42, RZ, 0x1e1f ;  /* 0x001e1fff2a2d7589 */ /* 0x0002e400000e0000 */
.L_x_802:
[----:B------:R-:W-:Y:S04]  /*100f0*/  BSSY B1, `(.L_x_528) ;  /* 0x0000024000017945 */ /* 0x000fe80003800000 */
[----:B------:R-:W-:Y:S05]  /*10100*/  @!P3 BRA `(.L_x_529) ;  /* 0x000000000088b947 */ /* 0x000fea0003800000 */
[----:B------:R-:W4:Y:S01]  /*10110*/  LDL R11, [R1] ;  /* 0x00000000010b7983 */ /* 0x000f220000100800 */
[----:B------:R-:W-:Y:S02]  /*10120*/  ULDC UR4, c[0x0][0x2f4] ;  /* 0x0000bd0000047ab9 */ /* 0x000fe40000000800 */
[----:B------:R-:W-:-:S13]  /*10130*/  ISETP.GE.AND P5, PT, R16, UR4, PT ;  /* 0x0000000410007c0c */ /* 0x000fda000bfa6270 */
[----:B------:R-:W5:Y:S01]  /*10140*/  @!P5 LDS.128 R12, [R88+0x24200] ;  /* 0x02420000580cd984 */ /* 0x000f620000000c00 */
[----:B---3--:R-:W-:-:S05]  /*10150*/  @!P5 IADD3 R40, P3, R16, R45, RZ ;  /* 0x0000002d1028d210 */ /* 0x008fca0007f7e0ff */
[----:B--2---:R-:W-:Y:S01]  /*10160*/  @!P5 IMAD.X R41, R43, 0x1, R17, P3 ;  /* 0x000000012b29d824 */ /* 0x004fe200018e0611 */
[----:B------:R-:W-:-:S13]  /*10170*/  ISETP.GE.AND P3, PT, R23, UR4, PT ;  /* 0x0000000417007c0c */ /* 0x000fda000bf66270 */
[----:B------:R-:W-:Y:S01]  /*10180*/  @!P3 IADD3 R38, P4, R23, R45, RZ ;  /* 0x0000002d1726b210 */ /* 0x000fe20007f9e0ff */
[----:B-----5:R2:W-:Y:S01]  /*10190*/  @!P5 ST.E.128 desc[UR50][R40.64], R12 ;  /* 0x0000000c2800d985 */ /* 0x0205e2000c101d32 */
[----:B------:R-:W-:-:S13]  /*101a0*/  ISETP.GE.AND P5, PT, R221, UR4, PT ;  /* 0x00000004dd007c0c */ /* 0x000fda000bfa6270 */
[----:B------:R-:W3:Y:S01]  /*101b0*/  @!P5 LDS.128 R12, [R89+0x24200] ;  /* 0x02420000590cd984 */ /* 0x000ee20000000c00 */
[----:B------:R-:W-:Y:S01]  /*101c0*/  @!P5 IMAD.SHL.U32 R46, R226, 0x10, RZ ;  /* 0x00000010e22ed824 */ /* 0x000fe200078e00ff */
[----:B----4-:R-:W-:Y:S02]  /*101d0*/  @!P3 IADD3.X R39, R43, R11, RZ, P4, !PT ;  /* 0x0000000b2b27b210 */ /* 0x010fe400027fe4ff */
[----:B------:R-:W-:-:S13]  /*101e0*/  ISETP.GE.AND P4, PT, R22, UR4, PT ;  /* 0x0000000416007c0c */ /* 0x000fda000bf86270 */
[----:B------:R-:W-:-:S05]  /*101f0*/  @!P4 IADD3 R36, P6, R22, R45, RZ ;  /* 0x0000002d1624c210 */ /* 0x000fca0007fde0ff */
[----:B------:R-:W-:Y:S01]  /*10200*/  @!P4 IMAD.X R37, R43, 0x1, R229, P6 ;  /* 0x000000012b25c824 */ /* 0x000fe200030e06e5 */
[----:B--2---:R-:W-:-:S04]  /*10210*/  @!P5 IADD3 R40, P6, R46, R45, RZ ;  /* 0x0000002d2e28d210 */ /* 0x004fc80007fde0ff */
[----:B------:R-:W-:-:S05]  /*10220*/  @!P5 LEA.HI.X.SX32 R41, R46, R43, 0x1, P6 ;  /* 0x0000002b2e29d211 */ /* 0x000fca00030f0eff */
[----:B---3--:R2:W-:Y:S01]  /*10230*/  @!P5 ST.E.128 desc[UR50][R40.64], R12 ;  /* 0x0000000c2800d985 */ /* 0x0085e2000c101d32 */
[----:B------:R-:W-:-:S13]  /*10240*/  ISETP.GE.AND P5, PT, R222, UR4, PT ;  /* 0x00000004de007c0c */ /* 0x000fda000bfa6270 */
[----:B------:R-:W3:Y:S01]  /*10250*/  @!P5 LDS.128 R12, [R88+0x26a00] ;  /* 0x026a0000580cd984 */ /* 0x000ee20000000c00 */
[----:B------:R-:W-:-:S05]  /*10260*/  @!P5 IMAD.SHL.U32 R46, R227, 0x10, RZ ;  /* 0x00000010e32ed824 */ /* 0x000fca00078e00ff */
[----:B--2---:R-:W-:-:S04]  /*10270*/  @!P5 IADD3 R40, P6, R46, R45, RZ ;  /* 0x0000002d2e28d210 */ /* 0x004fc80007fde0ff */
[----:B------:R-:W-:-:S05]  /*10280*/  @!P5 LEA.HI.X.SX32 R41, R46, R43, 0x1, P6 ;  /* 0x0000002b2e29d211 */ /* 0x000fca00030f0eff */
[----:B---3--:R2:W-:Y:S01]  /*10290*/  @!P5 ST.E.128 desc[UR50][R40.64], R12 ;  /* 0x0000000c2800d985 */ /* 0x0085e2000c101d32 */
[----:B------:R-:W-:-:S03]  /*102a0*/  ISETP.GE.AND P5, PT, R220, UR4, PT ;  /* 0x00000004dc007c0c */ /* 0x000fc6000bfa6270 */
[----:B------:R-:W3:Y:S10]  /*102b0*/  @!P3 LDS.128 R12, [R89+0x26a00] ;  /* 0x026a0000590cb984 */ /* 0x000ef40000000c00 */
[----:B--2---:R-:W-:-:S05]  /*102c0*/  @!P5 IADD3 R40, P6, R220, R45, RZ ;  /* 0x0000002ddc28d210 */ /* 0x004fca0007fde0ff */
[----:B------:R-:W-:Y:S01]  /*102d0*/  @!P5 IMAD.X R41, R43, 0x1, R228, P6 ;  /* 0x000000012b29d824 */ /* 0x000fe200030e06e4 */
[----:B---3--:R-:W-:Y:S04]  /*102e0*/  @!P3 ST.E.128 desc[UR50][R38.64], R12 ;  /* 0x0000000c2600b985 */ /* 0x008fe8000c101d32 */
[----:B------:R-:W2:Y:S04]  /*102f0*/  @!P4 LDS.128 R12, [R88+0x29200] ;  /* 0x02920000580cc984 */ /* 0x000ea80000000c00 */
[----:B--2---:R-:W-:Y:S04]  /*10300*/  @!P4 ST.E.128 desc[UR50][R36.64], R12 ;  /* 0x0000000c2400c985 */ /* 0x004fe8000c101d32 */
[----:B------:R-:W2:Y:S04]  /*10310*/  @!P5 LDS.128 R12, [R89+0x29200] ;  /* 0x02920000590cd984 */ /* 0x000ea80000000c00 */
[----:B--2---:R4:W-:Y:S02]  /*10320*/  @!P5 ST.E.128 desc[UR50][R40.64], R12 ;  /* 0x0000000c2800d985 */ /* 0x0049e4000c101d32 */
.L_x_529:
[----:B------:R-:W-:Y:S05]  /*10330*/  BSYNC B1 ;  /* 0x0000000000017941 */ /* 0x000fea0003800000 */
.L_x_528:
[----:B------:R-:W-:-:S03]  /*10340*/  UMOV UR4, 0xffffffff ;  /* 0xffffffff00047882 */ /* 0x000fc60000000000 */
[----:B------:R-:W-:Y:S05]  /*10350*/  BRA.DIV UR4, `(.L_x_530) ;  /* 0x000001ee04987947 */ /* 0x000fea000b800000 */
[----:B--2---:R2:W0:Y:S04]  /*10360*/  SHFL.IDX PT, R43, R44, 0x1, 0x1e1f ;  /* 0x003e1f002c2b7f89 */ /* 0x00442800000e0000 */
[----:B---3--:R2:W3:Y:S02]  /*10370*/  SHFL.IDX PT, R45, R42, 0x1, 0x1e1f ;  /* 0x003e1f002a2d7f89 */ /* 0x0084e400000e0000 */
.L_x_806:
[----:B------:R-:W-:-:S13]  /*10380*/  ISETP.GE.AND P3, PT, R47, 0x81, PT ;  /* 0x000000812f00780c */ /* 0x000fda0003f66270 */
[----:B------:R-:W-:Y:S05]  /*10390*/  @!P3 BRA `(.L_x_470) ;  /* 0x000000000088b947 */ /* 0x000fea0003800000 */
[----:B------:R-:W5:Y:S01]  /*103a0*/  LDL R11, [R1] ;  /* 0x00000000010b7983 */ /* 0x000f620000100800 */
[----:B------:R-:W-:Y:S02]  /*103b0*/  ULDC UR4, c[0x0][0x2f4] ;  /* 0x0000bd0000047ab9 */ /* 0x000fe40000000800 */
[----:B------:R-:W-:-:S13]  /*103c0*/  ISETP.GE.AND P5, PT, R16, UR4, PT ;  /* 0x0000000410007c0c */ /* 0x000fda000bfa6270 */
[----:B----4-:R-:W4:Y:S01]  /*103d0*/  @!P5 LDS.128 R12, [R88+0x26200] ;  /* 0x02620000580cd984 */ /* 0x010f220000000c00 */
[----:B---3--:R-:W-:-:S05]  /*103e0*/  @!P5 IADD3 R40, P3, R16, R45, RZ ;  /* 0x0000002d1028d210 */ /* 0x008fca0007f7e0ff */
[----:B0-----:R-:W-:Y:S01]  /*103f0*/  @!P5 IMAD.X R41, R43, 0x1, R17, P3 ;  /* 0x000000012b29d824 */ /* 0x001fe200018e0611 */
[----:B------:R-:W-:-:S13]  /*10400*/  ISETP.GE.AND P3, PT, R23, UR4, PT ;  /* 0x0000000417007c0c */ /* 0x000fda000bf66270 */
[----:B------:R-:W-:Y:S01]  /*10410*/  @!P3 IADD3 R38, P4, R23, R45, RZ ;  /* 0x0000002d1726b210 */ /* 0x000fe20007f9e0ff */
[----:B----4-:R0:W-:Y:S01]  /*10420*/  @!P5 ST.E.128 desc[UR50][R40.64], R12 ;  /* 0x0000000c2800d985 */ /* 0x0101e2000c101d32 */
[----:B------:R-:W-:-:S13]  /*10430*/  ISETP.GE.AND P5, PT, R221, UR4, PT ;  /* 0x00000004dd007c0c */ /* 0x000fda000bfa6270 */
[----:B------:R-:W3:Y:S01]  /*10440*/  @!P5 LDS.128 R12, [R89+0x26200] ;  /* 0x02620000590cd984 */ /* 0x000ee20000000c00 */
[----:B-12---:R-:W-:Y:S02]  /*10450*/  @!P5 IMAD.SHL.U32 R42, R226, 0x10, RZ ;  /* 0x00000010e22ad824 */ /* 0x006fe400078e00ff */
[----:B-----5:R-:W-:Y:S01]  /*10460*/  @!P3 IMAD.X R39, R43, 0x1, R11, P4 ;  /* 0x000000012b27b824 */ /* 0x020fe200020e060b */
[----:B------:R-:W-:-:S13]  /*10470*/  ISETP.GE.AND P4, PT, R22, UR4, PT ;  /* 0x0000000416007c0c */ /* 0x000fda000bf86270 */
[----:B------:R-:W-:-:S04]  /*10480*/  @!P4 IADD3 R36, P6, R22, R45, RZ ;  /* 0x0000002d1624c210 */ /* 0x000fc80007fde0ff */
[----:B------:R-:W-:Y:S02]  /*10490*/  @!P4 IADD3.X R37, R43, R229, RZ, P6, !PT ;  /* 0x000000e52b25c210 */ /* 0x000fe400037fe4ff */
[----:B0-----:R-:W-:-:S04]  /*104a0*/  @!P5 IADD3 R40, P6, R42, R45, RZ ;  /* 0x0000002d2a28d210 */ /* 0x001fc80007fde0ff */
[----:B------:R-:W-:-:S05]  /*104b0*/  @!P5 LEA.HI.X.SX32 R41, R42, R43, 0x1, P6 ;  /* 0x0000002b2a29d211 */ /* 0x000fca00030f0eff */
[----:B---3--:R0:W-:Y:S01]  /*104c0*/  @!P5 ST.E.128 desc[UR50][R40.64], R12 ;  /* 0x0000000c2800d985 */ /* 0x0081e2000c101d32 */
[----:B------:R-:W-:-:S13]  /*104d0*/  ISETP.GE.AND P5, PT, R222, UR4, PT ;  /* 0x00000004de007c0c */ /* 0x000fda000bfa6270 */
[----:B------:R-:W1:Y:S01]  /*104e0*/  @!P5 LDS.128 R12, [R88+0x28a00] ;  /* 0x028a0000580cd984 */ /* 0x000e620000000c00 */
[----:B------:R-:W-:-:S05]  /*104f0*/  @!P5 IMAD.SHL.U32 R42, R227, 0x10, RZ ;  /* 0x00000010e32ad824 */ /* 0x000fca00078e00ff */
[----:B0-----:R-:W-:-:S04]  /*10500*/  @!P5 IADD3 R40, P6, R42, R45, RZ ;  /* 0x0000002d2a28d210 */ /* 0x001fc80007fde0ff */
[----:B------:R-:W-:-:S05]  /*10510*/  @!P5 LEA.HI.X.SX32 R41, R42, R43, 0x1, P6 ;  /* 0x0000002b2a29d211 */ /* 0x000fca00030f0eff */
[----:B-1----:R0:W-:Y:S01]  /*10520*/  @!P5 ST.E.128 desc[UR50][R40.64], R12 ;  /* 0x0000000c2800d985 */ /* 0x0021e2000c101d32 */
[----:B------:R-:W-:-:S03]  /*10530*/  ISETP.GE.AND P5, PT, R220, UR4, PT ;  /* 0x00000004dc007c0c */ /* 0x000fc6000bfa6270 */
[----:B------:R-:W1:Y:S10]  /*10540*/  @!P3 LDS.128 R12, [R89+0x28a00] ;  /* 0x028a0000590cb984 */ /* 0x000e740000000c00 */
[----:B0-----:R-:W-:-:S05]  /*10550*/  @!P5 IADD3 R40, P6, R220, R45, RZ ;  /* 0x0000002ddc28d210 */ /* 0x001fca0007fde0ff */
[----:B------:R-:W-:Y:S01]  /*10560*/  @!P5 IMAD.X R41, R43, 0x1, R228, P6 ;  /* 0x000000012b29d824 */ /* 0x000fe200030e06e4 */
[----:B-1----:R-:W-:Y:S04]  /*10570*/  @!P3 ST.E.128 desc[UR50][R38.64], R12 ;  /* 0x0000000c2600b985 */ /* 0x002fe8000c101d32 */
[----:B------:R-:W0:Y:S04]  /*10580*/  @!P4 LDS.128 R12, [R88+0x2b200] ;  /* 0x02b20000580cc984 */ /* 0x000e280000000c00 */
[----:B0-----:R-:W-:Y:S04]  /*10590*/  @!P4 ST.E.128 desc[UR50][R36.64], R12 ;  /* 0x0000000c2400c985 */ /* 0x001fe8000c101d32 */
[----:B------:R-:W0:Y:S04]  /*105a0*/  @!P5 LDS.128 R12, [R89+0x2b200] ;  /* 0x02b20000590cd984 */ /* 0x000e280000000c00 */
[----:B0-----:R0:W-:Y:S02]  /*105b0*/  @!P5 ST.E.128 desc[UR50][R40.64], R12 ;  /* 0x0000000c2800d985 */ /* 0x0011e4000c101d32 */
.L_x_470:
[----:B------:R-:W-:Y:S05]  /*105c0*/  BSYNC B0 ;  /* 0x0000000000007941 */ /* 0x000fea0003800000 */
.L_x_434:
[----:B0---4-:R-:W0:Y:S01]  /*105d0*/  S2R R11, SR_TID.X ;  /* 0x00000000000b7919 */ /* 0x011e220000002100 */
[----:B------:R-:W-:Y:S01]  /*105e0*/  @!PT LDS RZ, [RZ] ;  /* 0x00000000fffff984 */ /* 0x000fe20000000800 */
[----:B------:R-:W-:Y:S01]  /*105f0*/  @!PT LDS RZ, [RZ] ;  /* 0x00000000fffff984 */ /* 0x000fe20000000800 */
[----:B------:R-:W-:Y:S01]  /*10600*/  @!PT LDS RZ, [RZ] ;  /* 0x00000000fffff984 */ /* 0x000fe20000000800 */
[----:B------:R-:W-:Y:S01]  /*10610*/  @!PT LDS RZ, [RZ] ;  /* 0x00000000fffff984 */ /* 0x000fe20000000800 */
[----:B------:R4:W-:Y:S06]  /*10620*/  MEMBAR.ALL.CTA ;  /* 0x0000000000007992 */ /* 0x0009ec0000008000 */
[----:B----4-:R-:W4:Y:S01]  /*10630*/  FENCE.VIEW.ASYNC.S ;  /* 0x00000000000073c6 */ /* 0x010f220000000000 */
[----:B------:R-:W-:Y:S05]  /*10640*/  WARPSYNC.ALL ;  /* 0x0000000000007948 */ /* 0x000fea0003800000 */
[----:B------:R-:W-:Y:S01]  /*10650*/  BSSY B0, `(.L_x_531) ;  /* 0x0000008000007945 */ /* 0x000fe20003800000 */
[----:B----4-:R4:W-:Y:S01]  /*10660*/  BAR.SYNC.DEFER_BLOCKING R138, 0x80 ;  /* 0x0002008a0000751d */ /* 0x0109e20000010000 */
[----:B0-----:R-:W-:-:S13]  /*10670*/  LOP3.LUT P3, RZ, R11, 0x7f, RZ, 0xc0, !PT ;  /* 0x0000007f0bff7812 */ /* 0x001fda000786c0ff */
[----:B------:R-:W-:-:S05]  /*10680*/  @!P3 VIADD R11, R93, 0x334a0 ;  /* 0x000334a05d0bb836 */ /* 0x000fca0000000000 */
[----:B------:R-:W-:-:S04]  /*10690*/  @!P3 PRMT R11, RZ, 0x654, R11 ;  /* 0x00000654ff0bb816 */ /* 0x000fc8000000000b */
[----:B------:R4:W-:Y:S01]  /*106a0*/  @!P3 SYNCS.ARRIVE.TRANS64.RED.A1T0 RZ, [R11+URZ], RZ ;  /* 0x000000ff0bffb9a7 */ /* 0x0009e2000810043f */
[----:B------:R-:W-:Y:S05]  /*106b0*/  @!P2 BRA `(.L_x_532) ;  /* 0x000000000004a947 */ /* 0x000fea0003800000 */
[----:B------:R-:W-:Y:S01]  /*106c0*/  BPT.TRAP 0x1 ;  /* 0x000000040000795c */ /* 0x000fe20000300000 */
.L_x_532:
[----:B------:R-:W-:Y:S05]  /*106d0*/  BSYNC B0 ;  /* 0x0000000000007941 */ /* 0x000fea0003800000 */
.L_x_531:
[----:B------:R-:W0:Y:S01]  /*106e0*/  SYNCS.PHASECHK.TRANS64.TRYWAIT P2, [R93+URZ+0x334b0], R94 ;  /* 0x0334b05e5d0075a7 */ /* 0x000e22000804017f */
[----:B------:R-:W-:Y:S01]  /*106f0*/  ULDC UR39, c[0x0][0x2f4] ;  /* 0x0000bd0000277ab9 */ /* 0x000fe20000000800 */
[----:B------:R-:W-:Y:S04]  /*10700*/  BSSY B0, `(.L_x_533) ;  /* 0x0000002000007945 */ /* 0x000fe80003800000 */
[----:B0-----:R-:W-:Y:S05]  /*10710*/  @!P2 BRA `(.L_x_534) ;  /* 0x000001e800f4a947 */ /* 0x001fea0003800000 */
.L_x_807:
[----:B------:R-:W-:Y:S05]  /*10720*/  BSYNC B0 ;  /* 0x0000000000007941 */ /* 0x000fea0003800000 */
.L_x_533:
[----:B-12---:R0:W5:Y:S01]  /*10730*/  LDL R44, [R1] ;  /* 0x00000000012c7983 */ /* 0x0061620000100800 */
[----:B------:R-:W-:Y:S01]  /*10740*/  ULDC.64 UR4, c[0x0][0x328] ;  /* 0x0000ca0000047ab9 */ /* 0x000fe20000000a00 */
[----:B------:R-:W-:Y:S01]  /*10750*/  ULDC.64 UR6, c[0x0][0x318] ;  /* 0x0000c60000067ab9 */ /* 0x000fe20000000a00 */
[----:B------:R-:W-:Y:S01]  /*10760*/  IMAD R90, R90, UR4, RZ ;  /* 0x000000045a5a7c24 */ /* 0x000fe2000f8e02ff */
[----:B----4-:R-:W1:Y:S01]  /*10770*/  S2R R11, SR_TID.X ;  /* 0x00000000000b7919 */ /* 0x010e620000002100 */
[C---:B------:R-:W-:Y:S01]  /*10780*/  IMAD.WIDE.U32 R12, R35.reuse, UR4, RZ ;  /* 0x00000004230c7c25 */ /* 0x040fe2000f8e00ff */
[----:B------:R-:W-:Y:S03]  /*10790*/  BSSY B0, `(.L_x_535) ;  /* 0x0000036000007945 */ /* 0x000fe60003800000 */
[----:B------:R-:W-:Y:S01]  /*107a0*/  IMAD R35, R35, UR5, R90 ;  /* 0x0000000523237c24 */ /* 0x000fe2000f8e025a */
[----:B------:R-:W-:-:S02]  /*107b0*/  ULDC.64 UR4, c[0x0][0x338] ;  /* 0x0000ce0000047ab9 */ /* 0x000fc40000000a00 */
[----:B------:R-:W-:Y:S02]  /*107c0*/  IMAD R91, R91, UR4, RZ ;  /* 0x000000045b5b7c24 */ /* 0x000fe4000f8e02ff */
[----:B------:R-:W-:Y:S02]  /*107d0*/  IMAD.IADD R13, R13, 0x1, R35 ;  /* 0x000000010d0d7824 */ /* 0x000fe400078e0223 */
[C---:B------:R-:W-:Y:S02]  /*107e0*/  IMAD R91, R34.reuse, UR5, R91 ;  /* 0x00000005225b7c24 */ /* 0x040fe4000f8e025b */
[----:B------:R-:W-:Y:S01]  /*107f0*/  IMAD.WIDE.U32 R12, R34, UR4, R12 ;  /* 0x00000004220c7c25 */ /* 0x000fe2000f8e000c */
[----:B------:R-:W-:-:S03]  /*10800*/  ULDC.64 UR4, c[0x0][0x330] ;  /* 0x0000cc0000047ab9 */ /* 0x000fc60000000a00 */
[----:B------:R-:W-:Y:S02]  /*10810*/  IMAD.IADD R13, R13, 0x1, R91 ;  /* 0x000000010d0d7824 */ /* 0x000fe400078e025b */
[----:B------:R-:W-:-:S03]  /*10820*/  IMAD.WIDE.U32 R12, R223, UR4, R12 ;  /* 0x00000004df0c7c25 */ /* 0x000fc6000f8e000c */
[----:B------:R-:W-:Y:S01]  /*10830*/  IADD3 R40, P2, R12, UR6, RZ ;  /* 0x000000060c287c10 */ /* 0x000fe2000ff5e0ff */
[C---:B-1----:R-:W-:Y:S01]  /*10840*/  VIADD R14, R11.reuse, 0xffffff80 ;  /* 0xffffff800b0e7836 */ /* 0x042fe20000000000 */
[----:B------:R-:W-:Y:S01]  /*10850*/  IADD3 R15, R11, -0x80, RZ ;  /* 0xffffff800b0f7810 */ /* 0x000fe20007ffe0ff */
[----:B------:R-:W-:Y:S02]  /*10860*/  IMAD R11, R223, UR5, R13 ;  /* 0x00000005df0b7c24 */ /* 0x000fe4000f8e020d */
[----:B------:R0:W1:Y:S01]  /*10870*/  SHFL.IDX PT, R43, R40, RZ, 0x1e1f ;  /* 0x001e1fff282b7589 */ /* 0x00006200000e0000 */
[----:B------:R-:W-:Y:S02]  /*10880*/  LEA.HI R14, R14, R15, RZ, 0x1 ;  /* 0x0000000f0e0e7211 */ /* 0x000fe400078f08ff */
[----:B------:R-:W-:Y:S02]  /*10890*/  IADD3.X R11, R11, UR7, RZ, P2, !PT ;  /* 0x000000070b0b7c10 */ /* 0x000fe400097fe4ff */
[----:B------:R-:W-:-:S03]  /*108a0*/  SHF.R.S32.HI R14, RZ, 0x1, R14 ;  /* 0x00000001ff0e7819 */ /* 0x000fc6000001140e */
[----:B------:R0:W2:Y:S02]  /*108b0*/  SHFL.IDX PT, R41, R11, RZ, 0x1e1f ;  /* 0x001e1fff0b297589 */ /* 0x0000a400000e0000 */
[----:B------:R-:W-:-:S05]  /*108c0*/  IMAD.IADD R92, R92, 0x1, -R14 ;  /* 0x000000015c5c7824 */ /* 0x000fca00078e0a0e */
[----:B------:R-:W-:-:S13]  /*108d0*/  ISETP.GE.AND P2, PT, R92, 0x1, PT ;  /* 0x000000015c00780c */ /* 0x000fda0003f46270 */
[----:B01----:R-:W-:Y:S05]  /*108e0*/  @!P2 BRA `(.L_x_536) ;  /* 0x000000000080a947 */ /* 0x003fea0003800000 */
[----:B------:R-:W-:-:S13]  /*108f0*/  ISETP.GE.AND P5, PT, R16, UR39, PT ;  /* 0x0000002710007c0c */ /* 0x000fda000bfa6270 */
[----:B------:R-:W0:Y:S01]  /*10900*/  @!P5 LDS.128 R12, [R88+0xf200] ;  /* 0x00f20000580cd984 */ /* 0x000e220000000c00 */
[----:B------:R-:W-:-:S05]  /*10910*/  @!P5 IADD3 R38, P2, R16, R43, RZ ;  /* 0x0000002b1026d210 */ /* 0x000fca0007f5e0ff */
[----:B--2---:R-:W-:Y:S01]  /*10920*/  @!P5 IMAD.X R39, R41, 0x1, R17, P2 ;  /* 0x000000012927d824 */ /* 0x004fe200010e0611 */
[----:B------:R-:W-:-:S13]  /*10930*/  ISETP.GE.AND P2, PT, R23, UR39, PT ;  /* 0x0000002717007c0c */ /* 0x000fda000bf46270 */
[----:B------:R-:W-:-:S05]  /*10940*/  @!P2 IADD3 R36, P4, R23, R43, RZ ;  /* 0x0000002b1724a210 */ /* 0x000fca0007f9e0ff */
[----:B-----5:R-:W-:Y:S01]  /*10950*/  @!P2 IMAD.X R37, R41, 0x1, R44, P4 ;  /* 0x000000012925a824 */ /* 0x020fe200020e062c */
[----:B------:R-:W-:-:S13]  /*10960*/  ISETP.GE.AND P4, PT, R22, UR39, PT ;  /* 0x0000002716007c0c */ /* 0x000fda000bf86270 */
[----:B------:R-:W-:Y:S01]  /*10970*/  @!P4 IADD3 R34, P6, R22, R43, RZ ;  /* 0x0000002b1622c210 */ /* 0x000fe20007fde0ff */
[----:B0-----:R0:W-:Y:S01]  /*10980*/  @!P5 ST.E.128 desc[UR50][R38.64], R12 ;  /* 0x0000000c2600d985 */ /* 0x0011e2000c101d32 */
[----:B------:R-:W-:-:S03]  /*10990*/  ISETP.GE.AND P5, PT, R221, UR39, PT ;  /* 0x00000027dd007c0c */ /* 0x000fc6000bfa6270 */
[----:B------:R-:W-:-:S10]  /*109a0*/  @!P4 IMAD.X R35, R41, 0x1, R229, P6 ;  /* 0x000000012923c824 */ /* 0x000fd400030e06e5 */
[----:B------:R-:W1:Y:S01]  /*109b0*/  @!P5 LDS.128 R12, [R89+0xf200] ;  /* 0x00f20000590cd984 */ /* 0x000e620000000c00 */
[----:B------:R-:W-:-:S05]  /*109c0*/  @!P5 IMAD.SHL.U32 R42, R226, 0x10, RZ ;  /* 0x00000010e22ad824 */ /* 0x000fca00078e00ff */
[----:B0-----:R-:W-:-:S04]  /*109d0*/  @!P5 IADD3 R38, P6, R42, R43, RZ ;  /* 0x0000002b2a26d210 */ /* 0x001fc80007fde0ff */
[----:B------:R-:W-:-:S05]  /*109e0*/  @!P5 LEA.HI.X.SX32 R39, R42, R41, 0x1, P6 ;  /* 0x000000292a27d211 */ /* 0x000fca00030f0eff */
[----:B-1----:R0:W-:Y:S01]  /*109f0*/  @!P5 ST.E.128 desc[UR50][R38.64], R12 ;  /* 0x0000000c2600d985 */ /* 0x0021e2000c101d32 */
[----:B------:R-:W-:-:S13]  /*10a00*/  ISETP.GE.AND P5, PT, R222, UR39, PT ;  /* 0x00000027de007c0c */ /* 0x000fda000bfa6270 */
[----:B------:R-:W1:Y:S01]  /*10a10*/  @!P5 LDS.128 R12, [R88+0x11a00] ;  /* 0x011a0000580cd984 */ /* 0x000e620000000c00 */
[----:B------:R-:W-:-:S04]  /*10a20*/  @!P5 SHF.L.U32 R42, R227, 0x4, RZ ;  /* 0x00000004e32ad819 */ /* 0x000fc800000006ff */
        /* <DEDUP_REMOVED lines=12> */
.L_x_536:
[----:B------:R-:W-:Y:S05]  /*10af0*/  BSYNC B0 ;  /* 0x0000000000007941 */ /* 0x000fea0003800000 */
.L_x_535:
[----:B------:R-:W-:Y:S01]  /*10b00*/  ISETP.GE.AND P2, PT, R92, 0x81, PT ;  /* 0x000000815c00780c */ /* 0x000fe20003f46270 */
[----:B------:R-:W1:Y:S01]  /*10b10*/  SHFL.IDX PT, R11, R11, 0x1, 0x1e1f ;  /* 0x003e1f000b0b7f89 */ /* 0x000e6200000e0000 */
[----:B------:R-:W-:Y:S03]  /*10b20*/  BSSY B0, `(.L_x_537) ;  /* 0x0000023000007945 */ /* 0x000fe60003800000 */
[----:B--2---:R2:W4:Y:S08]  /*10b30*/  SHFL.IDX PT, R41, R40, 0x1, 0x1e1f ;  /* 0x003e1f0028297f89 */ /* 0x00453000000e0000 */
[----:B--2---:R-:W-:Y:S05]  /*10b40*/  @!P2 BRA `(.L_x_538) ;  /* 0x000000000080a947 */ /* 0x004fea0003800000 */
[----:B------:R-:W-:-:S13]  /*10b50*/  ISETP.GE.AND P5, PT, R16, UR39, PT ;  /* 0x0000002710007c0c */ /* 0x000fda000bfa6270 */
[----:B0-----:R-:W0:Y:S01]  /*10b60*/  @!P5 LDS.128 R12, [R88+0x11200] ;  /* 0x01120000580cd984 */ /* 0x001e220000000c00 */
[----:B----4-:R-:W-:-:S05]  /*10b70*/  @!P5 IADD3 R38, P2, R16, R41, RZ ;  /* 0x000000291026d210 */ /* 0x010fca0007f5e0ff */
[----:B-1----:R-:W-:Y:S01]  /*10b80*/  @!P5 IMAD.X R39, R11, 0x1, R17, P2 ;  /* 0x000000010b27d824 */ /* 0x002fe200010e0611 */
        /* <DEDUP_REMOVED lines=21> */
[----:B0-----:R-:W-:-:S04]  /*10ce0*/  @!P5 IADD3 R38, P6, R220, R41, RZ ;  /* 0x00000029dc26d210 */ /* 0x001fc80007fde0ff */
[----:B------:R-:W-:Y:S01]  /*10cf0*/  @!P5 IADD3.X R39, R11, R228, RZ, P6, !PT ;  /* 0x000000e40b27d210 */ /* 0x000fe200037fe4ff */
[----:B-1----:R-:W-:Y:S04]  /*10d00*/  @!P2 ST.E.128 desc[UR50][R36.64], R12 ;  /* 0x0000000c2400a985 */ /* 0x002fe8000c101d32 */
[----:B------:R-:W0:Y:S04]  /*10d10*/  @!P4 LDS.128 R12, [R88+0x16200] ;  /* 0x01620000580cc984 */ /* 0x000e280000000c00 */
[----:B0-----:R-:W-:Y:S04]  /*10d20*/  @!P4 ST.E.128 desc[UR50][R34.64], R12 ;  /* 0x0000000c2200c985 */ /* 0x001fe8000c101d32 */
[----:B------:R-:W0:Y:S04]  /*10d30*/  @!P5 LDS.128 R12, [R89+0x16200] ;  /* 0x01620000590cd984 */ /* 0x000e280000000c00 */
[----:B0-----:R2:W-:Y:S02]  /*10d40*/  @!P5 ST.E.128 desc[UR50][R38.64], R12 ;  /* 0x0000000c2600d985 */ /* 0x0015e4000c101d32 */
.L_x_538:
[----:B------:R-:W-:Y:S05]  /*10d50*/  BSYNC B0 ;  /* 0x0000000000007941 */ /* 0x000fea0003800000 */
.L_x_537:
[----:B-1----:R-:W3:Y:S04]  /*10d60*/  LDL R11, [R1+0x8] ;  /* 0x00000800010b7983 */ /* 0x002ee80000100800 */
[----:B0-2---:R-:W2:Y:S01]  /*10d70*/  LDL.LU R12, [R1+0xc] ;  /* 0x00000c00010c7983 */ /* 0x005ea20000300800 */
[----:B------:R-:W-:Y:S02]  /*10d80*/  VIADD R19, R19, 0x1 ;  /* 0x0000000113137836 */ /* 0x000fe40000000000 */
[----:B------:R-:W-:Y:S01]  /*10d90*/  @!P3 VIADD R93, R93, 0x334c0 ;  /* 0x000334c05d5db836 */ /* 0x000fe20000000000 */
[----:B------:R-:W-:Y:S01]  /*10da0*/  @!PT LDS RZ, [RZ] ;  /* 0x00000000fffff984 */ /* 0x000fe20000000800 */
[----:B------:R-:W-:Y:S01]  /*10db0*/  @!PT LDS RZ, [RZ] ;  /* 0x00000000fffff984 */ /* 0x000fe20000000800 */
[----:B------:R-:W-:Y:S01]  /*10dc0*/  @!PT LDS RZ, [RZ] ;  /* 0x00000000fffff984 */ /* 0x000fe20000000800 */
[----:B------:R-:W-:Y:S01]  /*10dd0*/  @!PT LDS RZ, [RZ] ;  /* 0x00000000fffff984 */ /* 0x000fe20000000800 */
[----:B------:R0:W-:Y:S06]  /*10de0*/  MEMBAR.ALL.CTA ;  /* 0x0000000000007992 */ /* 0x0001ec0000008000 */
[----:B0-----:R-:W0:Y:S02]  /*10df0*/  FENCE.VIEW.ASYNC.S ;  /* 0x00000000000073c6 */ /* 0x001e240000000000 */
[----:B0-----:R0:W-:Y:S01]  /*10e00*/  BAR.SYNC.DEFER_BLOCKING R138, 0x80 ;  /* 0x0002008a0000751d */ /* 0x0011e20000010000 */
[----:B------:R-:W-:-:S02]  /*10e10*/  ISETP.NE.AND P2, PT, R19, 0x2, PT ;  /* 0x000000021300780c */ /* 0x000fc40003f45270 */
[----:B------:R-:W-:Y:S02]  /*10e20*/  @!P3 PRMT R93, RZ, 0x654, R93 ;  /* 0x00000654ff5db816 */ /* 0x000fe4000000005d */
[----:B------:R-:W-:Y:S02]  /*10e30*/  SEL R19, R19, RZ, P2 ;  /* 0x000000ff13137207 */ /* 0x000fe40001000000 */
[----:B------:R0:W-:Y:S01]  /*10e40*/  @!P3 SYNCS.ARRIVE.TRANS64.RED.A1T0 RZ, [R93+URZ], RZ ;  /* 0x000000ff5dffb9a7 */ /* 0x0001e2000810043f */
[----:B---3--:R-:W-:Y:S02]  /*10e50*/  LOP3.LUT P4, RZ, R11, 0x2, RZ, 0xc0, !PT ;  /* 0x000000020bff7812 */ /* 0x008fe4000788c0ff */
[----:B------:R-:W-:-:S04]  /*10e60*/  SEL R11, RZ, 0x1, P2 ;  /* 0x00000001ff0b7807 */ /* 0x000fc80001000000 */
[----:B--2---:R-:W-:-:S05]  /*10e70*/  LOP3.LUT R12, R12, R11, RZ, 0x3c, !PT ;  /* 0x0000000b0c0c7212 */ /* 0x004fca00078e3cff */
[----:B------:R0:W-:Y:S02]  /*10e80*/  STL [R1+0xc], R12 ;  /* 0x00000c0c01007387 */ /* 0x0001e40000100800 */
[----:B------:R-:W-:Y:S05]  /*10e90*/  @P4 BRA `(.L_x_539) ;  /* 0xffffff2000504947 */ /* 0x000fea000383ffff */
[----:B0-----:R-:W0:Y:S01]  /*10ea0*/  S2R R12, SR_TID.X ;  /* 0x00000000000c7919 */ /* 0x001e220000002100 */
[----:B------:R-:W-:Y:S02]  /*10eb0*/  PLOP3.LUT P0, PT, PT, PT, PT, 0x8, 0x0 ;  /* 0x000000000000781c */ /* 0x000fe40003f0e170 */
[----:B0-----:R-:W-:-:S04]  /*10ec0*/  SHF.R.U32.HI R12, RZ, 0x7, R12 ;  /* 0x00000007ff0c7819 */ /* 0x001fc8000001160c */
[----:B------:R-:W-:-:S13]  /*10ed0*/  ISETP.NE.AND P4, PT, R12, 0x1, PT ;  /* 0x000000010c00780c */ /* 0x000fda0003f85270 */
[----:B------:R-:W-:Y:S06]  /*10ee0*/  @!P4 BAR.ARV 0x9, 0x100 ;  /* 0x024400000000cb1d */ /* 0x000fec0000002000 */
.L_x_429:
[----:B------:R-:W-:Y:S05]  /*10ef0*/  @P0 BRA `(.L_x_540) ;  /* 0x00000000000c0947 */ /* 0x000fea0003800000 */
[----:B------:R-:W1:Y:S01]  /*10f00*/  FENCE.VIEW.ASYNC.G ;  /* 0x00000000000073c6 */ /* 0x000e620000000100 */
[----:B------:R-:W-:Y:S05]  /*10f10*/  WARPSYNC.ALL ;  /* 0x0000000000007948 */ /* 0x000fea0003800000 */
[----:B-1----:R-:W-:Y:S06]  /*10f20*/  BAR.ARV 0xc, 0x180 ;  /* 0x0306000000007b1d */ /* 0x002fec0000002000 */
.L_x_540:
[----:B------:R-:W2:Y:S01]  /*10f30*/  LDL R0, [R1+0x8] ;  /* 0x0000080001007983 */ /* 0x000ea20000100800 */
[----:B------:R-:W-:Y:S01]  /*10f40*/  ULDC.64 UR4, c[0x0][0x990] ;  /* 0x0002640000047ab9 */ /* 0x000fe20000000a00 */
[----:B------:R-:W-:Y:S02]  /*10f50*/  ULDC.64 UR6, c[0x0][0x998] ;  /* 0x0002660000067ab9 */ /* 0x000fe40000000a00 */
[----:B------:R-:W3:Y:S04]  /*10f60*/  LDL R4, [R1+0x5c] ;  /* 0x00005c0001047983 */ /* 0x000ee80000100800 */
[----:B0-----:R-:W4:Y:S01]  /*10f70*/  LDL R6, [R1+0x4c] ;  /* 0x00004c0001067983 */ /* 0x001f220000100800 */
[----:B------:R-:W-:Y:S02]  /*10f80*/  ISETP.NE.U32.AND P0, PT, RZ, UR4, PT ;  /* 0x00000004ff007c0c */ /* 0x000fe4000bf05070 */
[----:B------:R-:W-:-:S02]  /*10f90*/  ISETP.NE.U32.AND P1, PT, RZ, UR6, PT ;  /* 0x00000006ff007c0c */ /* 0x000fc4000bf25070 */
[----:B------:R-:W-:Y:S02]  /*10fa0*/  ISETP.NE.AND.EX P0, PT, RZ, UR5, PT, P0 ;  /* 0x00000005ff007c0c */ /* 0x000fe4000bf05300 */
[----:B------:R-:W-:-:S11]  /*10fb0*/  ISETP.NE.AND.EX P1, PT, RZ, UR7, PT, P1 ;  /* 0x00000007ff007c0c */ /* 0x000fd6000bf25310 */
[----:B------:R-:W3:Y:S08]  /*10fc0*/  @P0 LDC.64 R8, c[0x0][0x9a8] ;  /* 0x00026a00ff080b82 */ /* 0x000ef00000000a00 */
[----:B------:R-:W0:Y:S08]  /*10fd0*/  @P1 LDC.64 R10, c[0x0][0x9b8] ;  /* 0x00026e00ff0a1b82 */ /* 0x000e300000000a00 */
[----:B------:R-:W1:Y:S08]  /*10fe0*/  @P1 LDC.64 R2, c[0x0][0x9c0] ;  /* 0x00027000ff021b82 */ /* 0x000e700000000a00 */
[----:B------:R-:W1:Y:S01]  /*10ff0*/  @P0 LDC.64 R12, c[0x0][0x9b0] ;  /* 0x00026c00ff0c0b82 */ /* 0x000e620000000a00 */
[----:B--2---:R-:W-:Y:S01]  /*11000*/  LOP3.LUT P4, RZ, R0, 0x8, RZ, 0xc0, !PT ;  /* 0x0000000800ff7812 */ /* 0x004fe2000788c0ff */
[----:B---3--:R-:W-:-:S02]  /*11010*/  @P0 IMAD R0, R4, R8, RZ ;  /* 0x0000000804000224 */ /* 0x008fc400078e02ff */
[----:B0-----:R-:W-:Y:S02]  /*11020*/  @P1 IMAD R4, R4, R10, RZ ;  /* 0x0000000a04041224 */ /* 0x001fe400078e02ff */
[C---:B----4-:R-:W-:Y:S02]  /*11030*/  @P0 IMAD R9, R6.reuse, R9, R0 ;  /* 0x0000000906090224 */ /* 0x050fe400078e0200 */
[C---:B------:R-:W-:Y:S02]  /*11040*/  @P1 IMAD R11, R6.reuse, R11, R4 ;  /* 0x0000000b060b1224 */ /* 0x040fe400078e0204 */
[----:B------:R-:W-:-:S04]  /*11050*/  @P0 IMAD.WIDE.U32 R4, R6, R8, RZ ;  /* 0x0000000806040225 */ /* 0x000fc800078e00ff */
[----:B------:R-:W-:-:S04]  /*11060*/  @P1 IMAD.WIDE.U32 R6, R6, R10, RZ ;  /* 0x0000000a06061225 */ /* 0x000fc800078e00ff */
[----:B------:R-:W-:Y:S02]  /*11070*/  @P1 IMAD.IADD R7, R7, 0x1, R11 ;  /* 0x0000000107071824 */ /* 0x000fe400078e020b */
[----:B------:R-:W-:Y:S02]  /*11080*/  @P0 IMAD.IADD R5, R5, 0x1, R9 ;  /* 0x0000000105050824 */ /* 0x000fe400078e0209 */
[----:B-1----:R-:W-:-:S04]  /*11090*/  @P1 IMAD.WIDE.U32 R8, R223, R2, R6 ;  /* 0x00000002df081225 */ /* 0x002fc800078e0006 */
[----:B------:R-:W-:Y:S01]  /*110a0*/  @P0 IMAD.WIDE.U32 R4, R223, R12, R4 ;  /* 0x0000000cdf040225 */ /* 0x000fe200078e0004 */
[----:B------:R-:W-:-:S03]  /*110b0*/  @P1 LEA R10, P3, R8, UR6, 0x2 ;  /* 0x00000006080a1c11 */ /* 0x000fc6000f8610ff */
[C---:B------:R-:W-:Y:S01]  /*110c0*/  @P1 IMAD R3, R223.reuse, R3, R9 ;  /* 0x00000003df031224 */ /* 0x040fe200078e0209 */
[----:B------:R-:W-:Y:S01]  /*110d0*/  @P0 LEA R6, P2, R4, UR4, 0x2 ;  /* 0x0000000404060c11 */ /* 0x000fe2000f8410ff */
[----:B------:R-:W-:Y:S01]  /*110e0*/  @P0 IMAD R5, R223, R13, R5 ;  /* 0x0000000ddf050224 */ /* 0x000fe200078e0205 */
[----:B------:R-:W-:Y:S01]  /*110f0*/  ULDC UR4, c[0x0][0x988] ;  /* 0x0002620000047ab9 */ /* 0x000fe20000000800 */
[----:B------:R-:W-:Y:S01]  /*11100*/  IMAD.MOV.U32 R0, RZ, RZ, 0x3f800000 ;  /* 0x3f800000ff007424 */ /* 0x000fe200078e00ff */
[----:B------:R-:W-:Y:S01]  /*11110*/  @P1 LEA.HI.X R11, R8, UR7, R3, 0x2, P3 ;  /* 0x00000007080b1c11 */ /* 0x000fe200098f1403 */
[----:B------:R-:W-:Y:S01]  /*11120*/  IMAD.MOV.U32 R3, RZ, RZ, 0x3f800000 ;  /* 0x3f800000ff037424 */ /* 0x000fe200078e00ff */
[----:B------:R-:W-:-:S03]  /*11130*/  @P0 LEA.HI.X R7, R4, UR5, R5, 0x2, P2 ;  /* 0x0000000504070c11 */ /* 0x000fc600090f1405 */
[----:B------:R-:W2:Y:S04]  /*11140*/  @P1 LDG.E R0, desc[UR50][R10.64] ;  /* 0x000000320a001981 */ /* 0x000ea8000c1e1900 */
[----:B------:R-:W2:Y:S01]  /*11150*/  @P0 LDG.E R3, desc[UR50][R6.64] ;  /* 0x0000003206030981 */ /* 0x000ea2000c1e1900 */
[----:B------:R-:W-:Y:S01]  /*11160*/  BSSY B0, `(.L_x_541) ;  /* 0x0000023000007945 */ /* 0x000fe20003800000 */
[----:B------:R-:W-:Y:S01]  /*11170*/  MOV R4, RZ ;  /* 0x000000ff00047202 */ /* 0x000fe20000000f00 */
[----:B--2---:R-:W-:-:S04]  /*11180*/  FMUL.FTZ R0, R3, R0 ;  /* 0x0000000003007220 */ /* 0x004fc80000410000 */
[----:B------:R-:W-:Y:S01]  /*11190*/  FMUL.FTZ R2, R0, UR4 ;  /* 0x0000000400027c20 */ /* 0x000fe20008410000 */
[----:B------:R-:W-:Y:S06]  /*111a0*/  @!P4 BRA `(.L_x_542) ;  /* 0x000000000078c947 */ /* 0x000fec0003800000 */
[----:B------:R-:W2:Y:S01]  /*111b0*/  LDL R14, [R1+0x50] ;  /* 0x00005000010e7983 */ /* 0x000ea20000100800 */
[----:B------:R-:W-:Y:S01]  /*111c0*/  ULDC UR4, c[0x0][0x9f0] ;  /* 0x00027c0000047ab9 */ /* 0x000fe20000000800 */
[----:B--2---:R-:W-:-:S04]  /*111d0*/  ISETP.NE.AND P0, PT, R14, RZ, PT ;  /* 0x000000ff0e00720c */ /* 0x004fc80003f05270 */
[----:B------:R-:W-:-:S04]  /*111e0*/  SEL R9, R14, UR4, P0 ;  /* 0x000000040e097c07 */ /* 0x000fc80008000000 */
[-C--:B------:R-:W-:Y:S02]  /*111f0*/  IABS R6, R9.reuse ;  /* 0x0000000900067213 */ /* 0x080fe40000000000 */
[----:B------:R-:W-:Y:S02]  /*11200*/  IADD3 R0, R131, -0x1, R9 ;  /* 0xffffffff83007810 */ /* 0x000fe40007ffe009 */
[----:B------:R-:W0:Y:S01]  /*11210*/  I2F.RP R3, R6 ;  /* 0x0000000600037306 */ /* 0x000e220000209400 */
[-C--:B------:R-:W-:Y:S02]  /*11220*/  IABS R10, R9.reuse ;  /* 0x00000009000a7213 */ /* 0x080fe40000000000 */
        /* <DEDUP_REMOVED lines=22> */
.L_x_542:
[----:B------:R-:W-:Y:S05]  /*11390*/  BSYNC B0 ;  /* 0x0000000000007941 */ /* 0x000fea0003800000 */
.L_x_541:
[----:B------:R-:W2:Y:S01]  /*113a0*/  LDL R0, [R1+0x64] ;  /* 0x0000640001007983 */ /* 0x000ea20000100800 */
[----:B------:R-:W-:Y:S01]  /*113b0*/  PLOP3.LUT P0, PT, PT, PT, PT, 0x80, 0x0 ;  /* 0x000000000000781c */ /* 0x000fe20003f0f070 */
[----:B------:R-:W-:Y:S01]  /*113c0*/  IMAD.MOV.U32 R69, RZ, RZ, RZ ;  /* 0x000000ffff457224 */ /* 0x000fe200078e00ff */
[----:B------:R-:W-:Y:S02]  /*113d0*/  CS2R R146, SRZ ;  /* 0x0000000000927805 */ /* 0x000fe4000001ff00 */
[----:B------:R-:W-:Y:S02]  /*113e0*/  CS2R R12, SRZ ;  /* 0x00000000000c7805 */ /* 0x000fe4000001ff00 */
[----:B------:R-:W-:Y:S02]  /*113f0*/  CS2R R136, SRZ ;  /* 0x0000000000887805 */ /* 0x000fe4000001ff00 */
[----:B------:R-:W-:Y:S02]  /*11400*/  CS2R R64, SRZ ;  /* 0x0000000000407805 */ /* 0x000fe4000001ff00 */
[----:B------:R-:W-:Y:S01]  /*11410*/  CS2R R122, SRZ ;  /* 0x00000000007a7805 */ /* 0x000fe2000001ff00 */
[----:B------:R-:W-:Y:S01]  /*11420*/  IMAD.MOV.U32 R145, RZ, RZ, RZ ;  /* 0x000000ffff917224 */ /* 0x000fe200078e00ff */
[----:B------:R-:W-:Y:S01]  /*11430*/  CS2R R92, SRZ ;  /* 0x00000000005c7805 */ /* 0x000fe2000001ff00 */
[----:B------:R-:W-:Y:S01]  /*11440*/  IMAD.MOV.U32 R138, RZ, RZ, RZ ;  /* 0x000000ffff8a7224 */ /* 0x000fe200078e00ff */
        /* <DEDUP_REMOVED lines=17> */
[----:B------:R-:W-:Y:S02]  /*11560*/  CS2R R116, SRZ ;  /* 0x0000000000747805 */ /* 0x000fe4000001ff00 */
[----:B------:R-:W-:Y:S02]  /*11570*/  CS2R R46, SRZ ;  /* 0x00000000002e7805 */ /* 0x000fe4000001ff00 */
[----:B------:R-:W-:-:S02]  /*11580*/  CS2R R126, SRZ ;  /* 0x00000000007e7805 */ /* 0x000fc4000001ff00 */
[----:B------:R-:W-:Y:S02]  /*11590*/  CS2R R106, SRZ ;  /* 0x00000000006a7805 */ /* 0x000fe4000001ff00 */
[----:B------:R-:W-:Y:S02]  /*115a0*/  CS2R R112, SRZ ;  /* 0x0000000000707805 */ /* 0x000fe4000001ff00 */
[----:B------:R-:W-:Y:S02]  /*115b0*/  CS2R R90, SRZ ;  /* 0x00000000005a7805 */ /* 0x000fe4000001ff00 */
[----:B------:R-:W-:Y:S02]  /*115c0*/  CS2R R48, SRZ ;  /* 0x0000000000307805 */ /* 0x000fe4000001ff00 */
[----:B-----5:R-:W-:Y:S02]  /*115d0*/  CS2R R44, SRZ ;  /* 0x00000000002c7805 */ /* 0x020fe4000001ff00 */
[----:B------:R-:W-:-:S02]  /*115e0*/  CS2R R28, SRZ ;  /* 0x00000000001c7805 */ /* 0x000fc4000001ff00 */
[----:B------:R-:W-:Y:S02]  /*115f0*/  CS2R R56, SRZ ;  /* 0x0000000000387805 */ /* 0x000fe4000001ff00 */
[----:B------:R-:W-:Y:S02]  /*11600*/  MOV R87, RZ ;  /* 0x000000ff00577202 */ /* 0x000fe40000000f00 */
        /* <DEDUP_REMOVED lines=9> */
[----:B------:R-:W-:Y:S01]  /*116a0*/  CS2R R60, SRZ ;  /* 0x00000000003c7805 */ /* 0x000fe2000001ff00 */
[----:B------:R-:W-:Y:S01]  /*116b0*/  IMAD.MOV.U32 R95, RZ, RZ, RZ ;  /* 0x000000ffff5f7224 */ /* 0x000fe200078e00ff */
[----:B------:R-:W-:-:S02]  /*116c0*/  CS2R R36, SRZ ;  /* 0x0000000000247805 */ /* 0x000fc4000001ff00 */
[----:B------:R-:W-:Y:S01]  /*116d0*/  CS2R R6, SRZ ;  /* 0x0000000000067805 */ /* 0x000fe2000001ff00 */
[----:B------:R-:W-:Y:S01]  /*116e0*/  IMAD.MOV.U32 R118, RZ, RZ, RZ ;  /* 0x000000ffff767224 */ /* 0x000fe200078e00ff */
[----:B------:R-:W-:Y:S01]  /*116f0*/  CS2R R114, SRZ ;  /* 0x0000000000727805 */ /* 0x000fe2000001ff00 */
[----:B--2---:R-:W-:-:S05]  /*11700*/  IMAD R0, R0, R4, RZ ;  /* 0x0000000400007224 */ /* 0x004fca00078e02ff */
[----:B------:R0:W-:Y:S01]  /*11710*/  STL [R1+0x40], R0 ;  /* 0x0000400001007387 */ /* 0x0001e20000100800 */
[----:B------:R-:W-:Y:S02]  /*11720*/  VIADDMNMX R131, R0, R4, R131, PT ;  /* 0x0000000400837246 */ /* 0x000fe40003800183 */
[----:B------:R-:W-:Y:S02]  /*11730*/  CS2R R4, SRZ ;  /* 0x0000000000047805 */ /* 0x000fe4000001ff00 */
[----:B------:R-:W-:-:S13]  /*11740*/  ISETP.GT.AND P1, PT, R131, R0, PT ;  /* 0x000000008300720c */ /* 0x000fda0003f24270 */
[----:B0-----:R-:W-:Y:S05]  /*11750*/  @!P1 BRA `(.L_x_543) ;  /* 0x000000ec00f09947 */ /* 0x001fea0003800000 */
[----:B------:R-:W0:Y:S01]  /*11760*/  S2R R0, SR_TID.X ;  /* 0x0000000000007919 */ /* 0x000e220000002100 */
[----:B------:R-:W-:Y:S01]  /*11770*/  UMOV UR4, 0xffffffff ;  /* 0xffffffff00047882 */ /* 0x000fe20000000000 */
[----:B0-----:R-:W-:-:S05]  /*11780*/  VIADD R48, R0, 0xffffff80 ;  /* 0xffffff8000307836 */ /* 0x001fca0000000000 */
[----:B------:R-:W-:-:S04]  /*11790*/  SHF.R.S32.HI R41, RZ, 0x1f, R48 ;  /* 0x0000001fff297819 */ /* 0x000fc80000011430 */
[----:B------:R-:W-:-:S04]  /*117a0*/  LEA.HI R13, R41, R48, RZ, 0x7 ;  /* 0x00000030290d7211 */ /* 0x000fc800078f38ff */
[----:B------:R-:W-:Y:S01]  /*117b0*/  SHF.R.S32.HI R13, RZ, 0x7, R13 ;  /* 0x00000007ff0d7819 */ /* 0x000fe2000001140d */
[----:B------:R-:W-:Y:S06]  /*117c0*/  BRA.DIV UR4, `(.L_x_544) ;  /* 0x000001da04dc7947 */ /* 0x000fec000b800000 */
[----:B------:R-:W0:Y:S04]  /*117d0*/  SHFL.IDX PT, R0, R13, RZ, 0x1f ;  /* 0x00001fff0d007589 */ /* 0x000e2800000e0000 */
[----:B0-----:R0:W-:Y:S02]  /*117e0*/  STL [R1+0x44], R0 ;  /* 0x0000440001007387 */ /* 0x0011e40000100800 */
.L_x_810:
[----:B------:R-:W0:Y:S01]  /*117f0*/  LDL R3, [R1+0x44] ;  /* 0x0000440001037983 */ /* 0x000e220000100800 */
[----:B------:R-:W-:-:S06]  /*11800*/  ULOP3.LUT UP0, URZ, UR48, 0x9f, URZ, 0xc0, !UPT ;  /* 0x0000009f303f7892 */ /* 0x000fcc000f80c03f */
[----:B------:R-:W-:Y:S02]  /*11810*/  PLOP3.LUT P0, PT, PT, PT, UP0, 0x80, 0x0 ;  /* 0x000000000000781c */ /* 0x000fe40003f0f008 */
[----:B0-----:R-:W-:-:S04]  /*11820*/  LEA.HI R0, R3, R3, RZ, 0x1 ;  /* 0x0000000303007211 */ /* 0x001fc800078f08ff */
[----:B------:R-:W-:-:S05]  /*11830*/  LOP3.LUT R0, R0, 0x3e, RZ, 0xc0, !PT ;  /* 0x0000003e00007812 */ /* 0x000fca00078ec0ff */
[----:B------:R-:W-:-:S05]  /*11840*/  IMAD.IADD R0, R3, 0x1, -R0 ;  /* 0x0000000103007824 */ /* 0x000fca00078e0a00 */
[----:B------:R-:W-:-:S04]  /*11850*/  LEA R0, R0, UR48, 0xc ;  /* 0x0000003000007c11 */ /* 0x000fc8000f8e60ff */
[----:B------:R-:W-:-:S04]  /*11860*/  SHF.R.U32.HI R0, RZ, 0x4, R0 ;  /* 0x00000004ff007819 */ /* 0x000fc80000011600 */
[----:B------:R-:W-:Y:S01]  /*11870*/  LOP3.LUT R44, R0, 0x3fff, RZ, 0xc0, !PT ;  /* 0x00003fff002c7812 */ /* 0x000fe200078ec0ff */
[----:B------:R-:W-:Y:S06]  /*11880*/  @!P0 BRA `(.L_x_545) ;  /* 0x0000000000408947 */ /* 0x000fec0003800000 */
[----:B-1----:R-:W-:Y:S01]  /*11890*/  MOV R14, 0x0 ;  /* 0x00000000000e7802 */ /* 0x002fe20000000f00 */
[----:B------:R-:W-:Y:S01]  /*118a0*/  ULDC.64 UR4, c[0x4][0xc0] ;  /* 0x0100300000047ab9 */ /* 0x000fe20000000a00 */
[----:B------:R-:W-:Y:S01]  /*118b0*/  ULDC.64 UR6, c[0x4][0xc8] ;  /* 0x0100320000067ab9 */ /* 0x000fe20000000a00 */
[----:B------:R-:W-:Y:S01]  /*118c0*/  IMAD.U32 R4, RZ, RZ, UR4 ;  /* 0x00000004ff047e24 */ /* 0x000fe2000f8e00ff */
[----:B------:R-:W-:Y:S01]  /*118d0*/  MOV R5, UR5 ;  /* 0x0000000500057c02 */ /* 0x000fe20008000f00 */
[----:B------:R-:W-:Y:S01]  /*118e0*/  ULDC.64 UR4, c[0x4][0x30] ;  /* 0x01000c0000047ab9 */ /* 0x000fe20000000a00 */
[----:B------:R-:W0:Y:S01]  /*118f0*/  LDC.64 R14, c[0x4][R14] ;  /* 0x010000000e0e7b82 */ /* 0x000e220000000a00 */
[----:B------:R-:W-:Y:S01]  /*11900*/  IMAD.U32 R6, RZ, RZ, UR6 ;  /* 0x00000006ff067e24 */ /* 0x000fe2000f8e00ff */
[----:B------:R-:W-:Y:S01]  /*11910*/  MOV R13, RZ ;  /* 0x000000ff000d7202 */ /* 0x000fe20000000f00 */
[----:B------:R-:W-:Y:S02]  /*11920*/  IMAD.U32 R7, RZ, RZ, UR7 ;  /* 0x00000007ff077e24 */ /* 0x000fe4000f8e00ff */
[----:B------:R-:W-:-:S02]  /*11930*/  IMAD.U32 R10, RZ, RZ, UR4 ;  /* 0x00000004ff0a7e24 */ /* 0x000fc4000f8e00ff */
[----:B------:R-:W-:Y:S02]  /*11940*/  IMAD.U32 R11, RZ, RZ, UR5 ;  /* 0x00000005ff0b7e24 */ /* 0x000fe4000f8e00ff */
[----:B------:R-:W-:Y:S02]  /*11950*/  IMAD.MOV.U32 R8, RZ, RZ, 0x70 ;  /* 0x00000070ff087424 */ /* 0x000fe400078e00ff */
[----:B------:R-:W-:-:S07]  /*11960*/  IMAD.MOV.U32 R12, RZ, RZ, 0x1 ;  /* 0x00000001ff0c7424 */ /* 0x000fce00078e00ff */
[----:B------:R-:W-:-:S07]  /*11970*/  LEPC R20, `(.L_x_545) ;  /* 0x000000001014794e */ /* 0x000fce0000000000 */
[----:B0-----:R-:W-:Y:S05]  /*11980*/  CALL.ABS.NOINC R14 ;  /* 0x000000000e007343 */ /* 0x001fea0003c00000 */
.L_x_545:
[----:B------:R-:W-:Y:S02]  /*11990*/  ULDC UR4, c[0x0][0x3f4] ;  /* 0x0000fd0000047ab9 */ /* 0x000fe40000000800 */
[----:B------:R-:W-:-:S13]  /*119a0*/  ISETP.LT.AND P0, PT, RZ, UR4, PT ;  /* 0x00000004ff007c0c */ /* 0x000fda000bf01270 */
[----:B------:R-:W-:Y:S05]  /*119b0*/  @P0 BRA `(.L_x_546) ;  /* 0x0000000000400947 */ /* 0x000fea0003800000 */
[----:B------:R-:W-:-:S04]  /*119c0*/  ULEA.HI UR4, UR37, UR37, URZ, 0x1 ;  /* 0x0000002525047291 */ /* 0x000fc8000f8f083f */
[----:B------:R-:W-:-:S04]  /*119d0*/  ULOP3.LUT UR4, UR4, 0xfffffffe, URZ, 0xc0, !UPT ;  /* 0xfffffffe04047892 */ /* 0x000fc8000f8ec03f */
[----:B------:R-:W-:-:S06]  /*119e0*/  UIADD3 UR4, UR37, -UR4, URZ ;  /* 0x8000000425047290 */ /* 0x000fcc000fffe03f */
[----:B------:R-:W-:-:S05]  /*119f0*/  IMAD.U32 R3, RZ, RZ, UR4 ;  /* 0x00000004ff037e24 */ /* 0x000fca000f8e00ff */
[----:B------:R-:W-:-:S04]  /*11a00*/  SHF.L.U32 R3, R3, 0x1f, RZ ;  /* 0x0000001f03037819 */ /* 0x000fc800000006ff */
[----:B------:R0:W2:Y:S03]  /*11a10*/  SYNCS.PHASECHK.TRANS64.TRYWAIT P0, [R18+URZ+0x33400], R3 ;  /* 0x03340003120075a7 */ /* 0x0000a6000800017f */
[----:B--2---:R-:W-:Y:S05]  /*11a20*/  @!P0 NANOSLEEP.SYNCS 0x989680 ;  /* 0x009896800000895d */ /* 0x004fea0003900000 */
[----:B------:R-:W2:Y:S01]  /*11a30*/  @!P0 SYNCS.PHASECHK.TRANS64 P0, [R18+URZ+0x33400], R3 ;  /* 0x03340003120085a7 */ /* 0x000ea2000800007f */
[----:B------:R-:W-:Y:S04]  /*11a40*/  BSSY B0, `(.L_x_547) ;  /* 0x0000006000007945 */ /* 0x000fe80003800000 */
[----:B--2---:R-:W-:Y:S05]  /*11a50*/  @P0 BRA `(.L_x_548) ;  /* 0x0000000000100947 */ /* 0x004fea0003800000 */
.L_x_549:
[----:B--2---:R2:W3:Y:S02]  /*11a60*/  SYNCS.PHASECHK.TRANS64.TRYWAIT P0, [R18+URZ+0x33400], R3 ;  /* 0x03340003120075a7 */ /* 0x0044e4000800017f */
[----:B---3--:R-:W-:Y:S05]  /*11a70*/  @!P0 NANOSLEEP.SYNCS 0x989680 ;  /* 0x009896800000895d */ /* 0x008fea0003900000 */
[----:B------:R-:W3:Y:S02]  /*11a80*/  @!P0 SYNCS.PHASECHK.TRANS64 P0, [R18+URZ+0x33400], R3 ;  /* 0x03340003120085a7 */ /* 0x000ee4000800007f */
[----:B---3--:R-:W-:Y:S05]  /*11a90*/  @!P0 BRA `(.L_x_549) ;  /* 0xfffffffc00f08947 */ /* 0x008fea000383ffff */
.L_x_548:
[----:B------:R-:W-:Y:S05]  /*11aa0*/  BSYNC B0 ;  /* 0x0000000000007941 */ /* 0x000fea0003800000 */
.L_x_547:
[----:B------:R-:W-:Y:S05]  /*11ab0*/  BRA `(.L_x_550) ;  /* 0x0000006c00807947 */ /* 0x000fea0003800000 */
.L_x_546:
[----:B------:R-:W0:Y:S01]  /*11ac0*/  LDC.64 R24, c[0x0][0x3e8] ;  /* 0x0000fa00ff187b82 */ /* 0x000e220000000a00 */
[----:B------:R-:W-:Y:S01]  /*11ad0*/  ULOP3.LUT UP0, URZ, UR48, 0x1bf, URZ, 0xc0, !UPT ;  /* 0x000001bf303f7892 */ /* 0x000fe2000f80c03f */
[----:B------:R-:W-:Y:S01]  /*11ae0*/  SHF.R.S32.HI R0, RZ, 0x1f, R130 ;  /* 0x0000001fff007819 */ /* 0x000fe20000011482 */
[----:B------:R-:W-:Y:S01]  /*11af0*/  ULDC.64 UR4, c[0x0][0x3f8] ;  /* 0x0000fe0000047ab9 */ /* 0x000fe20000000a00 */
[----:B------:R-:W-:-:S03]  /*11b00*/  ULDC.64 UR6, c[0x0][0x408] ;  /* 0x0001020000067ab9 */ /* 0x000fc60000000a00 */
[----:B------:R-:W-:Y:S01]  /*11b10*/  PLOP3.LUT P0, PT, PT, PT, UP0, 0x80, 0x0 ;  /* 0x000000000000781c */ /* 0x000fe20003f0f008 */
[----:B------:R-:W2:Y:S01]  /*11b20*/  LDC.64 R26, c[0x0][0x400] ;  /* 0x00010000ff1a7b82 */ /* 0x000ea20000000a00 */
[C---:B------:R-:W-:Y:S02]  /*11b30*/  IMAD R3, R0.reuse, UR4, RZ ;  /* 0x0000000400037c24 */ /* 0x040fe4000f8e02ff */
[----:B------:R-:W-:Y:S02]  /*11b40*/  IMAD R5, R0, UR6, RZ ;  /* 0x0000000600057c24 */ /* 0x000fe4000f8e02ff */
[C---:B------:R-:W-:Y:S02]  /*11b50*/  IMAD R3, R130.reuse, UR5, R3 ;  /* 0x0000000582037c24 */ /* 0x040fe4000f8e0203 */
[C---:B------:R-:W-:Y:S02]  /*11b60*/  IMAD R5, R130.reuse, UR7, R5 ;  /* 0x0000000782057c24 */ /* 0x040fe4000f8e0205 */
[----:B0-----:R-:W-:-:S04]  /*11b70*/  IMAD.WIDE.U32 R24, R130, UR4, R24 ;  /* 0x0000000482187c25 */ /* 0x001fc8000f8e0018 */
[----:B------:R-:W-:Y:S02]  /*11b80*/  IMAD.IADD R28, R3, 0x1, R25 ;  /* 0x00000001031c7824 */ /* 0x000fe400078e0219 */
[----:B--2---:R-:W-:-:S04]  /*11b90*/  IMAD.WIDE.U32 R26, R130, UR6, R26 ;  /* 0x00000006821a7c25 */ /* 0x004fc8000f8e001a */
[----:B------:R-:W-:Y:S01]  /*11ba0*/  IMAD.IADD R45, R5, 0x1, R27 ;  /* 0x00000001052d7824 */ /* 0x000fe200078e021b */
[----:B------:R-:W-:Y:S06]  /*11bb0*/  @!P0 BRA `(.L_x_551) ;  /* 0x0000000000408947 */ /* 0x000fec0003800000 */
[----:B-1----:R-:W-:Y:S01]  /*11bc0*/  MOV R14, 0x0 ;  /* 0x00000000000e7802 */ /* 0x002fe20000000f00 */
[----:B------:R-:W-:Y:S01]  /*11bd0*/  ULDC.64 UR4, c[0x4][0xc0] ;  /* 0x0100300000047ab9 */ /* 0x000fe20000000a00 */
[----:B------:R-:W-:Y:S01]  /*11be0*/  ULDC.64 UR6, c[0x4][0xc8] ;  /* 0x0100320000067ab9 */ /* 0x000fe20000000a00 */
[----:B------:R-:W-:Y:S01]  /*11bf0*/  IMAD.U32 R4, RZ, RZ, UR4 ;  /* 0x00000004ff047e24 */ /* 0x000fe2000f8e00ff */
[----:B------:R-:W-:Y:S01]  /*11c00*/  MOV R7, UR7 ;  /* 0x0000000700077c02 */ /* 0x000fe20008000f00 */
[----:B------:R-:W-:Y:S01]  /*11c10*/  IMAD.U32 R5, RZ, RZ, UR5 ;  /* 0x00000005ff057e24 */ /* 0x000fe2000f8e00ff */
[----:B------:R-:W0:Y:S01]  /*11c20*/  LDC.64 R14, c[0x4][R14] ;  /* 0x010000000e0e7b82 */ /* 0x000e220000000a00 */
[----:B------:R-:W-:Y:S01]  /*11c30*/  ULDC.64 UR4, c[0x4][0x28] ;  /* 0x01000a0000047ab9 */ /* 0x000fe20000000a00 */
[----:B------:R-:W-:Y:S02]  /*11c40*/  IMAD.U32 R6, RZ, RZ, UR6 ;  /* 0x00000006ff067e24 */ /* 0x000fe4000f8e00ff */
[----:B------:R-:W-:-:S02]  /*11c50*/  IMAD.U32 R10, RZ, RZ, UR4 ;  /* 0x00000004ff0a7e24 */ /* 0x000fc4000f8e00ff */
[----:B------:R-:W-:Y:S02]  /*11c60*/  IMAD.U32 R11, RZ, RZ, UR5 ;  /* 0x00000005ff0b7e24 */ /* 0x000fe4000f8e00ff */
[----:B------:R-:W-:Y:S02]  /*11c70*/  IMAD.MOV.U32 R8, RZ, RZ, 0x70 ;  /* 0x00000070ff087424 */ /* 0x000fe400078e00ff */
[----:B------:R-:W-:Y:S02]  /*11c80*/  IMAD.MOV.U32 R12, RZ, RZ, 0x1 ;  /* 0x00000001ff0c7424 */ /* 0x000fe400078e00ff */
[----:B------:R-:W-:-:S07]  /*11c90*/  IMAD.MOV.U32 R13, RZ, RZ, RZ ;  /* 0x000000ffff0d7224 */ /* 0x000fce00078e00ff */
[----:B------:R-:W-:-:S07]  /*11ca0*/  LEPC R20, `(.L_x_551) ;  /* 0x000000001014794e */ /* 0x000fce0000000000 */
[----:B0-----:R-:W-:Y:S05]  /*11cb0*/  CALL.ABS.NOINC R14 ;  /* 0x000000000e007343 */ /* 0x001fea0003c00000 */
.L_x_551:
[----:B------:R-:W0:Y:S01]  /*11cc0*/  S2R R20, SR_TID.X ;  /* 0x0000000000147919 */ /* 0x000e220000002100 */
[----:B------:R-:W-:Y:S01]  /*11cd0*/  ULDC.U8 UR4, c[0x0][0x410] ;  /* 0x0001040000047ab9 */ /* 0x000fe20000000000 */
[----:B------:R-:W-:Y:S01]  /*11ce0*/  BSSY B0, `(.L_x_552) ;  /* 0x00006b5000007945 */ /* 0x000fe20003800000 */
[----:B------:R-:W-:Y:S01]  /*11cf0*/  ISETP.NE.AND P0, PT, RZ, UR4, PT ;  /* 0x00000004ff007c0c */ /* 0x000fe2000bf05270 */
[C---:B0-----:R-:W-:Y:S01]  /*11d00*/  VIADD R42, R20.reuse, 0xffffff80 ;  /* 0xffffff80142a7836 */ /* 0x041fe20000000000 */
[----:B------:R-:W-:-:S04]  /*11d10*/  IADD3 R40, R20, -0x80, RZ ;  /* 0xffffff8014287810 */ /* 0x000fc80007ffe0ff */
[----:B------:R-:W-:-:S04]  /*11d20*/  LEA.HI R40, R40, R42, RZ, 0x1 ;  /* 0x0000002a28287211 */ /* 0x000fc800078f08ff */
[----:B------:R-:W-:-:S05]  /*11d30*/  SHF.R.S32.HI R40, RZ, 0x1, R40 ;  /* 0x00000001ff287819 */ /* 0x000fca0000011428 */
[----:B------:R-:W-:Y:S01]  /*11d40*/  IMAD R4, R129, 0x80, R40 ;  /* 0x0000008081047824 */ /* 0x000fe200078e0228 */
[----:B------:R-:W-:Y:S06]  /*11d50*/  @!P0 BRA `(.L_x_553) ;  /* 0x00000034007c8947 */ /* 0x000fec0003800000 */
[----:B------:R-:W-:-:S03]  /*11d60*/  UMOV UR4, 0xffffffff ;  /* 0xffffffff00047882 */ /* 0x000fc60000000000 */
[----:B------:R-:W-:Y:S05]  /*11d70*/  BRA.DIV UR4, `(.L_x_554) ;  /* 0x000001d604987947 */ /* 0x000fea000b800000 */
[----:B------:R0:W2:Y:S04]  /*11d80*/  SHFL.IDX PT, R7, R24, RZ, 0x1e1f ;  /* 0x001e1fff18077589 */ /* 0x0000a800000e0000 */
[----:B------:R0:W3:Y:S04]  /*11d90*/  SHFL.IDX PT, R39, R26, RZ, 0x1e1f ;  /* 0x001e1fff1a277589 */ /* 0x0000e800000e0000 */
[----:B------:R0:W4:Y:S04]  /*11da0*/  SHFL.IDX PT, R0, R28, RZ, 0x1e1f ;  /* 0x001e1fff1c007589 */ /* 0x00012800000e0000 */
[----:B------:R0:W0:Y:S02]  /*11db0*/  SHFL.IDX PT, R3, R45, RZ, 0x1e1f ;  /* 0x001e1fff2d037589 */ /* 0x00002400000e0000 */
.L_x_816:
[----:B------:R-:W-:Y:S01]  /*11dc0*/  ULDC UR4, c[0x0][0x448] ;  /* 0x0001120000047ab9 */ /* 0x000fe20000000800 */
[----:B------:R-:W-:Y:S01]  /*11dd0*/  BSSY B1, `(.L_x_555) ;  /* 0x0000052000017945 */ /* 0x000fe20003800000 */
[----:B------:R-:W-:Y:S01]  /*11de0*/  IMAD R132, R132, UR4, RZ ;  /* 0x0000000484847c24 */ /* 0x000fe2000f8e02ff */
[----:B------:R-:W-:Y:S02]  /*11df0*/  CS2R R8, SRZ ;  /* 0x0000000000087805 */ /* 0x000fe4000001ff00 */
[----:B------:R-:W-:Y:S02]  /*11e00*/  CS2R R12, SRZ ;  /* 0x00000000000c7805 */ /* 0x000fe4000001ff00 */
[----:B------:R-:W-:Y:S02]  /*11e10*/  CS2R R20, SRZ ;  /* 0x0000000000147805 */ /* 0x000fe4000001ff00 */
[----:B0-----:R-:W-:Y:S02]  /*11e20*/  CS2R R26, SRZ ;  /* 0x00000000001a7805 */ /* 0x001fe4000001ff00 */
[----:B------:R-:W-:-:S02]  /*11e30*/  ISETP.GE.AND P0, PT, R4, R132, PT ;  /* 0x000000840400720c */ /* 0x000fc40003f06270 */
[----:B------:R-:W-:Y:S02]  /*11e40*/  CS2R R30, SRZ ;  /* 0x00000000001e7805 */ /* 0x000fe4000001ff00 */
[----:B------:R-:W-:Y:S02]  /*11e50*/  CS2R R36, SRZ ;  /* 0x0000000000247805 */ /* 0x000fe4000001ff00 */
[----:B------:R-:W-:Y:S02]  /*11e60*/  CS2R R10, SRZ ;  /* 0x00000000000a7805 */ /* 0x000fe4000001ff00 */
[----:B-1----:R-:W-:Y:S02]  /*11e70*/  CS2R R14, SRZ ;  /* 0x00000000000e7805 */ /* 0x002fe4000001ff00 */
[----:B------:R-:W-:Y:S02]  /*11e80*/  CS2R R24, SRZ ;  /* 0x0000000000187805 */ /* 0x000fe4000001ff00 */
[----:B------:R-:W-:-:S02]  /*11e90*/  CS2R R28, SRZ ;  /* 0x00000000001c7805 */ /* 0x000fc4000001ff00 */
[----:B------:R-:W-:Y:S02]  /*11ea0*/  CS2R R32, SRZ ;  /* 0x0000000000207805 */ /* 0x000fe4000001ff00 */
[----:B------:R-:W-:Y:S01]  /*11eb0*/  CS2R R34, SRZ ;  /* 0x0000000000227805 */ /* 0x000fe2000001ff00 */
[----:B------:R-:W-:Y:S06]  /*11ec0*/  @P0 BRA `(.L_x_556) ;  /* 0x0000000400080947 */ /* 0x000fec0003800000 */
[----:B------:R-:W2:Y:S01]  /*11ed0*/  LDL R46, [R1+0x10] ;  /* 0x00001000012e7983 */ /* 0x000ea20000100800 */
[----:B------:R-:W-:-:S03]  /*11ee0*/  ULDC UR4, c[0x0][0x3f4] ;  /* 0x0000fd0000047ab9 */ /* 0x000fc60000000800 */
[----:B------:R-:W3:Y:S04]  /*11ef0*/  LDL R45, [R1+0x18] ;  /* 0x00001800012d7983 */ /* 0x000ee80000100800 */
[----:B------:R-:W4:Y:S04]  /*11f00*/  LDL R43, [R1+0x1c] ;  /* 0x00001c00012b7983 */ /* 0x000f280000100800 */
[----:B------:R-:W4:Y:S04]  /*11f10*/  LDL R42, [R1+0x14] ;  /* 0x00001400012a7983 */ /* 0x000f280000100800 */
[----:B------:R-:W4:Y:S01]  /*11f20*/  LDL R38, [R1+0x20] ;  /* 0x0000200001267983 */ /* 0x000f220000100800 */
[----:B------:R-:W-:-:S02]  /*11f30*/  CS2R R30, SRZ ;  /* 0x00000000001e7805 */ /* 0x000fc4000001ff00 */
[----:B------:R-:W-:Y:S02]  /*11f40*/  CS2R R32, SRZ ;  /* 0x0000000000207805 */ /* 0x000fe4000001ff00 */
[----:B------:R-:W-:Y:S02]  /*11f50*/  CS2R R26, SRZ ;  /* 0x00000000001a7805 */ /* 0x000fe4000001ff00 */
[----:B------:R-:W-:Y:S02]  /*11f60*/  CS2R R36, SRZ ;  /* 0x0000000000247805 */ /* 0x000fe4000001ff00 */
[----:B--2---:R-:W-:Y:S02]  /*11f70*/  ISETP.GE.AND P4, PT, R46, UR4, PT ;  /* 0x000000042e007c0c */ /* 0x004fe4000bf86270 */
[----:B------:R-:W-:Y:S02]  /*11f80*/  SHF.R.S32.HI R6, RZ, 0x1f, R46 ;  /* 0x0000001fff067819 */ /* 0x000fe4000001142e */
[----:B---3--:R-:W-:-:S02]  /*11f90*/  ISETP.GE.AND P3, PT, R45, UR4, PT ;  /* 0x000000042d007c0c */ /* 0x008fc4000bf66270 */
[----:B----4-:R-:W-:-:S07]  /*11fa0*/  ISETP.GE.AND P2, PT, R43, UR4, PT ;  /* 0x000000042b007c0c */ /* 0x010fce000bf46270 */
[C---:B------:R-:W-:Y:S02]  /*11fb0*/  @!P4 IADD3 R4, P0, R46.reuse, R7, RZ ;  /* 0x000000072e04c210 */ /* 0x040fe40007f1e0ff */
[----:B------:R-:W-:-:S03]  /*11fc0*/  @!P4 IADD3 R8, P1, R46, R39, RZ ;  /* 0x000000272e08c210 */ /* 0x000fc60007f3e0ff */
[--C-:B------:R-:W-:Y:S02]  /*11fd0*/  @!P4 IMAD.X R5, R0, 0x1, R6.reuse, P0 ;  /* 0x000000010005c824 */ /* 0x100fe400000e0606 */
[----:B------:R-:W-:Y:S01]  /*11fe0*/  @!P4 IMAD.X R9, R3, 0x1, R6, P1 ;  /* 0x000000010309c824 */ /* 0x000fe200008e0606 */
[----:B------:R-:W-:Y:S02]  /*11ff0*/  ISETP.GE.AND P1, PT, R42, UR4, PT ;  /* 0x000000042a007c0c */ /* 0x000fe4000bf26270 */
[----:B------:R0:W5:Y:S01]  /*12000*/  @!P4 LD.E.64 R30, desc[UR50][R4.64] ;  /* 0x00000032041ec980 */ /* 0x000162000c101b00 */
[----:B------:R-:W-:-:S03]  /*12010*/  SHF.R.S32.HI R10, RZ, 0x1f, R45 ;  /* 0x0000001fff0a7819 */ /* 0x000fc6000001142d */
[----:B------:R1:W5:Y:S01]  /*12020*/  @!P4 LD.E.64 R32, desc[UR50][R8.64] ;  /* 0x000000320820c980 */ /* 0x000362000c101b00 */
[C---:B------:R-:W-:Y:S02]  /*12030*/  @!P3 IADD3 R20, P4, R45.reuse, R7, RZ ;  /* 0x000000072d14b210 */ /* 0x040fe40007f9e0ff */
[----:B------:R-:W-:Y:S02]  /*12040*/  @!P3 IADD3 R24, P5, R45, R39, RZ ;  /* 0x000000272d18b210 */ /* 0x000fe40007fbe0ff */
[----:B------:R-:W-:Y:S01]  /*12050*/  SHF.R.S32.HI R11, RZ, 0x1f, R43 ;  /* 0x0000001fff0b7819 */ /* 0x000fe2000001142b */
[--C-:B------:R-:W-:Y:S01]  /*12060*/  @!P3 IMAD.X R21, R0, 0x1, R10.reuse, P4 ;  /* 0x000000010015b824 */ /* 0x100fe200020e060a */
[----:B------:R-:W-:Y:S01]  /*12070*/  ISETP.GE.AND P0, PT, R224, UR4, PT ;  /* 0x00000004e0007c0c */ /* 0x000fe2000bf06270 */
[----:B------:R-:W-:Y:S01]  /*12080*/  @!P3 IMAD.X R25, R3, 0x1, R10, P5 ;  /* 0x000000010319b824 */ /* 0x000fe200028e060a */
[C---:B------:R-:W-:Y:S02]  /*12090*/  @!P2 IADD3 R12, P4, R43.reuse, R7, RZ ;  /* 0x000000072b0ca210 */ /* 0x040fe40007f9e0ff */
[----:B------:R-:W-:Y:S01]  /*120a0*/  @!P2 IADD3 R14, P5, R43, R39, RZ ;  /* 0x000000272b0ea210 */ /* 0x000fe20007fbe0ff */
[----:B------:R2:W5:Y:S01]  /*120b0*/  @!P3 LD.E.64 R26, desc[UR50][R20.64] ;  /* 0x00000032141ab980 */ /* 0x000562000c101b00 */
[----:B------:R-:W-:Y:S01]  /*120c0*/  SHF.R.S32.HI R6, RZ, 0x1f, R42 ;  /* 0x0000001fff067819 */ /* 0x000fe2000001142a */
[----:B------:R-:W-:Y:S01]  /*120d0*/  @!P2 IMAD.X R13, R0, 0x1, R11, P4 ;  /* 0x00000001000da824 */ /* 0x000fe200020e060b */
[----:B------:R-:W-:-:S02]  /*120e0*/  @!P1 IADD3 R34, P4, R42, R7, RZ ;  /* 0x000000072a229210 */ /* 0x000fc40007f9e0ff */
[C---:B------:R-:W-:Y:S02]  /*120f0*/  @!P2 IADD3.X R15, R3.reuse, R11, RZ, P5, !PT ;  /* 0x0000000b030fa210 */ /* 0x040fe40002ffe4ff */
[----:B------:R-:W-:Y:S01]  /*12100*/  @!P1 IADD3 R10, P5, R42, R39, RZ ;  /* 0x000000272a0a9210 */ /* 0x000fe20007fbe0ff */
[----:B------:R-:W-:Y:S01]  /*12110*/  @!P1 IMAD.X R35, R0, 0x1, R6, P4 ;  /* 0x0000000100239824 */ /* 0x000fe200020e0606 */
[----:B------:R-:W-:Y:S02]  /*12120*/  ISETP.GE.AND P4, PT, R38, UR4, PT ;  /* 0x0000000426007c0c */ /* 0x000fe4000bf86270 */
[----:B0-----:R-:W-:Y:S01]  /*12130*/  @!P0 SHF.R.S32.HI R5, RZ, 0x1f, R224 ;  /* 0x0000001fff058819 */ /* 0x001fe200000114e0 */
[----:B------:R-:W-:Y:S01]  /*12140*/  @!P1 IMAD.X R11, R3, 0x1, R6, P5 ;  /* 0x00000001030b9824 */ /* 0x000fe200028e0606 */
[----:B-1----:R-:W-:Y:S02]  /*12150*/  @!P0 IADD3 R8, P5, R224, R7, RZ ;  /* 0x00000007e0088210 */ /* 0x002fe40007fbe0ff */
[----:B------:R-:W-:-:S03]  /*12160*/  SHF.R.S32.HI R28, RZ, 0x1f, R38 ;  /* 0x0000001fff1c7819 */ /* 0x000fc60000011426 */
[--C-:B------:R-:W-:Y:S01]  /*12170*/  @!P0 IMAD.X R9, R0, 0x1, R5.reuse, P5 ;  /* 0x0000000100098824 */ /* 0x100fe200028e0605 */
[----:B------:R-:W-:Y:S02]  /*12180*/  @!P0 IADD3 R4, P5, R224, R39, RZ ;  /* 0x00000027e0048210 */ /* 0x000fe40007fbe0ff */
[----:B--2---:R-:W-:Y:S02]  /*12190*/  CS2R R20, SRZ ;  /* 0x0000000000147805 */ /* 0x004fe4000001ff00 */
[----:B------:R-:W5:Y:S01]  /*121a0*/  @!P0 LD.E.64 R36, desc[UR50][R8.64] ;  /* 0x0000003208248980 */ /* 0x000f62000c101b00 */
[----:B------:R-:W-:Y:S01]  /*121b0*/  @!P0 IMAD.X R5, R3, 0x1, R5, P5 ;  /* 0x0000000103058824 */ /* 0x000fe200028e0605 */
[----:B------:R-:W-:Y:S02]  /*121c0*/  @!P4 IADD3 R6, P5, R38, R7, RZ ;  /* 0x000000072606c210 */ /* 0x000fe40007fbe0ff */
[----:B------:R0:W5:Y:S03]  /*121d0*/  @!P2 LD.E.64 R20, desc[UR50][R12.64] ;  /* 0x000000320c14a980 */ /* 0x000166000c101b00 */
[----:B------:R-:W-:Y:S01]  /*121e0*/  @!P4 IMAD.X R7, R0, 0x1, R28, P5 ;  /* 0x000000010007c824 */ /* 0x000fe200028e061c */
[----:B------:R-:W-:-:S05]  /*121f0*/  @!P4 IADD3 R38, P5, R38, R39, RZ ;  /* 0x000000272626c210 */ /* 0x000fca0007fbe0ff */
[----:B------:R-:W-:Y:S01]  /*12200*/  @!P4 IMAD.X R39, R3, 0x1, R28, P5 ;  /* 0x000000010327c824 */ /* 0x000fe200028e061c */
[----:B------:R-:W-:-:S06]  /*12210*/  CS2R R28, SRZ ;  /* 0x00000000001c7805 */ /* 0x000fcc000001ff00 */
[----:B------:R1:W5:Y:S01]  /*12220*/  @!P3 LD.E.64 R28, desc[UR50][R24.64] ;  /* 0x00000032181cb980 */ /* 0x000362000c101b00 */
[----:B0-----:R-:W-:Y:S02]  /*12230*/  CS2R R12, SRZ ;  /* 0x00000000000c7805 */ /* 0x001fe4000001ff00 */
[----:B------:R-:W-:-:S04]  /*12240*/  CS2R R8, SRZ ;  /* 0x0000000000087805 */ /* 0x000fc8000001ff00 */
[----:B------:R0:W5:Y:S01]  /*12250*/  @!P1 LD.E.64 R12, desc[UR50][R34.64] ;  /* 0x00000032220c9980 */ /* 0x000162000c101b00 */
[----:B-1----:R-:W-:-:S03]  /*12260*/  CS2R R24, SRZ ;  /* 0x0000000000187805 */ /* 0x002fc6000001ff00 */
[----:B------:R-:W5:Y:S04]  /*12270*/  @!P4 LD.E.64 R8, desc[UR50][R6.64] ;  /* 0x000000320608c980 */ /* 0x000f68000c101b00 */
[----:B------:R1:W5:Y:S01]  /*12280*/  @!P2 LD.E.64 R24, desc[UR50][R14.64] ;  /* 0x000000320e18a980 */ /* 0x000362000c101b00 */
[----:B0-----:R-:W-:-:S06]  /*12290*/  CS2R R34, SRZ ;  /* 0x0000000000227805 */ /* 0x001fcc000001ff00 */
[----:B------:R-:W5:Y:S01]  /*122a0*/  @!P0 LD.E.64 R34, desc[UR50][R4.64] ;  /* 0x0000003204228980 */ /* 0x000f62000c101b00 */
[----:B-1----:R-:W-:-:S06]  /*122b0*/  CS2R R14, SRZ ;  /* 0x00000000000e7805 */ /* 0x002fcc000001ff00 */
[----:B------:R0:W5:Y:S02]  /*122c0*/  @!P1 LD.E.64 R14, desc[UR50][R10.64] ;  /* 0x000000320a0e9980 */ /* 0x000164000c101b00 */
[----:B0-----:R-:W-:-:S06]  /*122d0*/  CS2R R10, SRZ ;  /* 0x00000000000a7805 */ /* 0x001fcc000001ff00 */
[----:B------:R0:W5:Y:S02]  /*122e0*/  @!P4 LD.E.64 R10, desc[UR50][R38.64] ;  /* 0x00000032260ac980 */ /* 0x000164000c101b00 */
.L_x_556:
[----:B------:R-:W-:Y:S05]  /*122f0*/  BSYNC B1 ;  /* 0x0000000000017941 */ /* 0x000fea0003800000 */
.L_x_555:
[----:B------:R-:W-:Y:S01]  /*12300*/  ULEA.HI UR4, UR37, UR37, URZ, 0x1 ;  /* 0x0000002525047291 */ /* 0x000fe2000f8f083f */
[----:B----4-:R-:W-:Y:S01]  /*12310*/  IMAD R0, R129, -0x80, R132 ;  /* 0xffffff8081007824 */ /* 0x010fe200078e0284 */
[----:B------:R-:W-:Y:S02]  /*12320*/  BSSY B1, `(.L_x_557) ;  /* 0x0000009000017945 */ /* 0x000fe40003800000 */
[----:B------:R-:W-:Y:S02]  /*12330*/  ULOP3.LUT UR4, UR4, 0xfffffffe, URZ, 0xc0, !UPT ;  /* 0xfffffffe04047892 */ /* 0x000fe4000f8ec03f */
[----:B------:R-:W-:Y:S02]  /*12340*/  VIMNMX R0, R0, 0x80, PT ;  /* 0x0000008000007848 */ /* 0x000fe40003fe0100 */
[----:B------:R-:W-:Y:S02]  /*12350*/  UIADD3 UR4, UR37, -UR4, URZ ;  /* 0x8000000425047290 */ /* 0x000fe4000fffe03f */
[----:B------:R-:W-:-:S04]  /*12360*/  ISETP.GE.AND P1, PT, R40, R0, PT ;  /* 0x000000002800720c */ /* 0x000fc80003f26270 */
[----:B------:R-:W-:-:S04]  /*12370*/  MOV R3, UR4 ;  /* 0x0000000400037c02 */ /* 0x000fc80008000f00 */
[----:B------:R-:W-:-:S04]  /*12380*/  SHF.L.U32 R3, R3, 0x1f, RZ ;  /* 0x0000001f03037819 */ /* 0x000fc800000006ff */
[----:B------:R-:W1:Y:S02]  /*12390*/  SYNCS.PHASECHK.TRANS64.TRYWAIT P0, [R18+URZ+0x33400], R3 ;  /* 0x03340003120075a7 */ /* 0x000e64000800017f */
[----:B-1----:R-:W-:Y:S05]  /*123a0*/  @!P0 BRA `(.L_x_558) ;  /* 0x000001d000808947 */ /* 0x002fea0003800000 */
.L_x_817:
[----:B------:R-:W-:Y:S05]  /*123b0*/  BSYNC B1 ;  /* 0x0000000000017941 */ /* 0x000fea0003800000 */
.L_x_557:
[----:B------:R-:W-:Y:S05]  /*123c0*/  @P1 BRA `(.L_x_559) ;  /* 0x0000006400181947 */ /* 0x000fea0003800000 */
[----:B------:R-:W1:Y:S01]  /*123d0*/  LDL R40, [R1+0x48] ;  /* 0x0000480001287983 */ /* 0x000e620000100800 */
[----:B------:R-:W4:Y:S03]  /*123e0*/  LDC R5, c[0x0][0x3f4] ;  /* 0x0000fd00ff057b82 */ /* 0x000f260000000800 */
[----:B0--3--:R-:W3:Y:S04]  /*123f0*/  LDL R39, [R1+0x10] ;  /* 0x0000100001277983 */ /* 0x009ee80000100800 */
[----:B------:R-:W3:Y:S04]  /*12400*/  LDL R38, [R1+0x18] ;  /* 0x0000180001267983 */ /* 0x000ee80000100800 */
[----:B--2---:R-:W2:Y:S04]  /*12410*/  LDL R7, [R1+0x1c] ;  /* 0x00001c0001077983 */ /* 0x004ea80000100800 */
[----:B------:R-:W2:Y:S04]  /*12420*/  LDL R6, [R1+0x14] ;  /* 0x0000140001067983 */ /* 0x000ea80000100800 */
[----:B------:R-:W2:Y:S01]  /*12430*/  LDL R4, [R1+0x20] ;  /* 0x0000200001047983 */ /* 0x000ea20000100800 */
[----:B------:R-:W-:Y:S01]  /*12440*/  LEA.HI R41, R41, R48, RZ, 0x2 ;  /* 0x0000003029297211 */ /* 0x000fe200078f10ff */
[----:B------:R-:W-:Y:S03]  /*12450*/  BSSY B1, `(.L_x_560) ;  /* 0x0000086000017945 */ /* 0x000fe60003800000 */
[----:B------:R-:W-:-:S02]  /*12460*/  SHF.R.S32.HI R0, RZ, 0x2, R41 ;  /* 0x00000002ff007819 */ /* 0x000fc40000011429 */
[----:B------:R-:W-:Y:S02]  /*12470*/  SHF.R.S32.HI R41, RZ, 0x1f, R41 ;  /* 0x0000001fff297819 */ /* 0x000fe40000011429 */
[----:B----4-:R-:W-:Y:S02]  /*12480*/  ISETP.GE.AND P6, PT, R224, R5, PT ;  /* 0x00000005e000720c */ /* 0x010fe40003fc6270 */
[----:B------:R-:W-:-:S04]  /*12490*/  LEA.HI R41, R41, R0, RZ, 0x2 ;  /* 0x0000000029297211 */ /* 0x000fc800078f10ff */
[----:B------:R-:W-:-:S05]  /*124a0*/  LOP3.LUT R41, R41, 0xfffffffc, RZ, 0xc0, !PT ;  /* 0xfffffffc29297812 */ /* 0x000fca00078ec0ff */
[----:B------:R-:W-:-:S05]  /*124b0*/  IMAD.IADD R41, R0, 0x1, -R41 ;  /* 0x0000000100297824 */ /* 0x000fca00078e0a29 */
[----:B------:R-:W-:Y:S01]  /*124c0*/  LOP3.LUT P0, RZ, R41, 0x2, RZ, 0xc0, !PT ;  /* 0x0000000229ff7812 */ /* 0x000fe2000780c0ff */
[----:B-1----:R-:W-:-:S04]  /*124d0*/  IMAD.IADD R3, R18, 0x1, R40 ;  /* 0x0000000112037824 */ /* 0x002fc800078e0228 */
[----:B------:R-:W-:Y:S01]  /*124e0*/  VIADD R0, R3, 0x20 ;  /* 0x0000002003007836 */ /* 0x000fe20000000000 */
[-C--:B---3--:R-:W-:Y:S02]  /*124f0*/  ISETP.GE.AND P1, PT, R39, R5.reuse, PT ;  /* 0x000000052700720c */ /* 0x088fe40003f26270 */
[-C--:B------:R-:W-:Y:S02]  /*12500*/  ISETP.GE.AND P2, PT, R38, R5.reuse, PT ;  /* 0x000000052600720c */ /* 0x080fe40003f46270 */
[-C--:B--2---:R-:W-:Y:S02]  /*12510*/  ISETP.GE.AND P3, PT, R7, R5.reuse, PT ;  /* 0x000000050700720c */ /* 0x084fe40003f66270 */
[-C--:B------:R-:W-:Y:S02]  /*12520*/  ISETP.GE.AND P4, PT, R6, R5.reuse, PT ;  /* 0x000000050600720c */ /* 0x080fe40003f86270 */
[----:B------:R-:W-:Y:S01]  /*12530*/  ISETP.GE.AND P5, PT, R4, R5, PT ;  /* 0x000000050400720c */ /* 0x000fe20003fa6270 */
[----:B------:R-:W-:-:S12]  /*12540*/  @P6 BRA `(.L_x_561) ;  /* 0x0000000400d86947 */ /* 0x000fd80003800000 */
[----:B------:R-:W0:Y:S01]  /*12550*/  LDS.128 R4, [R3+0x1e200] ;  /* 0x01e2000003047984 */ /* 0x000e220000000c00 */
[----:B-----5:R-:W-:Y:S02]  /*12560*/  SHF.R.U32.HI R41, RZ, 0x8, R37 ;  /* 0x00000008ff297819 */ /* 0x020fe40000011625 */
[----:B------:R-:W-:Y:S02]  /*12570*/  LOP3.LUT R40, R37, 0xff, RZ, 0xc0, !PT ;  /* 0x000000ff25287812 */ /* 0x000fe400078ec0ff */
[----:B------:R-:W-:Y:S02]  /*12580*/  LOP3.LUT R41, R41, 0xff, RZ, 0xc0, !PT ;  /* 0x000000ff29297812 */ /* 0x000fe400078ec0ff */
[----:B------:R-:W-:Y:S02]  /*12590*/  SHF.R.U32.HI R45, RZ, 0x8, R35 ;  /* 0x00000008ff2d7819 */ /* 0x000fe40000011623 */
[----:B------:R-:W-:Y:S02]  /*125a0*/  PRMT R40, R41, 0x7604, R40 ;  /* 0x0000760429287816 */ /* 0x000fe40000000028 */
[----:B------:R-:W-:-:S02]  /*125b0*/  SHF.R.U32.HI R47, RZ, 0x10, R37 ;  /* 0x00000010ff2f7819 */ /* 0x000fc40000011625 */
[----:B------:R-:W-:Y:S02]  /*125c0*/  SHF.R.U32.HI R41, RZ, 0x8, R34 ;  /* 0x00000008ff297819 */ /* 0x000fe40000011622 */
[----:B------:R-:W-:Y:S02]  /*125d0*/  LOP3.LUT R42, R35, 0xff, RZ, 0xc0, !PT ;  /* 0x000000ff232a7812 */ /* 0x000fe400078ec0ff */
[----:B------:R-:W-:Y:S02]  /*125e0*/  LOP3.LUT R45, R45, 0xff, RZ, 0xc0, !PT ;  /* 0x000000ff2d2d7812 */ /* 0x000fe400078ec0ff */
[----:B------:R-:W-:Y:S02]  /*125f0*/  SHF.R.U32.HI R46, RZ, 0x10, R35 ;  /* 0x00000010ff2e7819 */ /* 0x000fe40000011623 */
[----:B------:R-:W-:Y:S02]  /*12600*/  SHF.R.U32.HI R39, RZ, 0x8, R36 ;  /* 0x00000008ff277819 */ /* 0x000fe40000011624 */
[----:B------:R-:W-:Y:S01]  /*12610*/  LOP3.LUT R43, R41, 0xff, RZ, 0xc0, !PT ;  /* 0x000000ff292b7812 */ /* 0x000fe200078ec0ff */
[----:B------:R-:W-:Y:S01]  /*12620*/  IMAD.U32 R41, R47, 0x10000, RZ ;  /* 0x000100002f297824 */ /* 0x000fe200078e00ff */
[----:B------:R-:W-:Y:S01]  /*12630*/  PRMT R42, R45, 0x7604, R42 ;  /* 0x000076042d2a7816 */ /* 0x000fe2000000002a */
[----:B------:R-:W-:Y:S01]  /*12640*/  IMAD.U32 R45, R46, 0x10000, RZ ;  /* 0x000100002e2d7824 */ /* 0x000fe200078e00ff */
[----:B------:R-:W-:-:S02]  /*12650*/  LOP3.LUT R38, R36, 0xff, RZ, 0xc0, !PT ;  /* 0x000000ff24267812 */ /* 0x000fc400078ec0ff */
[----:B------:R-:W-:Y:S02]  /*12660*/  LOP3.LUT R39, R39, 0xff, RZ, 0xc0, !PT ;  /* 0x000000ff27277812 */ /* 0x000fe400078ec0ff */
[----:B------:R-:W-:Y:S02]  /*12670*/  LOP3.LUT R41, R40, 0xff0000, R41, 0xf8, !PT ;  /* 0x00ff000028297812 */ /* 0x000fe400078ef829 */
[----:B------:R-:W-:Y:S02]  /*12680*/  PRMT R39, R39, 0x7604, R38 ;  /* 0x0000760427277816 */ /* 0x000fe40000000026 */
[----:B------:R-:W-:Y:S02]  /*12690*/  LOP3.LUT R38, R34, 0xff, RZ, 0xc0, !PT ;  /* 0x000000ff22267812 */ /* 0x000fe400078ec0ff */
[----:B------:R-:W-:Y:S02]  /*126a0*/  LOP3.LUT R45, R42, 0xff0000, R45, 0xf8, !PT ;  /* 0x00ff00002a2d7812 */ /* 0x000fe400078ef82d */
[----:B------:R-:W-:-:S02]  /*126b0*/  PRMT R43, R43, 0x7604, R38 ;  /* 0x000076042b2b7816 */ /* 0x000fc40000000026 */
[----:B------:R-:W-:Y:S02]  /*126c0*/  LOP3.LUT R46, R45, 0xff000000, R35, 0xf8, !PT ;  /* 0xff0000002d2e7812 */ /* 0x000fe400078ef823 */
[----:B------:R-:W-:Y:S02]  /*126d0*/  LOP3.LUT R41, R41, 0xff000000, R37, 0xf8, !PT ;  /* 0xff00000029297812 */ /* 0x000fe400078ef825 */
[----:B0-----:R-:W-:Y:S02]  /*126e0*/  F2FP.F16.E4M3.UNPACK_B R38, R6.H1 ;  /* 0x00000006ff26723e */ /* 0x001fe400030006ff */
[----:B------:R-:W-:Y:S02]  /*126f0*/  LOP3.LUT R39, R39, 0xff0000, R36, 0xf8, !PT ;  /* 0x00ff000027277812 */ /* 0x000fe400078ef824 */
[----:B------:R-:W-:Y:S01]  /*12700*/  LOP3.LUT R43, R43, 0xff0000, R34, 0xf8, !PT ;  /* 0x00ff00002b2b7812 */ /* 0x000fe200078ef822 */
[--C-:B------:R-:W-:Y:S01]  /*12710*/  HADD2.F32 R37, -RZ, R38.reuse.H0_H0 ;  /* 0x20000026ff257230 */ /* 0x100fe20000004100 */
[----:B------:R-:W-:Y:S01]  /*12720*/  F2FP.F16.E4M3.UNPACK_B R47, R46 ;  /* 0x0000002eff2f723e */ /* 0x000fe200020006ff */
[----:B------:R-:W-:Y:S01]  /*12730*/  HADD2.F32 R38, -RZ, R38.H1_H1 ;  /* 0x30000026ff267230 */ /* 0x000fe20000004100 */
[----:B------:R-:W-:-:S02]  /*12740*/  F2FP.F16.E4M3.UNPACK_B R42, R41 ;  /* 0x00000029ff2a723e */ /* 0x000fc400020006ff */
[----:B------:R-:W-:Y:S01]  /*12750*/  LOP3.LUT R40, R39, 0xff000000, R36, 0xf8, !PT ;  /* 0xff00000027287812 */ /* 0x000fe200078ef824 */
[--C-:B------:R-:W-:Y:S01]  /*12760*/  HADD2.F32 R48, -RZ, R47.reuse.H1_H1 ;  /* 0x3000002fff307230 */ /* 0x100fe20000004100 */
[----:B------:R-:W-:Y:S01]  /*12770*/  LOP3.LUT R45, R43, 0xff000000, R34, 0xf8, !PT ;  /* 0xff0000002b2d7812 */ /* 0x000fe200078ef822 */
[----:B------:R-:W-:Y:S01]  /*12780*/  HADD2.F32 R43, -RZ, R42.H1_H1 ;  /* 0x3000002aff2b7230 */ /* 0x000fe20000004100 */
[----:B------:R-:W-:Y:S01]  /*12790*/  F2FP.F16.E4M3.UNPACK_B R36, R6 ;  /* 0x00000006ff24723e */ /* 0x000fe200020006ff */
[----:B------:R-:W-:Y:S01]  /*127a0*/  HADD2.F32 R47, -RZ, R47.H0_H0 ;  /* 0x2000002fff2f7230 */ /* 0x000fe20000004100 */
[-C--:B------:R-:W-:Y:S01]  /*127b0*/  F2FP.F16.E4M3.UNPACK_B R34, R5.reuse ;  /* 0x00000005ff22723e */ /* 0x080fe200020006ff */
[C---:B------:R-:W-:Y:S01]  /*127c0*/  FMUL.FTZ R50, R38.reuse, R48 ;  /* 0x0000003026327220 */ /* 0x040fe20000410000 */
[----:B------:R-:W-:Y:S01]  /*127d0*/  F2FP.F16.E4M3.UNPACK_B R35, R5.H1 ;  /* 0x00000005ff23723e */ /* 0x000fe200030006ff */
[----:B------:R-:W-:Y:S01]  /*127e0*/  FMUL.FTZ R51, R38, R43 ;  /* 0x0000002b26337220 */ /* 0x000fe20000410000 */
[----:B------:R-:W-:Y:S01]  /*127f0*/  HADD2.F32 R5, -RZ, R36.H1_H1 ;  /* 0x30000024ff057230 */ /* 0x000fe20000004100 */
[----:B------:R-:W-:Y:S01]  /*12800*/  F2FP.F16.E4M3.UNPACK_B R39, R7 ;  /* 0x00000007ff27723e */ /* 0x000fe200020006ff */
[----:B------:R-:W-:Y:S01]  /*12810*/  HADD2.F32 R42, -RZ, R42.H0_H0 ;  /* 0x2000002aff2a7230 */ /* 0x000fe20000004100 */
[----:B------:R-:W-:Y:S01]  /*12820*/  F2FP.F16.E4M3.UNPACK_B R46, R46.H1 ;  /* 0x0000002eff2e723e */ /* 0x000fe200030006ff */
[C---:B------:R-:W-:Y:S01]  /*12830*/  FFMA.FTZ R49, R37.reuse, R43, -R50 ;  /* 0x0000002b25317223 */ /* 0x040fe20000010832 */
[----:B------:R-:W-:Y:S01]  /*12840*/  FFMA.FTZ R52, R37, R48, R51 ;  /* 0x0000003025347223 */ /* 0x000fe20000010033 */
[----:B------:R-:W-:Y:S01]  /*12850*/  HADD2.F32 R36, -RZ, R36.H0_H0 ;  /* 0x20000024ff247230 */ /* 0x000fe20000004100 */
[----:B------:R-:W-:Y:S01]  /*12860*/  F2FP.F16.E4M3.UNPACK_B R41, R41.H1 ;  /* 0x00000029ff29723e */ /* 0x000fe200030006ff */
[C---:B------:R-:W-:Y:S01]  /*12870*/  FMUL.FTZ R37, R5.reuse, R47 ;  /* 0x0000002f05257220 */ /* 0x040fe20000410000 */
[----:B------:R-:W-:Y:S01]  /*12880*/  FMUL.FTZ R38, R5, R42 ;  /* 0x0000002a05267220 */ /* 0x000fe20000410000 */
[----:B------:R-:W-:Y:S01]  /*12890*/  F2FP.F16.E4M3.UNPACK_B R7, R7.H1 ;  /* 0x00000007ff07723e */ /* 0x000fe200030006ff */
[----:B------:R-:W-:-:S02]  /*128a0*/  HADD2.F32 R5, -RZ, R39.H1_H1 ;  /* 0x30000027ff057230 */ /* 0x000fc40000004100 */
[C---:B------:R-:W-:Y:S01]  /*128b0*/  FFMA.FTZ R43, R36.reuse, R42, -R37 ;  /* 0x0000002a242b7223 */ /* 0x040fe20000010825 */
[--C-:B------:R-:W-:Y:S02]  /*128c0*/  HADD2.F32 R48, -RZ, R46.reuse.H0_H0 ;  /* 0x2000002eff307230 */ /* 0x100fe40000004100 */
[----:B------:R-:W-:Y:S01]  /*128d0*/  FFMA.FTZ R50, R36, R47, R38 ;  /* 0x0000002f24327223 */ /* 0x000fe20000010026 */
[----:B------:R-:W-:Y:S01]  /*128e0*/  HADD2.F32 R38, -RZ, R41.H0_H0 ;  /* 0x20000029ff267230 */ /* 0x000fe20000004100 */
[----:B------:R-:W-:Y:S01]  /*128f0*/  F2FP.F16.E4M3.UNPACK_B R6, R4 ;  /* 0x00000004ff06723e */ /* 0x000fe200020006ff */
[----:B------:R-:W-:Y:S02]  /*12900*/  HADD2.F32 R39, -RZ, R39.H0_H0 ;  /* 0x20000027ff277230 */ /* 0x000fe40000004100 */
[C---:B------:R-:W-:Y:S01]  /*12910*/  FMUL.FTZ R42, R5.reuse, R48 ;  /* 0x00000030052a7220 */ /* 0x040fe20000410000 */
[----:B------:R-:W-:Y:S02]  /*12920*/  HADD2.F32 R46, -RZ, R46.H1_H1 ;  /* 0x3000002eff2e7230 */ /* 0x000fe40000004100 */
[----:B------:R-:W-:Y:S01]  /*12930*/  FMUL.FTZ R54, R5, R38 ;  /* 0x0000002605367220 */ /* 0x000fe20000410000 */
[----:B------:R-:W-:-:S02]  /*12940*/  HADD2.F32 R36, -RZ, R7.H1_H1 ;  /* 0x30000007ff247230 */ /* 0x000fc40000004100 */
[C---:B------:R-:W-:Y:S01]  /*12950*/  FFMA.FTZ R47, R39.reuse, R38, -R42 ;  /* 0x00000026272f7223 */ /* 0x040fe2000001082a */
[----:B------:R-:W-:Y:S01]  /*12960*/  HADD2.F32 R41, -RZ, R41.H1_H1 ;  /* 0x30000029ff297230 */ /* 0x000fe20000004100 */
[----:B------:R-:W-:Y:S01]  /*12970*/  F2FP.F16.E4M3.UNPACK_B R4, R4.H1 ;  /* 0x00000004ff04723e */ /* 0x000fe200030006ff */
[----:B------:R-:W-:Y:S02]  /*12980*/  HADD2.F32 R5, -RZ, R7.H0_H0 ;  /* 0x20000007ff057230 */ /* 0x000fe40000004100 */
[C---:B------:R-:W-:Y:S01]  /*12990*/  FMUL.FTZ R38, R36.reuse, R46 ;  /* 0x0000002e24267220 */ /* 0x040fe20000410000 */
[----:B------:R-:W-:Y:S01]  /*129a0*/  F2FP.F16.E4M3.UNPACK_B R37, R45 ;  /* 0x0000002dff25723e */ /* 0x000fe200020006ff */
[-C--:B------:R-:W-:Y:S01]  /*129b0*/  FMUL.FTZ R56, R36, R41.reuse ;  /* 0x0000002924387220 */ /* 0x080fe20000410000 */
[----:B------:R-:W-:Y:S01]  /*129c0*/  F2FP.F16.E4M3.UNPACK_B R36, R40 ;  /* 0x00000028ff24723e */ /* 0x000fe200020006ff */
[----:B------:R-:W-:Y:S01]  /*129d0*/  FFMA.FTZ R54, R39, R48, R54 ;  /* 0x0000003027367223 */ /* 0x000fe20000010036 */
[C---:B------:R-:W-:Y:S01]  /*129e0*/  FFMA.FTZ R48, R5.reuse, R41, -R38 ;  /* 0x0000002905307223 */ /* 0x040fe20000010826 */
[----:B------:R-:W-:Y:S01]  /*129f0*/  FFMA.FTZ R51, R5, R46, R56 ;  /* 0x0000002e05337223 */ /* 0x000fe20000010038 */
[----:B------:R-:W-:Y:S01]  /*12a00*/  HADD2.F32 R7, -RZ, R4.H1_H1 ;  /* 0x30000004ff077230 */ /* 0x000fe20000004100 */
[----:B------:R-:W-:Y:S01]  /*12a10*/  F2FP.F16.E4M3.UNPACK_B R40, R40.H1 ;  /* 0x00000028ff28723e */ /* 0x000fe200030006ff */
[----:B------:R-:W-:Y:S01]  /*12a20*/  HADD2.F32 R42, -RZ, R37.H1_H1 ;  /* 0x30000025ff2a7230 */ /* 0x000fe20000004100 */
[----:B------:R-:W-:Y:S01]  /*12a30*/  F2FP.F16.E4M3.UNPACK_B R45, R45.H1 ;  /* 0x0000002dff2d723e */ /* 0x000fe200030006ff */
[----:B------:R-:W-:-:S02]  /*12a40*/  HADD2.F32 R38, -RZ, R36.H1_H1 ;  /* 0x30000024ff267230 */ /* 0x000fc40000004100 */
[----:B------:R-:W-:Y:S02]  /*12a50*/  HADD2.F32 R5, -RZ, R4.H0_H0 ;  /* 0x20000004ff057230 */ /* 0x000fe40000004100 */
[----:B------:R-:W-:Y:S01]  /*12a60*/  FMUL.FTZ R46, R7, R42 ;  /* 0x0000002a072e7220 */ /* 0x000fe20000410000 */
[----:B------:R-:W-:Y:S02]  /*12a70*/  HADD2.F32 R39, -RZ, R37.H0_H0 ;  /* 0x20000025ff277230 */ /* 0x000fe40000004100 */
[----:B------:R-:W-:Y:S02]  /*12a80*/  HADD2.F32 R4, -RZ, R6.H1_H1 ;  /* 0x30000006ff047230 */ /* 0x000fe40000004100 */
[-C--:B------:R-:W-:Y:S01]  /*12a90*/  FFMA.FTZ R46, R5, R38.reuse, -R46 ;  /* 0x00000026052e7223 */ /* 0x080fe2000001082e */
[----:B------:R-:W-:Y:S02]  /*12aa0*/  HADD2.F32 R37, -RZ, R36.H0_H0 ;  /* 0x20000024ff257230 */ /* 0x000fe40000004100 */
[----:B------:R-:W-:Y:S01]  /*12ab0*/  FMUL.FTZ R36, R7, R38 ;  /* 0x0000002607247220 */ /* 0x000fe20000410000 */
[----:B------:R-:W-:-:S02]  /*12ac0*/  HADD2.F32 R6, -RZ, R6.H0_H0 ;  /* 0x20000006ff067230 */ /* 0x000fc40000004100 */
[C---:B------:R-:W-:Y:S01]  /*12ad0*/  FMUL.FTZ R7, R4.reuse, R39 ;  /* 0x0000002704077220 */ /* 0x040fe20000410000 */
[-C--:B------:R-:W-:Y:S01]  /*12ae0*/  FMUL.FTZ R4, R4, R37.reuse ;  /* 0x0000002504047220 */ /* 0x080fe20000410000 */
[----:B------:R-:W-:Y:S02]  /*12af0*/  FFMA.FTZ R41, R5, R42, R36 ;  /* 0x0000002a05297223 */ /* 0x000fe40000010024 */
[C---:B------:R-:W-:Y:S01]  /*12b00*/  FFMA.FTZ R37, R6.reuse, R37, -R7 ;  /* 0x0000002506257223 */ /* 0x040fe20000010807 */
[----:B------:R-:W-:Y:S02]  /*12b10*/  HADD2.F32 R5, -RZ, R35.H1_H1 ;  /* 0x30000023ff057230 */ /* 0x000fe40000004100 */
[----:B------:R-:W-:Y:S01]  /*12b20*/  FFMA.FTZ R38, R6, R39, R4 ;  /* 0x0000002706267223 */ /* 0x000fe20000010004 */
[----:B------:R-:W-:Y:S02]  /*12b30*/  HADD2.F32 R6, -RZ, R40.H1_H1 ;  /* 0x30000028ff067230 */ /* 0x000fe40000004100 */
[----:B------:R-:W-:-:S02]  /*12b40*/  HADD2.F32 R36, -RZ, R45.H1_H1 ;  /* 0x3000002dff247230 */ /* 0x000fc40000004100 */
[----:B------:R-:W-:Y:S02]  /*12b50*/  HADD2.F32 R45, -RZ, R45.H0_H0 ;  /* 0x2000002dff2d7230 */ /* 0x000fe40000004100 */
[C---:B------:R-:W-:Y:S01]  /*12b60*/  FMUL.FTZ R39, R5.reuse, R6 ;  /* 0x0000000605277220 */ /* 0x040fe20000410000 */
[----:B------:R-:W-:Y:S02]  /*12b70*/  HADD2.F32 R4, -RZ, R34.H1_H1 ;  /* 0x30000022ff047230 */ /* 0x000fe40000004100 */
[----:B------:R-:W-:Y:S02]  /*12b80*/  HADD2.F32 R7, -RZ, R40.H0_H0 ;  /* 0x20000028ff077230 */ /* 0x000fe40000004100 */
[----:B------:R-:W-:Y:S01]  /*12b90*/  FMUL.FTZ R40, R5, R36 ;  /* 0x0000002405287220 */ /* 0x000fe20000410000 */
[----:B------:R-:W-:Y:S02]  /*12ba0*/  HADD2.F32 R35, -RZ, R35.H0_H0 ;  /* 0x20000023ff237230 */ /* 0x000fe40000004100 */
[----:B------:R-:W-:Y:S01]  /*12bb0*/  FMUL.FTZ R5, R4, R45 ;  /* 0x0000002d04057220 */ /* 0x000fe20000410000 */
[----:B------:R-:W-:-:S02]  /*12bc0*/  HADD2.F32 R34, -RZ, R34.H0_H0 ;  /* 0x20000022ff227230 */ /* 0x000fc40000004100 */
[-C--:B------:R-:W-:Y:S01]  /*12bd0*/  FMUL.FTZ R4, R4, R7.reuse ;  /* 0x0000000704047220 */ /* 0x080fe20000410000 */
[C---:B------:R-:W-:Y:S01]  /*12be0*/  FFMA.FTZ R40, R35.reuse, R6, -R40 ;  /* 0x0000000623287223 */ /* 0x040fe20000010828 */
[----:B------:R-:W-:Y:S01]  /*12bf0*/  FFMA.FTZ R39, R35, R36, R39 ;  /* 0x0000002423277223 */ /* 0x000fe20000010027 */
[C---:B------:R-:W-:Y:S01]  /*12c00*/  FFMA.FTZ R5, R34.reuse, R7, -R5 ;  /* 0x0000000722057223 */ /* 0x040fe20000010805 */
[----:B------:R-:W-:Y:S01]  /*12c10*/  FFMA.FTZ R34, R34, R45, R4 ;  /* 0x0000002d22227223 */ /* 0x000fe20000010004 */
[----:B------:R-:W-:Y:S02]  /*12c20*/  F2FP.SATFINITE.E4M3.F32.PACK_AB_MERGE_C R6, R52, R49, RZ ;  /* 0x000000313406723e */ /* 0x000fe400048070ff */
[----:B------:R-:W-:Y:S02]  /*12c30*/  F2FP.SATFINITE.E4M3.F32.PACK_AB_MERGE_C R7, R51, R48, RZ ;  /* 0x000000303307723e */ /* 0x000fe400048070ff */
[----:B------:R-:W-:Y:S02]  /*12c40*/  F2FP.SATFINITE.E4M3.F32.PACK_AB_MERGE_C R4, R41, R46, RZ ;  /* 0x0000002e2904723e */ /* 0x000fe400048070ff */
[----:B------:R-:W-:-:S02]  /*12c50*/  F2FP.SATFINITE.E4M3.F32.PACK_AB_MERGE_C R39, R39, R40, RZ ;  /* 0x000000282727723e */ /* 0x000fc400048070ff */
[----:B------:R-:W-:Y:S02]  /*12c60*/  F2FP.SATFINITE.E4M3.F32.PACK_AB_MERGE_C R6, R50, R43, R6 ;  /* 0x0000002b3206723e */ /* 0x000fe40004807006 */
[----:B------:R-:W-:Y:S02]  /*12c70*/  F2FP.SATFINITE.E4M3.F32.PACK_AB_MERGE_C R7, R54, R47, R7 ;  /* 0x0000002f3607723e */ /* 0x000fe40004807007 */
[----:B------:R-:W-:Y:S02]  /*12c80*/  F2FP.SATFINITE.E4M3.F32.PACK_AB_MERGE_C R4, R38, R37, R4 ;  /* 0x000000252604723e */ /* 0x000fe40004807004 */
[----:B------:R-:W-:-:S05]  /*12c90*/  F2FP.SATFINITE.E4M3.F32.PACK_AB_MERGE_C R5, R34, R5, R39 ;  /* 0x000000052205723e */ /* 0x000fca0004807027 */
[----:B------:R0:W-:Y:S02]  /*12ca0*/  STS.128 [R3+0x1e200], R4 ;  /* 0x01e2000403007388 */ /* 0x0001e40000000c00 */
.L_x_561:
[----:B------:R-:W-:Y:S05]  /*12cb0*/  BSYNC B1 ;  /* 0x0000000000017941 */ /* 0x000fea0003800000 */
.L_x_560:
[----:B------:R-:W-:Y:S01]  /*12cc0*/  BSSY B1, `(.L_x_562) ;  /* 0x000007d000017945 */ /* 0x000fe20003800000 */
[----:B------:R-:W-:-:S03]  /*12cd0*/  @P0 VIADD R0, R3, 0xffffffe0 ;  /* 0xffffffe003000836 */ /* 0x000fc60000000000 */
[----:B------:R-:W-:Y:S05]  /*12ce0*/  @P1 BRA `(.L_x_563) ;  /* 0x0000000400e81947 */ /* 0x000fea0003800000 */
[----:B0-----:R-:W0:Y:S01]  /*12cf0*/  LDS.128 R4, [R0+0x1e200] ;  /* 0x01e2000000047984 */ /* 0x001e220000000c00 */
[----:B-----5:R-:W-:Y:S02]  /*12d00*/  SHF.R.U32.HI R40, RZ, 0x8, R33 ;  /* 0x00000008ff287819 */ /* 0x020fe40000011621 */
[----:B------:R-:W-:Y:S02]  /*12d10*/  SHF.R.U32.HI R36, RZ, 0x8, R31 ;  /* 0x00000008ff247819 */ /* 0x000fe4000001161f */
[----:B------:R-:W-:Y:S02]  /*12d20*/  LOP3.LUT R41, R33, 0xff, RZ, 0xc0, !PT ;  /* 0x000000ff21297812 */ /* 0x000fe400078ec0ff */
[----:B------:R-:W-:Y:S02]  /*12d30*/  LOP3.LUT R40, R40, 0xff, RZ, 0xc0, !PT ;  /* 0x000000ff28287812 */ /* 0x000fe400078ec0ff */
[----:B------:R-:W-:Y:S02]  /*12d40*/  LOP3.LUT R37, R31, 0xff, RZ, 0xc0, !PT ;  /* 0x000000ff1f257812 */ /* 0x000fe400078ec0ff */
[----:B------:R-:W-:-:S02]  /*12d50*/  LOP3.LUT R36, R36, 0xff, RZ, 0xc0, !PT ;  /* 0x000000ff24247812 */ /* 0x000fc400078ec0ff */
[----:B------:R-:W-:Y:S02]  /*12d60*/  SHF.R.U32.HI R34, RZ, 0x8, R30 ;  /* 0x00000008ff227819 */ /* 0x000fe4000001161e */
[----:B------:R-:W-:Y:S02]  /*12d70*/  SHF.R.U32.HI R38, RZ, 0x8, R32 ;  /* 0x00000008ff267819 */ /* 0x000fe40000011620 */
[----:B------:R-:W-:Y:S02]  /*12d80*/  PRMT R41, R40, 0x7604, R41 ;  /* 0x0000760428297816 */ /* 0x000fe40000000029 */
[----:B------:R-:W-:Y:S02]  /*12d90*/  PRMT R37, R36, 0x7604, R37 ;  /* 0x0000760424257816 */ /* 0x000fe40000000025 */
[----:B------:R-:W-:Y:S02]  /*12da0*/  SHF.R.U32.HI R40, RZ, 0x10, R33 ;  /* 0x00000010ff287819 */ /* 0x000fe40000011621 */
[----:B------:R-:W-:-:S02]  /*12db0*/  LOP3.LUT R35, R30, 0xff, RZ, 0xc0, !PT ;  /* 0x000000ff1e237812 */ /* 0x000fc400078ec0ff */
[----:B------:R-:W-:Y:S02]  /*12dc0*/  LOP3.LUT R34, R34, 0xff, RZ, 0xc0, !PT ;  /* 0x000000ff22227812 */ /* 0x000fe400078ec0ff */
[----:B------:R-:W-:Y:S02]  /*12dd0*/  SHF.R.U32.HI R36, RZ, 0x10, R31 ;  /* 0x00000010ff247819 */ /* 0x000fe4000001161f */
[----:B------:R-:W-:Y:S02]  /*12de0*/  LOP3.LUT R39, R32, 0xff, RZ, 0xc0, !PT ;  /* 0x000000ff20277812 */ /* 0x000fe400078ec0ff */
[----:B------:R-:W-:Y:S02]  /*12df0*/  LOP3.LUT R38, R38, 0xff, RZ, 0xc0, !PT ;  /* 0x000000ff26267812 */ /* 0x000fe400078ec0ff */
[----:B------:R-:W-:Y:S02]  /*12e00*/  LOP3.LUT R40, R40, 0xff, RZ, 0xc0, !PT ;  /* 0x000000ff28287812 */ /* 0x000fe400078ec0ff */
[----:B------:R-:W-:-:S02]  /*12e10*/  PRMT R35, R34, 0x7604, R35 ;  /* 0x0000760422237816 */ /* 0x000fc40000000023 */
[----:B------:R-:W-:Y:S02]  /*12e20*/  LOP3.LUT R36, R36, 0xff, RZ, 0xc0, !PT ;  /* 0x000000ff24247812 */ /* 0x000fe400078ec0ff */
[----:B------:R-:W-:Y:S02]  /*12e30*/  SHF.R.U32.HI R34, RZ, 0x10, R30 ;  /* 0x00000010ff227819 */ /* 0x000fe4000001161e */
[----:B------:R-:W-:Y:S02]  /*12e40*/  PRMT R39, R38, 0x7604, R39 ;  /* 0x0000760426277816 */ /* 0x000fe40000000027 */
[----:B------:R-:W-:Y:S02]  /*12e50*/  SHF.R.U32.HI R38, RZ, 0x10, R32 ;  /* 0x00000010ff267819 */ /* 0x000fe40000011620 */
[----:B------:R-:W-:Y:S02]  /*12e60*/  PRMT R41, R40, 0x7054, R41 ;  /* 0x0000705428297816 */ /* 0x000fe40000000029 */
[----:B------:R-:W-:-:S02]  /*12e70*/  PRMT R37, R36, 0x7054, R37 ;  /* 0x0000705424257816 */ /* 0x000fc40000000025 */
[----:B------:R-:W-:Y:S02]  /*12e80*/  LOP3.LUT R34, R34, 0xff, RZ, 0xc0, !PT ;  /* 0x000000ff22227812 */ /* 0x000fe400078ec0ff */
[----:B------:R-:W-:Y:S02]  /*12e90*/  LOP3.LUT R38, R38, 0xff, RZ, 0xc0, !PT ;  /* 0x000000ff26267812 */ /* 0x000fe400078ec0ff */
[----:B------:R-:W-:Y:S02]  /*12ea0*/  LOP3.LUT R41, R41, 0xff000000, R33, 0xf8, !PT ;  /* 0xff00000029297812 */ /* 0x000fe400078ef821 */
[----:B------:R-:W-:Y:S02]  /*12eb0*/  LOP3.LUT R37, R37, 0xff000000, R31, 0xf8, !PT ;  /* 0xff00000025257812 */ /* 0x000fe400078ef81f */
[----:B------:R-:W-:Y:S02]  /*12ec0*/  PRMT R35, R34, 0x7054, R35 ;  /* 0x0000705422237816 */ /* 0x000fe40000000023 */
[----:B0-----:R-:W-:-:S02]  /*12ed0*/  F2FP.F16.E4M3.UNPACK_B R34, R6.H1 ;  /* 0x00000006ff22723e */ /* 0x001fc400030006ff */
[----:B------:R-:W-:Y:S02]  /*12ee0*/  PRMT R39, R38, 0x7054, R39 ;  /* 0x0000705426277816 */ /* 0x000fe40000000027 */
[----:B------:R-:W-:Y:S01]  /*12ef0*/  F2FP.F16.E4M3.UNPACK_B R42, R41 ;  /* 0x00000029ff2a723e */ /* 0x000fe200020006ff */
[--C-:B------:R-:W-:Y:S01]  /*12f00*/  HADD2.F32 R33, -RZ, R34.reuse.H0_H0 ;  /* 0x20000022ff217230 */ /* 0x100fe20000004100 */
[----:B------:R-:W-:Y:S01]  /*12f10*/  F2FP.F16.E4M3.UNPACK_B R38, R37 ;  /* 0x00000025ff26723e */ /* 0x000fe200020006ff */
[----:B------:R-:W-:Y:S01]  /*12f20*/  HADD2.F32 R34, -RZ, R34.H1_H1 ;  /* 0x30000022ff227230 */ /* 0x000fe20000004100 */
[----:B------:R-:W-:Y:S01]  /*12f30*/  LOP3.LUT R40, R39, 0xff000000, R32, 0xf8, !PT ;  /* 0xff00000027287812 */ /* 0x000fe200078ef820 */
[----:B------:R-:W-:Y:S01]  /*12f40*/  HADD2.F32 R43, -RZ, R42.H1_H1 ;  /* 0x3000002aff2b7230 */ /* 0x000fe20000004100 */
[----:B------:R-:W-:Y:S01]  /*12f50*/  F2FP.F16.E4M3.UNPACK_B R32, R6 ;  /* 0x00000006ff20723e */ /* 0x000fe200020006ff */
[----:B------:R-:W-:Y:S01]  /*12f60*/  HADD2.F32 R39, -RZ, R38.H1_H1 ;  /* 0x30000026ff277230 */ /* 0x000fe20000004100 */
[----:B------:R-:W-:Y:S01]  /*12f70*/  LOP3.LUT R36, R35, 0xff000000, R30, 0xf8, !PT ;  /* 0xff00000023247812 */ /* 0x000fe200078ef81e */
[----:B------:R-:W-:-:S02]  /*12f80*/  HADD2.F32 R42, -RZ, R42.H0_H0 ;  /* 0x2000002aff2a7230 */ /* 0x000fc40000004100 */
[C---:B------:R-:W-:Y:S01]  /*12f90*/  FMUL.FTZ R46, R34.reuse, R43 ;  /* 0x0000002b222e7220 */ /* 0x040fe20000410000 */
[----:B------:R-:W-:Y:S01]  /*12fa0*/  F2FP.F16.E4M3.UNPACK_B R30, R5 ;  /* 0x00000005ff1e723e */ /* 0x000fe200020006ff */
[----:B------:R-:W-:Y:S01]  /*12fb0*/  FMUL.FTZ R34, R34, R39 ;  /* 0x0000002722227220 */ /* 0x000fe20000410000 */
[----:B------:R-:W-:Y:S01]  /*12fc0*/  F2FP.F16.E4M3.UNPACK_B R31, R5.H1 ;  /* 0x00000005ff1f723e */ /* 0x000fe200030006ff */
[----:B------:R-:W-:Y:S01]  /*12fd0*/  HADD2.F32 R5, -RZ, R32.H1_H1 ;  /* 0x30000020ff057230 */ /* 0x000fe20000004100 */
[----:B------:R-:W-:Y:S01]  /*12fe0*/  F2FP.F16.E4M3.UNPACK_B R35, R7 ;  /* 0x00000007ff23723e */ /* 0x000fe200020006ff */
[----:B------:R-:W-:Y:S01]  /*12ff0*/  HADD2.F32 R38, -RZ, R38.H0_H0 ;  /* 0x20000026ff267230 */ /* 0x000fe20000004100 */
[----:B------:R-:W-:Y:S01]  /*13000*/  F2FP.F16.E4M3.UNPACK_B R41, R41.H1 ;  /* 0x00000029ff29723e */ /* 0x000fe200030006ff */
[C---:B------:R-:W-:Y:S01]  /*13010*/  FFMA.FTZ R45, R33.reuse, R39, -R46 ;  /* 0x00000027212d7223 */ /* 0x040fe2000001082e */
[----:B------:R-:W-:Y:S01]  /*13020*/  F2FP.F16.E4M3.UNPACK_B R37, R37.H1 ;  /* 0x00000025ff25723e */ /* 0x000fe200030006ff */
[----:B------:R-:W-:Y:S01]  /*13030*/  FFMA.FTZ R50, R33, R43, R34 ;  /* 0x0000002b21327223 */ /* 0x000fe20000010022 */
[----:B------:R-:W-:-:S02]  /*13040*/  HADD2.F32 R32, -RZ, R32.H0_H0 ;  /* 0x20000020ff207230 */ /* 0x000fc40000004100 */
[C---:B------:R-:W-:Y:S01]  /*13050*/  FMUL.FTZ R33, R5.reuse, R42 ;  /* 0x0000002a05217220 */ /* 0x040fe20000410000 */
[-C--:B------:R-:W-:Y:S01]  /*13060*/  FMUL.FTZ R39, R5, R38.reuse ;  /* 0x0000002605277220 */ /* 0x080fe20000410000 */
[----:B------:R-:W-:Y:S01]  /*13070*/  F2FP.F16.E4M3.UNPACK_B R7, R7.H1 ;  /* 0x00000007ff07723e */ /* 0x000fe200030006ff */
[----:B------:R-:W-:Y:S02]  /*13080*/  HADD2.F32 R5, -RZ, R35.H1_H1 ;  /* 0x30000023ff057230 */ /* 0x000fe40000004100 */
[C---:B------:R-:W-:Y:S01]  /*13090*/  FFMA.FTZ R43, R32.reuse, R38, -R33 ;  /* 0x00000026202b7223 */ /* 0x040fe20000010821 */
[----:B------:R-:W-:Y:S02]  /*130a0*/  HADD2.F32 R46, -RZ, R41.H0_H0 ;  /* 0x20000029ff2e7230 */ /* 0x000fe40000004100 */
[----:B------:R-:W-:Y:S01]  /*130b0*/  FFMA.FTZ R48, R32, R42, R39 ;  /* 0x0000002a20307223 */ /* 0x000fe20000010027 */
[----:B------:R-:W-:Y:S01]  /*130c0*/  HADD2.F32 R34, -RZ, R37.H0_H0 ;  /* 0x20000025ff227230 */ /* 0x000fe20000004100 */
[----:B------:R-:W-:Y:S01]  /*130d0*/  F2FP.F16.E4M3.UNPACK_B R6, R4 ;  /* 0x00000004ff06723e */ /* 0x000fe200020006ff */
[----:B------:R-:W-:-:S02]  /*130e0*/  HADD2.F32 R35, -RZ, R35.H0_H0 ;  /* 0x20000023ff237230 */ /* 0x000fc40000004100 */
[C---:B------:R-:W-:Y:S01]  /*130f0*/  FMUL.FTZ R38, R5.reuse, R46 ;  /* 0x0000002e05267220 */ /* 0x040fe20000410000 */
[----:B------:R-:W-:Y:S02]  /*13100*/  HADD2.F32 R41, -RZ, R41.H1_H1 ;  /* 0x30000029ff297230 */ /* 0x000fe40000004100 */
[-C--:B------:R-:W-:Y:S01]  /*13110*/  FMUL.FTZ R42, R5, R34.reuse ;  /* 0x00000022052a7220 */ /* 0x080fe20000410000 */
[----:B------:R-:W-:Y:S02]  /*13120*/  HADD2.F32 R32, -RZ, R7.H1_H1 ;  /* 0x30000007ff207230 */ /* 0x000fe40000004100 */
[C---:B------:R-:W-:Y:S01]  /*13130*/  FFMA.FTZ R47, R35.reuse, R34, -R38 ;  /* 0x00000022232f7223 */ /* 0x040fe20000010826 */
[----:B------:R-:W-:Y:S02]  /*13140*/  HADD2.F32 R37, -RZ, R37.H1_H1 ;  /* 0x30000025ff257230 */ /* 0x000fe40000004100 */
[----:B------:R-:W-:Y:S01]  /*13150*/  FFMA.FTZ R46, R35, R46, R42 ;  /* 0x0000002e232e7223 */ /* 0x000fe2000001002a */
[----:B------:R-:W-:-:S02]  /*13160*/  HADD2.F32 R5, -RZ, R7.H0_H0 ;  /* 0x20000007ff057230 */ /* 0x000fc40000004100 */
[C---:B------:R-:W-:Y:S01]  /*13170*/  FMUL.FTZ R34, R32.reuse, R41 ;  /* 0x0000002920227220 */ /* 0x040fe20000410000 */
[----:B------:R-:W-:Y:S01]  /*13180*/  F2FP.F16.E4M3.UNPACK_B R4, R4.H1 ;  /* 0x00000004ff04723e */ /* 0x000fe200030006ff */
[-C--:B------:R-:W-:Y:S01]  /*13190*/  FMUL.FTZ R42, R32, R37.reuse ;  /* 0x00000025202a7220 */ /* 0x080fe20000410000 */
[----:B------:R-:W-:Y:S01]  /*131a0*/  F2FP.F16.E4M3.UNPACK_B R33, R40 ;  /* 0x00000028ff21723e */ /* 0x000fe200020006ff */
[C---:B------:R-:W-:Y:S01]  /*131b0*/  FFMA.FTZ R49, R5.reuse, R37, -R34 ;  /* 0x0000002505317223 */ /* 0x040fe20000010822 */
[-C--:B------:R-:W-:Y:S01]  /*131c0*/  F2FP.F16.E4M3.UNPACK_B R32, R36.reuse ;  /* 0x00000024ff20723e */ /* 0x080fe200020006ff */
        /* <DEDUP_REMOVED lines=44> */
.L_x_563:
[----:B------:R-:W-:Y:S05]  /*13490*/  BSYNC B1 ;  /* 0x0000000000017941 */ /* 0x000fea0003800000 */
.L_x_562:
[----:B------:R-:W-:Y:S04]  /*134a0*/  BSSY B1, `(.L_x_564) ;  /* 0x0000078000017945 */ /* 0x000fe80003800000 */
[----:B------:R-:W-:Y:S05]  /*134b0*/  @P2 BRA `(.L_x_565) ;  /* 0x0000000400d82947 */ /* 0x000fea0003800000 */
[----:B01----:R-:W0:Y:S01]  /*134c0*/  LDS.128 R4, [R3+0x20200] ;  /* 0x0202000003047984 */ /* 0x003e220000000c00 */
[----:B-----5:R-:W-:Y:S02]  /*134d0*/  SHF.R.U32.HI R33, RZ, 0x8, R27 ;  /* 0x00000008ff217819 */ /* 0x020fe4000001161b */
[----:B------:R-:W-:Y:S02]  /*134e0*/  SHF.R.U32.HI R37, RZ, 0x8, R29 ;  /* 0x00000008ff257819 */ /* 0x000fe4000001161d */
[----:B------:R-:W-:Y:S02]  /*134f0*/  LOP3.LUT R32, R27, 0xff, RZ, 0xc0, !PT ;  /* 0x000000ff1b207812 */ /* 0x000fe400078ec0ff */
[----:B------:R-:W-:Y:S02]  /*13500*/  LOP3.LUT R33, R33, 0xff, RZ, 0xc0, !PT ;  /* 0x000000ff21217812 */ /* 0x000fe400078ec0ff */
[----:B------:R-:W-:Y:S02]  /*13510*/  LOP3.LUT R34, R29, 0xff, RZ, 0xc0, !PT ;  /* 0x000000ff1d227812 */ /* 0x000fe400078ec0ff */
[----:B------:R-:W-:-:S02]  /*13520*/  LOP3.LUT R37, R37, 0xff, RZ, 0xc0, !PT ;  /* 0x000000ff25257812 */ /* 0x000fc400078ec0ff */
[----:B------:R-:W-:Y:S02]  /*13530*/  SHF.R.U32.HI R36, RZ, 0x10, R29 ;  /* 0x00000010ff247819 */ /* 0x000fe4000001161d */
[----:B------:R-:W-:Y:S02]  /*13540*/  PRMT R32, R33, 0x7604, R32 ;  /* 0x0000760421207816 */ /* 0x000fe40000000020 */
[----:B------:R-:W-:Y:S02]  /*13550*/  SHF.R.U32.HI R31, RZ, 0x8, R26 ;  /* 0x00000008ff1f7819 */ /* 0x000fe4000001161a */
[----:B------:R-:W-:Y:S02]  /*13560*/  SHF.R.U32.HI R33, RZ, 0x8, R28 ;  /* 0x00000008ff217819 */ /* 0x000fe4000001161c */
[----:B------:R-:W-:Y:S02]  /*13570*/  SHF.R.U32.HI R38, RZ, 0x10, R27 ;  /* 0x00000010ff267819 */ /* 0x000fe4000001161b */
[----:B------:R-:W-:Y:S01]  /*13580*/  PRMT R34, R37, 0x7604, R34 ;  /* 0x0000760425227816 */ /* 0x000fe20000000022 */
[----:B------:R-:W-:Y:S01]  /*13590*/  IMAD.U32 R37, R36, 0x10000, RZ ;  /* 0x0001000024257824 */ /* 0x000fe200078e00ff */
[----:B------:R-:W-:-:S02]  /*135a0*/  LOP3.LUT R30, R26, 0xff, RZ, 0xc0, !PT ;  /* 0x000000ff1a1e7812 */ /* 0x000fc400078ec0ff */
[----:B------:R-:W-:Y:S02]  /*135b0*/  LOP3.LUT R31, R31, 0xff, RZ, 0xc0, !PT ;  /* 0x000000ff1f1f7812 */ /* 0x000fe400078ec0ff */
[----:B------:R-:W-:Y:S02]  /*135c0*/  LOP3.LUT R35, R33, 0xff, RZ, 0xc0, !PT ;  /* 0x000000ff21237812 */ /* 0x000fe400078ec0ff */
[----:B------:R-:W-:Y:S02]  /*135d0*/  SHF.L.U32 R33, R38, 0x10, RZ ;  /* 0x0000001026217819 */ /* 0x000fe400000006ff */
[----:B------:R-:W-:Y:S02]  /*135e0*/  PRMT R31, R31, 0x7604, R30 ;  /* 0x000076041f1f7816 */ /* 0x000fe4000000001e */
[----:B------:R-:W-:Y:S02]  /*135f0*/  LOP3.LUT R37, R34, 0xff0000, R37, 0xf8, !PT ;  /* 0x00ff000022257812 */ /* 0x000fe400078ef825 */
[----:B------:R-:W-:-:S02]  /*13600*/  LOP3.LUT R30, R28, 0xff, RZ, 0xc0, !PT ;  /* 0x000000ff1c1e7812 */ /* 0x000fc400078ec0ff */
[----:B------:R-:W-:Y:S02]  /*13610*/  LOP3.LUT R33, R32, 0xff0000, R33, 0xf8, !PT ;  /* 0x00ff000020217812 */ /* 0x000fe400078ef821 */
[----:B------:R-:W-:Y:S02]  /*13620*/  LOP3.LUT R37, R37, 0xff000000, R29, 0xf8, !PT ;  /* 0xff00000025257812 */ /* 0x000fe400078ef81d */
[----:B------:R-:W-:Y:S02]  /*13630*/  PRMT R35, R35, 0x7604, R30 ;  /* 0x0000760423237816 */ /* 0x000fe4000000001e */
[----:B------:R-:W-:Y:S02]  /*13640*/  LOP3.LUT R33, R33, 0xff000000, R27, 0xf8, !PT ;  /* 0xff00000021217812 */ /* 0x000fe400078ef81b */
[----:B0-----:R-:W-:Y:S02]  /*13650*/  F2FP.F16.E4M3.UNPACK_B R30, R6.H1 ;  /* 0x00000006ff1e723e */ /* 0x001fe400030006ff */
[----:B------:R-:W-:-:S02]  /*13660*/  F2FP.F16.E4M3.UNPACK_B R38, R37 ;  /* 0x00000025ff26723e */ /* 0x000fc400020006ff */
[----:B------:R-:W-:Y:S01]  /*13670*/  LOP3.LUT R35, R35, 0xff0000, R28, 0xf8, !PT ;  /* 0x00ff000023237812 */ /* 0x000fe200078ef81c */
[--C-:B------:R-:W-:Y:S01]  /*13680*/  HADD2.F32 R29, -RZ, R30.reuse.H0_H0 ;  /* 0x2000001eff1d7230 */ /* 0x100fe20000004100 */
[----:B------:R-:W-:Y:S01]  /*13690*/  F2FP.F16.E4M3.UNPACK_B R34, R33 ;  /* 0x00000021ff22723e */ /* 0x000fe200020006ff */
[----:B------:R-:W-:Y:S01]  /*136a0*/  HADD2.F32 R30, -RZ, R30.H1_H1 ;  /* 0x3000001eff1e7230 */ /* 0x000fe20000004100 */
[----:B------:R-:W-:Y:S01]  /*136b0*/  LOP3.LUT R31, R31, 0xff0000, R26, 0xf8, !PT ;  /* 0x00ff00001f1f7812 */ /* 0x000fe200078ef81a */
[----:B------:R-:W-:Y:S01]  /*136c0*/  HADD2.F32 R39, -RZ, R38.H1_H1 ;  /* 0x30000026ff277230 */ /* 0x000fe20000004100 */
[----:B------:R-:W-:Y:S01]  /*136d0*/  LOP3.LUT R36, R35, 0xff000000, R28, 0xf8, !PT ;  /* 0xff00000023247812 */ /* 0x000fe200078ef81c */
[----:B------:R-:W-:Y:S01]  /*136e0*/  HADD2.F32 R35, -RZ, R34.H1_H1 ;  /* 0x30000022ff237230 */ /* 0x000fe20000004100 */
[----:B------:R-:W-:Y:S01]  /*136f0*/  F2FP.F16.E4M3.UNPACK_B R28, R6 ;  /* 0x00000006ff1c723e */ /* 0x000fe200020006ff */
[----:B------:R-:W-:Y:S01]  /*13700*/  HADD2.F32 R38, -RZ, R38.H0_H0 ;  /* 0x20000026ff267230 */ /* 0x000fe20000004100 */
[----:B------:R-:W-:Y:S01]  /*13710*/  LOP3.LUT R32, R31, 0xff000000, R26, 0xf8, !PT ;  /* 0xff0000001f207812 */ /* 0x000fe200078ef81a */
        /* <DEDUP_REMOVED lines=80> */
.L_x_565:
[----:B------:R-:W-:Y:S05]  /*13c20*/  BSYNC B1 ;  /* 0x0000000000017941 */ /* 0x000fea0003800000 */
.L_x_564:
[----:B------:R-:W-:Y:S04]  /*13c30*/  BSSY B1, `(.L_x_566) ;  /* 0x000007c000017945 */ /* 0x000fe80003800000 */
[----:B------:R-:W-:Y:S05]  /*13c40*/  @P3 BRA `(.L_x_567) ;  /* 0x0000000400e83947 */ /* 0x000fea0003800000 */
[----:B012---:R-:W0:Y:S01]  /*13c50*/  LDS.128 R4, [R0+0x20200] ;  /* 0x0202000000047984 */ /* 0x007e220000000c00 */
        /* <DEDUP_REMOVED lines=121> */
.L_x_567:
[----:B------:R-:W-:Y:S05]  /*143f0*/  BSYNC B1 ;  /* 0x0000000000017941 */ /* 0x000fea0003800000 */
.L_x_566:
[----:B------:R-:W-:Y:S04]  /*14400*/  BSSY B1, `(.L_x_568) ;  /* 0x0000078000017945 */ /* 0x000fe80003800000 */
[----:B------:R-:W-:Y:S05]  /*14410*/  @P4 BRA `(.L_x_569) ;  /* 0x0000000400d84947 */ /* 0x000fea0003800000 */
[----:B0123--:R-:W0:Y:S01]  /*14420*/  LDS.128 R4, [R3+0x22200] ;  /* 0x0222000003047984 */ /* 0x00fe220000000c00 */
[----:B-----5:R-:W-:Y:S02]  /*14430*/  SHF.R.U32.HI R25, RZ, 0x8, R13 ;  /* 0x00000008ff197819 */ /* 0x020fe4000001160d */
[----:B------:R-:W-:Y:S02]  /*14440*/  LOP3.LUT R24, R13, 0xff, RZ, 0xc0, !PT ;  /* 0x000000ff0d187812 */ /* 0x000fe400078ec0ff */
[----:B------:R-:W-:Y:S02]  /*14450*/  LOP3.LUT R25, R25, 0xff, RZ, 0xc0, !PT ;  /* 0x000000ff19197812 */ /* 0x000fe400078ec0ff */
[----:B------:R-:W-:Y:S02]  /*14460*/  SHF.R.U32.HI R29, RZ, 0x8, R15 ;  /* 0x00000008ff1d7819 */ /* 0x000fe4000001160f */
[----:B------:R-:W-:Y:S02]  /*14470*/  PRMT R24, R25, 0x7604, R24 ;  /* 0x0000760419187816 */ /* 0x000fe40000000018 */
[----:B------:R-:W-:-:S02]  /*14480*/  LOP3.LUT R26, R15, 0xff, RZ, 0xc0, !PT ;  /* 0x000000ff0f1a7812 */ /* 0x000fc400078ec0ff */
[----:B------:R-:W-:Y:S02]  /*14490*/  LOP3.LUT R29, R29, 0xff, RZ, 0xc0, !PT ;  /* 0x000000ff1d1d7812 */ /* 0x000fe400078ec0ff */
[----:B------:R-:W-:Y:S02]  /*144a0*/  SHF.R.U32.HI R28, RZ, 0x10, R15 ;  /* 0x00000010ff1c7819 */ /* 0x000fe4000001160f */
[----:B------:R-:W-:Y:S02]  /*144b0*/  SHF.R.U32.HI R30, RZ, 0x10, R13 ;  /* 0x00000010ff1e7819 */ /* 0x000fe4000001160d */
[----:B------:R-:W-:Y:S02]  /*144c0*/  SHF.R.U32.HI R25, RZ, 0x8, R14 ;  /* 0x00000008ff197819 */ /* 0x000fe4000001160e */
[----:B------:R-:W-:Y:S02]  /*144d0*/  SHF.R.U32.HI R21, RZ, 0x8, R12 ;  /* 0x00000008ff157819 */ /* 0x000fe4000001160c */
[----:B------:R-:W-:Y:S01]  /*144e0*/  PRMT R26, R29, 0x7604, R26 ;  /* 0x000076041d1a7816 */ /* 0x000fe2000000001a */
[----:B------:R-:W-:Y:S01]  /*144f0*/  IMAD.U32 R29, R28, 0x10000, RZ ;  /* 0x000100001c1d7824 */ /* 0x000fe200078e00ff */
[----:B------:R-:W-:Y:S01]  /*14500*/  LOP3.LUT R27, R25, 0xff, RZ, 0xc0, !PT ;  /* 0x000000ff191b7812 */ /* 0x000fe200078ec0ff */
[----:B------:R-:W-:Y:S01]  /*14510*/  IMAD.U32 R25, R30, 0x10000, RZ ;  /* 0x000100001e197824 */ /* 0x000fe200078e00ff */
[----:B------:R-:W-:-:S02]  /*14520*/  LOP3.LUT R20, R12, 0xff, RZ, 0xc0, !PT ;  /* 0x000000ff0c147812 */ /* 0x000fc400078ec0ff */
[----:B------:R-:W-:Y:S02]  /*14530*/  LOP3.LUT R21, R21, 0xff, RZ, 0xc0, !PT ;  /* 0x000000ff15157812 */ /* 0x000fe400078ec0ff */
[----:B------:R-:W-:Y:S02]  /*14540*/  LOP3.LUT R29, R26, 0xff0000, R29, 0xf8, !PT ;  /* 0x00ff00001a1d7812 */ /* 0x000fe400078ef81d */
[----:B------:R-:W-:Y:S02]  /*14550*/  PRMT R21, R21, 0x7604, R20 ;  /* 0x0000760415157816 */ /* 0x000fe40000000014 */
[----:B------:R-:W-:Y:S02]  /*14560*/  LOP3.LUT R20, R14, 0xff, RZ, 0xc0, !PT ;  /* 0x000000ff0e147812 */ /* 0x000fe400078ec0ff */
[----:B------:R-:W-:Y:S02]  /*14570*/  LOP3.LUT R25, R24, 0xff0000, R25, 0xf8, !PT ;  /* 0x00ff000018197812 */ /* 0x000fe400078ef819 */
[----:B------:R-:W-:-:S02]  /*14580*/  LOP3.LUT R29, R29, 0xff000000, R15, 0xf8, !PT ;  /* 0xff0000001d1d7812 */ /* 0x000fc400078ef80f */
[----:B------:R-:W-:Y:S02]  /*14590*/  PRMT R27, R27, 0x7604, R20 ;  /* 0x000076041b1b7816 */ /* 0x000fe40000000014 */
[----:B------:R-:W-:Y:S02]  /*145a0*/  LOP3.LUT R25, R25, 0xff000000, R13, 0xf8, !PT ;  /* 0xff00000019197812 */ /* 0x000fe400078ef80d */
[-C--:B0-----:R-:W-:Y:S02]  /*145b0*/  F2FP.F16.E4M3.UNPACK_B R20, R6.reuse.H1 ;  /* 0x00000006ff14723e */ /* 0x081fe400030006ff */
[----:B------:R-:W-:Y:S02]  /*145c0*/  F2FP.F16.E4M3.UNPACK_B R30, R29 ;  /* 0x0000001dff1e723e */ /* 0x000fe400020006ff */
        /* <DEDUP_REMOVED lines=91> */
.L_x_569:
[----:B------:R-:W-:Y:S05]  /*14b80*/  BSYNC B1 ;  /* 0x0000000000017941 */ /* 0x000fea0003800000 */
.L_x_568:
[----:B------:R-:W-:Y:S05]  /*14b90*/  @P5 BRA `(.L_x_559) ;  /* 0x0000003c00245947 */ /* 0x000fea0003800000 */
[----:B01234-:R-:W0:Y:S01]  /*14ba0*/  LDS.128 R4, [R0+0x22200] ;  /* 0x0222000000047984 */ /* 0x01fe220000000c00 */
[----:B-----5:R-:W-:Y:S02]  /*14bb0*/  SHF.R.U32.HI R13, RZ, 0x8, R9 ;  /* 0x00000008ff0d7819 */ /* 0x020fe40000011609 */
[----:B------:R-:W-:Y:S02]  /*14bc0*/  SHF.R.U32.HI R24, RZ, 0x8, R11 ;  /* 0x00000008ff187819 */ /* 0x000fe4000001160b */
[----:B------:R-:W-:Y:S02]  /*14bd0*/  SHF.R.U32.HI R15, RZ, 0x8, R10 ;  /* 0x00000008ff0f7819 */ /* 0x000fe4000001160a */
[----:B------:R-:W-:Y:S02]  /*14be0*/  LOP3.LUT R14, R9, 0xff, RZ, 0xc0, !PT ;  /* 0x000000ff090e7812 */ /* 0x000fe400078ec0ff */
[----:B------:R-:W-:Y:S02]  /*14bf0*/  LOP3.LUT R25, R11, 0xff, RZ, 0xc0, !PT ;  /* 0x000000ff0b197812 */ /* 0x000fe400078ec0ff */
[----:B------:R-:W-:-:S02]  /*14c00*/  LOP3.LUT R13, R13, 0xff, RZ, 0xc0, !PT ;  /* 0x000000ff0d0d7812 */ /* 0x000fc400078ec0ff */
[----:B------:R-:W-:Y:S02]  /*14c10*/  LOP3.LUT R24, R24, 0xff, RZ, 0xc0, !PT ;  /* 0x000000ff18187812 */ /* 0x000fe400078ec0ff */
[----:B------:R-:W-:Y:S02]  /*14c20*/  SHF.R.U32.HI R3, RZ, 0x8, R8 ;  /* 0x00000008ff037819 */ /* 0x000fe40000011608 */
[----:B------:R-:W-:Y:S02]  /*14c30*/  LOP3.LUT R20, R15, 0xff, RZ, 0xc0, !PT ;  /* 0x000000ff0f147812 */ /* 0x000fe400078ec0ff */
[----:B------:R-:W-:Y:S02]  /*14c40*/  PRMT R15, R13, 0x7604, R14 ;  /* 0x000076040d0f7816 */ /* 0x000fe4000000000e */
[----:B------:R-:W-:Y:S02]  /*14c50*/  PRMT R25, R24, 0x7604, R25 ;  /* 0x0000760418197816 */ /* 0x000fe40000000019 */
[----:B------:R-:W-:-:S02]  /*14c60*/  SHF.R.U32.HI R14, RZ, 0x10, R9 ;  /* 0x00000010ff0e7819 */ /* 0x000fc40000011609 */
[----:B------:R-:W-:Y:S02]  /*14c70*/  SHF.R.U32.HI R24, RZ, 0x10, R11 ;  /* 0x00000010ff187819 */ /* 0x000fe4000001160b */
[----:B------:R-:W-:Y:S02]  /*14c80*/  LOP3.LUT R12, R8, 0xff, RZ, 0xc0, !PT ;  /* 0x000000ff080c7812 */ /* 0x000fe400078ec0ff */
[----:B------:R-:W-:Y:S02]  /*14c90*/  LOP3.LUT R3, R3, 0xff, RZ, 0xc0, !PT ;  /* 0x000000ff03037812 */ /* 0x000fe400078ec0ff */
[----:B------:R-:W-:Y:S02]  /*14ca0*/  LOP3.LUT R14, R14, 0xff, RZ, 0xc0, !PT ;  /* 0x000000ff0e0e7812 */ /* 0x000fe400078ec0ff */
[----:B------:R-:W-:Y:S02]  /*14cb0*/  LOP3.LUT R24, R24, 0xff, RZ, 0xc0, !PT ;  /* 0x000000ff18187812 */ /* 0x000fe400078ec0ff */
[----:B------:R-:W-:-:S02]  /*14cc0*/  LOP3.LUT R21, R10, 0xff, RZ, 0xc0, !PT ;  /* 0x000000ff0a157812 */ /* 0x000fc400078ec0ff */
[----:B------:R-:W-:Y:S02]  /*14cd0*/  PRMT R12, R3, 0x7604, R12 ;  /* 0x00007604030c7816 */ /* 0x000fe4000000000c */
[----:B------:R-:W-:Y:S02]  /*14ce0*/  SHF.R.U32.HI R3, RZ, 0x10, R8 ;  /* 0x00000010ff037819 */ /* 0x000fe40000011608 */
[----:B------:R-:W-:Y:S02]  /*14cf0*/  SHF.R.U32.HI R13, RZ, 0x10, R10 ;  /* 0x00000010ff0d7819 */ /* 0x000fe4000001160a */
[----:B------:R-:W-:Y:S02]  /*14d00*/  PRMT R15, R14, 0x7054, R15 ;  /* 0x000070540e0f7816 */ /* 0x000fe4000000000f */
[----:B------:R-:W-:Y:S02]  /*14d10*/  PRMT R25, R24, 0x7054, R25 ;  /* 0x0000705418197816 */ /* 0x000fe40000000019 */
[----:B------:R-:W-:-:S02]  /*14d20*/  PRMT R21, R20, 0x7604, R21 ;  /* 0x0000760414157816 */ /* 0x000fc40000000015 */
[----:B------:R-:W-:Y:S02]  /*14d30*/  LOP3.LUT R3, R3, 0xff, RZ, 0xc0, !PT ;  /* 0x000000ff03037812 */ /* 0x000fe400078ec0ff */
[----:B------:R-:W-:Y:S02]  /*14d40*/  LOP3.LUT R20, R13, 0xff, RZ, 0xc0, !PT ;  /* 0x000000ff0d147812 */ /* 0x000fe400078ec0ff */
[----:B------:R-:W-:Y:S02]  /*14d50*/  LOP3.LUT R25, R25, 0xff000000, R11, 0xf8, !PT ;  /* 0xff00000019197812 */ /* 0x000fe400078ef80b */
[----:B------:R-:W-:Y:S02]  /*14d60*/  LOP3.LUT R15, R15, 0xff000000, R9, 0xf8, !PT ;  /* 0xff0000000f0f7812 */ /* 0x000fe400078ef809 */
[----:B------:R-:W-:Y:S02]  /*14d70*/  PRMT R13, R3, 0x7054, R12 ;  /* 0x00007054030d7816 */ /* 0x000fe4000000000c */
[----:B------:R-:W-:-:S02]  /*14d80*/  PRMT R21, R20, 0x7054, R21 ;  /* 0x0000705414157816 */ /* 0x000fc40000000015 */
[-C--:B0-----:R-:W-:Y:S02]  /*14d90*/  F2FP.F16.E4M3.UNPACK_B R3, R6.reuse.H1 ;  /* 0x00000006ff03723e */ /* 0x081fe400030006ff */
[----:B------:R-:W-:Y:S02]  /*14da0*/  F2FP.F16.E4M3.UNPACK_B R20, R25 ;  /* 0x00000019ff14723e */ /* 0x000fe400020006ff */
[----:B------:R-:W-:Y:S01]  /*14db0*/  F2FP.F16.E4M3.UNPACK_B R12, R15 ;  /* 0x0000000fff0c723e */ /* 0x000fe200020006ff */
[--C-:B------:R-:W-:Y:S01]  /*14dc0*/  HADD2.F32 R9, -RZ, R3.reuse.H0_H0 ;  /* 0x20000003ff097230 */ /* 0x100fe20000004100 */
[----:B------:R-:W-:Y:S01]  /*14dd0*/  LOP3.LUT R13, R13, 0xff000000, R8, 0xf8, !PT ;  /* 0xff0000000d0d7812 */ /* 0x000fe200078ef808 */
[----:B------:R-:W-:Y:S01]  /*14de0*/  HADD2.F32 R8, -RZ, R3.H1_H1 ;  /* 0x30000003ff087230 */ /* 0x000fe20000004100 */
[----:B------:R-:W-:Y:S01]  /*14df0*/  F2FP.F16.E4M3.UNPACK_B R6, R6 ;  /* 0x00000006ff06723e */ /* 0x000fe200020006ff */
[----:B------:R-:W-:Y:S01]  /*14e00*/  HADD2.F32 R24, -RZ, R20.H1_H1 ;  /* 0x30000014ff187230 */ /* 0x000fe20000004100 */
[----:B------:R-:W-:Y:S01]  /*14e10*/  LOP3.LUT R21, R21, 0xff000000, R10, 0xf8, !PT ;  /* 0xff00000015157812 */ /* 0x000fe200078ef80a */
[----:B------:R-:W-:Y:S01]  /*14e20*/  HADD2.F32 R14, -RZ, R12.H1_H1 ;  /* 0x3000000cff0e7230 */ /* 0x000fe20000004100 */
[-C--:B------:R-:W-:Y:S01]  /*14e30*/  F2FP.F16.E4M3.UNPACK_B R10, R7.reuse ;  /* 0x00000007ff0a723e */ /* 0x080fe200020006ff */
[----:B------:R-:W-:Y:S01]  /*14e40*/  HADD2.F32 R20, -RZ, R20.H0_H0 ;  /* 0x20000014ff147230 */ /* 0x000fe20000004100 */
[----:B------:R-:W-:Y:S01]  /*14e50*/  F2FP.F16.E4M3.UNPACK_B R11, R7.H1 ;  /* 0x00000007ff0b723e */ /* 0x000fe200030006ff */
[C---:B------:R-:W-:Y:S01]  /*14e60*/  FMUL.FTZ R26, R8.reuse, R24 ;  /* 0x00000018081a7220 */ /* 0x040fe20000410000 */
[----:B------:R-:W-:Y:S01]  /*14e70*/  FMUL.FTZ R27, R8, R14 ;  /* 0x0000000e081b7220 */ /* 0x000fe20000410000 */
[-C--:B------:R-:W-:Y:S01]  /*14e80*/  F2FP.F16.E4M3.UNPACK_B R7, R5.reuse ;  /* 0x00000005ff07723e */ /* 0x080fe200020006ff */
[----:B------:R-:W-:Y:S01]  /*14e90*/  HADD2.F32 R12, -RZ, R12.H0_H0 ;  /* 0x2000000cff0c7230 */ /* 0x000fe20000004100 */
[----:B------:R-:W-:Y:S01]  /*14ea0*/  F2FP.F16.E4M3.UNPACK_B R8, R5.H1 ;  /* 0x00000005ff08723e */ /* 0x000fe200030006ff */
[----:B------:R-:W-:-:S02]  /*14eb0*/  HADD2.F32 R5, -RZ, R6.H1_H1 ;  /* 0x30000006ff057230 */ /* 0x000fc40000004100 */
[C---:B------:R-:W-:Y:S01]  /*14ec0*/  FFMA.FTZ R26, R9.reuse, R14, -R26 ;  /* 0x0000000e091a7223 */ /* 0x040fe2000001081a */
[----:B------:R-:W-:Y:S01]  /*14ed0*/  FFMA.FTZ R29, R9, R24, R27 ;  /* 0x00000018091d7223 */ /* 0x000fe2000001001b */
[----:B------:R-:W-:Y:S01]  /*14ee0*/  HADD2.F32 R6, -RZ, R6.H0_H0 ;  /* 0x20000006ff067230 */ /* 0x000fe20000004100 */
[----:B------:R-:W-:Y:S01]  /*14ef0*/  F2FP.F16.E4M3.UNPACK_B R25, R25.H1 ;  /* 0x00000019ff19723e */ /* 0x000fe200030006ff */
[C---:B------:R-:W-:Y:S01]  /*14f00*/  FMUL.FTZ R9, R5.reuse, R20 ;  /* 0x0000001405097220 */ /* 0x040fe20000410000 */
[----:B------:R-:W-:Y:S01]  /*14f10*/  F2FP.F16.E4M3.UNPACK_B R15, R15.H1 ;  /* 0x0000000fff0f723e */ /* 0x000fe200030006ff */
[-C--:B------:R-:W-:Y:S01]  /*14f20*/  FMUL.FTZ R27, R5, R12.reuse ;  /* 0x0000000c051b7220 */ /* 0x080fe20000410000 */
[----:B------:R-:W-:Y:S02]  /*14f30*/  HADD2.F32 R5, -RZ, R10.H1_H1 ;  /* 0x3000000aff057230 */ /* 0x000fe40000004100 */
[----:B------:R-:W-:Y:S01]  /*14f40*/  FFMA.FTZ R24, R6, R12, -R9 ;  /* 0x0000000c06187223 */ /* 0x000fe20000010809 */
[----:B------:R-:W-:-:S02]  /*14f50*/  HADD2.F32 R14, -RZ, R25.H0_H0 ;  /* 0x20000019ff0e7230 */ /* 0x000fc40000004100 */
[----:B------:R-:W-:Y:S01]  /*14f60*/  FFMA.FTZ R27, R6, R20, R27 ;  /* 0x00000014061b7223 */ /* 0x000fe2000001001b */
[----:B------:R-:W-:Y:S01]  /*14f70*/  HADD2.F32 R9, -RZ, R15.H0_H0 ;  /* 0x2000000fff097230 */ /* 0x000fe20000004100 */
[----:B------:R-:W-:Y:S01]  /*14f80*/  F2FP.F16.E4M3.UNPACK_B R3, R4 ;  /* 0x00000004ff03723e */ /* 0x000fe200020006ff */
[----:B------:R-:W-:Y:S02]  /*14f90*/  HADD2.F32 R10, -RZ, R10.H0_H0 ;  /* 0x2000000aff0a7230 */ /* 0x000fe40000004100 */
[C---:B------:R-:W-:Y:S01]  /*14fa0*/  FMUL.FTZ R31, R5.reuse, R14 ;  /* 0x0000000e051f7220 */ /* 0x040fe20000410000 */
[----:B------:R-:W-:Y:S02]  /*14fb0*/  HADD2.F32 R25, -RZ, R25.H1_H1 ;  /* 0x30000019ff197230 */ /* 0x000fe40000004100 */
[-C--:B------:R-:W-:Y:S01]  /*14fc0*/  FMUL.FTZ R5, R5, R9.reuse ;  /* 0x0000000905057220 */ /* 0x080fe20000410000 */
[----:B------:R-:W-:Y:S02]  /*14fd0*/  HADD2.F32 R6, -RZ, R11.H1_H1 ;  /* 0x3000000bff067230 */ /* 0x000fe40000004100 */
[----:B------:R-:W-:Y:S01]  /*14fe0*/  FFMA.FTZ R31, R10, R9, -R31 ;  /* 0x000000090a1f7223 */ /* 0x000fe2000001081f */
[----:B------:R-:W-:-:S02]  /*14ff0*/  HADD2.F32 R15, -RZ, R15.H1_H1 ;  /* 0x3000000fff0f7230 */ /* 0x000fc40000004100 */
[----:B------:R-:W-:Y:S01]  /*15000*/  FFMA.FTZ R28, R10, R14, R5 ;  /* 0x0000000e0a1c7223 */ /* 0x000fe20000010005 */
[----:B------:R-:W-:Y:S02]  /*15010*/  HADD2.F32 R11, -RZ, R11.H0_H0 ;  /* 0x2000000bff0b7230 */ /* 0x000fe40000004100 */
[C---:B------:R-:W-:Y:S01]  /*15020*/  FMUL.FTZ R12, R6.reuse, R25 ;  /* 0x00000019060c7220 */ /* 0x040fe20000410000 */
[----:B------:R-:W-:Y:S01]  /*15030*/  F2FP.F16.E4M3.UNPACK_B R5, R21 ;  /* 0x00000015ff05723e */ /* 0x000fe200020006ff */
[-C--:B------:R-:W-:Y:S01]  /*15040*/  FMUL.FTZ R10, R6, R15.reuse ;  /* 0x0000000f060a7220 */ /* 0x080fe20000410000 */
[----:B------:R-:W-:Y:S01]  /*15050*/  F2FP.F16.E4M3.UNPACK_B R4, R4.H1 ;  /* 0x00000004ff04723e */ /* 0x000fe200030006ff */
[C---:B------:R-:W-:Y:S01]  /*15060*/  FFMA.FTZ R30, R11.reuse, R15, -R12 ;  /* 0x0000000f0b1e7223 */ /* 0x040fe2000001080c */
[----:B------:R-:W-:Y:S01]  /*15070*/  F2FP.F16.E4M3.UNPACK_B R9, R13 ;  /* 0x0000000dff09723e */ /* 0x000fe200020006ff */
[----:B------:R-:W-:Y:S01]  /*15080*/  FFMA.FTZ R25, R11, R25, R10 ;  /* 0x000000190b197223 */ /* 0x000fe2000001000a */
[--C-:B------:R-:W-:Y:S01]  /*15090*/  HADD2.F32 R12, -RZ, R5.reuse.H1_H1 ;  /* 0x30000005ff0c7230 */ /* 0x100fe20000004100 */
[----:B------:R-:W-:Y:S01]  /*150a0*/  F2FP.F16.E4M3.UNPACK_B R13, R13.H1 ;  /* 0x0000000dff0d723e */ /* 0x000fe200030006ff */
[----:B------:R-:W-:Y:S01]  /*150b0*/  HADD2.F32 R11, -RZ, R5.H0_H0 ;  /* 0x20000005ff0b7230 */ /* 0x000fe20000004100 */
[----:B------:R-:W-:Y:S01]  /*150c0*/  F2FP.F16.E4M3.UNPACK_B R21, R21.H1 ;  /* 0x00000015ff15723e */ /* 0x000fe200030006ff */
[----:B------:R-:W-:-:S02]  /*150d0*/  HADD2.F32 R6, -RZ, R4.H1_H1 ;  /* 0x30000004ff067230 */ /* 0x000fc40000004100 */
[----:B------:R-:W-:Y:S02]  /*150e0*/  HADD2.F32 R10, -RZ, R9.H1_H1 ;  /* 0x30000009ff0a7230 */ /* 0x000fe40000004100 */
[----:B------:R-:W-:Y:S02]  /*150f0*/  HADD2.F32 R5, -RZ, R4.H0_H0 ;  /* 0x20000004ff057230 */ /* 0x000fe40000004100 */
[C---:B------:R-:W-:Y:S01]  /*15100*/  FMUL.FTZ R14, R6.reuse, R12 ;  /* 0x0000000c060e7220 */ /* 0x040fe20000410000 */
[----:B------:R-:W-:Y:S02]  /*15110*/  HADD2.F32 R4, -RZ, R3.H1_H1 ;  /* 0x30000003ff047230 */ /* 0x000fe40000004100 */
[-C--:B------:R-:W-:Y:S01]  /*15120*/  FMUL.FTZ R20, R6, R10.reuse ;  /* 0x0000000a06147220 */ /* 0x080fe20000410000 */
[----:B------:R-:W-:Y:S02]  /*15130*/  HADD2.F32 R9, -RZ, R9.H0_H0 ;  /* 0x20000009ff097230 */ /* 0x000fe40000004100 */
[----:B------:R-:W-:Y:S01]  /*15140*/  FFMA.FTZ R14, R5, R10, -R14 ;  /* 0x0000000a050e7223 */ /* 0x000fe2000001080e */
[----:B------:R-:W-:-:S02]  /*15150*/  HADD2.F32 R3, -RZ, R3.H0_H0 ;  /* 0x20000003ff037230 */ /* 0x000fc40000004100 */
[C---:B------:R-:W-:Y:S01]  /*15160*/  FMUL.FTZ R6, R4.reuse, R11 ;  /* 0x0000000b04067220 */ /* 0x040fe20000410000 */
[----:B------:R-:W-:Y:S01]  /*15170*/  FFMA.FTZ R15, R5, R12, R20 ;  /* 0x0000000c050f7223 */ /* 0x000fe20000010014 */
[-C--:B------:R-:W-:Y:S01]  /*15180*/  FMUL.FTZ R4, R4, R9.reuse ;  /* 0x0000000904047220 */ /* 0x080fe20000410000 */
[----:B------:R-:W-:Y:S02]  /*15190*/  HADD2.F32 R5, -RZ, R13.H1_H1 ;  /* 0x3000000dff057230 */ /* 0x000fe40000004100 */
[C---:B------:R-:W-:Y:S01]  /*151a0*/  FFMA.FTZ R12, R3.reuse, R9, -R6 ;  /* 0x00000009030c7223 */ /* 0x040fe20000010806 */
[--C-:B------:R-:W-:Y:S02]  /*151b0*/  HADD2.F32 R9, -RZ, R21.reuse.H1_H1 ;  /* 0x30000015ff097230 */ /* 0x100fe40000004100 */
[----:B------:R-:W-:Y:S01]  /*151c0*/  FFMA.FTZ R11, R3, R11, R4 ;  /* 0x0000000b030b7223 */ /* 0x000fe20000010004 */
[----:B------:R-:W-:Y:S02]  /*151d0*/  HADD2.F32 R4, -RZ, R8.H1_H1 ;  /* 0x30000008ff047230 */ /* 0x000fe40000004100 */
[----:B------:R-:W-:-:S02]  /*151e0*/  HADD2.F32 R10, -RZ, R21.H0_H0 ;  /* 0x20000015ff0a7230 */ /* 0x000fc40000004100 */
[----:B------:R-:W-:Y:S02]  /*151f0*/  HADD2.F32 R3, -RZ, R7.H1_H1 ;  /* 0x30000007ff037230 */ /* 0x000fe40000004100 */
[C---:B------:R-:W-:Y:S01]  /*15200*/  FMUL.FTZ R20, R4.reuse, R5 ;  /* 0x0000000504147220 */ /* 0x040fe20000410000 */
[----:B------:R-:W-:Y:S02]  /*15210*/  HADD2.F32 R6, -RZ, R13.H0_H0 ;  /* 0x2000000dff067230 */ /* 0x000fe40000004100 */
[----:B------:R-:W-:Y:S01]  /*15220*/  FMUL.FTZ R13, R4, R9 ;  /* 0x00000009040d7220 */ /* 0x000fe20000410000 */
[----:B------:R-:W-:Y:S02]  /*15230*/  HADD2.F32 R8, -RZ, R8.H0_H0 ;  /* 0x20000008ff087230 */ /* 0x000fe40000004100 */
[C---:B------:R-:W-:Y:S01]  /*15240*/  FMUL.FTZ R4, R3.reuse, R10 ;  /* 0x0000000a03047220 */ /* 0x040fe20000410000 */
[----:B------:R-:W-:Y:S02]  /*15250*/  HADD2.F32 R7, -RZ, R7.H0_H0 ;  /* 0x20000007ff077230 */ /* 0x000fe40000004100 */
[-C--:B------:R-:W-:Y:S01]  /*15260*/  FMUL.FTZ R3, R3, R6.reuse ;  /* 0x0000000603037220 */ /* 0x080fe20000410000 */
[C---:B------:R-:W-:Y:S01]  /*15270*/  FFMA.FTZ R13, R8.reuse, R5, -R13 ;  /* 0x00000005080d7223 */ /* 0x040fe2000001080d */
[----:B------:R-:W-:Y:S01]  /*15280*/  FFMA.FTZ R20, R8, R9, R20 ;  /* 0x0000000908147223 */ /* 0x000fe20000010014 */
[C---:B------:R-:W-:Y:S01]  /*15290*/  FFMA.FTZ R5, R7.reuse, R6, -R4 ;  /* 0x0000000607057223 */ /* 0x040fe20000010804 */
[----:B------:R-:W-:Y:S01]  /*152a0*/  FFMA.FTZ R10, R7, R10, R3 ;  /* 0x0000000a070a7223 */ /* 0x000fe20000010003 */
[----:B------:R-:W-:-:S02]  /*152b0*/  F2FP.SATFINITE.E4M3.F32.PACK_AB_MERGE_C R6, R29, R26, RZ ;  /* 0x0000001a1d06723e */ /* 0x000fc400048070ff */
[----:B------:R-:W-:Y:S02]  /*152c0*/  F2FP.SATFINITE.E4M3.F32.PACK_AB_MERGE_C R7, R25, R30, RZ ;  /* 0x0000001e1907723e */ /* 0x000fe400048070ff */
[----:B------:R-:W-:Y:S02]  /*152d0*/  F2FP.SATFINITE.E4M3.F32.PACK_AB_MERGE_C R4, R15, R14, RZ ;  /* 0x0000000e0f04723e */ /* 0x000fe400048070ff */
[----:B------:R-:W-:Y:S02]  /*152e0*/  F2FP.SATFINITE.E4M3.F32.PACK_AB_MERGE_C R13, R20, R13, RZ ;  /* 0x0000000d140d723e */ /* 0x000fe400048070ff */
[----:B------:R-:W-:Y:S02]  /*152f0*/  F2FP.SATFINITE.E4M3.F32.PACK_AB_MERGE_C R6, R27, R24, R6 ;  /* 0x000000181b06723e */ /* 0x000fe40004807006 */
[----:B------:R-:W-:Y:S02]  /*15300*/  F2FP.SATFINITE.E4M3.F32.PACK_AB_MERGE_C R7, R28, R31, R7 ;  /* 0x0000001f1c07723e */ /* 0x000fe40004807007 */
[----:B------:R-:W-:-:S02]  /*15310*/  F2FP.SATFINITE.E4M3.F32.PACK_AB_MERGE_C R4, R11, R12, R4 ;  /* 0x0000000c0b04723e */ /* 0x000fc40004807004 */
[----:B------:R-:W-:-:S05]  /*15320*/  F2FP.SATFINITE.E4M3.F32.PACK_AB_MERGE_C R5, R10, R5, R13 ;  /* 0x000000050a05723e */ /* 0x000fca000480700d */
[----:B------:R0:W-:Y:S01]  /*15330*/  STS.128 [R0+0x22200], R4 ;  /* 0x0222000400007388 */ /* 0x0001e20000000c00 */
[----:B------:R-:W-:Y:S05]  /*15340*/  BRA `(.L_x_559) ;  /* 0x0000003400387947 */ /* 0x000fea0003800000 */
.L_x_553:
[----:B------:R-:W-:-:S03]  /*15350*/  UMOV UR4, 0xffffffff ;  /* 0xffffffff00047882 */ /* 0x000fc60000000000 */
[----:B------:R-:W-:Y:S05]  /*15360*/  BRA.DIV UR4, `(.L_x_570) ;  /* 0x000001a204a47947 */ /* 0x000fea000b800000 */
[----:B------:R0:W2:Y:S04]  /*15370*/  SHFL.IDX PT, R37, R24, RZ, 0x1e1f ;  /* 0x001e1fff18257589 */ /* 0x0000a800000e0000 */
[----:B------:R0:W3:Y:S04]  /*15380*/  SHFL.IDX PT, R47, R26, RZ, 0x1e1f ;  /* 0x001e1fff1a2f7589 */ /* 0x0000e800000e0000 */
[----:B------:R0:W4:Y:S04]  /*15390*/  SHFL.IDX PT, R3, R28, RZ, 0x1e1f ;  /* 0x001e1fff1c037589 */ /* 0x00012800000e0000 */
[----:B------:R-:W0:Y:S02]  /*153a0*/  SHFL.IDX PT, R45, R45, RZ, 0x1e1f ;  /* 0x001e1fff2d2d7589 */ /* 0x000e2400000e0000 */
.L_x_823:
[----:B------:R-:W-:Y:S01]  /*153b0*/  ULDC UR4, c[0x0][0x448] ;  /* 0x0001120000047ab9 */ /* 0x000fe20000000800 */
[----:B------:R-:W-:Y:S01]  /*153c0*/  BSSY B1, `(.L_x_571) ;  /* 0x0000036000017945 */ /* 0x000fe20003800000 */
[----:B------:R-:W-:Y:S01]  /*153d0*/  IMAD R0, R132, UR4, RZ ;  /* 0x0000000484007c24 */ /* 0x000fe2000f8e02ff */
[----:B0-----:R-:W-:Y:S02]  /*153e0*/  CS2R R28, SRZ ;  /* 0x00000000001c7805 */ /* 0x001fe4000001ff00 */
[----:B------:R-:W-:Y:S02]  /*153f0*/  CS2R R30, SRZ ;  /* 0x00000000001e7805 */ /* 0x000fe4000001ff00 */
[----:B------:R-:W-:Y:S02]  /*15400*/  CS2R R6, SRZ ;  /* 0x0000000000067805 */ /* 0x000fe4000001ff00 */
[----:B------:R-:W-:Y:S02]  /*15410*/  CS2R R8, SRZ ;  /* 0x0000000000087805 */ /* 0x000fe4000001ff00 */
[----:B------:R-:W-:-:S02]  /*15420*/  ISETP.GE.AND P0, PT, R4, R0, PT ;  /* 0x000000000400720c */ /* 0x000fc40003f06270 */
[----:B------:R-:W-:Y:S02]  /*15430*/  CS2R R4, SRZ ;  /* 0x0000000000047805 */ /* 0x000fe4000001ff00 */
[----:B------:R-:W-:Y:S02]  /*15440*/  CS2R R10, SRZ ;  /* 0x00000000000a7805 */ /* 0x000fe4000001ff00 */
[----:B------:R-:W-:Y:S02]  /*15450*/  CS2R R32, SRZ ;  /* 0x0000000000207805 */ /* 0x000fe4000001ff00 */
[----:B------:R-:W-:Y:S02]  /*15460*/  CS2R R34, SRZ ;  /* 0x0000000000227805 */ /* 0x000fe4000001ff00 */
[----:B------:R-:W-:Y:S02]  /*15470*/  CS2R R12, SRZ ;  /* 0x00000000000c7805 */ /* 0x000fe4000001ff00 */
[----:B-1----:R-:W-:-:S02]  /*15480*/  CS2R R14, SRZ ;  /* 0x00000000000e7805 */ /* 0x002fc4000001ff00 */
[----:B------:R-:W-:Y:S02]  /*15490*/  CS2R R24, SRZ ;  /* 0x0000000000187805 */ /* 0x000fe4000001ff00 */
[----:B------:R-:W-:Y:S01]  /*154a0*/  CS2R R26, SRZ ;  /* 0x00000000001a7805 */ /* 0x000fe2000001ff00 */
[----:B------:R-:W-:Y:S06]  /*154b0*/  @P0 BRA `(.L_x_572) ;  /* 0x0000000000980947 */ /* 0x000fec0003800000 */
[----:B------:R-:W-:Y:S01]  /*154c0*/  ULDC UR4, c[0x0][0x3f4] ;  /* 0x0000fd0000047ab9 */ /* 0x000fe20000000800 */
[----:B------:R-:W-:Y:S02]  /*154d0*/  CS2R R32, SRZ ;  /* 0x0000000000207805 */ /* 0x000fe4000001ff00 */
[----:B------:R-:W-:Y:S02]  /*154e0*/  ISETP.GE.AND P1, PT, R221, UR4, PT ;  /* 0x00000004dd007c0c */ /* 0x000fe4000bf26270 */
[----:B------:R-:W-:Y:S02]  /*154f0*/  CS2R R34, SRZ ;  /* 0x0000000000227805 */ /* 0x000fe4000001ff00 */
[----:B------:R-:W-:Y:S02]  /*15500*/  ISETP.GE.AND P2, PT, R16, UR4, PT ;  /* 0x0000000410007c0c */ /* 0x000fe4000bf46270 */
[----:B------:R-:W-:Y:S02]  /*15510*/  CS2R R28, SRZ ;  /* 0x00000000001c7805 */ /* 0x000fe4000001ff00 */
[----:B------:R-:W-:-:S02]  /*15520*/  ISETP.GE.AND P0, PT, R222, UR4, PT ;  /* 0x00000004de007c0c */ /* 0x000fc4000bf06270 */
[----:B------:R-:W-:Y:S02]  /*15530*/  CS2R R30, SRZ ;  /* 0x00000000001e7805 */ /* 0x000fe4000001ff00 */
[----:B------:R-:W-:Y:S02]  /*15540*/  CS2R R12, SRZ ;  /* 0x00000000000c7805 */ /* 0x000fe4000001ff00 */
[----:B------:R-:W-:Y:S01]  /*15550*/  CS2R R14, SRZ ;  /* 0x00000000000e7805 */ /* 0x000fe2000001ff00 */
[----:B------:R-:W-:Y:S02]  /*15560*/  @!P1 IMAD.SHL.U32 R20, R226, 0x10, RZ ;  /* 0x00000010e2149824 */ /* 0x000fe400078e00ff */
[----:B--2---:R-:W-:-:S04]  /*15570*/  @!P2 IADD3 R40, P3, R16, R37, RZ ;  /* 0x000000251028a210 */ /* 0x004fc80007f7e0ff */
[----:B------:R-:W-:Y:S01]  /*15580*/  @!P0 IMAD.SHL.U32 R38, R227, 0x10, RZ ;  /* 0x00000010e3268824 */ /* 0x000fe200078e00ff */
[----:B------:R-:W-:Y:S02]  /*15590*/  @!P1 SHF.R.S32.HI R4, RZ, 0x1f, R20 ;  /* 0x0000001fff049819 */ /* 0x000fe40000011414 */
[C---:B------:R-:W-:Y:S01]  /*155a0*/  @!P1 IADD3 R42, P5, R20.reuse, R37, RZ ;  /* 0x00000025142a9210 */ /* 0x040fe20007fbe0ff */
[----:B----4-:R-:W-:Y:S01]  /*155b0*/  @!P2 IMAD.X R41, R3, 0x1, R17, P3 ;  /* 0x000000010329a824 */ /* 0x010fe200018e0611 */
[----:B---3--:R-:W-:Y:S02]  /*155c0*/  @!P1 IADD3 R20, P4, R20, R47, RZ ;  /* 0x0000002f14149210 */ /* 0x008fe40007f9e0ff */
[----:B------:R-:W-:Y:S02]  /*155d0*/  @!P0 IADD3 R36, P3, R38, R37, RZ ;  /* 0x0000002526248210 */ /* 0x000fe40007f7e0ff */
[----:B------:R-:W-:Y:S01]  /*155e0*/  @!P0 SHF.R.S32.HI R6, RZ, 0x1f, R38 ;  /* 0x0000001fff068819 */ /* 0x000fe20000011426 */
[----:B------:R-:W-:Y:S01]  /*155f0*/  @!P1 IMAD.X R21, R45, 0x1, R4, P4 ;  /* 0x000000012d159824 */ /* 0x000fe200020e0604 */
[----:B------:R-:W-:-:S02]  /*15600*/  @!P1 IADD3.X R43, R3, R4, RZ, P5, !PT ;  /* 0x00000004032b9210 */ /* 0x000fc40002ffe4ff */
[----:B------:R-:W-:Y:S02]  /*15610*/  CS2R R24, SRZ ;  /* 0x0000000000187805 */ /* 0x000fe4000001ff00 */
[-C--:B------:R-:W-:Y:S01]  /*15620*/  @!P0 IADD3 R38, P5, R38, R47.reuse, RZ ;  /* 0x0000002f26268210 */ /* 0x080fe20007fbe0ff */
[--C-:B------:R-:W-:Y:S01]  /*15630*/  @!P0 IMAD.X R37, R3, 0x1, R6.reuse, P3 ;  /* 0x0000000103258824 */ /* 0x100fe200018e0606 */
[----:B------:R-:W-:Y:S02]  /*15640*/  @!P2 IADD3 R46, P4, R16, R47, RZ ;  /* 0x0000002f102ea210 */ /* 0x000fe40007f9e0ff */
[----:B------:R-:W-:Y:S02]  /*15650*/  CS2R R4, SRZ ;  /* 0x0000000000047805 */ /* 0x000fe4000001ff00 */
[----:B------:R-:W-:Y:S01]  /*15660*/  CS2R R26, SRZ ;  /* 0x00000000001a7805 */ /* 0x000fe2000001ff00 */
[----:B------:R-:W-:Y:S01]  /*15670*/  @!P0 IMAD.X R39, R45, 0x1, R6, P5 ;  /* 0x000000012d278824 */ /* 0x000fe200028e0606 */
[----:B------:R-:W-:-:S02]  /*15680*/  CS2R R6, SRZ ;  /* 0x0000000000067805 */ /* 0x000fc4000001ff00 */
[----:B------:R-:W-:Y:S02]  /*15690*/  CS2R R8, SRZ ;  /* 0x0000000000087805 */ /* 0x000fe4000001ff00 */
[----:B------:R-:W-:Y:S01]  /*156a0*/  CS2R R10, SRZ ;  /* 0x00000000000a7805 */ /* 0x000fe2000001ff00 */
[----:B------:R-:W-:Y:S01]  /*156b0*/  @!P2 IMAD.X R47, R45, 0x1, R17, P4 ;  /* 0x000000012d2fa824 */ /* 0x000fe200020e0611 */
[----:B------:R0:W5:Y:S04]  /*156c0*/  @!P2 LD.E.128 R32, desc[UR50][R40.64] ;  /* 0x000000322820a980 */ /* 0x000168000c101d00 */
[----:B------:R0:W5:Y:S04]  /*156d0*/  @!P2 LD.E.128 R28, desc[UR50][R46.64] ;  /* 0x000000322e1ca980 */ /* 0x000168000c101d00 */
[----:B------:R0:W5:Y:S04]  /*156e0*/  @!P1 LD.E.128 R12, desc[UR50][R42.64] ;  /* 0x000000322a0c9980 */ /* 0x000168000c101d00 */
[----:B------:R0:W5:Y:S04]  /*156f0*/  @!P1 LD.E.128 R4, desc[UR50][R20.64] ;  /* 0x0000003214049980 */ /* 0x000168000c101d00 */
[----:B------:R0:W5:Y:S04]  /*15700*/  @!P0 LD.E.128 R24, desc[UR50][R36.64] ;  /* 0x0000003224188980 */ /* 0x000168000c101d00 */
[----:B------:R0:W5:Y:S02]  /*15710*/  @!P0 LD.E.128 R8, desc[UR50][R38.64] ;  /* 0x0000003226088980 */ /* 0x000164000c101d00 */
.L_x_572:
[----:B------:R-:W-:Y:S05]  /*15720*/  BSYNC B1 ;  /* 0x0000000000017941 */ /* 0x000fea0003800000 */
.L_x_571:
[----:B------:R-:W-:Y:S01]  /*15730*/  ULEA.HI UR4, UR37, UR37, URZ, 0x1 ;  /* 0x0000002525047291 */ /* 0x000fe2000f8f083f */
[----:B0-----:R-:W0:Y:S01]  /*15740*/  S2R R20, SR_TID.X ;  /* 0x0000000000147919 */ /* 0x001e220000002100 */
[----:B------:R-:W-:Y:S01]  /*15750*/  IMAD R0, R129, -0x80, R0 ;  /* 0xffffff8081007824 */ /* 0x000fe200078e0200 */
[----:B------:R-:W-:Y:S01]  /*15760*/  BSSY B1, `(.L_x_573) ;  /* 0x000000d000017945 */ /* 0x000fe20003800000 */
[----:B------:R-:W-:-:S03]  /*15770*/  ULOP3.LUT UR4, UR4, 0xfffffffe, URZ, 0xc0, !UPT ;  /* 0xfffffffe04047892 */ /* 0x000fc6000f8ec03f */
[----:B------:R-:W-:Y:S01]  /*15780*/  VIMNMX R0, R0, 0x80, PT ;  /* 0x0000008000007848 */ /* 0x000fe20003fe0100 */
[----:B------:R-:W-:-:S06]  /*15790*/  UIADD3 UR4, UR37, -UR4, URZ ;  /* 0x8000000425047290 */ /* 0x000fcc000fffe03f */
[----:B----4-:R-:W-:-:S05]  /*157a0*/  IMAD.U32 R3, RZ, RZ, UR4 ;  /* 0x00000004ff037e24 */ /* 0x010fca000f8e00ff */
[----:B------:R-:W-:-:S04]  /*157b0*/  SHF.L.U32 R3, R3, 0x1f, RZ ;  /* 0x0000001f03037819 */ /* 0x000fc800000006ff */
[----:B------:R-:W1:Y:S01]  /*157c0*/  SYNCS.PHASECHK.TRANS64.TRYWAIT P0, [R18+URZ+0x33400], R3 ;  /* 0x03340003120075a7 */ /* 0x000e62000800017f */
[C---:B0-----:R-:W-:Y:S01]  /*157d0*/  VIADD R21, R20.reuse, 0xffffff80 ;  /* 0xffffff8014157836 */ /* 0x041fe20000000000 */
[----:B------:R-:W-:-:S04]  /*157e0*/  IADD3 R20, R20, -0x80, RZ ;  /* 0xffffff8014147810 */ /* 0x000fc80007ffe0ff */
[----:B------:R-:W-:-:S04]  /*157f0*/  LEA.HI R20, R20, R21, RZ, 0x1 ;  /* 0x0000001514147211 */ /* 0x000fc800078f08ff */
[----:B------:R-:W-:-:S04]  /*15800*/  SHF.R.S32.HI R20, RZ, 0x1, R20 ;  /* 0x00000001ff147819 */ /* 0x000fc80000011414 */
[----:B------:R-:W-:Y:S01]  /*15810*/  ISETP.GE.AND P1, PT, R20, R0, PT ;  /* 0x000000001400720c */ /* 0x000fe20003f26270 */
[----:B-1----:R-:W-:-:S12]  /*15820*/  @!P0 BRA `(.L_x_574) ;  /* 0x0000019c00e88947 */ /* 0x002fd80003800000 */
.L_x_824:
[----:B------:R-:W-:Y:S05]  /*15830*/  BSYNC B1 ;  /* 0x0000000000017941 */ /* 0x000fea0003800000 */
.L_x_573:
[----:B------:R-:W-:Y:S05]  /*15840*/  @P1 BRA `(.L_x_559) ;  /* 0x0000002c00f81947 */ /* 0x000fea0003800000 */
[----:B------:R1:W5:Y:S01]  /*15850*/  LDL R69, [R1+0x28] ;  /* 0x0000280001457983 */ /* 0x0003620000100800 */
[----:B0-----:R-:W0:Y:S03]  /*15860*/  LDC R3, c[0x0][0x3f4] ;  /* 0x0000fd00ff037b82 */ /* 0x001e260000000800 */
[----:B------:R1:W5:Y:S04]  /*15870*/  LDL R68, [R1+0x2c] ;  /* 0x00002c0001447983 */ /* 0x0003680000100800 */
[----:B------:R1:W5:Y:S01]  /*15880*/  LDL R67, [R1+0x30] ;  /* 0x0000300001437983 */ /* 0x0003620000100800 */
[----:B------:R-:W-:Y:S01]  /*15890*/  BSSY B1, `(.L_x_575) ;  /* 0x00000ff000017945 */ /* 0x000fe20003800000 */
[----:B0-----:R-:W-:-:S02]  /*158a0*/  ISETP.GE.AND P0, PT, R16, R3, PT ;  /* 0x000000031000720c */ /* 0x001fc40003f06270 */
[-C--:B------:R-:W-:Y:S02]  /*158b0*/  ISETP.GE.AND P1, PT, R221, R3.reuse, PT ;  /* 0x00000003dd00720c */ /* 0x080fe40003f26270 */
[----:B------:R-:W-:-:S09]  /*158c0*/  ISETP.GE.AND P2, PT, R222, R3, PT ;  /* 0x00000003de00720c */ /* 0x000fd20003f46270 */
[----:B-1----:R-:W-:Y:S05]  /*158d0*/  @P0 BRA `(.L_x_576) ;  /* 0x0000000c00e80947 */ /* 0x002fea0003800000 */
[----:B------:R-:W4:Y:S01]  /*158e0*/  LDL R70, [R1+0x130] ;  /* 0x0001300001467983 */ /* 0x000f220000100800 */
[----:B------:R-:W-:Y:S02]  /*158f0*/  LEA.HI R0, R48, R48, RZ, 0x1 ;  /* 0x0000003030007211 */ /* 0x000fe400078f08ff */
[----:B-----5:R-:W-:Y:S02]  /*15900*/  LOP3.LUT R20, R32, 0xff, RZ, 0xc0, !PT ;  /* 0x000000ff20147812 */ /* 0x020fe400078ec0ff */
[----:B------:R-:W-:Y:S02]  /*15910*/  LOP3.LUT R21, R0, 0xfffffffe, RZ, 0xc0, !PT ;  /* 0xfffffffe00157812 */ /* 0x000fe400078ec0ff */
[----:B------:R-:W-:Y:S02]  /*15920*/  SHF.R.U32.HI R0, RZ, 0x8, R32 ;  /* 0x00000008ff007819 */ /* 0x000fe40000011620 */
[----:B--2---:R-:W-:Y:S01]  /*15930*/  SHF.R.U32.HI R37, RZ, 0x8, R33 ;  /* 0x00000008ff257819 */ /* 0x004fe20000011621 */
[----:B------:R-:W-:Y:S01]  /*15940*/  IMAD.IADD R48, R48, 0x1, -R21 ;  /* 0x0000000130307824 */ /* 0x000fe200078e0a15 */
[----:B------:R-:W-:-:S02]  /*15950*/  LOP3.LUT R21, R0, 0xff, RZ, 0xc0, !PT ;  /* 0x000000ff00157812 */ /* 0x000fc400078ec0ff */
[----:B------:R-:W-:Y:S02]  /*15960*/  SHF.R.U32.HI R39, RZ, 0x8, R34 ;  /* 0x00000008ff277819 */ /* 0x000fe40000011622 */
[----:B------:R-:W-:Y:S02]  /*15970*/  LEA.HI R0, R3, R48, RZ, 0x1c ;  /* 0x0000003003007211 */ /* 0x000fe400078fe0ff */
[----:B------:R-:W-:Y:S02]  /*15980*/  PRMT R45, R21, 0x7604, R20 ;  /* 0x00007604152d7816 */ /* 0x000fe40000000014 */
[----:B------:R-:W-:Y:S02]  /*15990*/  SHF.R.S32.HI R21, RZ, 0x1f, R0 ;  /* 0x0000001fff157819 */ /* 0x000fe40000011400 */
[----:B------:R-:W-:Y:S02]  /*159a0*/  LOP3.LUT R36, R33, 0xff, RZ, 0xc0, !PT ;  /* 0x000000ff21247812 */ /* 0x000fe400078ec0ff */
[----:B------:R-:W-:Y:S01]  /*159b0*/  LEA.HI R21, R21, R0, RZ, 0x2 ;  /* 0x0000000015157211 */ /* 0x000fe200078f10ff */
[----:B------:R-:W-:Y:S01]  /*159c0*/  IMAD.SHL.U32 R0, R0, 0x10, RZ ;  /* 0x0000001000007824 */ /* 0x000fe200078e00ff */
[----:B------:R-:W-:-:S02]  /*159d0*/  LOP3.LUT R38, R34, 0xff, RZ, 0xc0, !PT ;  /* 0x000000ff22267812 */ /* 0x000fc400078ec0ff */
[----:B------:R-:W-:Y:S01]  /*159e0*/  LOP3.LUT R37, R37, 0xff, RZ, 0xc0, !PT ;  /* 0x000000ff25257812 */ /* 0x000fe200078ec0ff */
[----:B------:R-:W-:Y:S01]  /*159f0*/  IMAD.SHL.U32 R21, R21, 0x800, RZ ;  /* 0x0000080015157824 */ /* 0x000fe200078e00ff */
[----:B------:R-:W-:Y:S02]  /*15a00*/  LOP3.LUT R0, R69, 0x30, R0, 0xf8, !PT ;  /* 0x0000003045007812 */ /* 0x000fe400078ef800 */
[----:B------:R-:W-:Y:S02]  /*15a10*/  LOP3.LUT R39, R39, 0xff, RZ, 0xc0, !PT ;  /* 0x000000ff27277812 */ /* 0x000fe400078ec0ff */
[----:B------:R-:W-:Y:S02]  /*15a20*/  LOP3.LUT R0, R0, R68, RZ, 0x3c, !PT ;  /* 0x0000004400007212 */ /* 0x000fe400078e3cff */
[----:B------:R-:W-:Y:S02]  /*15a30*/  LOP3.LUT R21, R21, 0xffffe000, RZ, 0xc0, !PT ;  /* 0xffffe00015157812 */ /* 0x000fe400078ec0ff */
[----:B------:R-:W-:-:S02]  /*15a40*/  PRMT R20, R37, 0x7604, R36 ;  /* 0x0000760425147816 */ /* 0x000fc40000000024 */
[----:B------:R-:W-:Y:S02]  /*15a50*/  IADD3 R21, R0, R67, R21 ;  /* 0x0000004300157210 */ /* 0x000fe40007ffe015 */
[----:B---3--:R-:W-:Y:S02]  /*15a60*/  PRMT R47, R39, 0x7604, R38 ;  /* 0x00007604272f7816 */ /* 0x008fe40000000026 */
[----:B------:R-:W-:Y:S01]  /*15a70*/  SHF.R.U32.HI R37, RZ, 0x8, R35 ;  /* 0x00000008ff257819 */ /* 0x000fe20000011623 */
[----:B------:R-:W-:Y:S01]  /*15a80*/  IMAD.IADD R0, R18, 0x1, R21 ;  /* 0x0000000112007824 */ /* 0x000fe200078e0215 */
[----:B------:R-:W-:Y:S02]  /*15a90*/  SHF.R.U32.HI R39, RZ, 0x8, R28 ;  /* 0x00000008ff277819 */ /* 0x000fe4000001161c */
[----:B------:R-:W-:Y:S02]  /*15aa0*/  SHF.R.U32.HI R40, RZ, 0x8, R29 ;  /* 0x00000008ff287819 */ /* 0x000fe4000001161d */
[----:B------:R-:W-:-:S02]  /*15ab0*/  LOP3.LUT R36, R35, 0xff, RZ, 0xc0, !PT ;  /* 0x000000ff23247812 */ /* 0x000fc400078ec0ff */
[----:B------:R-:W-:Y:S02]  /*15ac0*/  LOP3.LUT R38, R28, 0xff, RZ, 0xc0, !PT ;  /* 0x000000ff1c267812 */ /* 0x000fe400078ec0ff */
[----:B------:R-:W-:Y:S02]  /*15ad0*/  LOP3.LUT R37, R37, 0xff, RZ, 0xc0, !PT ;  /* 0x000000ff25257812 */ /* 0x000fe400078ec0ff */
[----:B------:R-:W-:Y:S02]  /*15ae0*/  LOP3.LUT R39, R39, 0xff, RZ, 0xc0, !PT ;  /* 0x000000ff27277812 */ /* 0x000fe400078ec0ff */
[----:B------:R-:W-:Y:S02]  /*15af0*/  LOP3.LUT R21, R40, 0xff, RZ, 0xc0, !PT ;  /* 0x000000ff28157812 */ /* 0x000fe400078ec0ff */
[----:B------:R-:W0:Y:S01]  /*15b00*/  LDS.128 R40, [R0+0x1e200] ;  /* 0x01e2000000287984 */ /* 0x000e220000000c00 */
[----:B------:R-:W-:Y:S02]  /*15b10*/  PRMT R46, R37, 0x7604, R36 ;  /* 0x00007604252e7816 */ /* 0x000fe40000000024 */
[----:B------:R-:W-:-:S02]  /*15b20*/  PRMT R51, R39, 0x7604, R38 ;  /* 0x0000760427337816 */ /* 0x000fc40000000026 */
[----:B------:R-:W-:Y:S02]  /*15b30*/  SHF.R.U32.HI R53, RZ, 0x8, R31 ;  /* 0x00000008ff357819 */ /* 0x000fe4000001161f */
[----:B------:R-:W-:Y:S02]  /*15b40*/  SHF.R.U32.HI R50, RZ, 0x8, R30 ;  /* 0x00000008ff327819 */ /* 0x000fe4000001161e */
[----:B------:R-:W-:Y:S02]  /*15b50*/  LOP3.LUT R48, R29, 0xff, RZ, 0xc0, !PT ;  /* 0x000000ff1d307812 */ /* 0x000fe400078ec0ff */
[----:B------:R-:W-:Y:S02]  /*15b60*/  LOP3.LUT R52, R31, 0xff, RZ, 0xc0, !PT ;  /* 0x000000ff1f347812 */ /* 0x000fe400078ec0ff */
[----:B------:R-:W-:Y:S02]  /*15b70*/  LOP3.LUT R53, R53, 0xff, RZ, 0xc0, !PT ;  /* 0x000000ff35357812 */ /* 0x000fe400078ec0ff */
[----:B------:R-:W-:-:S02]  /*15b80*/  LOP3.LUT R49, R30, 0xff, RZ, 0xc0, !PT ;  /* 0x000000ff1e317812 */ /* 0x000fc400078ec0ff */
[----:B------:R-:W-:Y:S02]  /*15b90*/  LOP3.LUT R50, R50, 0xff, RZ, 0xc0, !PT ;  /* 0x000000ff32327812 */ /* 0x000fe400078ec0ff */
[----:B------:R-:W-:Y:S02]  /*15ba0*/  PRMT R48, R21, 0x7604, R48 ;  /* 0x0000760415307816 */ /* 0x000fe40000000030 */
[----:B------:R-:W-:Y:S02]  /*15bb0*/  PRMT R52, R53, 0x7604, R52 ;  /* 0x0000760435347816 */ /* 0x000fe40000000034 */
[----:B------:R-:W-:Y:S02]  /*15bc0*/  SHF.R.U32.HI R21, RZ, 0x10, R33 ;  /* 0x00000010ff157819 */ /* 0x000fe40000011621 */
[----:B------:R-:W-:Y:S02]  /*15bd0*/  SHF.R.U32.HI R53, RZ, 0x10, R29 ;  /* 0x00000010ff357819 */ /* 0x000fe4000001161d */
[----:B------:R-:W-:Y:S01]  /*15be0*/  PRMT R57, R50, 0x7604, R49 ;  /* 0x0000760432397816 */ /* 0x000fe20000000031 */
[----:B------:R-:W-:Y:S01]  /*15bf0*/  IMAD.U32 R21, R21, 0x10000, RZ ;  /* 0x0001000015157824 */ /* 0x000fe200078e00ff */
[----:B------:R-:W-:-:S02]  /*15c00*/  SHF.R.U32.HI R49, RZ, 0x10, R35 ;  /* 0x00000010ff317819 */ /* 0x000fc40000011623 */
[----:B------:R-:W-:Y:S02]  /*15c10*/  SHF.L.U32 R53, R53, 0x10, RZ ;  /* 0x0000001035357819 */ /* 0x000fe400000006ff */
[----:B------:R-:W-:Y:S01]  /*15c20*/  SHF.R.U32.HI R59, RZ, 0x10, R31 ;  /* 0x00000010ff3b7819 */ /* 0x000fe2000001161f */
[----:B------:R-:W-:Y:S01]  /*15c30*/  IMAD.U32 R49, R49, 0x10000, RZ ;  /* 0x0001000031317824 */ /* 0x000fe200078e00ff */
[--C-:B------:R-:W-:Y:S02]  /*15c40*/  LOP3.LUT R45, R45, 0xff0000, R32.reuse, 0xf8, !PT ;  /* 0x00ff00002d2d7812 */ /* 0x100fe400078ef820 */
[----:B------:R-:W-:Y:S01]  /*15c50*/  LOP3.LUT R55, R48, 0xff0000, R53, 0xf8, !PT ;  /* 0x00ff000030377812 */ /* 0x000fe200078ef835 */
[----:B------:R-:W-:Y:S01]  /*15c60*/  IMAD.U32 R59, R59, 0x10000, RZ ;  /* 0x000100003b3b7824 */ /* 0x000fe200078e00ff */
[----:B------:R-:W-:Y:S02]  /*15c70*/  LOP3.LUT R21, R20, 0xff0000, R21, 0xf8, !PT ;  /* 0x00ff000014157812 */ /* 0x000fe400078ef815 */
[----:B------:R-:W-:-:S02]  /*15c80*/  LOP3.LUT R32, R45, 0xff000000, R32, 0xf8, !PT ;  /* 0xff0000002d207812 */ /* 0x000fc400078ef820 */
[----:B------:R-:W-:Y:S02]  /*15c90*/  LOP3.LUT R47, R47, 0xff0000, R34, 0xf8, !PT ;  /* 0x00ff00002f2f7812 */ /* 0x000fe400078ef822 */
[----:B------:R-:W-:Y:S02]  /*15ca0*/  LOP3.LUT R45, R51, 0xff0000, R28, 0xf8, !PT ;  /* 0x00ff0000332d7812 */ /* 0x000fe400078ef81c */
[----:B------:R-:W-:Y:S02]  /*15cb0*/  LOP3.LUT R51, R55, 0xff000000, R29, 0xf8, !PT ;  /* 0xff00000037337812 */ /* 0x000fe400078ef81d */
[----:B------:R-:W-:Y:S02]  /*15cc0*/  LOP3.LUT R49, R46, 0xff0000, R49, 0xf8, !PT ;  /* 0x00ff00002e317812 */ /* 0x000fe400078ef831 */
[----:B------:R-:W-:Y:S02]  /*15cd0*/  LOP3.LUT R50, R21, 0xff000000, R33, 0xf8, !PT ;  /* 0xff00000015327812 */ /* 0x000fe400078ef821 */
[----:B------:R-:W-:-:S02]  /*15ce0*/  LOP3.LUT R59, R52, 0xff0000, R59, 0xf8, !PT ;  /* 0x00ff0000343b7812 */ /* 0x000fc400078ef83b */
[----:B------:R-:W-:Y:S02]  /*15cf0*/  LOP3.LUT R20, R47, 0xff000000, R34, 0xf8, !PT ;  /* 0xff0000002f147812 */ /* 0x000fe400078ef822 */
[----:B------:R-:W-:Y:S02]  /*15d00*/  F2FP.F16.E4M3.UNPACK_B R56, R51 ;  /* 0x00000033ff38723e */ /* 0x000fe400020006ff */
[----:B0-----:R-:W-:Y:S02]  /*15d10*/  F2FP.F16.E4M3.UNPACK_B R34, R41 ;  /* 0x00000029ff22723e */ /* 0x001fe400020006ff */
[----:B------:R-:W-:Y:S01]  /*15d20*/  LOP3.LUT R53, R49, 0xff000000, R35, 0xf8, !PT ;  /* 0xff00000031357812 */ /* 0x000fe200078ef823 */
[----:B------:R-:W-:Y:S01]  /*15d30*/  HADD2.F32 R58, -RZ, R56.H0_H0 ;  /* 0x20000038ff3a7230 */ /* 0x000fe20000004100 */
[----:B------:R-:W-:Y:S01]  /*15d40*/  F2FP.F16.E4M3.UNPACK_B R35, R50 ;  /* 0x00000032ff23723e */ /* 0x000fe200020006ff */
[----:B------:R-:W-:Y:S01]  /*15d50*/  HADD2.F32 R29, -RZ, R34.H0_H0 ;  /* 0x20000022ff1d7230 */ /* 0x000fe20000004100 */
[----:B------:R-:W-:Y:S01]  /*15d60*/  LOP3.LUT R59, R59, 0xff000000, R31, 0xf8, !PT ;  /* 0xff0000003b3b7812 */ /* 0x000fe200078ef81f */
[----:B------:R-:W-:Y:S01]  /*15d70*/  HADD2.F32 R56, -RZ, R56.H1_H1 ;  /* 0x30000038ff387230 */ /* 0x000fe20000004100 */
[----:B------:R-:W-:Y:S01]  /*15d80*/  F2FP.F16.E4M3.UNPACK_B R54, R40.H1 ;  /* 0x00000028ff36723e */ /* 0x000fe200030006ff */
[----:B------:R-:W-:Y:S01]  /*15d90*/  HADD2.F32 R34, -RZ, R34.H1_H1 ;  /* 0x30000022ff227230 */ /* 0x000fe20000004100 */
[----:B------:R-:W-:-:S02]  /*15da0*/  LOP3.LUT R21, R57, 0xff0000, R30, 0xf8, !PT ;  /* 0x00ff000039157812 */ /* 0x000fc400078ef81e */
[----:B------:R-:W-:Y:S02]  /*15db0*/  F2FP.F16.E4M3.UNPACK_B R41, R41.H1 ;  /* 0x00000029ff29723e */ /* 0x000fe400030006ff */
[-C--:B------:R-:W-:Y:S02]  /*15dc0*/  F2FP.F16.E4M3.UNPACK_B R49, R43.reuse ;  /* 0x0000002bff31723e */ /* 0x080fe400020006ff */
[----:B------:R-:W-:Y:S02]  /*15dd0*/  F2FP.F16.E4M3.UNPACK_B R55, R43.H1 ;  /* 0x0000002bff37723e */ /* 0x000fe400030006ff */
[----:B------:R-:W-:Y:S02]  /*15de0*/  F2FP.F16.E4M3.UNPACK_B R57, R51.H1 ;  /* 0x00000033ff39723e */ /* 0x000fe400030006ff */
[----:B------:R-:W-:Y:S02]  /*15df0*/  F2FP.F16.E4M3.UNPACK_B R50, R50.H1 ;  /* 0x00000032ff32723e */ /* 0x000fe400030006ff */
[----:B------:R-:W-:Y:S01]  /*15e00*/  LOP3.LUT R45, R45, 0xff000000, R28, 0xf8, !PT ;  /* 0xff0000002d2d7812 */ /* 0x000fe200078ef81c */
[--C-:B------:R-:W-:Y:S01]  /*15e10*/  HADD2.F32 R51, -RZ, R57.reuse.H0_H0 ;  /* 0x20000039ff337230 */ /* 0x100fe20000004100 */
[----:B------:R-:W-:Y:S01]  /*15e20*/  LOP3.LUT R21, R21, 0xff000000, R30, 0xf8, !PT ;  /* 0xff00000015157812 */ /* 0x000fe200078ef81e */
[----:B------:R-:W-:Y:S01]  /*15e30*/  HADD2.F32 R57, -RZ, R57.H1_H1 ;  /* 0x30000039ff397230 */ /* 0x000fe20000004100 */
[----:B------:R-:W-:-:S02]  /*15e40*/  F2FP.F16.E4M3.UNPACK_B R30, R42 ;  /* 0x0000002aff1e723e */ /* 0x000fc400020006ff */
[----:B------:R-:W-:Y:S01]  /*15e50*/  F2FP.F16.E4M3.UNPACK_B R42, R42.H1 ;  /* 0x0000002aff2a723e */ /* 0x000fe200030006ff */
[----:B----4-:R-:W0:Y:S02]  /*15e60*/  LDS.128 R36, [R70+0x1e200] ;  /* 0x01e2000046247984 */ /* 0x010e240000000c00 */
[-C--:B0-----:R-:W-:Y:S02]  /*15e70*/  F2FP.F16.E4M3.UNPACK_B R31, R37.reuse ;  /* 0x00000025ff1f723e */ /* 0x081fe400020006ff */
[----:B------:R-:W-:Y:S02]  /*15e80*/  F2FP.F16.E4M3.UNPACK_B R46, R37.H1 ;  /* 0x00000025ff2e723e */ /* 0x000fe400030006ff */
[-C--:B------:R-:W-:Y:S01]  /*15e90*/  F2FP.F16.E4M3.UNPACK_B R37, R36.reuse ;  /* 0x00000024ff25723e */ /* 0x080fe200020006ff */
[----:B------:R-:W-:Y:S01]  /*15ea0*/  HADD2.F32 R33, -RZ, R31.H0_H0 ;  /* 0x2000001fff217230 */ /* 0x000fe20000004100 */
[----:B------:R-:W-:Y:S01]  /*15eb0*/  F2FP.F16.E4M3.UNPACK_B R47, R36.H1 ;  /* 0x00000024ff2f723e */ /* 0x000fe200030006ff */
[----:B------:R-:W-:Y:S01]  /*15ec0*/  HADD2.F32 R36, -RZ, R35.H0_H0 ;  /* 0x20000023ff247230 */ /* 0x000fe20000004100 */
[-C--:B------:R-:W-:Y:S01]  /*15ed0*/  F2FP.F16.E4M3.UNPACK_B R48, R39.reuse ;  /* 0x00000027ff30723e */ /* 0x080fe200020006ff */
[----:B------:R-:W-:Y:S01]  /*15ee0*/  HADD2.F32 R31, -RZ, R31.H1_H1 ;  /* 0x3000001fff1f7230 */ /* 0x000fe20000004100 */
[----:B------:R-:W-:-:S02]  /*15ef0*/  F2FP.F16.E4M3.UNPACK_B R52, R39.H1 ;  /* 0x00000027ff34723e */ /* 0x000fc400030006ff */
[----:B------:R-:W-:Y:S01]  /*15f00*/  F2FP.F16.E4M3.UNPACK_B R39, R40 ;  /* 0x00000028ff27723e */ /* 0x000fe200020006ff */
[C---:B------:R-:W-:Y:S01]  /*15f10*/  FMUL.FTZ R40, R29.reuse, R58 ;  /* 0x0000003a1d287220 */ /* 0x040fe20000410000 */
[----:B------:R-:W-:Y:S01]  /*15f20*/  FMUL.FTZ R43, R29, R36 ;  /* 0x000000241d2b7220 */ /* 0x000fe20000410000 */
[----:B------:R-:W-:Y:S02]  /*15f30*/  F2FP.F16.E4M3.UNPACK_B R28, R38 ;  /* 0x00000026ff1c723e */ /* 0x000fe400020006ff */
[C---:B------:R-:W-:Y:S01]  /*15f40*/  FFMA.FTZ R29, R33.reuse, R36, -R40 ;  /* 0x00000024211d7223 */ /* 0x040fe20000010828 */
[----:B------:R-:W-:Y:S02]  /*15f50*/  HADD2.F32 R40, -RZ, R35.H1_H1 ;  /* 0x30000023ff287230 */ /* 0x000fe40000004100 */
[----:B------:R-:W-:Y:S01]  /*15f60*/  FFMA.FTZ R33, R33, R58, R43 ;  /* 0x0000003a21217223 */ /* 0x000fe2000001002b */
[----:B------:R-:W-:Y:S02]  /*15f70*/  HADD2.F32 R36, -RZ, R41.H0_H0 ;  /* 0x20000029ff247230 */ /* 0x000fe40000004100 */
[----:B------:R-:W-:Y:S01]  /*15f80*/  FMUL.FTZ R58, R34, R56 ;  /* 0x00000038223a7220 */ /* 0x000fe20000410000 */
[----:B------:R-:W-:-:S02]  /*15f90*/  HADD2.F32 R43, -RZ, R50.H0_H0 ;  /* 0x20000032ff2b7230 */ /* 0x000fc40000004100 */
[-C--:B------:R-:W-:Y:S01]  /*15fa0*/  FMUL.FTZ R61, R34, R40.reuse ;  /* 0x00000028223d7220 */ /* 0x080fe20000410000 */
[--C-:B------:R-:W-:Y:S02]  /*15fb0*/  HADD2.F32 R35, -RZ, R46.reuse.H0_H0 ;  /* 0x2000002eff237230 */ /* 0x100fe40000004100 */
[C---:B------:R-:W-:Y:S01]  /*15fc0*/  FMUL.FTZ R60, R36.reuse, R51 ;  /* 0x00000033243c7220 */ /* 0x040fe20000410000 */
[----:B------:R-:W-:Y:S02]  /*15fd0*/  HADD2.F32 R46, -RZ, R46.H1_H1 ;  /* 0x3000002eff2e7230 */ /* 0x000fe40000004100 */
[-C--:B------:R-:W-:Y:S01]  /*15fe0*/  FMUL.FTZ R62, R36, R43.reuse ;  /* 0x0000002b243e7220 */ /* 0x080fe20000410000 */
[C---:B------:R-:W-:Y:S01]  /*15ff0*/  FFMA.FTZ R36, R31.reuse, R40, -R58 ;  /* 0x000000281f247223 */ /* 0x040fe2000001083a */
[----:B------:R-:W-:Y:S01]  /*16000*/  FFMA.FTZ R34, R31, R56, R61 ;  /* 0x000000381f227223 */ /* 0x000fe2000001003d */
[C---:B------:R-:W-:Y:S01]  /*16010*/  FFMA.FTZ R31, R35.reuse, R43, -R60 ;  /* 0x0000002b231f7223 */ /* 0x040fe2000001083c */
[----:B------:R-:W-:Y:S01]  /*16020*/  F2FP.F16.E4M3.UNPACK_B R58, R59 ;  /* 0x0000003bff3a723e */ /* 0x000fe200020006ff */
[----:B------:R-:W-:Y:S01]  /*16030*/  FFMA.FTZ R35, R35, R51, R62 ;  /* 0x0000003323237223 */ /* 0x000fe2000001003e */
[----:B------:R-:W-:Y:S01]  /*16040*/  HADD2.F32 R40, -RZ, R41.H1_H1 ;  /* 0x30000029ff287230 */ /* 0x000fe20000004100 */
[----:B------:R-:W-:Y:S01]  /*16050*/  F2FP.F16.E4M3.UNPACK_B R38, R38.H1 ;  /* 0x00000026ff26723e */ /* 0x000fe200030006ff */
[----:B------:R-:W-:Y:S01]  /*16060*/  HADD2.F32 R51, -RZ, R50.H1_H1 ;  /* 0x30000032ff337230 */ /* 0x000fe20000004100 */
[----:B------:R-:W-:Y:S01]  /*16070*/  F2FP.F16.E4M3.UNPACK_B R50, R53 ;  /* 0x00000035ff32723e */ /* 0x000fe200020006ff */
[----:B------:R-:W-:-:S02]  /*16080*/  HADD2.F32 R60, -RZ, R58.H0_H0 ;  /* 0x2000003aff3c7230 */ /* 0x000fc40000004100 */
[C---:B------:R-:W-:Y:S01]  /*16090*/  FMUL.FTZ R61, R40.reuse, R57 ;  /* 0x00000039283d7220 */ /* 0x040fe20000410000 */
[----:B------:R-:W-:Y:S02]  /*160a0*/  HADD2.F32 R43, -RZ, R49.H0_H0 ;  /* 0x20000031ff2b7230 */ /* 0x000fe40000004100 */
[-C--:B------:R-:W-:Y:S01]  /*160b0*/  FMUL.FTZ R62, R40, R51.reuse ;  /* 0x00000033283e7220 */ /* 0x080fe20000410000 */
[----:B------:R-:W-:Y:S02]  /*160c0*/  HADD2.F32 R56, -RZ, R50.H0_H0 ;  /* 0x20000032ff387230 */ /* 0x000fe40000004100 */
[----:B------:R-:W-:Y:S01]  /*160d0*/  FFMA.FTZ R40, R46, R51, -R61 ;  /* 0x000000332e287223 */ /* 0x000fe2000001083d */
[----:B------:R-:W-:Y:S02]  /*160e0*/  HADD2.F32 R41, -RZ, R48.H0_H0 ;  /* 0x20000030ff297230 */ /* 0x000fe40000004100 */
[C---:B------:R-:W-:Y:S01]  /*160f0*/  FMUL.FTZ R64, R43.reuse, R60 ;  /* 0x0000003c2b407220 */ /* 0x040fe20000410000 */
[----:B------:R-:W-:Y:S01]  /*16100*/  F2FP.F16.E4M3.UNPACK_B R61, R59.H1 ;  /* 0x0000003bff3d723e */ /* 0x000fe200030006ff */
[-C--:B------:R-:W-:Y:S01]  /*16110*/  FMUL.FTZ R63, R43, R56.reuse ;  /* 0x000000382b3f7220 */ /* 0x080fe20000410000 */
[----:B------:R-:W-:Y:S01]  /*16120*/  F2FP.F16.E4M3.UNPACK_B R53, R53.H1 ;  /* 0x00000035ff35723e */ /* 0x000fe200030006ff */
[----:B------:R-:W-:Y:S01]  /*16130*/  FFMA.FTZ R43, R41, R56, -R64 ;  /* 0x00000038292b7223 */ /* 0x000fe20000010840 */
[----:B------:R-:W-:-:S02]  /*16140*/  HADD2.F32 R58, -RZ, R58.H1_H1 ;  /* 0x3000003aff3a7230 */ /* 0x000fc40000004100 */
[----:B------:R-:W-:Y:S01]  /*16150*/  FFMA.FTZ R46, R46, R57, R62 ;  /* 0x000000392e2e7223 */ /* 0x000fe2000001003e */
[----:B------:R-:W-:Y:S02]  /*16160*/  HADD2.F32 R49, -RZ, R49.H1_H1 ;  /* 0x30000031ff317230 */ /* 0x000fe40000004100 */
[----:B------:R-:W-:Y:S01]  /*16170*/  FFMA.FTZ R41, R41, R60, R63 ;  /* 0x0000003c29297223 */ /* 0x000fe2000001003f */
[----:B------:R-:W-:Y:S01]  /*16180*/  HADD2.F32 R56, -RZ, R50.H1_H1 ;  /* 0x30000032ff387230 */ /* 0x000fe20000004100 */
[----:B------:R-:W-:Y:S01]  /*16190*/  F2FP.SATFINITE.E4M3.F32.PACK_AB_MERGE_C R31, R40, R31, RZ ;  /* 0x0000001f281f723e */ /* 0x000fe200048070ff */
[----:B------:R-:W-:Y:S02]  /*161a0*/  HADD2.F32 R59, -RZ, R61.H0_H0 ;  /* 0x2000003dff3b7230 */ /* 0x000fe40000004100 */
[C---:B------:R-:W-:Y:S01]  /*161b0*/  FMUL.FTZ R63, R49.reuse, R58 ;  /* 0x0000003a313f7220 */ /* 0x040fe20000410000 */
[----:B------:R-:W-:Y:S02]  /*161c0*/  HADD2.F32 R50, -RZ, R55.H0_H0 ;  /* 0x20000037ff327230 */ /* 0x000fe40000004100 */
[----:B------:R-:W-:Y:S01]  /*161d0*/  FMUL.FTZ R49, R49, R56 ;  /* 0x0000003831317220 */ /* 0x000fe20000410000 */
[----:B------:R-:W-:Y:S01]  /*161e0*/  HADD2.F32 R57, -RZ, R53.H0_H0 ;  /* 0x20000035ff397230 */ /* 0x000fe20000004100 */
[----:B------:R-:W-:Y:S01]  /*161f0*/  F2FP.SATFINITE.E4M3.F32.PACK_AB_MERGE_C R35, R46, R35, RZ ;  /* 0x000000232e23723e */ /* 0x000fe200048070ff */
[----:B------:R-:W-:-:S02]  /*16200*/  HADD2.F32 R48, -RZ, R48.H1_H1 ;  /* 0x30000030ff307230 */ /* 0x000fc40000004100 */
[C---:B------:R-:W-:Y:S01]  /*16210*/  FMUL.FTZ R60, R50.reuse, R59 ;  /* 0x0000003b323c7220 */ /* 0x040fe20000410000 */
[----:B------:R-:W-:Y:S02]  /*16220*/  HADD2.F32 R51, -RZ, R52.H0_H0 ;  /* 0x20000034ff337230 */ /* 0x000fe40000004100 */
[----:B------:R-:W-:Y:S01]  /*16230*/  FMUL.FTZ R62, R50, R57 ;  /* 0x00000039323e7220 */ /* 0x000fe20000410000 */
[----:B------:R-:W-:Y:S01]  /*16240*/  F2FP.SATFINITE.E4M3.F32.PACK_AB_MERGE_C R29, R36, R29, R31 ;  /* 0x0000001d241d723e */ /* 0x000fe2000480701f */
[C---:B------:R-:W-:Y:S01]  /*16250*/  FFMA.FTZ R50, R48.reuse, R56, -R63 ;  /* 0x0000003830327223 */ /* 0x040fe2000001083f */
[----:B------:R-:W-:Y:S01]  /*16260*/  FFMA.FTZ R48, R48, R58, R49 ;  /* 0x0000003a30307223 */ /* 0x000fe20000010031 */
[C---:B------:R-:W-:Y:S01]  /*16270*/  FFMA.FTZ R49, R51.reuse, R57, -R60 ;  /* 0x0000003933317223 */ /* 0x040fe2000001083c */
[----:B------:R-:W-:Y:S01]  /*16280*/  F2FP.F16.E4M3.UNPACK_B R60, R45.H1 ;  /* 0x0000002dff3c723e */ /* 0x000fe200030006ff */
[----:B------:R-:W-:Y:S01]  /*16290*/  FFMA.FTZ R51, R51, R59, R62 ;  /* 0x0000003b33337223 */ /* 0x000fe2000001003e */
[----:B------:R-:W-:Y:S01]  /*162a0*/  F2FP.F16.E4M3.UNPACK_B R57, R32.H1 ;  /* 0x00000020ff39723e */ /* 0x000fe200030006ff */
[----:B------:R-:W-:Y:S01]  /*162b0*/  HADD2.F32 R59, -RZ, R53.H1_H1 ;  /* 0x30000035ff3b7230 */ /* 0x000fe20000004100 */
[----:B------:R-:W-:Y:S01]  /*162c0*/  F2FP.SATFINITE.E4M3.F32.PACK_AB_MERGE_C R33, R34, R33, R35 ;  /* 0x000000212221723e */ /* 0x000fe20004807023 */
[----:B------:R-:W-:-:S02]  /*162d0*/  HADD2.F32 R62, -RZ, R61.H1_H1 ;  /* 0x3000003dff3e7230 */ /* 0x000fc40000004100 */
[----:B------:R-:W-:Y:S02]  /*162e0*/  HADD2.F32 R56, -RZ, R55.H1_H1 ;  /* 0x30000037ff387230 */ /* 0x000fe40000004100 */
[----:B------:R-:W-:Y:S02]  /*162f0*/  HADD2.F32 R61, -RZ, R60.H0_H0 ;  /* 0x2000003cff3d7230 */ /* 0x000fe40000004100 */
[----:B------:R-:W-:Y:S02]  /*16300*/  HADD2.F32 R55, -RZ, R54.H0_H0 ;  /* 0x20000036ff377230 */ /* 0x000fe40000004100 */
[C---:B------:R-:W-:Y:S01]  /*16310*/  FMUL.FTZ R64, R56.reuse, R62 ;  /* 0x0000003e38407220 */ /* 0x040fe20000410000 */
[----:B------:R-:W-:Y:S02]  /*16320*/  HADD2.F32 R58, -RZ, R57.H0_H0 ;  /* 0x20000039ff3a7230 */ /* 0x000fe40000004100 */
[----:B------:R-:W-:Y:S01]  /*16330*/  FMUL.FTZ R65, R56, R59 ;  /* 0x0000003b38417220 */ /* 0x000fe20000410000 */
[----:B------:R-:W-:-:S02]  /*16340*/  HADD2.F32 R53, -RZ, R52.H1_H1 ;  /* 0x30000034ff357230 */ /* 0x000fc40000004100 */
[C---:B------:R-:W-:Y:S01]  /*16350*/  FMUL.FTZ R63, R55.reuse, R61 ;  /* 0x0000003d373f7220 */ /* 0x040fe20000410000 */
[----:B------:R-:W-:Y:S02]  /*16360*/  HADD2.F32 R52, -RZ, R47.H0_H0 ;  /* 0x2000002fff347230 */ /* 0x000fe40000004100 */
[----:B------:R-:W-:Y:S01]  /*16370*/  FMUL.FTZ R56, R55, R58 ;  /* 0x0000003a37387220 */ /* 0x000fe20000410000 */
[----:B------:R-:W-:Y:S02]  /*16380*/  HADD2.F32 R60, -RZ, R60.H1_H1 ;  /* 0x3000003cff3c7230 */ /* 0x000fe40000004100 */
[C---:B------:R-:W-:Y:S01]  /*16390*/  FFMA.FTZ R64, R53.reuse, R59, -R64 ;  /* 0x0000003b35407223 */ /* 0x040fe20000010840 */
[----:B------:R-:W-:Y:S02]  /*163a0*/  HADD2.F32 R54, -RZ, R54.H1_H1 ;  /* 0x30000036ff367230 */ /* 0x000fe40000004100 */
[----:B------:R-:W-:Y:S01]  /*163b0*/  FFMA.FTZ R66, R53, R62, R65 ;  /* 0x0000003e35427223 */ /* 0x000fe20000010041 */
[----:B------:R-:W-:-:S02]  /*163c0*/  HADD2.F32 R57, -RZ, R57.H1_H1 ;  /* 0x30000039ff397230 */ /* 0x000fc40000004100 */
[C---:B------:R-:W-:Y:S01]  /*163d0*/  FFMA.FTZ R63, R52.reuse, R58, -R63 ;  /* 0x0000003a343f7223 */ /* 0x040fe2000001083f */
[----:B------:R-:W-:Y:S01]  /*163e0*/  FFMA.FTZ R61, R52, R61, R56 ;  /* 0x0000003d343d7223 */ /* 0x000fe20000010038 */
[----:B------:R-:W-:Y:S01]  /*163f0*/  F2FP.F16.E4M3.UNPACK_B R53, R45 ;  /* 0x0000002dff35723e */ /* 0x000fe200020006ff */
[----:B------:R-:W-:Y:S01]  /*16400*/  HADD2.F32 R47, -RZ, R47.H1_H1 ;  /* 0x3000002fff2f7230 */ /* 0x000fe20000004100 */
[----:B------:R-:W-:Y:S01]  /*16410*/  F2FP.F16.E4M3.UNPACK_B R52, R32 ;  /* 0x00000020ff34723e */ /* 0x000fe200020006ff */
[CC--:B------:R-:W-:Y:S01]  /*16420*/  FMUL.FTZ R32, R54.reuse, R60.reuse ;  /* 0x0000003c36207220 */ /* 0x0c0fe20000410000 */
[----:B------:R-:W-:Y:S01]  /*16430*/  FMUL.FTZ R55, R54, R57 ;  /* 0x0000003936377220 */ /* 0x000fe20000410000 */
[----:B------:R-:W-:Y:S01]  /*16440*/  HADD2.F32 R54, -RZ, R53.H0_H0 ;  /* 0x20000035ff367230 */ /* 0x000fe20000004100 */
[----:B------:R-:W-:Y:S01]  /*16450*/  F2FP.SATFINITE.E4M3.F32.PACK_AB_MERGE_C R49, R64, R49, RZ ;  /* 0x000000314031723e */ /* 0x000fe200048070ff */
[----:B------:R-:W-:Y:S02]  /*16460*/  HADD2.F32 R45, -RZ, R39.H0_H0 ;  /* 0x20000027ff2d7230 */ /* 0x000fe40000004100 */
[C---:B------:R-:W-:Y:S01]  /*16470*/  FFMA.FTZ R62, R47.reuse, R57, -R32 ;  /* 0x000000392f3e7223 */ /* 0x040fe20000010820 */
[----:B------:R-:W-:Y:S01]  /*16480*/  FFMA.FTZ R60, R47, R60, R55 ;  /* 0x0000003c2f3c7223 */ /* 0x000fe20000010037 */
[----:B------:R-:W-:Y:S01]  /*16490*/  HADD2.F32 R47, -RZ, R52.H0_H0 ;  /* 0x20000034ff2f7230 */ /* 0x000fe20000004100 */
[----:B------:R-:W-:Y:S01]  /*164a0*/  F2FP.SATFINITE.E4M3.F32.PACK_AB_MERGE_C R51, R66, R51, RZ ;  /* 0x000000334233723e */ /* 0x000fe200048070ff */
[----:B------:R-:W-:-:S02]  /*164b0*/  HADD2.F32 R32, -RZ, R37.H0_H0 ;  /* 0x20000025ff207230 */ /* 0x000fc40000004100 */
[C---:B------:R-:W-:Y:S01]  /*164c0*/  FMUL.FTZ R55, R45.reuse, R54 ;  /* 0x000000362d377220 */ /* 0x040fe20000410000 */
[----:B------:R-:W-:Y:S02]  /*164d0*/  HADD2.F32 R56, -RZ, R53.H1_H1 ;  /* 0x30000035ff387230 */ /* 0x000fe40000004100 */
[-C--:B------:R-:W-:Y:S01]  /*164e0*/  FMUL.FTZ R45, R45, R47.reuse ;  /* 0x0000002f2d2d7220 */ /* 0x080fe20000410000 */
[----:B------:R-:W-:Y:S02]  /*164f0*/  HADD2.F32 R39, -RZ, R39.H1_H1 ;  /* 0x30000027ff277230 */ /* 0x000fe40000004100 */
[C---:B------:R-:W-:Y:S01]  /*16500*/  FFMA.FTZ R55, R32.reuse, R47, -R55 ;  /* 0x0000002f20377223 */ /* 0x040fe20000010837 */
[----:B------:R-:W-:Y:S01]  /*16510*/  HADD2.F32 R52, -RZ, R52.H1_H1 ;  /* 0x30000034ff347230 */ /* 0x000fe20000004100 */
[----:B------:R-:W-:Y:S01]  /*16520*/  F2FP.F16.E4M3.UNPACK_B R47, R21.H1 ;  /* 0x00000015ff2f723e */ /* 0x000fe200030006ff */
[----:B------:R-:W-:Y:S02]  /*16530*/  HADD2.F32 R37, -RZ, R37.H1_H1 ;  /* 0x30000025ff257230 */ /* 0x000fe40000004100 */
[C---:B------:R-:W-:Y:S01]  /*16540*/  FMUL.FTZ R58, R39.reuse, R56 ;  /* 0x00000038273a7220 */ /* 0x040fe20000410000 */
[----:B------:R-:W-:Y:S01]  /*16550*/  FFMA.FTZ R54, R32, R54, R45 ;  /* 0x0000003620367223 */ /* 0x000fe2000001002d */
[----:B------:R-:W-:Y:S01]  /*16560*/  F2FP.F16.E4M3.UNPACK_B R32, R20.H1 ;  /* 0x00000014ff20723e */ /* 0x000fe200030006ff */
[-C--:B------:R-:W-:Y:S01]  /*16570*/  FMUL.FTZ R45, R39, R52.reuse ;  /* 0x00000034272d7220 */ /* 0x080fe20000410000 */
[----:B------:R-:W-:Y:S01]  /*16580*/  FFMA.FTZ R58, R37, R52, -R58 ;  /* 0x00000034253a7223 */ /* 0x000fe2000001083a */
[----:B------:R-:W-:Y:S01]  /*16590*/  HADD2.F32 R52, -RZ, R47.H0_H0 ;  /* 0x2000002fff347230 */ /* 0x000fe20000004100 */
[----:B------:R-:W-:Y:S01]  /*165a0*/  F2FP.F16.E4M3.UNPACK_B R20, R20 ;  /* 0x00000014ff14723e */ /* 0x000fe200020006ff */
[----:B------:R-:W-:-:S02]  /*165b0*/  HADD2.F32 R39, -RZ, R42.H0_H0 ;  /* 0x2000002aff277230 */ /* 0x000fc40000004100 */
[----:B------:R-:W-:Y:S01]  /*165c0*/  FFMA.FTZ R53, R37, R56, R45 ;  /* 0x0000003825357223 */ /* 0x000fe2000001002d */
[--C-:B------:R-:W-:Y:S01]  /*165d0*/  HADD2.F32 R37, -RZ, R32.reuse.H0_H0 ;  /* 0x20000020ff257230 */ /* 0x100fe20000004100 */
[----:B------:R-:W-:Y:S01]  /*165e0*/  F2FP.SATFINITE.E4M3.F32.PACK_AB_MERGE_C R31, R50, R43, R49 ;  /* 0x0000002b321f723e */ /* 0x000fe20004807031 */
[----:B------:R-:W-:Y:S02]  /*165f0*/  HADD2.F32 R45, -RZ, R32.H1_H1 ;  /* 0x30000020ff2d7230 */ /* 0x000fe40000004100 */
[C---:B------:R-:W-:Y:S01]  /*16600*/  FMUL.FTZ R57, R39.reuse, R52 ;  /* 0x0000003427397220 */ /* 0x040fe20000410000 */
[----:B------:R-:W-:Y:S02]  /*16610*/  HADD2.F32 R32, -RZ, R38.H0_H0 ;  /* 0x20000026ff207230 */ /* 0x000fe40000004100 */
[----:B------:R-:W-:Y:S01]  /*16620*/  FMUL.FTZ R39, R39, R37 ;  /* 0x0000002527277220 */ /* 0x000fe20000410000 */
[----:B------:R-:W-:Y:S01]  /*16630*/  HADD2.F32 R47, -RZ, R47.H1_H1 ;  /* 0x3000002fff2f7230 */ /* 0x000fe20000004100 */
[----:B------:R-:W-:Y:S01]  /*16640*/  F2FP.SATFINITE.E4M3.F32.PACK_AB_MERGE_C R35, R48, R41, R51 ;  /* 0x000000293023723e */ /* 0x000fe20004807033 */
[----:B------:R-:W-:-:S02]  /*16650*/  HADD2.F32 R42, -RZ, R42.H1_H1 ;  /* 0x3000002aff2a7230 */ /* 0x000fc40000004100 */
[C---:B------:R-:W-:Y:S01]  /*16660*/  FFMA.FTZ R57, R32.reuse, R37, -R57 ;  /* 0x0000002520397223 */ /* 0x040fe20000010839 */
[----:B------:R-:W-:Y:S02]  /*16670*/  HADD2.F32 R38, -RZ, R38.H1_H1 ;  /* 0x30000026ff267230 */ /* 0x000fe40000004100 */
[----:B------:R-:W-:Y:S01]  /*16680*/  FFMA.FTZ R52, R32, R52, R39 ;  /* 0x0000003420347223 */ /* 0x000fe20000010027 */
[----:B------:R-:W-:Y:S01]  /*16690*/  F2FP.F16.E4M3.UNPACK_B R39, R21 ;  /* 0x00000015ff27723e */ /* 0x000fe200020006ff */
[C---:B------:R-:W-:Y:S01]  /*166a0*/  FMUL.FTZ R37, R42.reuse, R47 ;  /* 0x0000002f2a257220 */ /* 0x040fe20000410000 */
[-C--:B------:R-:W-:Y:S01]  /*166b0*/  FMUL.FTZ R42, R42, R45.reuse ;  /* 0x0000002d2a2a7220 */ /* 0x080fe20000410000 */
[----:B------:R-:W-:Y:S02]  /*166c0*/  HADD2.F32 R21, -RZ, R30.H0_H0 ;  /* 0x2000001eff157230 */ /* 0x000fe40000004100 */
[C---:B------:R-:W-:Y:S01]  /*166d0*/  FFMA.FTZ R56, R38.reuse, R45, -R37 ;  /* 0x0000002d26387223 */ /* 0x040fe20000010825 */
[----:B------:R-:W-:Y:S01]  /*166e0*/  FFMA.FTZ R59, R38, R47, R42 ;  /* 0x0000002f263b7223 */ /* 0x000fe2000001002a */
[----:B------:R-:W-:-:S02]  /*166f0*/  HADD2.F32 R38, -RZ, R39.H0_H0 ;  /* 0x20000027ff267230 */ /* 0x000fc40000004100 */
[----:B------:R-:W-:Y:S01]  /*16700*/  HADD2.F32 R37, -RZ, R20.H1_H1 ;  /* 0x30000014ff257230 */ /* 0x000fe20000004100 */
[----:B------:R-:W-:Y:S01]  /*16710*/  F2FP.SATFINITE.E4M3.F32.PACK_AB_MERGE_C R56, R56, R57, RZ ;  /* 0x000000393838723e */ /* 0x000fe200048070ff */
[----:B------:R-:W-:Y:S02]  /*16720*/  HADD2.F32 R39, -RZ, R39.H1_H1 ;  /* 0x30000027ff277230 */ /* 0x000fe40000004100 */
[----:B------:R-:W-:Y:S01]  /*16730*/  FMUL.FTZ R45, R21, R38 ;  /* 0x00000026152d7220 */ /* 0x000fe20000410000 */
[----:B------:R-:W-:Y:S01]  /*16740*/  HADD2.F32 R30, -RZ, R30.H1_H1 ;  /* 0x3000001eff1e7230 */ /* 0x000fe20000004100 */
[----:B------:R-:W-:Y:S01]  /*16750*/  F2FP.SATFINITE.E4M3.F32.PACK_AB_MERGE_C R52, R59, R52, RZ ;  /* 0x000000343b34723e */ /* 0x000fe200048070ff */
[----:B------:R-:W-:Y:S02]  /*16760*/  HADD2.F32 R32, -RZ, R20.H0_H0 ;  /* 0x20000014ff207230 */ /* 0x000fe40000004100 */
[--C-:B------:R-:W-:Y:S02]  /*16770*/  HADD2.F32 R20, -RZ, R28.reuse.H0_H0 ;  /* 0x2000001cff147230 */ /* 0x100fe40000004100 */
[----:B------:R-:W-:Y:S01]  /*16780*/  FMUL.FTZ R47, R30, R39 ;  /* 0x000000271e2f7220 */ /* 0x000fe20000410000 */
[----:B------:R-:W-:-:S02]  /*16790*/  HADD2.F32 R28, -RZ, R28.H1_H1 ;  /* 0x3000001cff1c7230 */ /* 0x000fc40000004100 */
[----:B------:R-:W-:Y:S01]  /*167a0*/  FMUL.FTZ R42, R30, R37 ;  /* 0x000000251e2a7220 */ /* 0x000fe20000410000 */
[-C--:B------:R-:W-:Y:S01]  /*167b0*/  FMUL.FTZ R21, R21, R32.reuse ;  /* 0x0000002015157220 */ /* 0x080fe20000410000 */
[----:B------:R-:W-:Y:S01]  /*167c0*/  FFMA.FTZ R30, R20, R32, -R45 ;  /* 0x00000020141e7223 */ /* 0x000fe2000001082d */
[----:B------:R-:W-:Y:S01]  /*167d0*/  F2FP.SATFINITE.E4M3.F32.PACK_AB_MERGE_C R32, R60, R61, RZ ;  /* 0x0000003d3c20723e */ /* 0x000fe200048070ff */
[C---:B------:R-:W-:Y:S01]  /*167e0*/  FFMA.FTZ R47, R28.reuse, R37, -R47 ;  /* 0x000000251c2f7223 */ /* 0x040fe2000001082f */
[----:B------:R-:W-:Y:S01]  /*167f0*/  FFMA.FTZ R42, R28, R39, R42 ;  /* 0x000000271c2a7223 */ /* 0x000fe2000001002a */
[----:B------:R-:W-:Y:S01]  /*16800*/  FFMA.FTZ R21, R20, R38, R21 ;  /* 0x0000002614157223 */ /* 0x000fe20000010015 */
[----:B------:R-:W-:Y:S02]  /*16810*/  F2FP.SATFINITE.E4M3.F32.PACK_AB_MERGE_C R28, R62, R63, RZ ;  /* 0x0000003f3e1c723e */ /* 0x000fe400048070ff */
[----:B------:R-:W-:Y:S02]  /*16820*/  F2FP.SATFINITE.E4M3.F32.PACK_AB_MERGE_C R30, R47, R30, R56 ;  /* 0x0000001e2f1e723e */ /* 0x000fe40004807038 */
[----:B------:R-:W-:-:S02]  /*16830*/  F2FP.SATFINITE.E4M3.F32.PACK_AB_MERGE_C R28, R58, R55, R28 ;  /* 0x000000373a1c723e */ /* 0x000fc4000480701c */
[----:B------:R-:W-:Y:S02]  /*16840*/  F2FP.SATFINITE.E4M3.F32.PACK_AB_MERGE_C R32, R53, R54, R32 ;  /* 0x000000363520723e */ /* 0x000fe40004807020 */
[----:B------:R-:W-:Y:S01]  /*16850*/  F2FP.SATFINITE.E4M3.F32.PACK_AB_MERGE_C R34, R42, R21, R52 ;  /* 0x000000152a22723e */ /* 0x000fe20004807034 */
[----:B------:R0:W-:Y:S04]  /*16860*/  STS.128 [R70+0x1e200], R28 ;  /* 0x01e2001c46007388 */ /* 0x0001e80000000c00 */
[----:B------:R0:W-:Y:S02]  /*16870*/  STS.128 [R0+0x1e200], R32 ;  /* 0x01e2002000007388 */ /* 0x0001e40000000c00 */
.L_x_576:
[----:B------:R-:W-:Y:S05]  /*16880*/  BSYNC B1 ;  /* 0x0000000000017941 */ /* 0x000fea0003800000 */
.L_x_575:
[----:B------:R-:W-:Y:S04]  /*16890*/  BSSY B1, `(.L_x_577) ;  /* 0x0000101000017945 */ /* 0x000fe80003800000 */
[----:B------:R-:W-:Y:S05]  /*168a0*/  @P1 BRA `(.L_x_578) ;  /* 0x0000000c00fc1947 */ /* 0x000fea0003800000 */
[----:B------:R-:W4:Y:S01]  /*168b0*/  LDL R59, [R1+0x12c] ;  /* 0x00012c00013b7983 */ /* 0x000f220000100800 */
[----:B0----5:R-:W-:Y:S02]  /*168c0*/  SHF.R.U32.HI R0, RZ, 0x8, R12 ;  /* 0x00000008ff007819 */ /* 0x021fe4000001160c */
[----:B------:R-:W-:Y:S02]  /*168d0*/  LOP3.LUT R21, R12, 0xff, RZ, 0xc0, !PT ;  /* 0x000000ff0c157812 */ /* 0x000fe400078ec0ff */
[----:B------:R-:W-:Y:S02]  /*168e0*/  LOP3.LUT R20, R0, 0xff, RZ, 0xc0, !PT ;  /* 0x000000ff00147812 */ /* 0x000fe400078ec0ff */
[----:B------:R-:W-:Y:S02]  /*168f0*/  LEA.HI R0, R3, R226, RZ, 0x1c ;  /* 0x000000e203007211 */ /* 0x000fe400078fe0ff */
[----:B--2---:R-:W-:Y:S02]  /*16900*/  PRMT R37, R20, 0x7604, R21 ;  /* 0x0000760414257816 */ /* 0x004fe40000000015 */
[----:B------:R-:W-:-:S02]  /*16910*/  SHF.R.S32.HI R21, RZ, 0x1f, R0 ;  /* 0x0000001fff157819 */ /* 0x000fc40000011400 */
[----:B------:R-:W-:Y:S02]  /*16920*/  SHF.R.U32.HI R28, RZ, 0x8, R13 ;  /* 0x00000008ff1c7819 */ /* 0x000fe4000001160d */
[----:B------:R-:W-:Y:S01]  /*16930*/  LEA.HI R21, R21, R0, RZ, 0x2 ;  /* 0x0000000015157211 */ /* 0x000fe200078f10ff */
[----:B------:R-:W-:Y:S01]  /*16940*/  IMAD.SHL.U32 R0, R0, 0x10, RZ ;  /* 0x0000001000007824 */ /* 0x000fe200078e00ff */
[----:B------:R-:W-:Y:S02]  /*16950*/  LOP3.LUT R29, R13, 0xff, RZ, 0xc0, !PT ;  /* 0x000000ff0d1d7812 */ /* 0x000fe400078ec0ff */
[----:B------:R-:W-:Y:S01]  /*16960*/  LOP3.LUT R28, R28, 0xff, RZ, 0xc0, !PT ;  /* 0x000000ff1c1c7812 */ /* 0x000fe200078ec0ff */
[----:B------:R-:W-:Y:S01]  /*16970*/  IMAD.SHL.U32 R21, R21, 0x800, RZ ;  /* 0x0000080015157824 */ /* 0x000fe200078e00ff */
[----:B------:R-:W-:Y:S02]  /*16980*/  LOP3.LUT R0, R69, 0x30, R0, 0xf8, !PT ;  /* 0x0000003045007812 */ /* 0x000fe400078ef800 */
[----:B------:R-:W-:-:S02]  /*16990*/  SHF.R.U32.HI R30, RZ, 0x8, R4 ;  /* 0x00000008ff1e7819 */ /* 0x000fc40000011604 */
[----:B------:R-:W-:Y:S02]  /*169a0*/  LOP3.LUT R0, R0, R68, RZ, 0x3c, !PT ;  /* 0x0000004400007212 */ /* 0x000fe400078e3cff */
[----:B------:R-:W-:Y:S02]  /*169b0*/  LOP3.LUT R21, R21, 0xffffe000, RZ, 0xc0, !PT ;  /* 0xffffe00015157812 */ /* 0x000fe400078ec0ff */
[----:B------:R-:W-:Y:S02]  /*169c0*/  SHF.R.U32.HI R20, RZ, 0x8, R14 ;  /* 0x00000008ff147819 */ /* 0x000fe4000001160e */
[----:B------:R-:W-:Y:S02]  /*169d0*/  PRMT R36, R28, 0x7604, R29 ;  /* 0x000076041c247816 */ /* 0x000fe4000000001d */
[----:B------:R-:W-:Y:S02]  /*169e0*/  LOP3.LUT R33, R4, 0xff, RZ, 0xc0, !PT ;  /* 0x000000ff04217812 */ /* 0x000fe400078ec0ff */
[----:B------:R-:W-:-:S02]  /*169f0*/  LOP3.LUT R30, R30, 0xff, RZ, 0xc0, !PT ;  /* 0x000000ff1e1e7812 */ /* 0x000fc400078ec0ff */
[----:B------:R-:W-:Y:S02]  /*16a00*/  IADD3 R21, R0, R67, R21 ;  /* 0x0000004300157210 */ /* 0x000fe40007ffe015 */
[----:B------:R-:W-:Y:S02]  /*16a10*/  LOP3.LUT R29, R14, 0xff, RZ, 0xc0, !PT ;  /* 0x000000ff0e1d7812 */ /* 0x000fe400078ec0ff */
[----:B------:R-:W-:Y:S02]  /*16a20*/  LOP3.LUT R20, R20, 0xff, RZ, 0xc0, !PT ;  /* 0x000000ff14147812 */ /* 0x000fe400078ec0ff */
[----:B------:R-:W-:Y:S02]  /*16a30*/  SHF.R.U32.HI R0, RZ, 0x8, R5 ;  /* 0x00000008ff007819 */ /* 0x000fe40000011605 */
[----:B------:R-:W-:Y:S02]  /*16a40*/  PRMT R45, R30, 0x7604, R33 ;  /* 0x000076041e2d7816 */ /* 0x000fe40000000021 */
[----:B------:R-:W-:-:S02]  /*16a50*/  SHF.R.U32.HI R28, RZ, 0x8, R15 ;  /* 0x00000008ff1c7819 */ /* 0x000fc4000001160f */
[----:B------:R-:W-:Y:S02]  /*16a60*/  PRMT R39, R20, 0x7604, R29 ;  /* 0x0000760414277816 */ /* 0x000fe4000000001d */
[----:B------:R-:W-:Y:S02]  /*16a70*/  LOP3.LUT R33, R5, 0xff, RZ, 0xc0, !PT ;  /* 0x000000ff05217812 */ /* 0x000fe400078ec0ff */
[----:B------:R-:W-:Y:S02]  /*16a80*/  SHF.R.U32.HI R32, RZ, 0x8, R7 ;  /* 0x00000008ff207819 */ /* 0x000fe40000011607 */
[----:B------:R-:W-:Y:S02]  /*16a90*/  LOP3.LUT R0, R0, 0xff, RZ, 0xc0, !PT ;  /* 0x000000ff00007812 */ /* 0x000fe400078ec0ff */
[----:B------:R-:W-:Y:S02]  /*16aa0*/  SHF.R.U32.HI R20, RZ, 0x8, R6 ;  /* 0x00000008ff147819 */ /* 0x000fe40000011606 */
[----:B------:R-:W-:-:S02]  /*16ab0*/  LOP3.LUT R31, R15, 0xff, RZ, 0xc0, !PT ;  /* 0x000000ff0f1f7812 */ /* 0x000fc400078ec0ff */
[----:B------:R-:W-:Y:S02]  /*16ac0*/  LOP3.LUT R28, R28, 0xff, RZ, 0xc0, !PT ;  /* 0x000000ff1c1c7812 */ /* 0x000fe400078ec0ff */
[----:B------:R-:W-:Y:S02]  /*16ad0*/  LOP3.LUT R35, R6, 0xff, RZ, 0xc0, !PT ;  /* 0x000000ff06237812 */ /* 0x000fe400078ec0ff */
[----:B------:R-:W-:Y:S02]  /*16ae0*/  LOP3.LUT R32, R32, 0xff, RZ, 0xc0, !PT ;  /* 0x000000ff20207812 */ /* 0x000fe400078ec0ff */
[----:B---3--:R-:W-:Y:S01]  /*16af0*/  PRMT R47, R0, 0x7604, R33 ;  /* 0x00007604002f7816 */ /* 0x008fe20000000021 */
[----:B------:R-:W-:Y:S01]  /*16b00*/  IMAD.IADD R0, R18, 0x1, R21 ;  /* 0x0000000112007824 */ /* 0x000fe200078e0215 */
[----:B------:R-:W-:Y:S02]  /*16b10*/  LOP3.LUT R20, R20, 0xff, RZ, 0xc0, !PT ;  /* 0x000000ff14147812 */ /* 0x000fe400078ec0ff */
[----:B------:R-:W-:-:S02]  /*16b20*/  LOP3.LUT R41, R7, 0xff, RZ, 0xc0, !PT ;  /* 0x000000ff07297812 */ /* 0x000fc400078ec0ff */
[----:B------:R-:W-:Y:S02]  /*16b30*/  PRMT R43, R28, 0x7604, R31 ;  /* 0x000076041c2b7816 */ /* 0x000fe4000000001f */
[----:B------:R-:W-:Y:S02]  /*16b40*/  PRMT R49, R20, 0x7604, R35 ;  /* 0x0000760414317816 */ /* 0x000fe40000000023 */
[----:B------:R-:W-:Y:S02]  /*16b50*/  PRMT R42, R32, 0x7604, R41 ;  /* 0x00007604202a7816 */ /* 0x000fe40000000029 */
[----:B------:R-:W0:Y:S01]  /*16b60*/  LDS.128 R32, [R0+0x1e200] ;  /* 0x01e2000000207984 */ /* 0x000e220000000c00 */
[----:B------:R-:W-:Y:S02]  /*16b70*/  SHF.R.U32.HI R21, RZ, 0x10, R13 ;  /* 0x00000010ff157819 */ /* 0x000fe4000001160d */
[----:B------:R-:W-:Y:S02]  /*16b80*/  SHF.R.U32.HI R38, RZ, 0x10, R14 ;  /* 0x00000010ff267819 */ /* 0x000fe4000001160e */
[----:B------:R-:W-:-:S02]  /*16b90*/  LOP3.LUT R21, R21, 0xff, RZ, 0xc0, !PT ;  /* 0x000000ff15157812 */ /* 0x000fc400078ec0ff */
[----:B------:R-:W-:Y:S02]  /*16ba0*/  LOP3.LUT R38, R38, 0xff, RZ, 0xc0, !PT ;  /* 0x000000ff26267812 */ /* 0x000fe400078ec0ff */
[----:B------:R-:W-:Y:S02]  /*16bb0*/  PRMT R21, R21, 0x7054, R36 ;  /* 0x0000705415157816 */ /* 0x000fe40000000024 */
[----:B------:R-:W-:Y:S02]  /*16bc0*/  SHF.R.U32.HI R20, RZ, 0x10, R12 ;  /* 0x00000010ff147819 */ /* 0x000fe4000001160c */
[----:B------:R-:W-:Y:S02]  /*16bd0*/  SHF.R.U32.HI R36, RZ, 0x10, R5 ;  /* 0x00000010ff247819 */ /* 0x000fe40000011605 */
[----:B------:R-:W-:Y:S02]  /*16be0*/  SHF.R.U32.HI R40, RZ, 0x10, R15 ;  /* 0x00000010ff287819 */ /* 0x000fe4000001160f */
[----:B------:R-:W-:-:S02]  /*16bf0*/  PRMT R41, R38, 0x7054, R39 ;  /* 0x0000705426297816 */ /* 0x000fc40000000027 */
[----:B------:R-:W-:Y:S02]  /*16c00*/  LOP3.LUT R20, R20, 0xff, RZ, 0xc0, !PT ;  /* 0x000000ff14147812 */ /* 0x000fe400078ec0ff */
[----:B------:R-:W-:Y:S02]  /*16c10*/  SHF.R.U32.HI R39, RZ, 0x10, R7 ;  /* 0x00000010ff277819 */ /* 0x000fe40000011607 */
[----:B------:R-:W-:Y:S02]  /*16c20*/  LOP3.LUT R36, R36, 0xff, RZ, 0xc0, !PT ;  /* 0x000000ff24247812 */ /* 0x000fe400078ec0ff */
[----:B------:R-:W-:Y:S02]  /*16c30*/  LOP3.LUT R40, R40, 0xff, RZ, 0xc0, !PT ;  /* 0x000000ff28287812 */ /* 0x000fe400078ec0ff */
[----:B------:R-:W-:Y:S02]  /*16c40*/  PRMT R37, R20, 0x7054, R37 ;  /* 0x0000705414257816 */ /* 0x000fe40000000025 */
[----:B------:R-:W-:-:S02]  /*16c50*/  SHF.R.U32.HI R38, RZ, 0x10, R6 ;  /* 0x00000010ff267819 */ /* 0x000fc40000011606 */
[----:B------:R-:W-:Y:S02]  /*16c60*/  LOP3.LUT R39, R39, 0xff, RZ, 0xc0, !PT ;  /* 0x000000ff27277812 */ /* 0x000fe400078ec0ff */
[----:B------:R-:W-:Y:S02]  /*16c70*/  PRMT R47, R36, 0x7054, R47 ;  /* 0x00007054242f7816 */ /* 0x000fe4000000002f */
[----:B------:R-:W-:Y:S02]  /*16c80*/  SHF.R.U32.HI R20, RZ, 0x10, R4 ;  /* 0x00000010ff147819 */ /* 0x000fe40000011604 */
[----:B------:R-:W-:Y:S02]  /*16c90*/  PRMT R43, R40, 0x7054, R43 ;  /* 0x00007054282b7816 */ /* 0x000fe4000000002b */
[----:B------:R-:W-:Y:S02]  /*16ca0*/  LOP3.LUT R38, R38, 0xff, RZ, 0xc0, !PT ;  /* 0x000000ff26267812 */ /* 0x000fe400078ec0ff */
[----:B------:R-:W-:-:S02]  /*16cb0*/  PRMT R51, R39, 0x7054, R42 ;  /* 0x0000705427337816 */ /* 0x000fc4000000002a */
[----:B------:R-:W-:Y:S02]  /*16cc0*/  LOP3.LUT R47, R47, 0xff000000, R5, 0xf8, !PT ;  /* 0xff0000002f2f7812 */ /* 0x000fe400078ef805 */
[----:B------:R-:W-:Y:S02]  /*16cd0*/  LOP3.LUT R20, R20, 0xff, RZ, 0xc0, !PT ;  /* 0x000000ff14147812 */ /* 0x000fe400078ec0ff */
[----:B------:R-:W-:Y:S02]  /*16ce0*/  LOP3.LUT R39, R21, 0xff000000, R13, 0xf8, !PT ;  /* 0xff00000015277812 */ /* 0x000fe400078ef80d */
[----:B------:R-:W-:Y:S02]  /*16cf0*/  LOP3.LUT R46, R43, 0xff000000, R15, 0xf8, !PT ;  /* 0xff0000002b2e7812 */ /* 0x000fe400078ef80f */
[----:B------:R-:W-:Y:S02]  /*16d00*/  PRMT R49, R38, 0x7054, R49 ;  /* 0x0000705426317816 */ /* 0x000fe40000000031 */
[----:B------:R-:W-:-:S02]  /*16d10*/  F2FP.F16.E4M3.UNPACK_B R48, R47 ;  /* 0x0000002fff30723e */ /* 0x000fc400020006ff */
[----:B0-----:R-:W-:Y:S02]  /*16d20*/  F2FP.F16.E4M3.UNPACK_B R15, R33 ;  /* 0x00000021ff0f723e */ /* 0x001fe400020006ff */
[----:B------:R-:W-:Y:S02]  /*16d30*/  PRMT R45, R20, 0x7054, R45 ;  /* 0x00007054142d7816 */ /* 0x000fe4000000002d */
[----:B------:R-:W-:Y:S02]  /*16d40*/  LOP3.LUT R20, R37, 0xff000000, R12, 0xf8, !PT ;  /* 0xff00000025147812 */ /* 0x000fe400078ef80c */
[----:B------:R-:W-:Y:S02]  /*16d50*/  LOP3.LUT R12, R41, 0xff000000, R14, 0xf8, !PT ;  /* 0xff000000290c7812 */ /* 0x000fe400078ef80e */
[----:B------:R-:W-:Y:S01]  /*16d60*/  LOP3.LUT R5, R49, 0xff000000, R6, 0xf8, !PT ;  /* 0xff00000031057812 */ /* 0x000fe200078ef806 */
[--C-:B------:R-:W-:Y:S01]  /*16d70*/  HADD2.F32 R6, -RZ, R15.reuse.H0_H0 ;  /* 0x2000000fff067230 */ /* 0x100fe20000004100 */
[----:B------:R-:W-:Y:S01]  /*16d80*/  LOP3.LUT R37, R45, 0xff000000, R4, 0xf8, !PT ;  /* 0xff0000002d257812 */ /* 0x000fe200078ef804 */
[----:B------:R-:W-:Y:S01]  /*16d90*/  HADD2.F32 R15, -RZ, R15.H1_H1 ;  /* 0x3000000fff0f7230 */ /* 0x000fe20000004100 */
[----:B------:R-:W-:-:S02]  /*16da0*/  F2FP.F16.E4M3.UNPACK_B R42, R35 ;  /* 0x00000023ff2a723e */ /* 0x000fc400020006ff */
[----:B------:R-:W-:Y:S02]  /*16db0*/  F2FP.F16.E4M3.UNPACK_B R45, R35.H1 ;  /* 0x00000023ff2d723e */ /* 0x000fe400030006ff */
[-C--:B------:R-:W-:Y:S02]  /*16dc0*/  F2FP.F16.E4M3.UNPACK_B R35, R32.reuse ;  /* 0x00000020ff23723e */ /* 0x080fe400020006ff */
[----:B------:R-:W-:Y:S02]  /*16dd0*/  F2FP.F16.E4M3.UNPACK_B R43, R32.H1 ;  /* 0x00000020ff2b723e */ /* 0x000fe400030006ff */
[----:B------:R-:W-:Y:S02]  /*16de0*/  F2FP.F16.E4M3.UNPACK_B R33, R33.H1 ;  /* 0x00000021ff21723e */ /* 0x000fe400030006ff */
[----:B------:R-:W-:Y:S02]  /*16df0*/  F2FP.F16.E4M3.UNPACK_B R47, R47.H1 ;  /* 0x0000002fff2f723e */ /* 0x000fe400030006ff */
[----:B------:R-:W-:-:S02]  /*16e00*/  LOP3.LUT R51, R51, 0xff000000, R7, 0xf8, !PT ;  /* 0xff00000033337812 */ /* 0x000fc400078ef807 */
[-C--:B------:R-:W-:Y:S01]  /*16e10*/  F2FP.F16.E4M3.UNPACK_B R7, R34.reuse ;  /* 0x00000022ff07723e */ /* 0x080fe200020006ff */
[----:B------:R-:W-:Y:S01]  /*16e20*/  HADD2.F32 R49, -RZ, R47.H0_H0 ;  /* 0x2000002fff317230 */ /* 0x000fe20000004100 */
[----:B------:R-:W-:Y:S01]  /*16e30*/  F2FP.F16.E4M3.UNPACK_B R34, R34.H1 ;  /* 0x00000022ff22723e */ /* 0x000fe200030006ff */
[----:B----4-:R-:W0:Y:S02]  /*16e40*/  LDS.128 R28, [R59+0x1e200] ;  /* 0x01e200003b1c7984 */ /* 0x010e240000000c00 */
[-C--:B0-----:R-:W-:Y:S02]  /*16e50*/  F2FP.F16.E4M3.UNPACK_B R21, R28.reuse ;  /* 0x0000001cff15723e */ /* 0x081fe400020006ff */
[----:B------:R-:W-:Y:S02]  /*16e60*/  F2FP.F16.E4M3.UNPACK_B R40, R28.H1 ;  /* 0x0000001cff28723e */ /* 0x000fe400030006ff */
[----:B------:R-:W-:Y:S02]  /*16e70*/  F2FP.F16.E4M3.UNPACK_B R28, R39 ;  /* 0x00000027ff1c723e */ /* 0x000fe400020006ff */
[----:B------:R-:W-:-:S02]  /*16e80*/  F2FP.F16.E4M3.UNPACK_B R14, R29 ;  /* 0x0000001dff0e723e */ /* 0x000fc400020006ff */
[-C--:B------:R-:W-:Y:S02]  /*16e90*/  F2FP.F16.E4M3.UNPACK_B R38, R31.reuse ;  /* 0x0000001fff26723e */ /* 0x080fe400020006ff */
[----:B------:R-:W-:Y:S01]  /*16ea0*/  F2FP.F16.E4M3.UNPACK_B R41, R31.H1 ;  /* 0x0000001fff29723e */ /* 0x000fe200030006ff */
[----:B------:R-:W-:Y:S01]  /*16eb0*/  HADD2.F32 R31, -RZ, R48.H0_H0 ;  /* 0x20000030ff1f7230 */ /* 0x000fe20000004100 */
[----:B------:R-:W-:Y:S01]  /*16ec0*/  F2FP.F16.E4M3.UNPACK_B R36, R29.H1 ;  /* 0x0000001dff24723e */ /* 0x000fe200030006ff */
[----:B------:R-:W-:Y:S01]  /*16ed0*/  HADD2.F32 R29, -RZ, R28.H0_H0 ;  /* 0x2000001cff1d7230 */ /* 0x000fe20000004100 */
[----:B------:R-:W-:Y:S01]  /*16ee0*/  F2FP.F16.E4M3.UNPACK_B R39, R39.H1 ;  /* 0x00000027ff27723e */ /* 0x000fe200030006ff */
[----:B------:R-:W-:Y:S02]  /*16ef0*/  HADD2.F32 R13, -RZ, R14.H0_H0 ;  /* 0x2000000eff0d7230 */ /* 0x000fe40000004100 */
[----:B------:R-:W-:Y:S01]  /*16f00*/  FMUL.FTZ R32, R6, R31 ;  /* 0x0000001f06207220 */ /* 0x000fe20000410000 */
[----:B------:R-:W-:-:S02]  /*16f10*/  HADD2.F32 R48, -RZ, R48.H1_H1 ;  /* 0x30000030ff307230 */ /* 0x000fc40000004100 */
[-C--:B------:R-:W-:Y:S01]  /*16f20*/  FMUL.FTZ R50, R6, R29.reuse ;  /* 0x0000001d06327220 */ /* 0x080fe20000410000 */
[----:B------:R-:W-:Y:S02]  /*16f30*/  HADD2.F32 R14, -RZ, R14.H1_H1 ;  /* 0x3000000eff0e7230 */ /* 0x000fe40000004100 */
[C---:B------:R-:W-:Y:S01]  /*16f40*/  FFMA.FTZ R6, R13.reuse, R29, -R32 ;  /* 0x0000001d0d067223 */ /* 0x040fe20000010820 */
[----:B------:R-:W-:Y:S02]  /*16f50*/  HADD2.F32 R32, -RZ, R39.H0_H0 ;  /* 0x20000027ff207230 */ /* 0x000fe40000004100 */
[----:B------:R-:W-:Y:S01]  /*16f60*/  FFMA.FTZ R13, R13, R31, R50 ;  /* 0x0000001f0d0d7223 */ /* 0x000fe20000010032 */
[----:B------:R-:W-:Y:S02]  /*16f70*/  HADD2.F32 R31, -RZ, R28.H1_H1 ;  /* 0x3000001cff1f7230 */ /* 0x000fe40000004100 */
[----:B------:R-:W-:Y:S01]  /*16f80*/  FMUL.FTZ R53, R15, R48 ;  /* 0x000000300f357220 */ /* 0x000fe20000410000 */
[----:B------:R-:W-:Y:S01]  /*16f90*/  HADD2.F32 R28, -RZ, R33.H0_H0 ;  /* 0x20000021ff1c7230 */ /* 0x000fe20000004100 */
[----:B------:R-:W-:Y:S01]  /*16fa0*/  F2FP.F16.E4M3.UNPACK_B R4, R30 ;  /* 0x0000001eff04723e */ /* 0x000fe200020006ff */
[----:B------:R-:W-:-:S02]  /*16fb0*/  HADD2.F32 R29, -RZ, R36.H0_H0 ;  /* 0x20000024ff1d7230 */ /* 0x000fc40000004100 */
[-C--:B------:R-:W-:Y:S01]  /*16fc0*/  FMUL.FTZ R55, R15, R31.reuse ;  /* 0x0000001f0f377220 */ /* 0x080fe20000410000 */
[----:B------:R-:W-:Y:S01]  /*16fd0*/  FFMA.FTZ R15, R14, R31, -R53 ;  /* 0x0000001f0e0f7223 */ /* 0x000fe20000010835 */
[C---:B------:R-:W-:Y:S01]  /*16fe0*/  FMUL.FTZ R50, R28.reuse, R49 ;  /* 0x000000311c327220 */ /* 0x040fe20000410000 */
[----:B------:R-:W-:Y:S01]  /*16ff0*/  FMUL.FTZ R52, R28, R32 ;  /* 0x000000201c347220 */ /* 0x000fe20000410000 */
[----:B------:R-:W-:Y:S02]  /*17000*/  HADD2.F32 R39, -RZ, R39.H1_H1 ;  /* 0x30000027ff277230 */ /* 0x000fe40000004100 */
[----:B------:R-:W-:Y:S01]  /*17010*/  FFMA.FTZ R14, R14, R48, R55 ;  /* 0x000000300e0e7223 */ /* 0x000fe20000010037 */
[C---:B------:R-:W-:Y:S01]  /*17020*/  FFMA.FTZ R28, R29.reuse, R32, -R50 ;  /* 0x000000201d1c7223 */ /* 0x040fe20000010832 */
[----:B------:R-:W-:Y:S01]  /*17030*/  F2FP.F16.E4M3.UNPACK_B R50, R51 ;  /* 0x00000033ff32723e */ /* 0x000fe200020006ff */
[----:B------:R-:W-:Y:S01]  /*17040*/  FFMA.FTZ R29, R29, R49, R52 ;  /* 0x000000311d1d7223 */ /* 0x000fe20000010034 */
[----:B------:R-:W-:Y:S01]  /*17050*/  HADD2.F32 R49, -RZ, R47.H1_H1 ;  /* 0x3000002fff317230 */ /* 0x000fe20000004100 */
[----:B------:R-:W-:Y:S01]  /*17060*/  F2FP.F16.E4M3.UNPACK_B R47, R46 ;  /* 0x0000002eff2f723e */ /* 0x000fe200020006ff */
[----:B------:R-:W-:Y:S01]  /*17070*/  HADD2.F32 R33, -RZ, R33.H1_H1 ;  /* 0x30000021ff217230 */ /* 0x000fe20000004100 */
[----:B------:R-:W-:Y:S01]  /*17080*/  F2FP.F16.E4M3.UNPACK_B R51, R51.H1 ;  /* 0x00000033ff33723e */ /* 0x000fe200030006ff */
[----:B------:R-:W-:Y:S01]  /*17090*/  HADD2.F32 R52, -RZ, R50.H0_H0 ;  /* 0x20000032ff347230 */ /* 0x000fe20000004100 */
[----:B------:R-:W-:Y:S01]  /*170a0*/  F2FP.F16.E4M3.UNPACK_B R30, R30.H1 ;  /* 0x0000001eff1e723e */ /* 0x000fe200030006ff */
[----:B------:R-:W-:-:S02]  /*170b0*/  HADD2.F32 R31, -RZ, R42.H0_H0 ;  /* 0x2000002aff1f7230 */ /* 0x000fc40000004100 */
[C---:B------:R-:W-:Y:S01]  /*170c0*/  FMUL.FTZ R53, R33.reuse, R49 ;  /* 0x0000003121357220 */ /* 0x040fe20000410000 */
[----:B------:R-:W-:Y:S02]  /*170d0*/  HADD2.F32 R48, -RZ, R47.H0_H0 ;  /* 0x2000002fff307230 */ /* 0x000fe40000004100 */
[----:B------:R-:W-:Y:S01]  /*170e0*/  FMUL.FTZ R54, R33, R39 ;  /* 0x0000002721367220 */ /* 0x000fe20000410000 */
[----:B------:R-:W-:Y:S02]  /*170f0*/  HADD2.F32 R32, -RZ, R38.H0_H0 ;  /* 0x20000026ff207230 */ /* 0x000fe40000004100 */
[C---:B------:R-:W-:Y:S01]  /*17100*/  FMUL.FTZ R33, R31.reuse, R52 ;  /* 0x000000341f217220 */ /* 0x040fe20000410000 */
[----:B------:R-:W-:Y:S02]  /*17110*/  HADD2.F32 R36, -RZ, R36.H1_H1 ;  /* 0x30000024ff247230 */ /* 0x000fe40000004100 */
[----:B------:R-:W-:Y:S01]  /*17120*/  FMUL.FTZ R55, R31, R48 ;  /* 0x000000301f377220 */ /* 0x000fe20000410000 */
[----:B------:R-:W-:-:S02]  /*17130*/  HADD2.F32 R50, -RZ, R50.H1_H1 ;  /* 0x30000032ff327230 */ /* 0x000fc40000004100 */
[----:B------:R-:W-:Y:S01]  /*17140*/  FFMA.FTZ R33, R32, R48, -R33 ;  /* 0x0000003020217223 */ /* 0x000fe20000010821 */
[----:B------:R-:W-:Y:S02]  /*17150*/  HADD2.F32 R48, -RZ, R47.H1_H1 ;  /* 0x3000002fff307230 */ /* 0x000fe40000004100 */
[C---:B------:R-:W-:Y:S01]  /*17160*/  FFMA.FTZ R31, R36.reuse, R39, -R53 ;  /* 0x00000027241f7223 */ /* 0x040fe20000010835 */
[----:B------:R-:W-:Y:S01]  /*17170*/  F2FP.F16.E4M3.UNPACK_B R47, R46.H1 ;  /* 0x0000002eff2f723e */ /* 0x000fe200030006ff */
[----:B------:R-:W-:Y:S02]  /*17180*/  HADD2.F32 R39, -RZ, R38.H1_H1 ;  /* 0x30000026ff277230 */ /* 0x000fe40000004100 */
[----:B------:R-:W-:Y:S01]  /*17190*/  FFMA.FTZ R36, R36, R49, R54 ;  /* 0x0000003124247223 */ /* 0x000fe20000010036 */
[----:B------:R-:W-:Y:S02]  /*171a0*/  HADD2.F32 R38, -RZ, R42.H1_H1 ;  /* 0x3000002aff267230 */ /* 0x000fe40000004100 */
[----:B------:R-:W-:Y:S01]  /*171b0*/  FFMA.FTZ R32, R32, R52, R55 ;  /* 0x0000003420207223 */ /* 0x000fe20000010037 */
[----:B------:R-:W-:-:S02]  /*171c0*/  HADD2.F32 R53, -RZ, R51.H0_H0 ;  /* 0x20000033ff357230 */ /* 0x000fc40000004100 */
[----:B------:R-:W-:Y:S02]  /*171d0*/  HADD2.F32 R46, -RZ, R45.H0_H0 ;  /* 0x2000002dff2e7230 */ /* 0x000fe40000004100 */
[C---:B------:R-:W-:Y:S01]  /*171e0*/  FMUL.FTZ R52, R38.reuse, R50 ;  /* 0x0000003226347220 */ /* 0x040fe20000410000 */
[----:B------:R-:W-:Y:S02]  /*171f0*/  HADD2.F32 R49, -RZ, R47.H0_H0 ;  /* 0x2000002fff317230 */ /* 0x000fe40000004100 */
[-C--:B------:R-:W-:Y:S01]  /*17200*/  FMUL.FTZ R55, R38, R48.reuse ;  /* 0x0000003026377220 */ /* 0x080fe20000410000 */
[----:B------:R-:W-:Y:S02]  /*17210*/  HADD2.F32 R42, -RZ, R41.H0_H0 ;  /* 0x20000029ff2a7230 */ /* 0x000fe40000004100 */
[C---:B------:R-:W-:Y:S01]  /*17220*/  FMUL.FTZ R57, R46.reuse, R53 ;  /* 0x000000352e397220 */ /* 0x040fe20000410000 */
[C---:B------:R-:W-:Y:S01]  /*17230*/  FFMA.FTZ R38, R39.reuse, R48, -R52 ;  /* 0x0000003027267223 */ /* 0x040fe20000010834 */
[-C--:B------:R-:W-:Y:S01]  /*17240*/  FMUL.FTZ R46, R46, R49.reuse ;  /* 0x000000312e2e7220 */ /* 0x080fe20000410000 */
[----:B------:R-:W-:Y:S01]  /*17250*/  FFMA.FTZ R39, R39, R50, R55 ;  /* 0x0000003227277223 */ /* 0x000fe20000010037 */
[C---:B------:R-:W-:Y:S01]  /*17260*/  FFMA.FTZ R57, R42.reuse, R49, -R57 ;  /* 0x000000312a397223 */ /* 0x040fe20000010839 */
[----:B------:R-:W-:Y:S01]  /*17270*/  HADD2.F32 R49, -RZ, R47.H1_H1 ;  /* 0x3000002fff317230 */ /* 0x000fe20000004100 */
[----:B------:R-:W-:Y:S01]  /*17280*/  F2FP.F16.E4M3.UNPACK_B R50, R37.H1 ;  /* 0x00000025ff32723e */ /* 0x000fe200030006ff */
[----:B------:R-:W-:Y:S01]  /*17290*/  FFMA.FTZ R53, R42, R53, R46 ;  /* 0x000000352a357223 */ /* 0x000fe2000001002e */
[----:B------:R-:W-:Y:S01]  /*172a0*/  F2FP.F16.E4M3.UNPACK_B R47, R20.H1 ;  /* 0x00000014ff2f723e */ /* 0x000fe200030006ff */
[----:B------:R-:W-:Y:S01]  /*172b0*/  HADD2.F32 R51, -RZ, R51.H1_H1 ;  /* 0x30000033ff337230 */ /* 0x000fe20000004100 */
[----:B------:R-:W-:Y:S01]  /*172c0*/  F2FP.SATFINITE.E4M3.F32.PACK_AB_MERGE_C R29, R36, R29, RZ ;  /* 0x0000001d241d723e */ /* 0x000fe200048070ff */
[----:B------:R-:W-:-:S02]  /*172d0*/  HADD2.F32 R46, -RZ, R45.H1_H1 ;  /* 0x3000002dff2e7230 */ /* 0x000fc40000004100 */
[----:B------:R-:W-:Y:S01]  /*172e0*/  HADD2.F32 R52, -RZ, R50.H0_H0 ;  /* 0x20000032ff347230 */ /* 0x000fe20000004100 */
[----:B------:R-:W-:Y:S01]  /*172f0*/  F2FP.SATFINITE.E4M3.F32.PACK_AB_MERGE_C R13, R14, R13, R29 ;  /* 0x0000000d0e0d723e */ /* 0x000fe2000480701d */
[----:B------:R-:W-:Y:S02]  /*17300*/  HADD2.F32 R45, -RZ, R43.H0_H0 ;  /* 0x2000002bff2d7230 */ /* 0x000fe40000004100 */
[C---:B------:R-:W-:Y:S01]  /*17310*/  FMUL.FTZ R55, R46.reuse, R51 ;  /* 0x000000332e377220 */ /* 0x040fe20000410000 */
[----:B------:R-:W-:Y:S02]  /*17320*/  HADD2.F32 R42, -RZ, R41.H1_H1 ;  /* 0x30000029ff2a7230 */ /* 0x000fe40000004100 */
[----:B------:R-:W-:Y:S01]  /*17330*/  FMUL.FTZ R54, R46, R49 ;  /* 0x000000312e367220 */ /* 0x000fe20000410000 */
[----:B------:R-:W-:Y:S02]  /*17340*/  HADD2.F32 R48, -RZ, R47.H0_H0 ;  /* 0x2000002fff307230 */ /* 0x000fe40000004100 */
[----:B------:R-:W-:Y:S01]  /*17350*/  FMUL.FTZ R46, R45, R52 ;  /* 0x000000342d2e7220 */ /* 0x000fe20000410000 */
[----:B------:R-:W-:-:S02]  /*17360*/  HADD2.F32 R41, -RZ, R40.H0_H0 ;  /* 0x20000028ff297230 */ /* 0x000fc40000004100 */
[C---:B------:R-:W-:Y:S01]  /*17370*/  FFMA.FTZ R56, R42.reuse, R49, -R55 ;  /* 0x000000312a387223 */ /* 0x040fe20000010837 */
[----:B------:R-:W-:Y:S01]  /*17380*/  FFMA.FTZ R58, R42, R51, R54 ;  /* 0x000000332a3a7223 */ /* 0x000fe20000010036 */
[-C--:B------:R-:W-:Y:S01]  /*17390*/  FMUL.FTZ R45, R45, R48.reuse ;  /* 0x000000302d2d7220 */ /* 0x080fe20000410000 */
[----:B------:R-:W-:Y:S01]  /*173a0*/  HADD2.F32 R50, -RZ, R50.H1_H1 ;  /* 0x30000032ff327230 */ /* 0x000fe20000004100 */
[----:B------:R-:W-:Y:S01]  /*173b0*/  F2FP.F16.E4M3.UNPACK_B R42, R37 ;  /* 0x00000025ff2a723e */ /* 0x000fe200020006ff */
[----:B------:R-:W-:Y:S02]  /*173c0*/  HADD2.F32 R43, -RZ, R43.H1_H1 ;  /* 0x3000002bff2b7230 */ /* 0x000fe40000004100 */
[C---:B------:R-:W-:Y:S01]  /*173d0*/  FFMA.FTZ R48, R41.reuse, R48, -R46 ;  /* 0x0000003029307223 */ /* 0x040fe2000001082e */
[----:B------:R-:W-:Y:S02]  /*173e0*/  HADD2.F32 R47, -RZ, R47.H1_H1 ;  /* 0x3000002fff2f7230 */ /* 0x000fe40000004100 */
[----:B------:R-:W-:Y:S01]  /*173f0*/  FFMA.FTZ R52, R41, R52, R45 ;  /* 0x0000003429347223 */ /* 0x000fe2000001002d */
[----:B------:R-:W-:Y:S01]  /*17400*/  HADD2.F32 R40, -RZ, R40.H1_H1 ;  /* 0x30000028ff287230 */ /* 0x000fe20000004100 */
[----:B------:R-:W-:Y:S01]  /*17410*/  F2FP.F16.E4M3.UNPACK_B R41, R20 ;  /* 0x00000014ff29723e */ /* 0x000fe200020006ff */
[C---:B------:R-:W-:Y:S01]  /*17420*/  FMUL.FTZ R45, R43.reuse, R50 ;  /* 0x000000322b2d7220 */ /* 0x040fe20000410000 */
[----:B------:R-:W-:Y:S01]  /*17430*/  FMUL.FTZ R49, R43, R47 ;  /* 0x0000002f2b317220 */ /* 0x000fe20000410000 */
[----:B------:R-:W-:Y:S01]  /*17440*/  HADD2.F32 R43, -RZ, R42.H0_H0 ;  /* 0x2000002aff2b7230 */ /* 0x000fe20000004100 */
[----:B------:R-:W-:Y:S01]  /*17450*/  F2FP.SATFINITE.E4M3.F32.PACK_AB_MERGE_C R53, R58, R53, RZ ;  /* 0x000000353a35723e */ /* 0x000fe200048070ff */
[----:B------:R-:W-:-:S02]  /*17460*/  HADD2.F32 R37, -RZ, R35.H0_H0 ;  /* 0x20000023ff257230 */ /* 0x000fc40000004100 */
[C---:B------:R-:W-:Y:S01]  /*17470*/  FFMA.FTZ R47, R40.reuse, R47, -R45 ;  /* 0x0000002f282f7223 */ /* 0x040fe2000001082d */
[----:B------:R-:W-:Y:S01]  /*17480*/  FFMA.FTZ R49, R40, R50, R49 ;  /* 0x0000003228317223 */ /* 0x000fe20000010031 */
[----:B------:R-:W-:Y:S02]  /*17490*/  HADD2.F32 R40, -RZ, R41.H0_H0 ;  /* 0x20000029ff287230 */ /* 0x000fe40000004100 */
        /* <DEDUP_REMOVED lines=19> */
[----:B------:R-:W-:Y:S01]  /*175d0*/  F2FP.F16.E4M3.UNPACK_B R5, R5 ;  /* 0x00000005ff05723e */ /* 0x000fe200020006ff */
[----:B------:R-:W-:Y:S02]  /*175e0*/  HADD2.F32 R37, -RZ, R20.H1_H1 ;  /* 0x30000014ff257230 */ /* 0x000fe40000004100 */
[C---:B------:R-:W-:Y:S01]  /*175f0*/  FMUL.FTZ R51, R35.reuse, R40 ;  /* 0x0000002823337220 */ /* 0x040fe20000410000 */
[----:B------:R-:W-:Y:S02]  /*17600*/  HADD2.F32 R20, -RZ, R30.H0_H0 ;  /* 0x2000001eff147230 */ /* 0x000fe40000004100 */
[----:B------:R-:W-:Y:S01]  /*17610*/  FMUL.FTZ R35, R35, R21 ;  /* 0x0000001523237220 */ /* 0x000fe20000410000 */
[----:B------:R-:W-:Y:S02]  /*17620*/  HADD2.F32 R41, -RZ, R41.H1_H1 ;  /* 0x30000029ff297230 */ /* 0x000fe40000004100 */
[----:B------:R-:W-:-:S02]  /*17630*/  HADD2.F32 R34, -RZ, R34.H1_H1 ;  /* 0x30000022ff227230 */ /* 0x000fc40000004100 */
[C---:B------:R-:W-:Y:S01]  /*17640*/  FFMA.FTZ R51, R20.reuse, R21, -R51 ;  /* 0x0000001514337223 */ /* 0x040fe20000010833 */
[----:B------:R-:W-:Y:S02]  /*17650*/  HADD2.F32 R30, -RZ, R30.H1_H1 ;  /* 0x3000001eff1e7230 */ /* 0x000fe40000004100 */
[----:B------:R-:W-:Y:S01]  /*17660*/  FFMA.FTZ R50, R20, R40, R35 ;  /* 0x0000002814327223 */ /* 0x000fe20000010023 */
[----:B------:R-:W-:Y:S02]  /*17670*/  HADD2.F32 R20, -RZ, R12.H0_H0 ;  /* 0x2000000cff147230 */ /* 0x000fe40000004100 */
[C---:B------:R-:W-:Y:S01]  /*17680*/  FMUL.FTZ R21, R34.reuse, R41 ;  /* 0x0000002922157220 */ /* 0x040fe20000410000 */
[----:B------:R-:W-:-:S03]  /*17690*/  FMUL.FTZ R34, R34, R37 ;  /* 0x0000002522227220 */ /* 0x000fc60000410000 */
[C---:B------:R-:W-:Y:S01]  /*176a0*/  FFMA.FTZ R54, R30.reuse, R37, -R21 ;  /* 0x000000251e367223 */ /* 0x040fe20000010815 */
[----:B------:R-:W-:Y:S02]  /*176b0*/  HADD2.F32 R21, -RZ, R12.H1_H1 ;  /* 0x3000000cff157230 */ /* 0x000fe40000004100 */
[----:B------:R-:W-:Y:S01]  /*176c0*/  FFMA.FTZ R41, R30, R41, R34 ;  /* 0x000000291e297223 */ /* 0x000fe20000010022 */
[----:B------:R-:W-:Y:S02]  /*176d0*/  HADD2.F32 R12, -RZ, R7.H0_H0 ;  /* 0x20000007ff0c7230 */ /* 0x000fe40000004100 */
[--C-:B------:R-:W-:Y:S01]  /*176e0*/  HADD2.F32 R30, -RZ, R5.reuse.H0_H0 ;  /* 0x20000005ff1e7230 */ /* 0x100fe20000004100 */
[----:B------:R-:W-:Y:S01]  /*176f0*/  F2FP.SATFINITE.E4M3.F32.PACK_AB_MERGE_C R51, R54, R51, RZ ;  /* 0x000000333633723e */ /* 0x000fe200048070ff */
[----:B------:R-:W-:Y:S02]  /*17700*/  HADD2.F32 R34, -RZ, R5.H1_H1 ;  /* 0x30000005ff227230 */ /* 0x000fe40000004100 */
[----:B------:R-:W-:Y:S01]  /*17710*/  FMUL.FTZ R35, R12, R20 ;  /* 0x000000140c237220 */ /* 0x000fe20000410000 */
[----:B------:R-:W-:-:S02]  /*17720*/  HADD2.F32 R7, -RZ, R7.H1_H1 ;  /* 0x30000007ff077230 */ /* 0x000fc40000004100 */
[----:B------:R-:W-:Y:S01]  /*17730*/  FMUL.FTZ R40, R12, R30 ;  /* 0x0000001e0c287220 */ /* 0x000fe20000410000 */
[--C-:B------:R-:W-:Y:S01]  /*17740*/  HADD2.F32 R5, -RZ, R4.reuse.H0_H0 ;  /* 0x20000004ff057230 */ /* 0x100fe20000004100 */
[----:B------:R-:W-:Y:S01]  /*17750*/  F2FP.SATFINITE.E4M3.F32.PACK_AB_MERGE_C R12, R49, R52, RZ ;  /* 0x00000034310c723e */ /* 0x000fe200048070ff */
[----:B------:R-:W-:Y:S02]  /*17760*/  HADD2.F32 R4, -RZ, R4.H1_H1 ;  /* 0x30000004ff047230 */ /* 0x000fe40000004100 */
[C---:B------:R-:W-:Y:S01]  /*17770*/  FMUL.FTZ R37, R7.reuse, R34 ;  /* 0x0000002207257220 */ /* 0x040fe20000410000 */
        /* <DEDUP_REMOVED lines=12> */
[----:B------:R-:W-:Y:S02]  /*17840*/  F2FP.SATFINITE.E4M3.F32.PACK_AB_MERGE_C R6, R37, R40, R51 ;  /* 0x000000282506723e */ /* 0x000fe40004807033 */
[----:B------:R-:W-:Y:S02]  /*17850*/  F2FP.SATFINITE.E4M3.F32.PACK_AB_MERGE_C R15, R39, R32, R53 ;  /* 0x00000020270f723e */ /* 0x000fe40004807035 */
[----:B------:R-:W-:Y:S01]  /*17860*/  F2FP.SATFINITE.E4M3.F32.PACK_AB_MERGE_C R12, R42, R43, R12 ;  /* 0x0000002b2a0c723e */ /* 0x000fe2000480700c */
[----:B------:R1:W-:Y:S01]  /*17870*/  STS.128 [R59+0x1e200], R4 ;  /* 0x01e200043b007388 */ /* 0x0003e20000000c00 */
[----:B------:R-:W-:-:S05]  /*17880*/  F2FP.SATFINITE.E4M3.F32.PACK_AB_MERGE_C R14, R34, R35, R41 ;  /* 0x00000023220e723e */ /* 0x000fca0004807029 */
[----:B------:R1:W-:Y:S02]  /*17890*/  STS.128 [R0+0x1e200], R12 ;  /* 0x01e2000c00007388 */ /* 0x0003e40000000c00 */
.L_x_578:
[----:B------:R-:W-:Y:S05]  /*178a0*/  BSYNC B1 ;  /* 0x0000000000017941 */ /* 0x000fea0003800000 */
.L_x_577:
[----:B------:R-:W-:Y:S05]  /*178b0*/  @P2 BRA `(.L_x_559) ;  /* 0x0000000c00dc2947 */ /* 0x000fea0003800000 */
[----:B---3--:R-:W3:Y:S01]  /*178c0*/  LDL R47, [R1+0x128] ;  /* 0x00012800012f7983 */ /* 0x008ee20000100800 */
[----:B-1---5:R-:W-:Y:S02]  /*178d0*/  SHF.R.U32.HI R4, RZ, 0x8, R24 ;  /* 0x00000008ff047819 */ /* 0x022fe40000011618 */
[----:B0-----:R-:W-:Y:S02]  /*178e0*/  LOP3.LUT R0, R24, 0xff, RZ, 0xc0, !PT ;  /* 0x000000ff18007812 */ /* 0x001fe400078ec0ff */
[----:B------:R-:W-:Y:S02]  /*178f0*/  LOP3.LUT R5, R4, 0xff, RZ, 0xc0, !PT ;  /* 0x000000ff04057812 */ /* 0x000fe400078ec0ff */
[----:B------:R-:W-:Y:S02]  /*17900*/  LEA.HI R3, R3, R227, RZ, 0x1c ;  /* 0x000000e303037211 */ /* 0x000fe400078fe0ff */
[----:B------:R-:W-:Y:S02]  /*17910*/  PRMT R21, R5, 0x7604, R0 ;  /* 0x0000760405157816 */ /* 0x000fe40000000000 */
[----:B------:R-:W-:-:S02]  /*17920*/  SHF.R.S32.HI R0, RZ, 0x1f, R3 ;  /* 0x0000001fff007819 */ /* 0x000fc40000011403 */
[----:B------:R-:W-:Y:S02]  /*17930*/  SHF.R.U32.HI R7, RZ, 0x8, R25 ;  /* 0x00000008ff077819 */ /* 0x000fe40000011619 */
[----:B------:R-:W-:Y:S01]  /*17940*/  LEA.HI R0, R0, R3, RZ, 0x2 ;  /* 0x0000000300007211 */ /* 0x000fe200078f10ff */
[----:B------:R-:W-:Y:S01]  /*17950*/  IMAD.SHL.U32 R3, R3, 0x10, RZ ;  /* 0x0000001003037824 */ /* 0x000fe200078e00ff */
[----:B------:R-:W-:Y:S02]  /*17960*/  LOP3.LUT R6, R25, 0xff, RZ, 0xc0, !PT ;  /* 0x000000ff19067812 */ /* 0x000fe400078ec0ff */
[----:B------:R-:W-:Y:S01]  /*17970*/  SHF.R.U32.HI R12, RZ, 0x8, R26 ;  /* 0x00000008ff0c7819 */ /* 0x000fe2000001161a */
[----:B------:R-:W-:Y:S01]  /*17980*/  IMAD.SHL.U32 R0, R0, 0x800, RZ ;  /* 0x0000080000007824 */ /* 0x000fe200078e00ff */
[----:B------:R-:W-:Y:S02]  /*17990*/  LOP3.LUT R3, R69, 0x30, R3, 0xf8, !PT ;  /* 0x0000003045037812 */ /* 0x000fe400078ef803 */
[----:B------:R-:W-:-:S02]  /*179a0*/  LOP3.LUT R7, R7, 0xff, RZ, 0xc0, !PT ;  /* 0x000000ff07077812 */ /* 0x000fc400078ec0ff */
[----:B------:R-:W-:Y:S02]  /*179b0*/  LOP3.LUT R3, R3, R68, RZ, 0x3c, !PT ;  /* 0x0000004403037212 */ /* 0x000fe400078e3cff */
[----:B------:R-:W-:Y:S02]  /*179c0*/  LOP3.LUT R0, R0, 0xffffe000, RZ, 0xc0, !PT ;  /* 0xffffe00000007812 */ /* 0x000fe400078ec0ff */
[----:B------:R-:W-:Y:S02]  /*179d0*/  LOP3.LUT R4, R26, 0xff, RZ, 0xc0, !PT ;  /* 0x000000ff1a047812 */ /* 0x000fe400078ec0ff */
[----:B------:R-:W-:Y:S02]  /*179e0*/  IADD3 R3, R3, R67, R0 ;  /* 0x0000004303037210 */ /* 0x000fe40007ffe000 */
[----:B------:R-:W-:Y:S02]  /*179f0*/  LOP3.LUT R13, R12, 0xff, RZ, 0xc0, !PT ;  /* 0x000000ff0c0d7812 */ /* 0x000fe400078ec0ff */
[----:B------:R-:W-:-:S02]  /*17a00*/  PRMT R20, R7, 0x7604, R6 ;  /* 0x0000760407147816 */ /* 0x000fc40000000006 */
[----:B------:R-:W-:Y:S02]  /*17a10*/  SHF.R.U32.HI R5, RZ, 0x8, R27 ;  /* 0x00000008ff057819 */ /* 0x000fe4000001161b */
[----:B------:R-:W-:Y:S02]  /*17a20*/  SHF.R.U32.HI R7, RZ, 0x8, R8 ;  /* 0x00000008ff077819 */ /* 0x000fe40000011608 */
[----:B------:R-:W-:Y:S02]  /*17a30*/  SHF.R.U32.HI R12, RZ, 0x8, R9 ;  /* 0x00000008ff0c7819 */ /* 0x000fe40000011609 */
[----:B------:R-:W-:Y:S02]  /*17a40*/  IADD3 R0, R18, R3, RZ ;  /* 0x0000000312007210 */ /* 0x000fe40007ffe0ff */
[----:B------:R-:W-:Y:S02]  /*17a50*/  PRMT R29, R13, 0x7604, R4 ;  /* 0x000076040d1d7816 */ /* 0x000fe40000000004 */
        /* <DEDUP_REMOVED lines=9> */
[----:B------:R-:W-:Y:S02]  /*17af0*/  LOP3.LUT R34, R11, 0xff, RZ, 0xc0, !PT ;  /* 0x000000ff0b227812 */ /* 0x000fe400078ec0ff */
[----:B------:R-:W-:Y:S02]  /*17b00*/  LOP3.LUT R35, R35, 0xff, RZ, 0xc0, !PT ;  /* 0x000000ff23237812 */ /* 0x000fe400078ec0ff */
[----:B------:R-:W-:Y:S02]  /*17b10*/  LOP3.LUT R30, R9, 0xff, RZ, 0xc0, !PT ;  /* 0x000000ff091e7812 */ /* 0x000fe400078ec0ff */
[----:B------:R-:W-:Y:S02]  /*17b20*/  PRMT R34, R35, 0x7604, R34 ;  /* 0x0000760423227816 */ /* 0x000fe40000000022 */
[----:B------:R-:W-:-:S02]  /*17b30*/  SHF.R.U32.HI R35, RZ, 0x10, R9 ;  /* 0x00000010ff237819 */ /* 0x000fc40000011609 */
[----:B------:R-:W-:Y:S02]  /*17b40*/  PRMT R30, R3, 0x7604, R30 ;  /* 0x00007604031e7816 */ /* 0x000fe4000000001e */
[----:B------:R-:W-:Y:S01]  /*17b50*/  SHF.R.U32.HI R3, RZ, 0x10, R25 ;  /* 0x00000010ff037819 */ /* 0x000fe20000011619 */
[----:B------:R-:W-:Y:S01]  /*17b60*/  IMAD.U32 R35, R35, 0x10000, RZ ;  /* 0x0001000023237824 */ /* 0x000fe200078e00ff */
[----:B------:R-:W-:Y:S02]  /*17b70*/  SHF.R.U32.HI R41, RZ, 0x10, R11 ;  /* 0x00000010ff297819 */ /* 0x000fe4000001160b */
[----:B------:R-:W-:Y:S01]  /*17b80*/  SHF.R.U32.HI R32, RZ, 0x8, R10 ;  /* 0x00000008ff207819 */ /* 0x000fe2000001160a */
[----:B------:R-:W-:Y:S01]  /*17b90*/  IMAD.U32 R3, R3, 0x10000, RZ ;  /* 0x0001000003037824 */ /* 0x000fe200078e00ff */
[----:B------:R-:W-:Y:S01]  /*17ba0*/  LOP3.LUT R31, R10, 0xff, RZ, 0xc0, !PT ;  /* 0x000000ff0a1f7812 */ /* 0x000fe200078ec0ff */
[----:B------:R-:W-:Y:S01]  /*17bb0*/  IMAD.U32 R41, R41, 0x10000, RZ ;  /* 0x0001000029297824 */ /* 0x000fe200078e00ff */
[----:B------:R-:W-:-:S02]  /*17bc0*/  LOP3.LUT R32, R32, 0xff, RZ, 0xc0, !PT ;  /* 0x000000ff20207812 */ /* 0x000fc400078ec0ff */
[----:B--2---:R-:W-:Y:S02]  /*17bd0*/  LOP3.LUT R37, R30, 0xff0000, R35, 0xf8, !PT ;  /* 0x00ff00001e257812 */ /* 0x004fe400078ef823 */
[----:B------:R-:W-:Y:S02]  /*17be0*/  LOP3.LUT R21, R21, 0xff0000, R24, 0xf8, !PT ;  /* 0x00ff000015157812 */ /* 0x000fe400078ef818 */
[----:B------:R-:W-:Y:S02]  /*17bf0*/  PRMT R39, R32, 0x7604, R31 ;  /* 0x0000760420277816 */ /* 0x000fe4000000001f */
[----:B------:R-:W-:Y:S02]  /*17c00*/  LOP3.LUT R3, R20, 0xff0000, R3, 0xf8, !PT ;  /* 0x00ff000014037812 */ /* 0x000fe400078ef803 */
        /* <DEDUP_REMOVED lines=8> */
[----:B------:R-:W-:Y:S02]  /*17c90*/  F2FP.F16.E4M3.UNPACK_B R38, R37 ;  /* 0x00000025ff26723e */ /* 0x000fe400020006ff */
[----:B0-----:R-:W-:Y:S02]  /*17ca0*/  F2FP.F16.E4M3.UNPACK_B R11, R13 ;  /* 0x0000000dff0b723e */ /* 0x001fe400020006ff */
[----:B------:R-:W-:Y:S01]  /*17cb0*/  SHF.R.U32.HI R31, RZ, 0x10, R27 ;  /* 0x00000010ff1f7819 */ /* 0x000fe2000001161b */
[--C-:B------:R-:W-:Y:S01]  /*17cc0*/  HADD2.F32 R40, -RZ, R38.reuse.H0_H0 ;  /* 0x20000026ff287230 */ /* 0x100fe20000004100 */
[----:B------:R-:W-:Y:S01]  /*17cd0*/  LOP3.LUT R3, R29, 0xff000000, R26, 0xf8, !PT ;  /* 0xff0000001d037812 */ /* 0x000fe200078ef81a */
[----:B------:R-:W-:Y:S01]  /*17ce0*/  HADD2.F32 R38, -RZ, R38.H1_H1 ;  /* 0x30000026ff267230 */ /* 0x000fe20000004100 */
[----:B------:R-:W-:Y:S01]  /*17cf0*/  LOP3.LUT R39, R33, 0xff000000, R8, 0xf8, !PT ;  /* 0xff00000021277812 */ /* 0x000fe200078ef808 */
[----:B------:R-:W-:Y:S01]  /*17d00*/  IMAD.U32 R31, R31, 0x10000, RZ ;  /* 0x000100001f1f7824 */ /* 0x000fe200078e00ff */
[----:B------:R-:W-:-:S02]  /*17d10*/  LOP3.LUT R8, R21, 0xff000000, R10, 0xf8, !PT ;  /* 0xff00000015087812 */ /* 0x000fc400078ef80a */
[----:B------:R-:W-:Y:S02]  /*17d20*/  F2FP.F16.E4M3.UNPACK_B R26, R30 ;  /* 0x0000001eff1a723e */ /* 0x000fe400020006ff */
[-C--:B------:R-:W-:Y:S02]  /*17d30*/  F2FP.F16.E4M3.UNPACK_B R32, R12.reuse ;  /* 0x0000000cff20723e */ /* 0x080fe400020006ff */
[----:B------:R-:W-:Y:S01]  /*17d40*/  F2FP.F16.E4M3.UNPACK_B R33, R12.H1 ;  /* 0x0000000cff21723e */ /* 0x000fe200030006ff */
[--C-:B------:R-:W-:Y:S01]  /*17d50*/  HADD2.F32 R36, -RZ, R26.reuse.H0_H0 ;  /* 0x2000001aff247230 */ /* 0x100fe20000004100 */
[----:B------:R-:W-:Y:S01]  /*17d60*/  LOP3.LUT R31, R28, 0xff0000, R31, 0xf8, !PT ;  /* 0x00ff00001c1f7812 */ /* 0x000fe200078ef81f */
[----:B------:R-:W-:Y:S01]  /*17d70*/  HADD2.F32 R26, -RZ, R26.H1_H1 ;  /* 0x3000001aff1a7230 */ /* 0x000fe20000004100 */
[----:B------:R-:W-:Y:S02]  /*17d80*/  F2FP.F16.E4M3.UNPACK_B R25, R13.H1 ;  /* 0x0000000dff19723e */ /* 0x000fe400030006ff */
[----:B------:R-:W-:-:S02]  /*17d90*/  F2FP.F16.E4M3.UNPACK_B R37, R37.H1 ;  /* 0x00000025ff25723e */ /* 0x000fc400030006ff */
[----:B------:R-:W-:Y:S02]  /*17da0*/  F2FP.F16.E4M3.UNPACK_B R30, R30.H1 ;  /* 0x0000001eff1e723e */ /* 0x000fe400030006ff */
[----:B------:R-:W-:Y:S02]  /*17db0*/  LOP3.LUT R35, R31, 0xff000000, R27, 0xf8, !PT ;  /* 0xff0000001f237812 */ /* 0x000fe400078ef81b */
[-C--:B------:R-:W-:Y:S02]  /*17dc0*/  F2FP.F16.E4M3.UNPACK_B R31, R15.reuse ;  /* 0x0000000fff1f723e */ /* 0x080fe400020006ff */
[----:B------:R-:W-:Y:S01]  /*17dd0*/  F2FP.F16.E4M3.UNPACK_B R34, R15.H1 ;  /* 0x0000000fff22723e */ /* 0x000fe200030006ff */
[--C-:B------:R-:W-:Y:S02]  /*17de0*/  HADD2.F32 R15, -RZ, R30.reuse.H0_H0 ;  /* 0x2000001eff0f7230 */ /* 0x100fe40000004100 */
[----:B------:R-:W-:Y:S01]  /*17df0*/  HADD2.F32 R30, -RZ, R30.H1_H1 ;  /* 0x3000001eff1e7230 */ /* 0x000fe20000004100 */
[----:B---3--:R-:W0:Y:S02]  /*17e00*/  LDS.128 R4, [R47+0x1e200] ;  /* 0x01e200002f047984 */ /* 0x008e240000000c00 */
[----:B0-----:R-:W-:-:S02]  /*17e10*/  F2FP.F16.E4M3.UNPACK_B R10, R5 ;  /* 0x00000005ff0a723e */ /* 0x001fc400020006ff */
[----:B------:R-:W-:Y:S01]  /*17e20*/  F2FP.F16.E4M3.UNPACK_B R24, R5.H1 ;  /* 0x00000005ff18723e */ /* 0x000fe200030006ff */
[--C-:B------:R-:W-:Y:S01]  /*17e30*/  HADD2.F32 R5, -RZ, R11.reuse.H0_H0 ;  /* 0x2000000bff057230 */ /* 0x100fe20000004100 */
[-C--:B------:R-:W-:Y:S01]  /*17e40*/  F2FP.F16.E4M3.UNPACK_B R28, R7.reuse ;  /* 0x00000007ff1c723e */ /* 0x080fe200020006ff */
[--C-:B------:R-:W-:Y:S01]  /*17e50*/  HADD2.F32 R9, -RZ, R10.reuse.H0_H0 ;  /* 0x2000000aff097230 */ /* 0x100fe20000004100 */
[----:B------:R-:W-:Y:S01]  /*17e60*/  F2FP.F16.E4M3.UNPACK_B R29, R7.H1 ;  /* 0x00000007ff1d723e */ /* 0x000fe200030006ff */
[----:B------:R-:W-:Y:S02]  /*17e70*/  HADD2.F32 R11, -RZ, R11.H1_H1 ;  /* 0x3000000bff0b7230 */ /* 0x000fe40000004100 */
[C---:B------:R-:W-:Y:S01]  /*17e80*/  FMUL.FTZ R12, R5.reuse, R40 ;  /* 0x00000028050c7220 */ /* 0x040fe20000410000 */
[----:B------:R-:W-:Y:S01]  /*17e90*/  FMUL.FTZ R13, R5, R36 ;  /* 0x00000024050d7220 */ /* 0x000fe20000410000 */
[----:B------:R-:W-:Y:S02]  /*17ea0*/  F2FP.F16.E4M3.UNPACK_B R27, R4.H1 ;  /* 0x00000004ff1b723e */ /* 0x000fe400030006ff */
[----:B------:R-:W-:Y:S01]  /*17eb0*/  FFMA.FTZ R5, R9, R36, -R12 ;  /* 0x0000002409057223 */ /* 0x000fe2000001080c */
[----:B------:R-:W-:-:S02]  /*17ec0*/  HADD2.F32 R12, -RZ, R10.H1_H1 ;  /* 0x3000000aff0c7230 */ /* 0x000fc40000004100 */
[----:B------:R-:W-:Y:S01]  /*17ed0*/  FFMA.FTZ R9, R9, R40, R13 ;  /* 0x0000002809097223 */ /* 0x000fe2000001000d */
[----:B------:R-:W-:Y:S02]  /*17ee0*/  HADD2.F32 R36, -RZ, R37.H0_H0 ;  /* 0x20000025ff247230 */ /* 0x000fe40000004100 */
[C---:B------:R-:W-:Y:S01]  /*17ef0*/  FMUL.FTZ R43, R11.reuse, R38 ;  /* 0x000000260b2b7220 */ /* 0x040fe20000410000 */
[----:B------:R-:W-:Y:S02]  /*17f00*/  HADD2.F32 R10, -RZ, R25.H0_H0 ;  /* 0x20000019ff0a7230 */ /* 0x000fe40000004100 */
[----:B------:R-:W-:Y:S01]  /*17f10*/  FMUL.FTZ R11, R11, R26 ;  /* 0x0000001a0b0b7220 */ /* 0x000fe20000410000 */
[--C-:B------:R-:W-:Y:S01]  /*17f20*/  HADD2.F32 R13, -RZ, R24.reuse.H0_H0 ;  /* 0x20000018ff0d7230 */ /* 0x100fe20000004100 */
[----:B------:R-:W-:Y:S01]  /*17f30*/  F2FP.F16.E4M3.UNPACK_B R21, R4 ;  /* 0x00000004ff15723e */ /* 0x000fe200020006ff */
[C---:B------:R-:W-:Y:S01]  /*17f40*/  FMUL.FTZ R40, R10.reuse, R36 ;  /* 0x000000240a287220 */ /* 0x040fe20000410000 */
[-C--:B------:R-:W-:Y:S01]  /*17f50*/  FMUL.FTZ R45, R10, R15.reuse ;  /* 0x0000000f0a2d7220 */ /* 0x080fe20000410000 */
[C---:B------:R-:W-:Y:S01]  /*17f60*/  FFMA.FTZ R10, R12.reuse, R26, -R43 ;  /* 0x0000001a0c0a7223 */ /* 0x040fe2000001082b */
[----:B------:R-:W-:Y:S01]  /*17f70*/  FFMA.FTZ R12, R12, R38, R11 ;  /* 0x000000260c0c7223 */ /* 0x000fe2000001000b */
[C---:B------:R-:W-:Y:S01]  /*17f80*/  FFMA.FTZ R11, R13.reuse, R15, -R40 ;  /* 0x0000000f0d0b7223 */ /* 0x040fe20000010828 */
[----:B------:R-:W-:Y:S01]  /*17f90*/  FFMA.FTZ R13, R13, R36, R45 ;  /* 0x000000240d0d7223 */ /* 0x000fe2000001002d */
[----:B------:R-:W-:Y:S01]  /*17fa0*/  F2FP.F16.E4M3.UNPACK_B R40, R41 ;  /* 0x00000029ff28723e */ /* 0x000fe200020006ff */
[----:B------:R-:W-:Y:S01]  /*17fb0*/  HADD2.F32 R38, -RZ, R37.H1_H1 ;  /* 0x30000025ff267230 */ /* 0x000fe20000004100 */
[----:B------:R-:W-:Y:S01]  /*17fc0*/  F2FP.F16.E4M3.UNPACK_B R36, R35 ;  /* 0x00000023ff24723e */ /* 0x000fe200020006ff */
[----:B------:R-:W-:Y:S01]  /*17fd0*/  HADD2.F32 R15, -RZ, R25.H1_H1 ;  /* 0x30000019ff0f7230 */ /* 0x000fe20000004100 */
[----:B------:R-:W-:Y:S01]  /*17fe0*/  F2FP.F16.E4M3.UNPACK_B R41, R41.H1 ;  /* 0x00000029ff29723e */ /* 0x000fe200030006ff */
[----:B------:R-:W-:Y:S01]  /*17ff0*/  HADD2.F32 R26, -RZ, R24.H1_H1 ;  /* 0x30000018ff1a7230 */ /* 0x000fe20000004100 */
[----:B------:R-:W-:Y:S01]  /*18000*/  F2FP.F16.E4M3.UNPACK_B R4, R6 ;  /* 0x00000006ff04723e */ /* 0x000fe200020006ff */
[----:B------:R-:W-:-:S02]  /*18010*/  HADD2.F32 R42, -RZ, R40.H0_H0 ;  /* 0x20000028ff2a7230 */ /* 0x000fc40000004100 */
[C---:B------:R-:W-:Y:S01]  /*18020*/  FMUL.FTZ R43, R15.reuse, R38 ;  /* 0x000000260f2b7220 */ /* 0x040fe20000410000 */
[----:B------:R-:W-:Y:S02]  /*18030*/  HADD2.F32 R24, -RZ, R31.H0_H0 ;  /* 0x2000001fff187230 */ /* 0x000fe40000004100 */
[----:B------:R-:W-:Y:S01]  /*18040*/  FMUL.FTZ R15, R15, R30 ;  /* 0x0000001e0f0f7220 */ /* 0x000fe20000410000 */
[----:B------:R-:W-:Y:S01]  /*18050*/  HADD2.F32 R37, -RZ, R36.H0_H0 ;  /* 0x20000024ff257230 */ /* 0x000fe20000004100 */
[----:B------:R-:W-:Y:S01]  /*18060*/  F2FP.F16.E4M3.UNPACK_B R7, R6.H1 ;  /* 0x00000006ff07723e */ /* 0x000fe200030006ff */
[----:B------:R-:W-:Y:S02]  /*18070*/  HADD2.F32 R25, -RZ, R28.H0_H0 ;  /* 0x2000001cff197230 */ /* 0x000fe40000004100 */
[C---:B------:R-:W-:Y:S01]  /*18080*/  FMUL.FTZ R46, R24.reuse, R42 ;  /* 0x0000002a182e7220 */ /* 0x040fe20000410000 */
[----:B------:R-:W-:Y:S01]  /*18090*/  F2FP.F16.E4M3.UNPACK_B R6, R14 ;  /* 0x0000000eff06723e */ /* 0x000fe200020006ff */
[-C--:B------:R-:W-:Y:S01]  /*180a0*/  FMUL.FTZ R45, R24, R37.reuse ;  /* 0x00000025182d7220 */ /* 0x080fe20000410000 */
[C---:B------:R-:W-:Y:S01]  /*180b0*/  FFMA.FTZ R24, R26.reuse, R30, -R43 ;  /* 0x0000001e1a187223 */ /* 0x040fe2000001082b */
[----:B------:R-:W-:Y:S01]  /*180c0*/  FFMA.FTZ R26, R26, R38, R15 ;  /* 0x000000261a1a7223 */ /* 0x000fe2000001000f */
[----:B------:R-:W-:Y:S01]  /*180d0*/  FFMA.FTZ R15, R25, R37, -R46 ;  /* 0x00000025190f7223 */ /* 0x000fe2000001082e */
[----:B------:R-:W-:Y:S01]  /*180e0*/  HADD2.F32 R37, -RZ, R36.H1_H1 ;  /* 0x30000024ff257230 */ /* 0x000fe20000004100 */
[----:B------:R-:W-:Y:S01]  /*180f0*/  F2FP.F16.E4M3.UNPACK_B R36, R35.H1 ;  /* 0x00000023ff24723e */ /* 0x000fe200030006ff */
[----:B------:R-:W-:-:S02]  /*18100*/  HADD2.F32 R30, -RZ, R28.H1_H1 ;  /* 0x3000001cff1e7230 */ /* 0x000fc40000004100 */
[----:B------:R-:W-:Y:S01]  /*18110*/  FFMA.FTZ R25, R25, R42, R45 ;  /* 0x0000002a19197223 */ /* 0x000fe2000001002d */
[----:B------:R-:W-:Y:S01]  /*18120*/  HADD2.F32 R43, -RZ, R40.H1_H1 ;  /* 0x30000028ff2b7230 */ /* 0x000fe20000004100 */
[----:B------:R-:W-:Y:S01]  /*18130*/  F2FP.F16.E4M3.UNPACK_B R14, R14.H1 ;  /* 0x0000000eff0e723e */ /* 0x000fe200030006ff */
[----:B------:R-:W-:Y:S01]  /*18140*/  HADD2.F32 R28, -RZ, R31.H1_H1 ;  /* 0x3000001fff1c7230 */ /* 0x000fe20000004100 */
[----:B------:R-:W-:Y:S01]  /*18150*/  F2FP.SATFINITE.E4M3.F32.PACK_AB_MERGE_C R11, R24, R11, RZ ;  /* 0x0000000b180b723e */ /* 0x000fe200048070ff */
[----:B------:R-:W-:Y:S01]  /*18160*/  HADD2.F32 R40, -RZ, R41.H0_H0 ;  /* 0x20000029ff287230 */ /* 0x000fe20000004100 */
[----:B------:R-:W-:Y:S01]  /*18170*/  F2FP.SATFINITE.E4M3.F32.PACK_AB_MERGE_C R13, R26, R13, RZ ;  /* 0x0000000d1a0d723e */ /* 0x000fe200048070ff */
[----:B------:R-:W-:Y:S02]  /*18180*/  HADD2.F32 R35, -RZ, R34.H0_H0 ;  /* 0x20000022ff237230 */ /* 0x000fe40000004100 */
[----:B------:R-:W-:Y:S01]  /*18190*/  FMUL.FTZ R45, R28, R43 ;  /* 0x0000002b1c2d7220 */ /* 0x000fe20000410000 */
[----:B------:R-:W-:-:S02]  /*181a0*/  HADD2.F32 R38, -RZ, R36.H0_H0 ;  /* 0x20000024ff267230 */ /* 0x000fc40000004100 */
[-C--:B------:R-:W-:Y:S01]  /*181b0*/  FMUL.FTZ R42, R28, R37.reuse ;  /* 0x000000251c2a7220 */ /* 0x080fe20000410000 */
[----:B------:R-:W-:Y:S02]  /*181c0*/  HADD2.F32 R31, -RZ, R29.H0_H0 ;  /* 0x2000001dff1f7230 */ /* 0x000fe40000004100 */
[C---:B------:R-:W-:Y:S01]  /*181d0*/  FMUL.FTZ R46, R35.reuse, R40 ;  /* 0x00000028232e7220 */ /* 0x040fe20000410000 */
[C---:B------:R-:W-:Y:S01]  /*181e0*/  FFMA.FTZ R28, R30.reuse, R37, -R45 ;  /* 0x000000251e1c7223 */ /* 0x040fe2000001082d */
[-C--:B------:R-:W-:Y:S01]  /*181f0*/  FMUL.FTZ R35, R35, R38.reuse ;  /* 0x0000002623237220 */ /* 0x080fe20000410000 */
[----:B------:R-:W-:Y:S01]  /*18200*/  FFMA.FTZ R30, R30, R43, R42 ;  /* 0x0000002b1e1e7223 */ /* 0x000fe2000001002a */
[C---:B------:R-:W-:Y:S01]  /*18210*/  FFMA.FTZ R43, R31.reuse, R38, -R46 ;  /* 0x000000261f2b7223 */ /* 0x040fe2000001082e */
[----:B------:R-:W-:Y:S02]  /*18220*/  HADD2.F32 R38, -RZ, R36.H1_H1 ;  /* 0x30000024ff267230 */ /* 0x000fe40000004100 */
[----:B------:R-:W-:Y:S01]  /*18230*/  FFMA.FTZ R45, R31, R40, R35 ;  /* 0x000000281f2d7223 */ /* 0x000fe20000010023 */
[-C--:B------:R-:W-:Y:S01]  /*18240*/  F2FP.F16.E4M3.UNPACK_B R40, R39.reuse.H1 ;  /* 0x00000027ff28723e */ /* 0x080fe200030006ff */
[----:B------:R-:W-:Y:S01]  /*18250*/  HADD2.F32 R42, -RZ, R41.H1_H1 ;  /* 0x30000029ff2a7230 */ /* 0x000fe20000004100 */
[----:B------:R-:W-:Y:S01]  /*18260*/  F2FP.F16.E4M3.UNPACK_B R36, R20.H1 ;  /* 0x00000014ff24723e */ /* 0x000fe200030006ff */
[----:B------:R-:W-:Y:S01]  /*18270*/  HADD2.F32 R35, -RZ, R34.H1_H1 ;  /* 0x30000022ff237230 */ /* 0x000fe20000004100 */
[----:B------:R-:W-:Y:S01]  /*18280*/  F2FP.F16.E4M3.UNPACK_B R39, R39 ;  /* 0x00000027ff27723e */ /* 0x000fe200020006ff */
[----:B------:R-:W-:Y:S01]  /*18290*/  HADD2.F32 R31, -RZ, R29.H1_H1 ;  /* 0x3000001dff1f7230 */ /* 0x000fe20000004100 */
[----:B------:R-:W-:Y:S01]  /*182a0*/  F2FP.SATFINITE.E4M3.F32.PACK_AB_MERGE_C R5, R10, R5, R11 ;  /* 0x000000050a05723e */ /* 0x000fe2000480700b */
[----:B------:R-:W-:-:S02]  /*182b0*/  HADD2.F32 R41, -RZ, R40.H0_H0 ;  /* 0x20000028ff297230 */ /* 0x000fc40000004100 */
[C---:B------:R-:W-:Y:S01]  /*182c0*/  FMUL.FTZ R48, R35.reuse, R42 ;  /* 0x0000002a23307220 */ /* 0x040fe20000410000 */
[--C-:B------:R-:W-:Y:S02]  /*182d0*/  HADD2.F32 R34, -RZ, R33.reuse.H0_H0 ;  /* 0x20000021ff227230 */ /* 0x100fe40000004100 */
[-C--:B------:R-:W-:Y:S01]  /*182e0*/  FMUL.FTZ R35, R35, R38.reuse ;  /* 0x0000002623237220 */ /* 0x080fe20000410000 */
[----:B------:R-:W-:Y:S02]  /*182f0*/  HADD2.F32 R37, -RZ, R36.H0_H0 ;  /* 0x20000024ff257230 */ /* 0x000fe40000004100 */
[----:B------:R-:W-:Y:S01]  /*18300*/  FFMA.FTZ R48, R31, R38, -R48 ;  /* 0x000000261f307223 */ /* 0x000fe20000010830 */
[----:B------:R-:W-:Y:S02]  /*18310*/  HADD2.F32 R40, -RZ, R40.H1_H1 ;  /* 0x30000028ff287230 */ /* 0x000fe40000004100 */
[----:B------:R-:W-:Y:S01]  /*18320*/  FMUL.FTZ R46, R34, R41 ;  /* 0x00000029222e7220 */ /* 0x000fe20000410000 */
[----:B------:R-:W-:-:S02]  /*18330*/  HADD2.F32 R33, -RZ, R33.H1_H1 ;  /* 0x30000021ff217230 */ /* 0x000fc40000004100 */
[----:B------:R-:W-:Y:S01]  /*18340*/  FFMA.FTZ R50, R31, R42, R35 ;  /* 0x0000002a1f327223 */ /* 0x000fe20000010023 */
[----:B------:R-:W-:Y:S02]  /*18350*/  HADD2.F32 R36, -RZ, R36.H1_H1 ;  /* 0x30000024ff247230 */ /* 0x000fe40000004100 */
[-C--:B------:R-:W-:Y:S01]  /*18360*/  FMUL.FTZ R34, R34, R37.reuse ;  /* 0x0000002522227220 */ /* 0x080fe20000410000 */
[--C-:B------:R-:W-:Y:S01]  /*18370*/  HADD2.F32 R29, -RZ, R27.reuse.H0_H0 ;  /* 0x2000001bff1d7230 */ /* 0x100fe20000004100 */
[----:B------:R-:W-:Y:S01]  /*18380*/  F2FP.F16.E4M3.UNPACK_B R31, R20 ;  /* 0x00000014ff1f723e */ /* 0x000fe200020006ff */
[----:B------:R-:W-:Y:S02]  /*18390*/  HADD2.F32 R27, -RZ, R27.H1_H1 ;  /* 0x3000001bff1b7230 */ /* 0x000fe40000004100 */
[C---:B------:R-:W-:Y:S01]  /*183a0*/  FMUL.FTZ R20, R33.reuse, R40 ;  /* 0x0000002821147220 */ /* 0x040fe20000410000 */
[----:B------:R-:W-:Y:S01]  /*183b0*/  FMUL.FTZ R35, R33, R36 ;  /* 0x0000002421237220 */ /* 0x000fe20000410000 */
[C---:B------:R-:W-:Y:S01]  /*183c0*/  FFMA.FTZ R46, R29.reuse, R37, -R46 ;  /* 0x000000251d2e7223 */ /* 0x040fe2000001082e */
[----:B------:R-:W-:Y:S01]  /*183d0*/  FFMA.FTZ R41, R29, R41, R34 ;  /* 0x000000291d297223 */ /* 0x000fe20000010022 */
[----:B------:R-:W-:-:S02]  /*183e0*/  HADD2.F32 R33, -RZ, R39.H0_H0 ;  /* 0x20000027ff217230 */ /* 0x000fc40000004100 */
[C---:B------:R-:W-:Y:S01]  /*183f0*/  FFMA.FTZ R37, R27.reuse, R36, -R20 ;  /* 0x000000241b257223 */ /* 0x040fe20000010814 */
[--C-:B------:R-:W-:Y:S02]  /*18400*/  HADD2.F32 R29, -RZ, R32.reuse.H0_H0 ;  /* 0x20000020ff1d7230 */ /* 0x100fe40000004100 */
[----:B------:R-:W-:Y:S01]  /*18410*/  FFMA.FTZ R40, R27, R40, R35 ;  /* 0x000000281b287223 */ /* 0x000fe20000010023 */
[----:B------:R-:W-:Y:S01]  /*18420*/  HADD2.F32 R27, -RZ, R31.H0_H0 ;  /* 0x2000001fff1b7230 */ /* 0x000fe20000004100 */
[----:B------:R-:W-:Y:S01]  /*18430*/  F2FP.F16.E4M3.UNPACK_B R34, R8.H1 ;  /* 0x00000008ff22723e */ /* 0x000fe200030006ff */
[----:B------:R-:W-:Y:S02]  /*18440*/  HADD2.F32 R39, -RZ, R39.H1_H1 ;  /* 0x30000027ff277230 */ /* 0x000fe40000004100 */
[C---:B------:R-:W-:Y:S01]  /*18450*/  FMUL.FTZ R35, R29.reuse, R33 ;  /* 0x000000211d237220 */ /* 0x040fe20000410000 */
[----:B------:R-:W-:Y:S02]  /*18460*/  HADD2.F32 R32, -RZ, R32.H1_H1 ;  /* 0x30000020ff207230 */ /* 0x000fe40000004100 */
[----:B------:R-:W-:Y:S01]  /*18470*/  FMUL.FTZ R29, R29, R27 ;  /* 0x0000001b1d1d7220 */ /* 0x000fe20000410000 */
[----:B------:R-:W-:Y:S01]  /*18480*/  HADD2.F32 R20, -RZ, R21.H0_H0 ;  /* 0x20000015ff147230 */ /* 0x000fe20000004100 */
[----:B------:R-:W-:Y:S01]  /*18490*/  F2FP.SATFINITE.E4M3.F32.PACK_AB_MERGE_C R45, R50, R45, RZ ;  /* 0x0000002d322d723e */ /* 0x000fe200048070ff */
[----:B------:R-:W-:-:S02]  /*184a0*/  HADD2.F32 R31, -RZ, R31.H1_H1 ;  /* 0x3000001fff1f7230 */ /* 0x000fc40000004100 */
[----:B------:R-:W-:Y:S01]  /*184b0*/  FMUL.FTZ R36, R32, R39 ;  /* 0x0000002720247220 */ /* 0x000fe20000410000 */
[----:B------:R-:W-:Y:S02]  /*184c0*/  HADD2.F32 R21, -RZ, R21.H1_H1 ;  /* 0x30000015ff157230 */ /* 0x000fe40000004100 */
[C---:B------:R-:W-:Y:S01]  /*184d0*/  FFMA.FTZ R35, R20.reuse, R27, -R35 ;  /* 0x0000001b14237223 */ /* 0x040fe20000010823 */
        /* <DEDUP_REMOVED lines=20> */
[C---:B------:R-:W-:Y:S01]  /*18620*/  FMUL.FTZ R38, R14.reuse, R34 ;  /* 0x000000220e267220 */ /* 0x040fe20000410000 */
[-C--:B------:R-:W-:Y:S01]  /*18630*/  FMUL.FTZ R21, R14, R29.reuse ;  /* 0x0000001d0e157220 */ /* 0x080fe20000410000 */
[----:B------:R-:W-:Y:S01]  /*18640*/  F2FP.F16.E4M3.UNPACK_B R14, R8 ;  /* 0x00000008ff0e723e */ /* 0x000fe200020006ff */
[----:B------:R-:W-:Y:S02]  /*18650*/  HADD2.F32 R8, -RZ, R3.H0_H0 ;  /* 0x20000003ff087230 */ /* 0x000fe40000004100 */
[C---:B------:R-:W-:Y:S01]  /*18660*/  FFMA.FTZ R38, R7.reuse, R29, -R38 ;  /* 0x0000001d07267223 */ /* 0x040fe20000010826 */
[----:B------:R-:W-:Y:S01]  /*18670*/  FFMA.FTZ R42, R7, R34, R21 ;  /* 0x00000022072a7223 */ /* 0x000fe20000010015 */
[----:B------:R-:W-:-:S02]  /*18680*/  HADD2.F32 R7, -RZ, R6.H0_H0 ;  /* 0x20000006ff077230 */ /* 0x000fc40000004100 */
[--C-:B------:R-:W-:Y:S01]  /*18690*/  HADD2.F32 R20, -RZ, R14.reuse.H0_H0 ;  /* 0x2000000eff147230 */ /* 0x100fe20000004100 */
[----:B------:R-:W-:Y:S01]  /*186a0*/  F2FP.SATFINITE.E4M3.F32.PACK_AB_MERGE_C R38, R38, R39, RZ ;  /* 0x000000272626723e */ /* 0x000fe200048070ff */
[----:B------:R-:W-:Y:S01]  /*186b0*/  HADD2.F32 R21, -RZ, R3.H1_H1 ;  /* 0x30000003ff157230 */ /* 0x000fe20000004100 */
[----:B------:R-:W-:Y:S01]  /*186c0*/  F2FP.SATFINITE.E4M3.F32.PACK_AB_MERGE_C R31, R42, R31, RZ ;  /* 0x0000001f2a1f723e */ /* 0x000fe200048070ff */
[----:B------:R-:W-:Y:S02]  /*186d0*/  HADD2.F32 R27, -RZ, R14.H1_H1 ;  /* 0x3000000eff1b7230 */ /* 0x000fe40000004100 */
[C---:B------:R-:W-:Y:S01]  /*186e0*/  FMUL.FTZ R14, R7.reuse, R20 ;  /* 0x00000014070e7220 */ /* 0x040fe20000410000 */
[----:B------:R-:W-:Y:S02]  /*186f0*/  HADD2.F32 R6, -RZ, R6.H1_H1 ;  /* 0x30000006ff067230 */ /* 0x000fe40000004100 */
[----:B------:R-:W-:Y:S01]  /*18700*/  FMUL.FTZ R7, R7, R8 ;  /* 0x0000000807077220 */ /* 0x000fe20000410000 */
[----:B------:R-:W-:-:S02]  /*18710*/  HADD2.F32 R3, -RZ, R4.H0_H0 ;  /* 0x20000004ff037230 */ /* 0x000fc40000004100 */
[----:B------:R-:W-:Y:S02]  /*18720*/  HADD2.F32 R4, -RZ, R4.H1_H1 ;  /* 0x30000004ff047230 */ /* 0x000fe40000004100 */
[C---:B------:R-:W-:Y:S01]  /*18730*/  FMUL.FTZ R29, R6.reuse, R27 ;  /* 0x0000001b061d7220 */ /* 0x040fe20000410000 */
[-C--:B------:R-:W-:Y:S01]  /*18740*/  FMUL.FTZ R34, R6, R21.reuse ;  /* 0x0000001506227220 */ /* 0x080fe20000410000 */
[C---:B------:R-:W-:Y:S01]  /*18750*/  FFMA.FTZ R6, R3.reuse, R8, -R14 ;  /* 0x0000000803067223 */ /* 0x040fe2000001080e */
[----:B------:R-:W-:Y:S01]  /*18760*/  FFMA.FTZ R3, R3, R20, R7 ;  /* 0x0000001403037223 */ /* 0x000fe20000010007 */
[C---:B------:R-:W-:Y:S01]  /*18770*/  FFMA.FTZ R29, R4.reuse, R21, -R29 ;  /* 0x00000015041d7223 */ /* 0x040fe2000001081d */
[----:B------:R-:W-:Y:S01]  /*18780*/  FFMA.FTZ R34, R4, R27, R34 ;  /* 0x0000001b04227223 */ /* 0x000fe20000010022 */
[----:B------:R-:W-:Y:S02]  /*18790*/  F2FP.SATFINITE.E4M3.F32.PACK_AB_MERGE_C R7, R48, R43, RZ ;  /* 0x0000002b3007723e */ /* 0x000fe400048070ff */
[----:B------:R-:W-:-:S02]  /*187a0*/  F2FP.SATFINITE.E4M3.F32.PACK_AB_MERGE_C R4, R37, R46, RZ ;  /* 0x0000002e2504723e */ /* 0x000fc400048070ff */
[----:B------:R-:W-:Y:S02]  /*187b0*/  F2FP.SATFINITE.E4M3.F32.PACK_AB_MERGE_C R8, R40, R41, RZ ;  /* 0x000000292808723e */ /* 0x000fe400048070ff */
[----:B------:R-:W-:Y:S02]  /*187c0*/  F2FP.SATFINITE.E4M3.F32.PACK_AB_MERGE_C R7, R28, R15, R7 ;  /* 0x0000000f1c07723e */ /* 0x000fe40004807007 */
[----:B------:R-:W-:Y:S02]  /*187d0*/  F2FP.SATFINITE.E4M3.F32.PACK_AB_MERGE_C R4, R36, R35, R4 ;  /* 0x000000232404723e */ /* 0x000fe40004807004 */
[----:B------:R-:W-:Y:S02]  /*187e0*/  F2FP.SATFINITE.E4M3.F32.PACK_AB_MERGE_C R6, R29, R6, R38 ;  /* 0x000000061d06723e */ /* 0x000fe40004807026 */
[----:B------:R-:W-:Y:S02]  /*187f0*/  F2FP.SATFINITE.E4M3.F32.PACK_AB_MERGE_C R8, R32, R33, R8 ;  /* 0x000000212008723e */ /* 0x000fe40004807008 */
[----:B------:R-:W-:Y:S01]  /*18800*/  F2FP.SATFINITE.E4M3.F32.PACK_AB_MERGE_C R10, R34, R3, R31 ;  /* 0x00000003220a723e */ /* 0x000fe2000480701f */
[----:B------:R4:W-:Y:S04]  /*18810*/  STS.128 [R47+0x1e200], R4 ;  /* 0x01e200042f007388 */ /* 0x0009e80000000c00 */
[----:B------:R4:W-:Y:S02]  /*18820*/  STS.128 [R0+0x1e200], R8 ;  /* 0x01e2000800007388 */ /* 0x0009e40000000c00 */
.L_x_559:
[----:B------:R-:W-:Y:S05]  /*18830*/  BSYNC B0 ;  /* 0x0000000000007941 */ /* 0x000fea0003800000 */
.L_x_552:
[----:B------:R-:W-:Y:S01]  /*18840*/  @!PT LDS RZ, [RZ] ;  /* 0x00000000fffff984 */ /* 0x000fe20000000800 */
[----:B------:R-:W-:Y:S01]  /*18850*/  @!PT LDS RZ, [RZ] ;  /* 0x00000000fffff984 */ /* 0x000fe20000000800 */
[----:B------:R-:W-:Y:S01]  /*18860*/  @!PT LDS RZ, [RZ] ;  /* 0x00000000fffff984 */ /* 0x000fe20000000800 */
[----:B------:R-:W-:Y:S01]  /*18870*/  @!PT LDS RZ, [RZ] ;  /* 0x00000000fffff984 */ /* 0x000fe20000000800 */
[----:B------:R1:W-:Y:S06]  /*18880*/  MEMBAR.ALL.CTA ;  /* 0x0000000000007992 */ /* 0x0003ec0000008000 */
[----:B-1----:R-:W1:Y:S01]  /*18890*/  FENCE.VIEW.ASYNC.S ;  /* 0x00000000000073c6 */ /* 0x002e620000000000 */
[----:B------:R-:W-:Y:S05]  /*188a0*/  WARPSYNC.ALL ;  /* 0x0000000000007948 */ /* 0x000fea0003800000 */
[----:B-1----:R-:W-:Y:S06]  /*188b0*/  BAR.SYNC.DEFER_BLOCKING 0xd, 0x100 ;  /* 0x0344000000007b1d */ /* 0x002fec0000010000 */
.L_x_550:
[----:B0--34-:R-:W-:-:S05]  /*188c0*/  IMAD.U32 R0, RZ, RZ, UR49 ;  /* 0x00000031ff007e24 */ /* 0x019fca000f8e00ff */
[----:B------:R-:W-:-:S13]  /*188d0*/  ISETP.NE.AND P0, PT, R0, 0x3, PT ;  /* 0x000000030000780c */ /* 0x000fda0003f05270 */
[----:B------:R-:W-:Y:S05]  /*188e0*/  @!P0 BRA `(.L_x_579) ;  /* 0x0000000000048947 */ /* 0x000fea0003800000 */
[----:B------:R-:W-:Y:S01]  /*188f0*/  BPT.TRAP 0x1 ;  /* 0x000000040000795c */ /* 0x000fe20000300000 */
.L_x_579:
[----:B------:R-:W3:Y:S04]  /*18900*/  LDL R0, [R1+0x24] ;  /* 0x0000240001007983 */ /* 0x000ee80000100800 */
[----:B--2---:R-:W2:Y:S01]  /*18910*/  LDL R3, [R1+0x34] ;  /* 0x0000340001037983 */ /* 0x004ea20000100800 */
[----:B---3--:R-:W-:Y:S01]  /*18920*/  IMAD R0, R0, 0x8, R18 ;  /* 0x0000000800007824 */ /* 0x008fe200078e0212 */
[----:B--2---:R-:W-:-:S04]  /*18930*/  SHF.L.U32 R3, R3, 0x1f, RZ ;  /* 0x0000001f03037819 */ /* 0x004fc800000006ff */
[----:B------:R0:W2:Y:S01]  /*18940*/  SYNCS.PHASECHK.TRANS64.TRYWAIT P1, [R0+URZ+0x33430], R3 ;  /* 0x03343003000075a7 */ /* 0x0000a2000802017f */
[----:B------:R-:W-:Y:S05]  /*18950*/  @!P0 BRA `(.L_x_580) ;  /* 0x0000000000048947 */ /* 0x000fea0003800000 */
[----:B------:R-:W-:Y:S01]  /*18960*/  BPT.TRAP 0x1 ;  /* 0x000000040000795c */ /* 0x000fe20000300000 */
.L_x_580:
[----:B-----5:R-:W-:Y:S01]  /*18970*/  MOV R25, RZ ;  /* 0x000000ff00197202 */ /* 0x020fe20000000f00 */
[----:B--2---:R-:W-:Y:S06]  /*18980*/  @P1 BRA `(.L_x_581) ;  /* 0x0000000000081947 */ /* 0x004fec0003800000 */
[----:B------:R-:W2:Y:S02]  /*18990*/  SYNCS.PHASECHK.TRANS64.TRYWAIT P1, [R0+URZ+0x33430], R3 ;  /* 0x03343003000075a7 */ /* 0x000ea4000802017f */
[----:B--2---:R-:W-:Y:S05]  /*189a0*/  @!P1 BRA `(.L_x_582) ;  /* 0x0000016c009c9947 */ /* 0x004fea0003800000 */
.L_x_581:
[----:B------:R-:W-:Y:S05]  /*189b0*/  WARPSYNC.ALL ;  /* 0x0000000000007948 */ /* 0x000fea0003800000 */
[----:B------:R-:W3:Y:S01]  /*189c0*/  LDL R120, [R1+0x24] ;  /* 0x0000240001787983 */ /* 0x000ee20000100800 */
[----:B0-2---:R-:W-:Y:S01]  /*189d0*/  VIADD R3, R18, 0x24200 ;  /* 0x0002420012037836 */ /* 0x005fe20000000000 */
[----:B------:R-:W-:Y:S01]  /*189e0*/  R2UR UR28, R44 ;  /* 0x000000002c1c72ca */ /* 0x000fe200000e0000 */
[----:B------:R-:W-:Y:S01]  /*189f0*/  IMAD.MOV.U32 R5, RZ, RZ, -0x7fffffe0 ;  /* 0x80000020ff057424 */ /* 0x000fe200078e00ff */
[----:B------:R-:W-:Y:S01]  /*18a00*/  WARPGROUP.ARRIVE ;  /* 0x00000000000079c5 */ /* 0x000fe20000000000 */
[----:B------:R-:W-:Y:S01]  /*18a10*/  UMOV UR29, 0x80000020 ;  /* 0x80000020001d7882 */ /* 0x000fe20000000000 */
[----:B------:R-:W-:Y:S01]  /*18a20*/  SHF.R.U32.HI R3, RZ, 0x4, R3 ;  /* 0x00000004ff037819 */ /* 0x000fe20000011603 */
[----:B------:R-:W-:Y:S01]  /*18a30*/  IMAD.MOV.U32 R7, RZ, RZ, -0x7fffffe0 ;  /* 0x80000020ff077424 */ /* 0x000fe200078e00ff */
[----:B------:R-:W-:Y:S01]  /*18a40*/  R2UR UR31, R5 ;  /* 0x00000000051f72ca */ /* 0x000fe200000e0000 */
[----:B------:R-:W-:Y:S01]  /*18a50*/  UMOV UR5, UR29 ;  /* 0x0000001d00057c82 */ /* 0x000fe20008000000 */
[----:B------:R-:W-:Y:S01]  /*18a60*/  LOP3.LUT R3, R3, 0x3fff, RZ, 0xc0, !PT ;  /* 0x00003fff03037812 */ /* 0x000fe200078ec0ff */
[----:B------:R-:W-:Y:S01]  /*18a70*/  UMOV UR9, UR29 ;  /* 0x0000001d00097c82 */ /* 0x000fe20008000000 */
[----:B------:R-:W-:Y:S01]  /*18a80*/  R2UR UR7, R7 ;  /* 0x00000000070772ca */ /* 0x000fe200000e0000 */
[----:B------:R-:W-:Y:S01]  /*18a90*/  UMOV UR13, UR29 ;  /* 0x0000001d000d7c82 */ /* 0x000fe20008000000 */
[----:B------:R-:W-:Y:S01]  /*18aa0*/  LOP3.LUT R13, R3, 0x10000, RZ, 0xfc, !PT ;  /* 0x00010000030d7812 */ /* 0x000fe200078efcff */
[----:B------:R-:W-:Y:S01]  /*18ab0*/  ULOP3.LUT UR28, UR28, 0x10000, URZ, 0xfc, !UPT ;  /* 0x000100001c1c7892 */ /* 0x000fe2000f8efc3f */
[----:B------:R-:W-:Y:S01]  /*18ac0*/  MOV R9, 0x80000020 ;  /* 0x8000002000097802 */ /* 0x000fe20000000f00 */
[----:B------:R-:W-:Y:S01]  /*18ad0*/  UMOV UR17, UR29 ;  /* 0x0000001d00117c82 */ /* 0x000fe20008000000 */
[----:B------:R-:W-:Y:S01]  /*18ae0*/  R2UR UR15, R7 ;  /* 0x00000000070f72ca */ /* 0x000fe200000e0000 */
[----:B------:R-:W-:Y:S01]  /*18af0*/  IMAD.MOV.U32 R7, RZ, RZ, -0x7fffffe0 ;  /* 0x80000020ff077424 */ /* 0x000fe200078e00ff */
[C---:B------:R-:W-:Y:S01]  /*18b00*/  R2UR UR11, R9.reuse ;  /* 0x00000000090b72ca */ /* 0x040fe200000e0000 */
[----:B------:R-:W-:Y:S01]  /*18b10*/  UIADD3 UR44, UR28, 0x2, URZ ;  /* 0x000000021c2c7890 */ /* 0x000fe2000fffe03f */
[----:B------:R-:W-:Y:S01]  /*18b20*/  R2UR UR19, R9 ;  /* 0x00000000091372ca */ /* 0x000fe200000e0000 */
[----:B------:R-:W-:Y:S01]  /*18b30*/  UMOV UR4, UR28 ;  /* 0x0000001c00047c82 */ /* 0x000fe20008000000 */
[----:B------:R-:W-:Y:S01]  /*18b40*/  UMOV UR8, UR28 ;  /* 0x0000001c00087c82 */ /* 0x000fe20008000000 */
[----:B------:R-:W-:Y:S01]  /*18b50*/  UMOV UR12, UR28 ;  /* 0x0000001c000c7c82 */ /* 0x000fe20008000000 */
[----:B------:R-:W-:Y:S01]  /*18b60*/  UMOV UR16, UR28 ;  /* 0x0000001c00107c82 */ /* 0x000fe20008000000 */
[----:B------:R-:W-:Y:S01]  /*18b70*/  R2UR UR47, R7 ;  /* 0x00000000072f72ca */ /* 0x000fe200000e0000 */
[----:B------:R-:W-:Y:S01]  /*18b80*/  UMOV UR45, 0x80000020 ;  /* 0x80000020002d7882 */ /* 0x000fe20000000000 */
[----:B------:R-:W-:-:S02]  /*18b90*/  IMAD.MOV.U32 R9, RZ, RZ, -0x7fffffe0 ;  /* 0x80000020ff097424 */ /* 0x000fc400078e00ff */
[----:B------:R-:W-:Y:S02]  /*18ba0*/  IMAD.MOV.U32 R11, RZ, RZ, -0x7fffffe0 ;  /* 0x80000020ff0b7424 */ /* 0x000fe400078e00ff */
[----:B------:R-:W-:Y:S02]  /*18bb0*/  IMAD.MOV.U32 R7, RZ, RZ, -0x7fffffe0 ;  /* 0x80000020ff077424 */ /* 0x000fe400078e00ff */
[----:B------:R-:W-:-:S05]  /*18bc0*/  IMAD.MOV.U32 R5, RZ, RZ, -0x7fffffe0 ;  /* 0x80000020ff057424 */ /* 0x000fca00078e00ff */
[----:B------:R-:W-:Y:S01]  /*18bd0*/  R2UR UR43, R5 ;  /* 0x00000000052b72ca */ /* 0x000fe200000e0000 */
[----:B---3--:R-:W-:-:S04]  /*18be0*/  IMAD R4, R120, 0x780, R13 ;  /* 0x0000078078047824 */ /* 0x008fc800078e020d */
[C---:B------:R-:W-:Y:S01]  /*18bf0*/  VIADD R6, R4.reuse, 0x80 ;  /* 0x0000008004067836 */ /* 0x040fe20000000000 */
[C---:B------:R-:W-:Y:S01]  /*18c00*/  R2UR UR30, R4.reuse ;  /* 0x00000000041e72ca */ /* 0x040fe200000e0000 */
[C---:B------:R-:W-:Y:S02]  /*18c10*/  VIADD R8, R4.reuse, 0x100 ;  /* 0x0000010004087836 */ /* 0x040fe40000000000 */
[----:B------:R-:W-:Y:S01]  /*18c20*/  VIADD R10, R4, 0x102 ;  /* 0x00000102040a7836 */ /* 0x000fe20000000000 */
[----:B------:R-:W-:Y:S01]  /*18c30*/  R2UR UR6, R6 ;  /* 0x00000000060672ca */ /* 0x000fe200000e0000 */
[----:B------:R-:W-:Y:S01]  /*18c40*/  VIADD R6, R4, 0x180 ;  /* 0x0000018004067836 */ /* 0x000fe20000000000 */
[----:B------:R-:W-:Y:S01]  /*18c50*/  R2UR UR10, R8 ;  /* 0x00000000080a72ca */ /* 0x000fe200000e0000 */
[----:B------:R-:W-:-:S03]  /*18c60*/  VIADD R8, R4, 0x200 ;  /* 0x0000020004087836 */ /* 0x000fc60000000000 */
[----:B------:R-:W-:Y:S01]  /*18c70*/  R2UR UR14, R6 ;  /* 0x00000000060e72ca */ /* 0x000fe200000e0000 */
[----:B------:R-:W-:Y:S01]  /*18c80*/  VIADD R6, R4, 0x2 ;  /* 0x0000000204067836 */ /* 0x000fe20000000000 */
[----:B------:R-:W-:Y:S01]  /*18c90*/  R2UR UR18, R8 ;  /* 0x00000000081272ca */ /* 0x000fe200000e0000 */
[----:B------:R-:W-:Y:S01]  /*18ca0*/  QGMMA.64x32x32.F32.E4M3.E4M3 R92, gdesc[UR28], RZ, !UPT, gsb0 ;  /* 0x006000001c5c79f3 */ /* 0x000fe2000c0008ff */
[----:B------:R-:W-:Y:S02]  /*18cb0*/  VIADD R8, R4, 0x82 ;  /* 0x0000008204087836 */ /* 0x000fe40000000000 */
[----:B------:R-:W-:Y:S02]  /*18cc0*/  R2UR UR46, R6 ;  /* 0x00000000062e72ca */ /* 0x000fe400000e0000 */
[----:B------:R-:W-:Y:S01]  /*18cd0*/  IADD3 R6, R4, 0x182, RZ ;  /* 0x0000018204067810 */ /* 0x000fe20007ffe0ff */
[----:B------:R-:W-:Y:S02]  /*18ce0*/  WARPGROUP.DEPBAR.LE gsb0, 0x0 ;  /* 0x00008000000079c5 */ /* 0x000fe40000010000 */
[----:B------:R-:W-:-:S06]  /*18cf0*/  WARPGROUP.ARRIVE ;  /* 0x00000000000079c5 */ /* 0x000fcc0000000000 */
[----:B------:R-:W-:Y:S01]  /*18d00*/  QGMMA.64x32x32.F32.E4M3.E4M3 R76, gdesc[UR4], RZ, !UPT, gsb0 ;  /* 0x00600000044c79f3 */ /* 0x000fe2000c0008ff */
[----:B------:R-:W-:Y:S01]  /*18d10*/  R2UR UR6, R8 ;  /* 0x00000000080672ca */ /* 0x000fe200000e0000 */
[----:B------:R-:W-:Y:S01]  /*18d20*/  UMOV UR4, UR44 ;  /* 0x0000002c00047c82 */ /* 0x000fe20008000000 */
[----:B------:R-:W-:Y:S01]  /*18d30*/  R2UR UR7, R9 ;  /* 0x00000000090772ca */ /* 0x000fe200000e0000 */
[----:B------:R-:W-:Y:S01]  /*18d40*/  UMOV UR5, UR45 ;  /* 0x0000002d00057c82 */ /* 0x000fe20008000000 */
[----:B------:R-:W-:Y:S02]  /*18d50*/  VIADD R8, R4, 0x202 ;  /* 0x0000020204087836 */ /* 0x000fe40000000000 */
[----:B------:R-:W-:Y:S01]  /*18d60*/  IMAD.MOV.U32 R9, RZ, RZ, -0x7fffffe0 ;  /* 0x80000020ff097424 */ /* 0x000fe200078e00ff */
[----:B------:R-:W-:Y:S02]  /*18d70*/  WARPGROUP.DEPBAR.LE gsb0, 0x0 ;  /* 0x00008000000079c5 */ /* 0x000fe40000010000 */
[----:B------:R-:W-:-:S06]  /*18d80*/  WARPGROUP.ARRIVE ;  /* 0x00000000000079c5 */ /* 0x000fcc0000000000 */
[----:B------:R-:W-:Y:S01]  /*18d90*/  QGMMA.64x32x32.F32.E4M3.E4M3 R60, gdesc[UR8], RZ, !UPT, gsb0 ;  /* 0x00600000083c79f3 */ /* 0x000fe2000c0008ff */
[----:B------:R-:W-:Y:S01]  /*18da0*/  R2UR UR10, R10 ;  /* 0x000000000a0a72ca */ /* 0x000fe200000e0000 */
[----:B------:R-:W-:Y:S01]  /*18db0*/  UMOV UR8, UR44 ;  /* 0x0000002c00087c82 */ /* 0x000fe20008000000 */
[----:B------:R-:W-:Y:S01]  /*18dc0*/  R2UR UR11, R11 ;  /* 0x000000000b0b72ca */ /* 0x000fe200000e0000 */
[----:B------:R-:W-:Y:S01]  /*18dd0*/  UMOV UR9, UR45 ;  /* 0x0000002d00097c82 */ /* 0x000fe20008000000 */
[----:B------:R-:W-:Y:S01]  /*18de0*/  IMAD.MOV.U32 R11, RZ, RZ, -0x7fffffe0 ;  /* 0x80000020ff0b7424 */ /* 0x000fe200078e00ff */
        /* <DEDUP_REMOVED lines=21> */
[----:B------:R-:W-:Y:S03]  /*18f40*/  QGMMA.64x32x32.F32.E4M3.E4M3 R92, gdesc[UR44], R92, gsb0 ;  /* 0x006000002c5c79f3 */ /* 0x000fe6000800085c */
[----:B------:R-:W-:Y:S02]  /*18f50*/  WARPGROUP.DEPBAR.LE gsb0, 0x0 ;  /* 0x00008000000079c5 */ /* 0x000fe40000010000 */
[----:B------:R-:W-:-:S06]  /*18f60*/  WARPGROUP.ARRIVE ;  /* 0x00000000000079c5 */ /* 0x000fcc0000000000 */
[----:B------:R-:W-:Y:S01]  /*18f70*/  QGMMA.64x32x32.F32.E4M3.E4M3 R76, gdesc[UR4], R76, gsb0 ;  /* 0x00600000044c79f3 */ /* 0x000fe2000800084c */
[----:B------:R-:W-:Y:S01]  /*18f80*/  R2UR UR6, R6 ;  /* 0x00000000060672ca */ /* 0x000fe200000e0000 */
[----:B------:R-:W-:Y:S01]  /*18f90*/  UIADD3 UR4, UR28, 0x200, URZ ;  /* 0x000002001c047890 */ /* 0x000fe2000fffe03f */
[----:B------:R-:W-:Y:S01]  /*18fa0*/  R2UR UR7, R7 ;  /* 0x00000000070772ca */ /* 0x000fe200000e0000 */
[----:B------:R-:W-:Y:S01]  /*18fb0*/  UMOV UR5, 0x80000020 ;  /* 0x8000002000057882 */ /* 0x000fe20000000000 */
[----:B------:R-:W-:Y:S01]  /*18fc0*/  VIADD R6, R4, 0x400 ;  /* 0x0000040004067836 */ /* 0x000fe20000000000 */
[----:B------:R-:W-:Y:S01]  /*18fd0*/  UMOV UR21, UR5 ;  /* 0x0000000500157c82 */ /* 0x000fe20008000000 */
[----:B------:R-:W-:Y:S02]  /*18fe0*/  IMAD.MOV.U32 R7, RZ, RZ, -0x7fffffe0 ;  /* 0x80000020ff077424 */ /* 0x000fe400078e00ff */
[----:B------:R-:W-:Y:S01]  /*18ff0*/  UMOV UR20, UR4 ;  /* 0x0000000400147c82 */ /* 0x000fe20008000000 */
[----:B------:R-:W-:-:S02]  /*19000*/  WARPGROUP.DEPBAR.LE gsb0, 0x0 ;  /* 0x00008000000079c5 */ /* 0x000fc40000010000 */
[----:B------:R-:W-:-:S06]  /*19010*/  WARPGROUP.ARRIVE ;  /* 0x00000000000079c5 */ /* 0x000fcc0000000000 */
[----:B------:R-:W-:Y:S01]  /*19020*/  QGMMA.64x32x32.F32.E4M3.E4M3 R60, gdesc[UR8], R60, gsb0 ;  /* 0x00600000083c79f3 */ /* 0x000fe2000800083c */
[----:B------:R-:W-:Y:S01]  /*19030*/  R2UR UR10, R8 ;  /* 0x00000000080a72ca */ /* 0x000fe200000e0000 */
[----:B------:R-:W-:Y:S01]  /*19040*/  UMOV UR8, UR4 ;  /* 0x0000000400087c82 */ /* 0x000fe20008000000 */
[----:B------:R-:W-:Y:S01]  /*19050*/  R2UR UR11, R9 ;  /* 0x00000000090b72ca */ /* 0x000fe200000e0000 */
[----:B------:R-:W-:Y:S01]  /*19060*/  UMOV UR9, UR5 ;  /* 0x0000000500097c82 */ /* 0x000fe20008000000 */
[----:B------:R-:W-:Y:S01]  /*19070*/  VIADD R8, R4, 0x480 ;  /* 0x0000048004087836 */ /* 0x000fe20000000000 */
[----:B------:R-:W-:-:S04]  /*19080*/  MOV R9, 0x80000020 ;  /* 0x8000002000097802 */ /* 0x000fc80000000f00 */
[----:B------:R-:W-:Y:S01]  /*19090*/  R2UR UR22, R8 ;  /* 0x00000000081672ca */ /* 0x000fe200000e0000 */
[----:B------:R-:W-:Y:S01]  /*190a0*/  VIADD R8, R4, 0x302 ;  /* 0x0000030204087836 */ /* 0x000fe20000000000 */
[----:B------:R-:W-:Y:S01]  /*190b0*/  R2UR UR23, R9 ;  /* 0x00000000091772ca */ /* 0x000fe200000e0000 */
[----:B------:R-:W-:Y:S01]  /*190c0*/  IMAD.MOV.U32 R9, RZ, RZ, -0x7fffffe0 ;  /* 0x80000020ff097424 */ /* 0x000fe200078e00ff */
[----:B------:R-:W-:Y:S02]  /*190d0*/  WARPGROUP.DEPBAR.LE gsb0, 0x0 ;  /* 0x00008000000079c5 */ /* 0x000fe40000010000 */
[----:B------:R-:W-:-:S06]  /*190e0*/  WARPGROUP.ARRIVE ;  /* 0x00000000000079c5 */ /* 0x000fcc0000000000 */
[----:B------:R-:W-:Y:S01]  /*190f0*/  QGMMA.64x32x32.F32.E4M3.E4M3 R44, gdesc[UR12], R44, gsb0 ;  /* 0x006000000c2c79f3 */ /* 0x000fe2000800082c */
[----:B------:R-:W-:Y:S01]  /*19100*/  R2UR UR14, R10 ;  /* 0x000000000a0e72ca */ /* 0x000fe200000e0000 */
[----:B------:R-:W-:Y:S01]  /*19110*/  UMOV UR12, UR4 ;  /* 0x00000004000c7c82 */ /* 0x000fe20008000000 */
[----:B------:R-:W-:Y:S01]  /*19120*/  R2UR UR15, R11 ;  /* 0x000000000b0f72ca */ /* 0x000fe200000e0000 */
[----:B------:R-:W-:Y:S01]  /*19130*/  UMOV UR13, UR5 ;  /* 0x00000005000d7c82 */ /* 0x000fe20008000000 */
[----:B------:R-:W-:Y:S01]  /*19140*/  VIADD R10, R4, 0x382 ;  /* 0x00000382040a7836 */ /* 0x000fe20000000000 */
[----:B------:R-:W-:Y:S01]  /*19150*/  MOV R11, 0x80000020 ;  /* 0x80000020000b7802 */ /* 0x000fe20000000f00 */
[----:B------:R-:W-:Y:S02]  /*19160*/  WARPGROUP.DEPBAR.LE gsb0, 0x0 ;  /* 0x00008000000079c5 */ /* 0x000fe40000010000 */
[----:B------:R-:W-:-:S06]  /*19170*/  WARPGROUP.ARRIVE ;  /* 0x00000000000079c5 */ /* 0x000fcc0000000000 */
[----:B------:R-:W-:Y:S01]  /*19180*/  QGMMA.64x32x32.F32.E4M3.E4M3 R28, gdesc[UR16], R28, gsb0 ;  /* 0x00600000101c79f3 */ /* 0x000fe2000800081c */
        /* <DEDUP_REMOVED lines=27> */
[----:B------:R-:W-:Y:S02]  /*19340*/  VIADD R8, R4, 0x482 ;  /* 0x0000048204087836 */ /* 0x000fe40000000000 */
[----:B------:R-:W-:-:S03]  /*19350*/  IMAD.MOV.U32 R9, RZ, RZ, -0x7fffffe0 ;  /* 0x80000020ff097424 */ /* 0x000fc600078e00ff */
        /* <DEDUP_REMOVED lines=77> */
[C---:B------:R-:W-:Y:S01]  /*19830*/  VIADD R6, R4.reuse, 0x682 ;  /* 0x0000068204067836 */ /* 0x040fe20000000000 */
[----:B------:R-:W-:Y:S01]  /*19840*/  IADD3 R4, R4, 0x702, RZ ;  /* 0x0000070204047810 */ /* 0x000fe20007ffe0ff */
[----:B------:R-:W-:Y:S01]  /*19850*/  IMAD.MOV.U32 R7, RZ, RZ, -0x7fffffe0 ;  /* 0x80000020ff077424 */ /* 0x000fe200078e00ff */
[----:B------:R-:W-:Y:S01]  /*19860*/  UMOV UR41, UR17 ;  /* 0x0000001100297c82 */ /* 0x000fe20008000000 */
[----:B------:R-:W-:Y:S01]  /*19870*/  UMOV UR40, UR16 ;  /* 0x0000001000287c82 */ /* 0x000fe20008000000 */
[----:B------:R-:W-:Y:S01]  /*19880*/  R2UR UR42, R4 ;  /* 0x00000000042a72ca */ /* 0x000fe200000e0000 */
[----:B------:R-:W-:-:S02]  /*19890*/  WARPGROUP.DEPBAR.LE gsb0, 0x0 ;  /* 0x00008000000079c5 */ /* 0x000fc40000010000 */
[----:B------:R-:W-:-:S06]  /*198a0*/  WARPGROUP.ARRIVE ;  /* 0x00000000000079c5 */ /* 0x000fcc0000000000 */
[----:B------:R-:W-:Y:S01]  /*198b0*/  QGMMA.64x32x32.F32.E4M3.E4M3 R60, gdesc[UR20], R60, gsb0 ;  /* 0x00600000143c79f3 */ /* 0x000fe2000800083c */
[----:B------:R-:W-:Y:S01]  /*198c0*/  R2UR UR22, R8 ;  /* 0x00000000081672ca */ /* 0x000fe200000e0000 */
[----:B------:R-:W-:Y:S01]  /*198d0*/  UMOV UR20, UR16 ;  /* 0x0000001000147c82 */ /* 0x000fe20008000000 */
[----:B------:R-:W-:Y:S01]  /*198e0*/  R2UR UR23, R9 ;  /* 0x00000000091772ca */ /* 0x000fe200000e0000 */
[----:B------:R-:W-:Y:S01]  /*198f0*/  UMOV UR21, UR17 ;  /* 0x0000001100157c82 */ /* 0x000fe20008000000 */
[----:B------:R-:W-:Y:S02]  /*19900*/  WARPGROUP.DEPBAR.LE gsb0, 0x0 ;  /* 0x00008000000079c5 */ /* 0x000fe40000010000 */
        /* <DEDUP_REMOVED lines=29> */
[----:B------:R-:W-:Y:S05]  /*19ae0*/  @!P0 BRA `(.L_x_583) ;  /* 0x0000000000048947 */ /* 0x000fea0003800000 */
[----:B------:R-:W-:Y:S01]  /*19af0*/  BPT.TRAP 0x1 ;  /* 0x000000040000795c */ /* 0x000fe20000300000 */
.L_x_583:
[----:B------:R-:W2:Y:S01]  /*19b00*/  LDL R3, [R1+0x68] ;  /* 0x0000680001037983 */ /* 0x000ea20000100800 */
[----:B------:R-:W-:-:S03]  /*19b10*/  P2R R6, PR, RZ, 0x1 ;  /* 0x00000001ff067803 */ /* 0x000fc60000000000 */
[----:B------:R-:W3:Y:S01]  /*19b20*/  LDL R110, [R1+0x40] ;  /* 0x00004000016e7983 */ /* 0x000ee20000100800 */
[----:B--2---:R-:W-:-:S05]  /*19b30*/  IADD3 R144, R144, 0xa0, -R3 ;  /* 0x000000a090907810 */ /* 0x004fca0007ffe803 */
        /* <DEDUP_REMOVED lines=12> */
[----:B------:R-:W-:-:S02]  /*19c00*/  FSEL R9, R94, -INF , P2 ;  /* 0xff8000005e097808 */ /* 0x000fc40001000000 */
[----:B------:R-:W-:Y:S02]  /*19c10*/  ISETP.GT.AND P2, PT, R3, 0x11, PT ;  /* 0x000000110300780c */ /* 0x000fe40003f44270 */
[----:B------:R-:W-:Y:S02]  /*19c20*/  FSEL R11, R100, -INF , P1 ;  /* 0xff800000640b7808 */ /* 0x000fe40000800000 */
[----:B------:R-:W-:Y:S02]  /*19c30*/  FMNMX.FTZ R4, R97, R4, !PT ;  /* 0x0000000461047209 */ /* 0x000fe40007810000 */
[----:B------:R-:W-:Y:S02]  /*19c40*/  FSEL R95, R95, -INF , P5 ;  /* 0xff8000005f5f7808 */ /* 0x000fe40002800000 */
[----:B------:R-:W-:Y:S02]  /*19c50*/  ISETP.GT.AND P5, PT, R3, 0x18, PT ;  /* 0x000000180300780c */ /* 0x000fe40003fa4270 */
[----:B------:R-:W-:-:S02]  /*19c60*/  FSEL R101, R101, -INF , P2 ;  /* 0xff80000065657808 */ /* 0x000fc40001000000 */
[----:B------:R-:W-:Y:S02]  /*19c70*/  FMNMX.FTZ R4, R11, R4, !PT ;  /* 0x000000040b047209 */ /* 0x000fe40007810000 */
[----:B------:R-:W-:Y:S02]  /*19c80*/  FSEL R15, R98, -INF , P4 ;  /* 0xff800000620f7808 */ /* 0x000fe40002000000 */
        /* <DEDUP_REMOVED lines=120> */
[----:B------:R-:W-:Y:S02]  /*1a410*/  FSEL R53, R50, -INF , P5 ;  /* 0xff80000032357808 */ /* 0x000fe40002800000 */
[----:B------:R-:W-:Y:S02]  /*1a420*/  FSEL R8, R37, -INF , P4 ;  /* 0xff80000025087808 */ /* 0x000fe40002000000 */
[----:B------:R-:W-:Y:S02]  /*1a430*/  FMNMX.FTZ R163, R36, R163, !PT ;  /* 0x000000a324a37209 */ /* 0x000fe40007810000 */
[----:B------:R-:W-:-:S02]  /*1a440*/  ISETP.GT.AND P5, PT, R3, 0x98, PT ;  /* 0x000000980300780c */ /* 0x000fc40003fa4270 */
[----:B------:R-:W-:Y:S02]  /*1a450*/  FMNMX.FTZ R4, R8, R163, !PT ;  /* 0x000000a308047209 */ /* 0x000fe40007810000 */
[----:B------:R-:W-:Y:S02]  /*1a460*/  FSEL R33, R40, -INF , P5 ;  /* 0xff80000028217808 */ /* 0x000fe40002800000 */
[----:B------:R-:W-:Y:S02]  /*1a470*/  ISETP.GT.AND P6, PT, R3, 0x99, PT ;  /* 0x000000990300780c */ /* 0x000fe40003fc4270 */
[----:B------:R-:W-:Y:S02]  /*1a480*/  FMNMX.FTZ R4, R33, R4, !PT ;  /* 0x0000000421047209 */ /* 0x000fe40007810000 */
[----:B------:R-:W-:-:S04]  /*1a490*/  FSEL R41, R41, -INF , P6 ;  /* 0xff80000029297808 */ /* 0x000fc80003000000 */
[----:B------:R-:W-:-:S05]  /*1a4a0*/  FMNMX.FTZ R12, R41, R4, !PT ;  /* 0x00000004290c7209 */ /* 0x000fca0007810000 */
[----:B------:R-:W1:Y:S02]  /*1a4b0*/  SHFL.BFLY PT, R37, R12, 0x2, 0x1f ;  /* 0x0c401f000c257f89 */ /* 0x000e6400000e0000 */
[----:B-1----:R-:W-:-:S05]  /*1a4c0*/  FMNMX.FTZ R14, R12, R37, !PT ;  /* 0x000000250c0e7209 */ /* 0x002fca0007810000 */
[----:B------:R-:W0:Y:S01]  /*1a4d0*/  SHFL.BFLY PT, R37, R14, 0x1, 0x1f ;  /* 0x0c201f000e257f89 */ /* 0x000e2200000e0000 */
[----:B------:R-:W-:Y:S02]  /*1a4e0*/  P2R R24, PR, RZ, 0x4 ;  /* 0x00000004ff187803 */ /* 0x000fe40000000000 */
[----:B0-----:R-:W-:Y:S02]  /*1a4f0*/  FMNMX.FTZ R4, R14, R37, !PT ;  /* 0x000000250e047209 */ /* 0x001fe40007810000 */
[----:B------:R-:W-:-:S04]  /*1a500*/  FMNMX.FTZ R14, R9, R95, !PT ;  /* 0x0000005f090e7209 */ /* 0x000fc80007810000 */
[----:B------:R-:W-:-:S04]  /*1a510*/  FMNMX.FTZ R14, R15, R14, !PT ;  /* 0x0000000e0f0e7209 */ /* 0x000fc80007810000 */
[----:B------:R-:W-:-:S04]  /*1a520*/  FMNMX.FTZ R14, R99, R14, !PT ;  /* 0x0000000e630e7209 */ /* 0x000fc80007810000 */
[----:B------:R-:W-:Y:S01]  /*1a530*/  FMNMX.FTZ R14, R27, R14, !PT ;  /* 0x0000000e1b0e7209 */ /* 0x000fe20007810000 */
[----:B------:R-:W-:-:S03]  /*1a540*/  FFMA.FTZ R20, R2, R4, -8 ;  /* 0xc100000002147423 */ /* 0x000fc60000010004 */
[----:B------:R-:W-:Y:S02]  /*1a550*/  FMNMX.FTZ R14, R103, R14, !PT ;  /* 0x0000000e670e7209 */ /* 0x000fe40007810000 */
[----:B------:R-:W-:Y:S02]  /*1a560*/  FSETP.NEU.FTZ.AND P2, PT, R4, -INF , PT ;  /* 0xff8000000400780b */ /* 0x000fe40003f5d000 */
[----:B------:R-:W-:Y:S02]  /*1a570*/  FMNMX.FTZ R14, R77, R14, !PT ;  /* 0x0000000e4d0e7209 */ /* 0x000fe40007810000 */
[----:B------:R-:W-:Y:S02]  /*1a580*/  P2R R28, PR, RZ, 0x1 ;  /* 0x00000001ff1c7803 */ /* 0x000fe40000000000 */
[----:B------:R-:W-:Y:S02]  /*1a590*/  P2R R26, PR, RZ, 0x2 ;  /* 0x00000002ff1a7803 */ /* 0x000fe40000000000 */
[----:B------:R-:W-:-:S02]  /*1a5a0*/  ISETP.GT.AND P1, PT, R3, 0x79, PT ;  /* 0x000000790300780c */ /* 0x000fc40003f24270 */
[----:B------:R-:W-:Y:S02]  /*1a5b0*/  ISETP.GT.AND P0, PT, R3, 0x80, PT ;  /* 0x000000800300780c */ /* 0x000fe40003f04270 */
[----:B------:R-:W-:Y:S02]  /*1a5c0*/  FSEL R3, R20, RZ, P2 ;  /* 0x000000ff14037208 */ /* 0x000fe40001000000 */
[----:B------:R-:W-:-:S04]  /*1a5d0*/  FMNMX.FTZ R20, R107, R14, !PT ;  /* 0x0000000e6b147209 */ /* 0x000fc80007810000 */
[----:B------:R-:W-:-:S04]  /*1a5e0*/  FMNMX.FTZ R20, R81, R20, !PT ;  /* 0x0000001451147209 */ /* 0x000fc80007810000 */
[----:B------:R-:W-:-:S04]  /*1a5f0*/  FMNMX.FTZ R20, R79, R20, !PT ;  /* 0x000000144f147209 */ /* 0x000fc80007810000 */
[----:B------:R-:W-:-:S04]  /*1a600*/  FMNMX.FTZ R20, R85, R20, !PT ;  /* 0x0000001455147209 */ /* 0x000fc80007810000 */
[----:B------:R-:W-:-:S04]  /*1a610*/  FMNMX.FTZ R20, R83, R20, !PT ;  /* 0x0000001453147209 */ /* 0x000fc80007810000 */
[----:B------:R-:W-:-:S04]  /*1a620*/  FMNMX.FTZ R20, R89, R20, !PT ;  /* 0x0000001459147209 */ /* 0x000fc80007810000 */
[----:B------:R-:W-:-:S04]  /*1a630*/  FMNMX.FTZ R20, R87, R20, !PT ;  /* 0x0000001457147209 */ /* 0x000fc80007810000 */
[----:B------:R-:W-:Y:S02]  /*1a640*/  FMNMX.FTZ R20, R61, R20, !PT ;  /* 0x000000143d147209 */ /* 0x000fe40007810000 */
[----:B------:R-:W-:Y:S02]  /*1a650*/  ISETP.NE.AND P2, PT, R24, RZ, PT ;  /* 0x000000ff1800720c */ /* 0x000fe40003f45270 */
[----:B------:R-:W-:-:S04]  /*1a660*/  FMNMX.FTZ R24, R91, R20, !PT ;  /* 0x000000145b187209 */ /* 0x000fc80007810000 */
[----:B------:R-:W-:-:S04]  /*1a670*/  FMNMX.FTZ R24, R65, R24, !PT ;  /* 0x0000001841187209 */ /* 0x000fc80007810000 */
[----:B------:R-:W-:-:S04]  /*1a680*/  FMNMX.FTZ R24, R63, R24, !PT ;  /* 0x000000183f187209 */ /* 0x000fc80007810000 */
[----:B------:R-:W-:-:S04]  /*1a690*/  FMNMX.FTZ R24, R69, R24, !PT ;  /* 0x0000001845187209 */ /* 0x000fc80007810000 */
[----:B------:R-:W-:-:S04]  /*1a6a0*/  FMNMX.FTZ R24, R67, R24, !PT ;  /* 0x0000001843187209 */ /* 0x000fc80007810000 */
[----:B------:R-:W-:-:S04]  /*1a6b0*/  FMNMX.FTZ R24, R141, R24, !PT ;  /* 0x000000188d187209 */ /* 0x000fc80007810000 */
[----:B------:R-:W-:Y:S02]  /*1a6c0*/  FMNMX.FTZ R24, R71, R24, !PT ;  /* 0x0000001847187209 */ /* 0x000fe40007810000 */
[----:B------:R-:W-:Y:S02]  /*1a6d0*/  FSEL R59, R59, -INF , P1 ;  /* 0xff8000003b3b7808 */ /* 0x000fe40000800000 */
        /* <DEDUP_REMOVED lines=12> */
[----:B------:R-:W-:Y:S02]  /*1a7a0*/  FMNMX.FTZ R28, R59, R26, !PT ;  /* 0x0000001a3b1c7209 */ /* 0x000fe40007810000 */
[----:B------:R-:W-:-:S02]  /*1a7b0*/  FSEL R31, R31, -INF , P0 ;  /* 0xff8000001f1f7808 */ /* 0x000fc40000000000 */
[----:B------:R-:W-:Y:S02]  /*1a7c0*/  FMNMX.FTZ R28, R37, R28, !PT ;  /* 0x0000001c251c7209 */ /* 0x000fe40007810000 */
[----:B------:R-:W-:Y:S02]  /*1a7d0*/  FSEL R163, R34, -INF , P1 ;  /* 0xff80000022a37808 */ /* 0x000fe40000800000 */
[----:B------:R-:W-:Y:S01]  /*1a7e0*/  FMNMX.FTZ R28, R31, R28, !PT ;  /* 0x0000001c1f1c7209 */ /* 0x000fe20007810000 */
[----:B------:R-:W-:-:S01]  /*1a7f0*/  FFMA.FTZ R216, R2, R5, -R3 ;  /* 0x0000000502d87223 */ /* 0x000fc20000010803 */
[C-C-:B------:R-:W-:Y:S01]  /*1a800*/  FFMA.FTZ R5, R2.reuse, R73, -R3.reuse ;  /* 0x0000004902057223 */ /* 0x140fe20000010803 */
[----:B------:R-:W-:Y:S02]  /*1a810*/  FSEL R73, R35, -INF , P2 ;  /* 0xff80000023497808 */ /* 0x000fe40001000000 */
[----:B------:R-:W-:Y:S01]  /*1a820*/  FMNMX.FTZ R28, R163, R28, !PT ;  /* 0x0000001ca31c7209 */ /* 0x000fe20007810000 */
[----:B------:R-:W-:-:S01]  /*1a830*/  FFMA.FTZ R214, R2, R117, -R3 ;  /* 0x0000007502d67223 */ /* 0x000fc20000010803 */
[----:B------:R-:W-:Y:S01]  /*1a840*/  FSEL R117, R38, -INF , P3 ;  /* 0xff80000026757808 */ /* 0x000fe20001800000 */
[----:B------:R-:W-:-:S01]  /*1a850*/  FFMA.FTZ R218, R2, R11, -R3 ;  /* 0x0000000b02da7223 */ /* 0x000fc20000010803 */
[----:B------:R-:W-:Y:S01]  /*1a860*/  FMNMX.FTZ R28, R73, R28, !PT ;  /* 0x0000001c491c7209 */ /* 0x000fe20007810000 */
[----:B------:R-:W-:-:S01]  /*1a870*/  FFMA.FTZ R11, R2, R101, -R3 ;  /* 0x00000065020b7223 */ /* 0x000fc20000010803 */
[----:B------:R-:W-:Y:S01]  /*1a880*/  FFMA.FTZ R101, R2, R119, -R3 ;  /* 0x0000007702657223 */ /* 0x000fe20000010803 */
[----:B------:R-:W-:-:S02]  /*1a890*/  FSEL R119, R39, -INF , P4 ;  /* 0xff80000027777808 */ /* 0x000fc40002000000 */
[----:B------:R-:W-:Y:S01]  /*1a8a0*/  FMNMX.FTZ R28, R117, R28, !PT ;  /* 0x0000001c751c7209 */ /* 0x000fe20007810000 */
[----:B------:R-:W-:-:S01]  /*1a8b0*/  FFMA.FTZ R200, R2, R125, -R3 ;  /* 0x0000007d02c87223 */ /* 0x000fc20000010803 */
[----:B------:R-:W-:Y:S01]  /*1a8c0*/  FFMA.FTZ R129, R2, R129, -R3 ;  /* 0x0000008102817223 */ /* 0x000fe20000010803 */
[----:B------:R-:W-:Y:S02]  /*1a8d0*/  FSEL R125, R42, -INF , P5 ;  /* 0xff8000002a7d7808 */ /* 0x000fe40002800000 */
[----:B------:R-:W-:Y:S01]  /*1a8e0*/  FMNMX.FTZ R28, R119, R28, !PT ;  /* 0x0000001c771c7209 */ /* 0x000fe20007810000 */
[----:B------:R0:W-:Y:S03]  /*1a8f0*/  MUFU.EX2 R24, R129 ;  /* 0x0000008100187308 */ /* 0x0001e60000000800 */
[----:B------:R-:W-:Y:S02]  /*1a900*/  FMNMX.FTZ R28, R125, R28, !PT ;  /* 0x0000001c7d1c7209 */ /* 0x000fe40007810000 */
[----:B0-----:R-:W-:-:S03]  /*1a910*/  FSEL R129, R43, -INF , P6 ;  /* 0xff8000002b817808 */ /* 0x001fc60003000000 */
[----:B------:R0:W-:Y:S02]  /*1a920*/  MUFU.EX2 R35, R5 ;  /* 0x0000000500237308 */ /* 0x0001e40000000800 */
[----:B0-----:R-:W-:-:S05]  /*1a930*/  FMNMX.FTZ R5, R129, R28, !PT ;  /* 0x0000001c81057209 */ /* 0x001fca0007810000 */
[----:B------:R-:W0:Y:S02]  /*1a940*/  SHFL.BFLY PT, R30, R5, 0x2, 0x1f ;  /* 0x0c401f00051e7f89 */ /* 0x000e2400000e0000 */
[----:B0-----:R-:W-:-:S05]  /*1a950*/  FMNMX.FTZ R40, R5, R30, !PT ;  /* 0x0000001e05287209 */ /* 0x001fca0007810000 */
[----:B------:R-:W0:Y:S01]  /*1a960*/  SHFL.BFLY PT, R5, R40, 0x1, 0x1f ;  /* 0x0c201f0028057f89 */ /* 0x000e2200000e0000 */
[----:B------:R-:W-:-:S01]  /*1a970*/  FFMA.FTZ R93, R2, R93, -R3 ;  /* 0x0000005d025d7223 */ /* 0x000fc20000010803 */
[C-C-:B------:R-:W-:Y:S01]  /*1a980*/  FFMA.FTZ R39, R2.reuse, R45, -R3.reuse ;  /* 0x0000002d02277223 */ /* 0x140fe20000010803 */
[----:B------:R-:W-:-:S01]  /*1a990*/  FFMA.FTZ R45, R2, R32, -R3 ;  /* 0x00000020022d7223 */ /* 0x000fc20000010803 */
[----:B------:R-:W-:Y:S01]  /*1a9a0*/  ISETP.NE.AND P0, PT, R6, RZ, PT ;  /* 0x000000ff0600720c */ /* 0x000fe20003f05270 */
[----:B------:R-:W-:-:S01]  /*1a9b0*/  FFMA.FTZ R6, R2, R7, -R3 ;  /* 0x0000000702067223 */ /* 0x000fc20000010803 */
[----:B------:R-:W-:Y:S01]  /*1a9c0*/  MUFU.EX2 R216, R216 ;  /* 0x000000d800d87308 */ /* 0x000fe20000000800 */
[----:B0-----:R-:W-:-:S04]  /*1a9d0*/  FMNMX.FTZ R5, R40, R5, !PT ;  /* 0x0000000528057209 */ /* 0x001fc80007810000 */
[----:B------:R-:W-:Y:S01]  /*1a9e0*/  FSETP.NEU.FTZ.AND P1, PT, R5, -INF , PT ;  /* 0xff8000000500780b */ /* 0x000fe20003f3d000 */
[----:B------:R-:W-:-:S05]  /*1a9f0*/  FFMA.FTZ R46, R2, R5, -8 ;  /* 0xc1000000022e7423 */ /* 0x000fca0000010005 */
[----:B------:R-:W-:Y:S01]  /*1aa00*/  FSEL R46, R46, RZ, P1 ;  /* 0x000000ff2e2e7208 */ /* 0x000fe20000800000 */
[----:B------:R-:W0:Y:S04]  /*1aa10*/  MUFU.EX2 R93, R93 ;  /* 0x0000005d005d7308 */ /* 0x000e280000000800 */
[----:B------:R-:W-:-:S01]  /*1aa20*/  FFMA.FTZ R217, R2, R9, -R46 ;  /* 0x0000000902d97223 */ /* 0x000fc2000001082e */
[C-C-:B------:R-:W-:Y:S01]  /*1aa30*/  FFMA.FTZ R32, R2.reuse, R95, -R46.reuse ;  /* 0x0000005f02207223 */ /* 0x140fe2000001082e */
[----:B------:R-:W-:-:S01]  /*1aa40*/  FFMA.FTZ R9, R2, R15, -R46 ;  /* 0x0000000f02097223 */ /* 0x000fc2000001082e */
[C---:B------:R-:W-:Y:S01]  /*1aa50*/  FFMA.FTZ R7, R2.reuse, R97, -R3 ;  /* 0x0000006102077223 */ /* 0x040fe20000010803 */
[----:B------:R-:W-:Y:S01]  /*1aa60*/  MUFU.EX2 R6, R6 ;  /* 0x0000000600067308 */ /* 0x000fe20000000800 */
[----:B------:R-:W-:-:S01]  /*1aa70*/  FFMA.FTZ R48, R2, R99, -R46 ;  /* 0x0000006302307223 */ /* 0x000fc2000001082e */
[----:B------:R-:W-:-:S06]  /*1aa80*/  FFMA.FTZ R219, R2, R27, -R46 ;  /* 0x0000001b02db7223 */ /* 0x000fcc000001082e */
[----:B------:R-:W-:Y:S08]  /*1aa90*/  MUFU.EX2 R217, R217 ;  /* 0x000000d900d97308 */ /* 0x000ff00000000800 */
[----:B------:R-:W1:Y:S01]  /*1aaa0*/  MUFU.EX2 R32, R32 ;  /* 0x0000002000207308 */ /* 0x000e620000000800 */
[----:B------:R-:W-:-:S01]  /*1aab0*/  FFMA.FTZ R43, R2, R36, -R3 ;  /* 0x00000024022b7223 */ /* 0x000fc20000010803 */
[----:B------:R-:W-:-:S06]  /*1aac0*/  FFMA.FTZ R36, R2, R103, -R46 ;  /* 0x0000006702247223 */ /* 0x000fcc000001082e */
[----:B------:R-:W2:Y:S01]  /*1aad0*/  MUFU.EX2 R9, R9 ;  /* 0x0000000900097308 */ /* 0x000ea20000000800 */
[----:B------:R-:W-:-:S07]  /*1aae0*/  FFMA.FTZ R12, R2, R21, -R3 ;  /* 0x00000015020c7223 */ /* 0x000fce0000010803 */
[----:B------:R-:W4:Y:S01]  /*1aaf0*/  MUFU.EX2 R7, R7 ;  /* 0x0000000700077308 */ /* 0x000f220000000800 */
[----:B------:R-:W-:-:S01]  /*1ab00*/  FFMA.FTZ R44, R2, R63, -R46 ;  /* 0x0000003f022c7223 */ /* 0x000fc2000001082e */
[----:B------:R-:W-:-:S06]  /*1ab10*/  FFMA.FTZ R15, R2, R77, -R46 ;  /* 0x0000004d020f7223 */ /* 0x000fcc000001082e */
[----:B------:R-:W5:Y:S01]  /*1ab20*/  MUFU.EX2 R48, R48 ;  /* 0x0000003000307308 */ /* 0x000f620000000800 */
[----:B0-----:R-:W-:-:S01]  /*1ab30*/  FADD.FTZ R63, R216, R93 ;  /* 0x0000005dd83f7221 */ /* 0x001fc20000010000 */
[----:B------:R-:W-:-:S06]  /*1ab40*/  FFMA.FTZ R97, R2, R105, -R3 ;  /* 0x0000006902617223 */ /* 0x000fcc0000010803 */
[----:B------:R-:W0:Y:S01]  /*1ab50*/  MUFU.EX2 R218, R218 ;  /* 0x000000da00da7308 */ /* 0x000e220000000800 */
[----:B-1----:R-:W-:-:S01]  /*1ab60*/  FADD.FTZ R62, R217, R32 ;  /* 0x00000020d93e7221 */ /* 0x002fc20000010000 */
[----:B------:R-:W-:-:S06]  /*1ab70*/  FFMA.FTZ R50, R2, R107, -R46 ;  /* 0x0000006b02327223 */ /* 0x000fcc000001082e */
[----:B------:R-:W1:Y:S01]  /*1ab80*/  MUFU.EX2 R219, R219 ;  /* 0x000000db00db7308 */ /* 0x000e620000000800 */
[----:B------:R-:W-:-:S01]  /*1ab90*/  FADD.FTZ R64, R6, R63 ;  /* 0x0000003f06407221 */ /* 0x000fc20000010000 */
[----:B------:R-:W-:-:S06]  /*1aba0*/  FFMA.FTZ R212, R2, R109, -R3 ;  /* 0x0000006d02d47223 */ /* 0x000fcc0000010803 */
[----:B------:R-:W3:Y:S01]  /*1abb0*/  MUFU.EX2 R11, R11 ;  /* 0x0000000b000b7308 */ /* 0x000ee20000000800 */
[----:B--2---:R-:W-:-:S01]  /*1abc0*/  FADD.FTZ R63, R9, R62 ;  /* 0x0000003e093f7221 */ /* 0x004fc20000010000 */
[----:B------:R-:W-:-:S06]  /*1abd0*/  FFMA.FTZ R205, R2, R49, -R46 ;  /* 0x0000003102cd7223 */ /* 0x000fcc000001082e */
[----:B------:R-:W2:Y:S01]  /*1abe0*/  MUFU.EX2 R36, R36 ;  /* 0x0000002400247308 */ /* 0x000ea20000000800 */
[----:B------:R-:W-:-:S01]  /*1abf0*/  FFMA.FTZ R213, R2, R81, -R46 ;  /* 0x0000005102d57223 */ /* 0x000fc2000001082e */
[----:B----4-:R-:W-:-:S06]  /*1ac00*/  FADD.FTZ R49, R7, R64 ;  /* 0x0000004007317221 */ /* 0x010fcc0000010000 */
[----:B------:R-:W4:Y:S01]  /*1ac10*/  MUFU.EX2 R12, R12 ;  /* 0x0000000c000c7308 */ /* 0x000f220000000800 */
[----:B------:R-:W-:-:S01]  /*1ac20*/  FFMA.FTZ R21, R2, R111, -R3 ;  /* 0x0000006f02157223 */ /* 0x000fc20000010803 */
[----:B-----5:R-:W-:-:S06]  /*1ac30*/  FADD.FTZ R62, R48, R63 ;  /* 0x0000003f303e7221 */ /* 0x020fcc0000010000 */
[----:B------:R-:W5:Y:S01]  /*1ac40*/  MUFU.EX2 R15, R15 ;  /* 0x0000000f000f7308 */ /* 0x000f620000000800 */
[----:B------:R-:W-:-:S01]  /*1ac50*/  FFMA.FTZ R40, R2, R79, -R46 ;  /* 0x0000004f02287223 */ /* 0x000fc2000001082e */
[----:B0-----:R-:W-:-:S06]  /*1ac60*/  FADD.FTZ R64, R218, R49 ;  /* 0x00000031da407221 */ /* 0x001fcc0000010000 */
[----:B------:R-:W0:Y:S01]  /*1ac70*/  MUFU.EX2 R97, R97 ;  /* 0x0000006100617308 */ /* 0x000e220000000800 */
[----:B------:R-:W-:-:S01]  /*1ac80*/  FFMA.FTZ R113, R2, R113, -R3 ;  /* 0x0000007102717223 */ /* 0x000fc20000010803 */
[----:B-1----:R-:W-:Y:S01]  /*1ac90*/  FADD.FTZ R63, R219, R62 ;  /* 0x0000003edb3f7221 */ /* 0x002fe20000010000 */
[----:B------:R-:W-:-:S05]  /*1aca0*/  FFMA.FTZ R49, R2, R47, -R46 ;  /* 0x0000002f02317223 */ /* 0x000fca000001082e */
[----:B------:R-:W1:Y:S01]  /*1acb0*/  MUFU.EX2 R50, R50 ;  /* 0x0000003200327308 */ /* 0x000e620000000800 */
[----:B------:R-:W-:-:S01]  /*1acc0*/  FFMA.FTZ R27, R2, R85, -R46 ;  /* 0x00000055021b7223 */ /* 0x000fc2000001082e */
[----:B---3--:R-:W-:-:S06]  /*1acd0*/  FADD.FTZ R47, R11, R64 ;  /* 0x000000400b2f7221 */ /* 0x008fcc0000010000 */
[----:B------:R-:W3:Y:S01]  /*1ace0*/  MUFU.EX2 R212, R212 ;  /* 0x000000d400d47308 */ /* 0x000ee20000000800 */
[----:B------:R-:W-:-:S01]  /*1acf0*/  FFMA.FTZ R105, R2, R115, -R3 ;  /* 0x0000007302697223 */ /* 0x000fc20000010803 */
[----:B------:R-:W-:Y:S01]  /*1ad00*/  FFMA.FTZ R201, R2, R65, -R46 ;  /* 0x0000004102c97223 */ /* 0x000fe2000001082e */
[----:B------:R-:W-:-:S05]  /*1ad10*/  VIADD R0, R0, 0x33440 ;  /* 0x0003344000007836 */ /* 0x000fca0000000000 */
[----:B------:R-:W-:Y:S01]  /*1ad20*/  MUFU.EX2 R213, R213 ;  /* 0x000000d500d57308 */ /* 0x000fe20000000800 */
[----:B------:R-:W-:Y:S02]  /*1ad30*/  IMAD.U32 R65, RZ, RZ, UR38 ;  /* 0x00000026ff417e24 */ /* 0x000fe4000f8e00ff */
[----:B--2---:R-:W-:Y:S01]  /*1ad40*/  FADD.FTZ R62, R36, R63 ;  /* 0x0000003f243e7221 */ /* 0x004fe20000010000 */
[----:B------:R-:W-:-:S04]  /*1ad50*/  FFMA.FTZ R52, R2, R83, -R46 ;  /* 0x0000005302347223 */ /* 0x000fc8000001082e */
[----:B------:R-:W2:Y:S01]  /*1ad60*/  MUFU.EX2 R21, R21 ;  /* 0x0000001500157308 */ /* 0x000ea20000000800 */
[----:B----4-:R-:W-:-:S01]  /*1ad70*/  FADD.FTZ R66, R12, R47 ;  /* 0x0000002f0c427221 */ /* 0x010fc20000010000 */
[----:B------:R-:W-:Y:S01]  /*1ad80*/  FFMA.FTZ R47, R2, R53, -R46 ;  /* 0x00000035022f7223 */ /* 0x000fe2000001082e */
[----:B-----5:R-:W-:-:S05]  /*1ad90*/  FADD.FTZ R53, R15, R62 ;  /* 0x0000003e0f357221 */ /* 0x020fca0000010000 */
[----:B------:R-:W-:Y:S01]  /*1ada0*/  MUFU.EX2 R40, R40 ;  /* 0x0000002800287308 */ /* 0x000fe20000000800 */
[----:B------:R-:W-:-:S01]  /*1adb0*/  FFMA.FTZ R64, R2, R51, -R46 ;  /* 0x0000003302407223 */ /* 0x000fc2000001082e */
[----:B------:R-:W-:Y:S01]  /*1adc0*/  FFMA.FTZ R215, R2, R89, -R46 ;  /* 0x0000005902d77223 */ /* 0x000fe2000001082e */
[----:B------:R-:W-:-:S05]  /*1add0*/  PRMT R0, R65, 0x654, R0 ;  /* 0x0000065441007816 */ /* 0x000fca0000000000 */
[----:B------:R-:W4:Y:S01]  /*1ade0*/  MUFU.EX2 R14, R113 ;  /* 0x00000071000e7308 */ /* 0x000f220000000800 */
[----:B0-----:R-:W-:-:S01]  /*1adf0*/  FADD.FTZ R51, R97, R66 ;  /* 0x0000004261337221 */ /* 0x001fc20000010000 */
[----:B-1----:R-:W-:Y:S01]  /*1ae00*/  FADD.FTZ R66, R50, R53 ;  /* 0x0000003532427221 */ /* 0x002fe20000010000 */
[----:B------:R-:W-:-:S01]  /*1ae10*/  FFMA.FTZ R42, R2, R87, -R46 ;  /* 0x00000057022a7223 */ /* 0x000fc2000001082e */
[----:B------:R-:W-:-:S04]  /*1ae20*/  FFMA.FTZ R30, R2, R10, -R3 ;  /* 0x0000000a021e7223 */ /* 0x000fc80000010803 */
[----:B------:R-:W0:Y:S01]  /*1ae30*/  MUFU.EX2 R27, R27 ;  /* 0x0000001b001b7308 */ /* 0x000e220000000800 */
[----:B---3--:R-:W-:-:S01]  /*1ae40*/  FADD.FTZ R68, R212, R51 ;  /* 0x00000033d4447221 */ /* 0x008fc20000010000 */
[----:B------:R1:W-:Y:S06]  /*1ae50*/  SYNCS.ARRIVE.TRANS64.RED.A1T0 RZ, [R0+URZ], RZ ;  /* 0x000000ff00ff79a7 */ /* 0x0003ec000810043f */
[----:B------:R-:W3:Y:S01]  /*1ae60*/  MUFU.EX2 R105, R105 ;  /* 0x0000006900697308 */ /* 0x000ee20000000800 */
[----:B------:R-:W-:-:S01]  /*1ae70*/  FFMA.FTZ R10, R2, R8, -R3 ;  /* 0x00000008020a7223 */ /* 0x000fc20000010803 */
[C-C-:B------:R-:W-:Y:S01]  /*1ae80*/  FFMA.FTZ R121, R2.reuse, R121, -R3.reuse ;  /* 0x0000007902797223 */ /* 0x140fe20000010803 */
[----:B------:R-:W-:-:S05]  /*1ae90*/  FFMA.FTZ R8, R2, R33, -R3 ;  /* 0x0000002102087223 */ /* 0x000fca0000010803 */
[----:B------:R-:W5:Y:S01]  /*1aea0*/  MUFU.EX2 R52, R52 ;  /* 0x0000003400347308 */ /* 0x000f620000000800 */
[----:B------:R-:W-:-:S01]  /*1aeb0*/  FFMA.FTZ R33, R2, R61, -R46 ;  /* 0x0000003d02217223 */ /* 0x000fc2000001082e */
[----:B--2---:R-:W-:-:S06]  /*1aec0*/  FADD.FTZ R51, R21, R68 ;  /* 0x0000004415337221 */ /* 0x004fcc0000010000 */
[----:B------:R-:W2:Y:S01]  /*1aed0*/  MUFU.EX2 R214, R214 ;  /* 0x000000d600d67308 */ /* 0x000ea20000000800 */
[----:B------:R-:W-:-:S01]  /*1aee0*/  FFMA.FTZ R111, R2, R123, -R3 ;  /* 0x0000007b026f7223 */ /* 0x000fc20000010803 */
[----:B------:R-:W-:-:S06]  /*1aef0*/  FFMA.FTZ R56, R2, R91, -R46 ;  /* 0x0000005b02387223 */ /* 0x000fcc000001082e */
[----:B------:R-:W2:Y:S01]  /*1af00*/  MUFU.EX2 R215, R215 ;  /* 0x000000d700d77308 */ /* 0x000ea20000000800 */
[----:B----4-:R-:W-:-:S07]  /*1af10*/  FADD.FTZ R68, R14, R51 ;  /* 0x000000330e447221 */ /* 0x010fce0000010000 */
[----:B-1----:R1:W-:Y:S01]  /*1af20*/  MUFU.EX2 R0, R49 ;  /* 0x0000003100007308 */ /* 0x0023e20000000800 */
[----:B------:R-:W-:-:S07]  /*1af30*/  FFMA.FTZ R209, R2, R37, -R46 ;  /* 0x0000002502d17223 */ /* 0x000fce000001082e */
[----:B------:R-:W4:Y:S01]  /*1af40*/  MUFU.EX2 R101, R101 ;  /* 0x0000006500657308 */ /* 0x000f220000000800 */
[----:B-1----:R-:W-:-:S04]  /*1af50*/  FADD.FTZ R49, R213, R66 ;  /* 0x00000042d5317221 */ /* 0x002fc80000010000 */
[----:B------:R-:W-:-:S03]  /*1af60*/  FADD.FTZ R66, R40, R49 ;  /* 0x0000003128427221 */ /* 0x000fc60000010000 */
[----:B------:R-:W1:Y:S01]  /*1af70*/  MUFU.EX2 R42, R42 ;  /* 0x0000002a002a7308 */ /* 0x000e620000000800 */
[----:B0-----:R-:W-:-:S01]  /*1af80*/  FADD.FTZ R37, R27, R66 ;  /* 0x000000421b257221 */ /* 0x001fc20000010000 */
[----:B---3--:R-:W-:-:S06]  /*1af90*/  FADD.FTZ R49, R105, R68 ;  /* 0x0000004469317221 */ /* 0x008fcc0000010000 */
[----:B------:R0:W3:Y:S01]  /*1afa0*/  MUFU.EX2 R20, R121 ;  /* 0x0000007900147308 */ /* 0x0000e20000000800 */
[----:B------:R-:W-:-:S01]  /*1afb0*/  FFMA.FTZ R109, R2, R127, -R3 ;  /* 0x0000007f026d7223 */ /* 0x000fc20000010803 */
[----:B-----5:R-:W-:-:S06]  /*1afc0*/  FADD.FTZ R66, R52, R37 ;  /* 0x0000002534427221 */ /* 0x020fcc0000010000 */
[----:B------:R-:W5:Y:S01]  /*1afd0*/  MUFU.EX2 R33, R33 ;  /* 0x0000002100217308 */ /* 0x000f620000000800 */
[----:B--2---:R-:W-:-:S01]  /*1afe0*/  FADD.FTZ R68, R214, R49 ;  /* 0x00000031d6447221 */ /* 0x004fc20000010000 */
[----:B------:R-:W-:-:S06]  /*1aff0*/  FFMA.FTZ R38, R2, R57, -R3 ;  /* 0x0000003902267223 */ /* 0x000fcc0000010803 */
[----:B------:R-:W2:Y:S01]  /*1b000*/  MUFU.EX2 R111, R111 ;  /* 0x0000006f006f7308 */ /* 0x000ea20000000800 */
[----:B------:R-:W-:-:S01]  /*1b010*/  FFMA.FTZ R115, R2, R133, -R3 ;  /* 0x0000008502737223 */ /* 0x000fc20000010803 */
[C-C-:B------:R-:W-:Y:S01]  /*1b020*/  FFMA.FTZ R202, R2.reuse, R135, -R3.reuse ;  /* 0x0000008702ca7223 */ /* 0x140fe20000010803 */
[----:B------:R-:W-:-:S01]  /*1b030*/  FFMA.FTZ R113, R2, R137, -R3 ;  /* 0x0000008902717223 */ /* 0x000fc20000010803 */
[----:B------:R-:W-:-:S04]  /*1b040*/  FFMA.FTZ R139, R2, R139, -R3 ;  /* 0x0000008b028b7223 */ /* 0x000fc80000010803 */
[----:B------:R-:W2:Y:S01]  /*1b050*/  MUFU.EX2 R56, R56 ;  /* 0x0000003800387308 */ /* 0x000ea20000000800 */
[----:B------:R-:W-:-:S01]  /*1b060*/  FFMA.FTZ R204, R2, R143, -R3 ;  /* 0x0000008f02cc7223 */ /* 0x000fc20000010803 */
[C-C-:B------:R-:W-:Y:S01]  /*1b070*/  FFMA.FTZ R147, R2.reuse, R147, -R3.reuse ;  /* 0x0000009302937223 */ /* 0x140fe20000010803 */
[----:B------:R-:W-:-:S01]  /*1b080*/  FFMA.FTZ R123, R2, R149, -R3 ;  /* 0x00000095027b7223 */ /* 0x000fc20000010803 */
[C-C-:B------:R-:W-:Y:S01]  /*1b090*/  FFMA.FTZ R206, R2.reuse, R151, -R3.reuse ;  /* 0x0000009702ce7223 */ /* 0x140fe20000010803 */
[----:B0-----:R-:W-:-:S03]  /*1b0a0*/  FFMA.FTZ R121, R2, R153, -R3 ;  /* 0x0000009902797223 */ /* 0x001fc60000010803 */
[----:B------:R-:W0:Y:S01]  /*1b0b0*/  MUFU.EX2 R200, R200 ;  /* 0x000000c800c87308 */ /* 0x000e220000000800 */
[----:B------:R-:W-:-:S01]  /*1b0c0*/  FFMA.FTZ R127, R2, R155, -R3 ;  /* 0x0000009b027f7223 */ /* 0x000fc20000010803 */
[C-C-:B------:R-:W-:Y:S01]  /*1b0d0*/  FFMA.FTZ R57, R2.reuse, R159, -R3.reuse ;  /* 0x0000009f02397223 */ /* 0x140fe20000010803 */
[----:B------:R-:W-:-:S01]  /*1b0e0*/  FFMA.FTZ R34, R2, R161, -R3 ;  /* 0x000000a102227223 */ /* 0x000fc20000010803 */
[----:B------:R-:W-:Y:S01]  /*1b0f0*/  FFMA.FTZ R3, R2, R41, -R3 ;  /* 0x0000002902037223 */ /* 0x000fe20000010803 */
[----:B------:R-:W-:-:S01]  /*1b100*/  FADD.FTZ R37, R215, R66 ;  /* 0x00000042d7257221 */ /* 0x000fc20000010000 */
[----:B------:R-:W-:Y:S02]  /*1b110*/  FFMA.FTZ R41, R2, R69, -R46 ;  /* 0x0000004502297223 */ /* 0x000fe4000001082e */
[----:B------:R-:W0:Y:S01]  /*1b120*/  MUFU.EX2 R201, R201 ;  /* 0x000000c900c97308 */ /* 0x000e220000000800 */
[----:B----4-:R-:W-:-:S01]  /*1b130*/  FADD.FTZ R49, R101, R68 ;  /* 0x0000004465317221 */ /* 0x010fc20000010000 */
[----:B-1----:R-:W-:Y:S01]  /*1b140*/  FADD.FTZ R66, R42, R37 ;  /* 0x000000252a427221 */ /* 0x002fe20000010000 */
[----:B------:R-:W-:-:S05]  /*1b150*/  FFMA.FTZ R58, R2, R67, -R46 ;  /* 0x00000043023a7223 */ /* 0x000fca000001082e */
[----:B------:R-:W1:Y:S01]  /*1b160*/  MUFU.EX2 R109, R109 ;  /* 0x0000006d006d7308 */ /* 0x000e620000000800 */
[----:B---3--:R-:W-:-:S01]  /*1b170*/  FADD.FTZ R68, R20, R49 ;  /* 0x0000003114447221 */ /* 0x008fc20000010000 */
[----:B-----5:R-:W-:-:S06]  /*1b180*/  FADD.FTZ R37, R33, R66 ;  /* 0x0000004221257221 */ /* 0x020fcc0000010000 */
[----:B------:R-:W3:Y:S01]  /*1b190*/  MUFU.EX2 R44, R44 ;  /* 0x0000002c002c7308 */ /* 0x000ee20000000800 */
[----:B------:R-:W-:-:S01]  /*1b1a0*/  FFMA.FTZ R203, R2, R141, -R46 ;  /* 0x0000008d02cb7223 */ /* 0x000fc2000001082e */
[----:B--2---:R-:W-:Y:S01]  /*1b1b0*/  FADD.FTZ R49, R111, R68 ;  /* 0x000000446f317221 */ /* 0x004fe20000010000 */
[----:B------:R-:W-:-:S05]  /*1b1c0*/  FADD.FTZ R66, R56, R37 ;  /* 0x0000002538427221 */ /* 0x000fca0000010000 */
[----:B------:R-:W2:Y:S01]  /*1b1d0*/  MUFU.EX2 R115, R115 ;  /* 0x0000007300737308 */ /* 0x000ea20000000800 */
[----:B------:R-:W-:-:S01]  /*1b1e0*/  FFMA.FTZ R54, R2, R71, -R46 ;  /* 0x0000004702367223 */ /* 0x000fc2000001082e */
[----:B0-----:R-:W-:-:S06]  /*1b1f0*/  FADD.FTZ R68, R200, R49 ;  /* 0x00000031c8447221 */ /* 0x001fcc0000010000 */
[----:B------:R-:W-:Y:S01]  /*1b200*/  MUFU.EX2 R41, R41 ;  /* 0x0000002900297308 */ /* 0x000fe20000000800 */
[----:B------:R-:W-:Y:S01]  /*1b210*/  F2FP.SATFINITE.E4M3.F32.PACK_AB_MERGE_C R51, R7, R6, RZ ;  /* 0x000000060733723e */ /* 0x000fe200048070ff */
[----:B------:R-:W-:-:S06]  /*1b220*/  FADD.FTZ R7, R201, R66 ;  /* 0x00000042c9077221 */ /* 0x000fcc0000010000 */
[----:B------:R-:W-:Y:S01]  /*1b230*/  MUFU.EX2 R58, R58 ;  /* 0x0000003a003a7308 */ /* 0x000fe20000000800 */
[----:B------:R-:W-:-:S01]  /*1b240*/  FFMA.FTZ R60, R2, R145, -R46 ;  /* 0x00000091023c7223 */ /* 0x000fc2000001082e */
[----:B-1----:R-:W-:-:S06]  /*1b250*/  FADD.FTZ R37, R109, R68 ;  /* 0x000000446d257221 */ /* 0x002fcc0000010000 */
[----:B------:R-:W0:Y:S01]  /*1b260*/  MUFU.EX2 R202, R202 ;  /* 0x000000ca00ca7308 */ /* 0x000e220000000800 */
[----:B------:R-:W-:-:S01]  /*1b270*/  FFMA.FTZ R29, R2, R29, -R46 ;  /* 0x0000001d021d7223 */ /* 0x000fc2000001082e */
[----:B------:R-:W-:Y:S01]  /*1b280*/  F2FP.SATFINITE.E4M3.F32.PACK_AB_MERGE_C R97, R97, R12, RZ ;  /* 0x0000000c6161723e */ /* 0x000fe200048070ff */
[----:B---3--:R-:W-:-:S05]  /*1b290*/  FADD.FTZ R12, R44, R7 ;  /* 0x000000072c0c7221 */ /* 0x008fca0000010000 */
[----:B------:R-:W1:Y:S01]  /*1b2a0*/  MUFU.EX2 R203, R203 ;  /* 0x000000cb00cb7308 */ /* 0x000e620000000800 */
[----:B------:R-:W-:Y:S01]  /*1b2b0*/  F2FP.SATFINITE.E4M3.F32.PACK_AB_MERGE_C R105, R105, R14, RZ ;  /* 0x0000000e6969723e */ /* 0x000fe200048070ff */
[----:B------:R-:W-:Y:S01]  /*1b2c0*/  FFMA.FTZ R61, R2, R75, -R46 ;  /* 0x0000004b023d7223 */ /* 0x000fe2000001082e */
[----:B------:R-:W-:-:S05]  /*1b2d0*/  FADD.FTZ R14, R24, R37 ;  /* 0x00000025180e7221 */ /* 0x000fca0000010000 */
[----:B------:R-:W3:Y:S01]  /*1b2e0*/  MUFU.EX2 R113, R113 ;  /* 0x0000007100717308 */ /* 0x000ee20000000800 */
[----:B------:R-:W-:Y:S02]  /*1b2f0*/  F2FP.SATFINITE.E4M3.F32.PACK_AB_MERGE_C R9, R48, R9, RZ ;  /* 0x000000093009723e */ /* 0x000fe400048070ff */
[----:B--2---:R-:W-:-:S05]  /*1b300*/  F2FP.SATFINITE.E4M3.F32.PACK_AB_MERGE_C R48, R115, R24, RZ ;  /* 0x000000187330723e */ /* 0x004fca00048070ff */
[----:B------:R-:W2:Y:S01]  /*1b310*/  MUFU.EX2 R54, R54 ;  /* 0x0000003600367308 */ /* 0x000ea20000000800 */
[----:B------:R-:W-:-:S07]  /*1b320*/  FADD.FTZ R115, R115, R14 ;  /* 0x0000000e73737221 */ /* 0x000fce0000010000 */
[----:B------:R-:W4:Y:S01]  /*1b330*/  MUFU.EX2 R26, R139 ;  /* 0x0000008b001a7308 */ /* 0x000f220000000800 */
[----:B0-----:R-:W-:-:S07]  /*1b340*/  FADD.FTZ R14, R202, R115 ;  /* 0x00000073ca0e7221 */ /* 0x001fce0000010000 */
[----:B------:R-:W0:Y:S08]  /*1b350*/  MUFU.EX2 R60, R60 ;  /* 0x0000003c003c7308 */ /* 0x000e300000000800 */
[----:B------:R5:W-:Y:S02]  /*1b360*/  MUFU.EX2 R6, R29 ;  /* 0x0000001d00067308 */ /* 0x000be40000000800 */
[----:B-----5:R-:W-:-:S06]  /*1b370*/  FADD.FTZ R29, R41, R12 ;  /* 0x0000000c291d7221 */ /* 0x020fcc0000010000 */
[----:B------:R-:W5:Y:S01]  /*1b380*/  MUFU.EX2 R61, R61 ;  /* 0x0000003d003d7308 */ /* 0x000f620000000800 */
[----:B------:R-:W-:-:S07]  /*1b390*/  FADD.FTZ R12, R58, R29 ;  /* 0x0000001d3a0c7221 */ /* 0x000fce0000010000 */
[----:B------:R-:W5:Y:S01]  /*1b3a0*/  MUFU.EX2 R204, R204 ;  /* 0x000000cc00cc7308 */ /* 0x000f620000000800 */
[----:B-1----:R-:W-:-:S01]  /*1b3b0*/  FADD.FTZ R29, R203, R12 ;  /* 0x0000000ccb1d7221 */ /* 0x002fc20000010000 */
[----:B---3--:R-:W-:-:S06]  /*1b3c0*/  FADD.FTZ R37, R113, R14 ;  /* 0x0000000e71257221 */ /* 0x008fcc0000010000 */
[----:B------:R-:W1:Y:S01]  /*1b3d0*/  MUFU.EX2 R205, R205 ;  /* 0x000000cd00cd7308 */ /* 0x000e620000000800 */
[----:B--2---:R-:W-:-:S01]  /*1b3e0*/  FADD.FTZ R29, R54, R29 ;  /* 0x0000001d361d7221 */ /* 0x004fc20000010000 */
[----:B----4-:R-:W-:-:S06]  /*1b3f0*/  FADD.FTZ R14, R26, R37 ;  /* 0x000000251a0e7221 */ /* 0x010fcc0000010000 */
[----:B------:R-:W2:Y:S01]  /*1b400*/  MUFU.EX2 R39, R39 ;  /* 0x0000002700277308 */ /* 0x000ea20000000800 */
[----:B------:R-:W-:Y:S01]  /*1b410*/  F2FP.SATFINITE.E4M3.F32.PACK_AB_MERGE_C R111, R111, R20, RZ ;  /* 0x000000146f6f723e */ /* 0x000fe200048070ff */
[----:B0-----:R-:W-:Y:S01]  /*1b420*/  FADD.FTZ R20, R60, R29 ;  /* 0x0000001d3c147221 */ /* 0x001fe20000010000 */
[----:B------:R-:W-:-:S05]  /*1b430*/  F2FP.SATFINITE.E4M3.F32.PACK_AB_MERGE_C R26, R35, R26, RZ ;  /* 0x0000001a231a723e */ /* 0x000fca00048070ff */
[----:B------:R-:W0:Y:S01]  /*1b440*/  MUFU.EX2 R28, R147 ;  /* 0x00000093001c7308 */ /* 0x000e220000000800 */
[----:B------:R-:W-:-:S01]  /*1b450*/  FFMA.FTZ R207, R2, R157, -R46 ;  /* 0x0000009d02cf7223 */ /* 0x000fc2000001082e */
[----:B------:R-:W-:Y:S01]  /*1b460*/  FADD.FTZ R35, R35, R14 ;  /* 0x0000000e23237221 */ /* 0x000fe20000010000 */
[----:B-----5:R-:W-:-:S05]  /*1b470*/  FADD.FTZ R20, R61, R20 ;  /* 0x000000143d147221 */ /* 0x020fca0000010000 */
[----:B------:R-:W-:Y:S01]  /*1b480*/  MUFU.EX2 R123, R123 ;  /* 0x0000007b007b7308 */ /* 0x000fe20000000800 */
[----:B------:R-:W-:-:S01]  /*1b490*/  FFMA.FTZ R62, R2, R55, -R46 ;  /* 0x00000037023e7223 */ /* 0x000fc2000001082e */
[----:B------:R-:W-:-:S06]  /*1b4a0*/  FADD.FTZ R14, R204, R35 ;  /* 0x00000023cc0e7221 */ /* 0x000fcc0000010000 */
[----:B------:R-:W3:Y:S01]  /*1b4b0*/  MUFU.EX2 R47, R47 ;  /* 0x0000002f002f7308 */ /* 0x000ee20000000800 */
[----:B------:R-:W-:Y:S01]  /*1b4c0*/  F2FP.SATFINITE.E4M3.F32.PACK_AB_MERGE_C R218, R11, R218, R97 ;  /* 0x000000da0bda723e */ /* 0x000fe20004807061 */
[----:B-1----:R-:W-:-:S06]  /*1b4d0*/  FADD.FTZ R11, R205, R20 ;  /* 0x00000014cd0b7221 */ /* 0x002fcc0000010000 */
[----:B------:R-:W1:Y:S01]  /*1b4e0*/  MUFU.EX2 R64, R64 ;  /* 0x0000004000407308 */ /* 0x000e620000000800 */
[----:B------:R-:W-:Y:S01]  /*1b4f0*/  F2FP.SATFINITE.E4M3.F32.PACK_AB_MERGE_C R212, R21, R212, R105 ;  /* 0x000000d415d4723e */ /* 0x000fe20004807069 */
[----:B--2---:R-:W-:-:S06]  /*1b500*/  FADD.FTZ R21, R39, R14 ;  /* 0x0000000e27157221 */ /* 0x004fcc0000010000 */
[----:B------:R-:W2:Y:S01]  /*1b510*/  MUFU.EX2 R206, R206 ;  /* 0x000000ce00ce7308 */ /* 0x000ea20000000800 */
[----:B------:R-:W-:-:S01]  /*1b520*/  FADD.FTZ R20, R0, R11 ;  /* 0x0000000b00147221 */ /* 0x000fc20000010000 */
[----:B0-----:R-:W-:-:S06]  /*1b530*/  FADD.FTZ R24, R28, R21 ;  /* 0x000000151c187221 */ /* 0x001fcc0000010000 */
[----:B------:R-:W0:Y:S01]  /*1b540*/  MUFU.EX2 R207, R207 ;  /* 0x000000cf00cf7308 */ /* 0x000e220000000800 */
[----:B------:R-:W-:-:S07]  /*1b550*/  FFMA.FTZ R59, R2, R59, -R46 ;  /* 0x0000003b023b7223 */ /* 0x000fce000001082e */
[----:B------:R-:W4:Y:S01]  /*1b560*/  MUFU.EX2 R121, R121 ;  /* 0x0000007900797308 */ /* 0x000f220000000800 */
[----:B---3--:R-:W-:-:S01]  /*1b570*/  FADD.FTZ R11, R47, R20 ;  /* 0x000000142f0b7221 */ /* 0x008fc20000010000 */
[----:B------:R-:W-:-:S06]  /*1b580*/  F2FP.SATFINITE.E4M3.F32.PACK_AB_MERGE_C R28, R123, R28, RZ ;  /* 0x0000001c7b1c723e */ /* 0x000fcc00048070ff */
[----:B------:R-:W-:Y:S01]  /*1b590*/  MUFU.EX2 R127, R127 ;  /* 0x0000007f007f7308 */ /* 0x000fe20000000800 */
[----:B------:R-:W-:-:S07]  /*1b5a0*/  FADD.FTZ R123, R123, R24 ;  /* 0x000000187b7b7221 */ /* 0x000fce0000010000 */
[----:B------:R-:W3:Y:S08]  /*1b5b0*/  MUFU.EX2 R38, R38 ;  /* 0x0000002600267308 */ /* 0x000ef00000000800 */
[----:B------:R-:W5:Y:S01]  /*1b5c0*/  MUFU.EX2 R62, R62 ;  /* 0x0000003e003e7308 */ /* 0x000f620000000800 */
[C---:B-1----:R-:W-:Y:S01]  /*1b5d0*/  F2FP.SATFINITE.E4M3.F32.PACK_AB_MERGE_C R47, R64.reuse, R47, RZ ;  /* 0x0000002f402f723e */ /* 0x042fe200048070ff */
[----:B------:R-:W-:Y:S01]  /*1b5e0*/  FADD.FTZ R64, R64, R11 ;  /* 0x0000000b40407221 */ /* 0x000fe20000010000 */
[----:B--2---:R-:W-:-:S01]  /*1b5f0*/  FADD.FTZ R20, R206, R123 ;  /* 0x0000007bce147221 */ /* 0x004fc20000010000 */
[----:B------:R-:W-:-:S04]  /*1b600*/  FFMA.FTZ R31, R2, R31, -R46 ;  /* 0x0000001f021f7223 */ /* 0x000fc8000001082e */
[----:B------:R-:W-:Y:S01]  /*1b610*/  MUFU.EX2 R45, R45 ;  /* 0x0000002d002d7308 */ /* 0x000fe20000000800 */
[----:B0-----:R-:W-:-:S01]  /*1b620*/  FADD.FTZ R11, R207, R64 ;  /* 0x00000040cf0b7221 */ /* 0x001fc20000010000 */
[----:B------:R-:W-:-:S06]  /*1b630*/  FFMA.FTZ R163, R2, R163, -R46 ;  /* 0x000000a302a37223 */ /* 0x000fcc000001082e */
[----:B------:R-:W-:Y:S01]  /*1b640*/  MUFU.EX2 R30, R30 ;  /* 0x0000001e001e7308 */ /* 0x000fe20000000800 */
[----:B----4-:R-:W-:-:S07]  /*1b650*/  FADD.FTZ R24, R121, R20 ;  /* 0x0000001479187221 */ /* 0x010fce0000010000 */
[----:B------:R-:W0:Y:S08]  /*1b660*/  MUFU.EX2 R7, R59 ;  /* 0x0000003b00077308 */ /* 0x000e300000000800 */
[----:B------:R-:W1:Y:S01]  /*1b670*/  MUFU.EX2 R57, R57 ;  /* 0x0000003900397308 */ /* 0x000e620000000800 */
[----:B---3--:R-:W-:Y:S01]  /*1b680*/  F2FP.SATFINITE.E4M3.F32.PACK_AB_MERGE_C R21, R38, R127, RZ ;  /* 0x0000007f2615723e */ /* 0x008fe200048070ff */
[----:B-----5:R-:W-:-:S06]  /*1b690*/  FADD.FTZ R11, R62, R11 ;  /* 0x0000000b3e0b7221 */ /* 0x020fcc0000010000 */
[----:B------:R-:W-:Y:S01]  /*1b6a0*/  MUFU.EX2 R34, R34 ;  /* 0x0000002200227308 */ /* 0x000fe20000000800 */
[----:B------:R-:W-:-:S07]  /*1b6b0*/  FADD.FTZ R127, R127, R24 ;  /* 0x000000187f7f7221 */ /* 0x000fce0000010000 */
[----:B------:R-:W2:Y:S01]  /*1b6c0*/  MUFU.EX2 R209, R209 ;  /* 0x000000d100d17308 */ /* 0x000ea20000000800 */
[----:B------:R-:W-:-:S01]  /*1b6d0*/  FFMA.FTZ R73, R2, R73, -R46 ;  /* 0x0000004902497223 */ /* 0x000fc2000001082e */
[----:B------:R-:W-:-:S06]  /*1b6e0*/  FADD.FTZ R24, R6, R11 ;  /* 0x0000000b06187221 */ /* 0x000fcc0000010000 */
[----:B------:R-:W3:Y:S01]  /*1b6f0*/  MUFU.EX2 R12, R31 ;  /* 0x0000001f000c7308 */ /* 0x000ee20000000800 */
[----:B------:R-:W-:-:S01]  /*1b700*/  FADD.FTZ R38, R38, R127 ;  /* 0x0000007f26267221 */ /* 0x000fc20000010000 */
[C---:B0-----:R-:W-:Y:S01]  /*1b710*/  F2FP.SATFINITE.E4M3.F32.PACK_AB_MERGE_C R11, R7.reuse, R6, RZ ;  /* 0x00000006070b723e */ /* 0x041fe200048070ff */
[----:B------:R-:W-:-:S05]  /*1b720*/  FADD.FTZ R24, R7, R24 ;  /* 0x0000001807187221 */ /* 0x000fca0000010000 */
[----:B------:R-:W0:Y:S01]  /*1b730*/  MUFU.EX2 R163, R163 ;  /* 0x000000a300a37308 */ /* 0x000e220000000800 */
[----:B------:R-:W-:Y:S01]  /*1b740*/  F2FP.SATFINITE.E4M3.F32.PACK_AB_MERGE_C R208, R30, R45, RZ ;  /* 0x0000002d1ed0723e */ /* 0x000fe200048070ff */
[----:B-1----:R-:W-:Y:S01]  /*1b750*/  FADD.FTZ R7, R57, R38 ;  /* 0x0000002639077221 */ /* 0x002fe20000010000 */
[----:B------:R-:W-:-:S05]  /*1b760*/  F2FP.SATFINITE.E4M3.F32.PACK_AB_MERGE_C R217, R32, R217, R9 ;  /* 0x000000d920d9723e */ /* 0x000fca0004807009 */
[----:B------:R-:W1:Y:S01]  /*1b770*/  MUFU.EX2 R14, R73 ;  /* 0x00000049000e7308 */ /* 0x000e620000000800 */
[----:B--2---:R-:W-:-:S01]  /*1b780*/  FADD.FTZ R9, R209, R24 ;  /* 0x00000018d1097221 */ /* 0x004fc20000010000 */
[C---:B------:R-:W-:Y:S01]  /*1b790*/  F2FP.SATFINITE.E4M3.F32.PACK_AB_MERGE_C R208, R34.reuse, R57, R208 ;  /* 0x0000003922d0723e */ /* 0x040fe200048070d0 */
[----:B------:R-:W-:-:S05]  /*1b7a0*/  FADD.FTZ R34, R34, R7 ;  /* 0x0000000722227221 */ /* 0x000fca0000010000 */
[----:B------:R-:W-:Y:S01]  /*1b7b0*/  MUFU.EX2 R43, R43 ;  /* 0x0000002b002b7308 */ /* 0x000fe20000000800 */
[----:B------:R-:W-:-:S07]  /*1b7c0*/  FFMA.FTZ R117, R2, R117, -R46 ;  /* 0x0000007502757223 */ /* 0x000fce000001082e */
[----:B------:R-:W-:Y:S08]  /*1b7d0*/  MUFU.EX2 R8, R8 ;  /* 0x0000000800087308 */ /* 0x000ff00000000800 */
[----:B------:R-:W2:Y:S01]  /*1b7e0*/  MUFU.EX2 R3, R3 ;  /* 0x0000000300037308 */ /* 0x000ea20000000800 */
[----:B---3--:R-:W-:-:S01]  /*1b7f0*/  FADD.FTZ R6, R12, R9 ;  /* 0x000000090c067221 */ /* 0x008fc20000010000 */
[----:B------:R-:W-:-:S06]  /*1b800*/  FADD.FTZ R45, R45, R34 ;  /* 0x000000222d2d7221 */ /* 0x000fcc0000010000 */
[----:B------:R-:W3:Y:S01]  /*1b810*/  MUFU.EX2 R10, R10 ;  /* 0x0000000a000a7308 */ /* 0x000ee20000000800 */
[----:B------:R-:W-:-:S01]  /*1b820*/  FFMA.FTZ R119, R2, R119, -R46 ;  /* 0x0000007702777223 */ /* 0x000fc2000001082e */
[----:B0-----:R-:W-:Y:S01]  /*1b830*/  FADD.FTZ R7, R163, R6 ;  /* 0x00000006a3077221 */ /* 0x001fe20000010000 */
[----:B------:R-:W-:-:S01]  /*1b840*/  FFMA.FTZ R125, R2, R125, -R46 ;  /* 0x0000007d027d7223 */ /* 0x000fc2000001082e */
[----:B------:R-:W-:Y:S01]  /*1b850*/  FADD.FTZ R30, R30, R45 ;  /* 0x0000002d1e1e7221 */ /* 0x000fe20000010000 */
[----:B------:R-:W-:-:S03]  /*1b860*/  FFMA.FTZ R46, R2, R129, -R46 ;  /* 0x00000081022e7223 */ /* 0x000fc6000001082e */
[----:B------:R-:W0:Y:S01]  /*1b870*/  MUFU.EX2 R117, R117 ;  /* 0x0000007500757308 */ /* 0x000e220000000800 */
[C---:B-1----:R-:W-:Y:S01]  /*1b880*/  F2FP.SATFINITE.E4M3.F32.PACK_AB_MERGE_C R163, R14.reuse, R163, RZ ;  /* 0x000000a30ea3723e */ /* 0x042fe200048070ff */
[----:B------:R-:W-:Y:S01]  /*1b890*/  FADD.FTZ R14, R14, R7 ;  /* 0x000000070e0e7221 */ /* 0x000fe20000010000 */
[----:B--2---:R-:W-:Y:S01]  /*1b8a0*/  F2FP.SATFINITE.E4M3.F32.PACK_AB_MERGE_C R210, R3, R8, RZ ;  /* 0x0000000803d2723e */ /* 0x004fe200048070ff */
[----:B------:R-:W-:-:S04]  /*1b8b0*/  FADD.FTZ R7, R43, R30 ;  /* 0x0000001e2b077221 */ /* 0x000fc80000010000 */
[----:B------:R-:W1:Y:S01]  /*1b8c0*/  MUFU.EX2 R20, R119 ;  /* 0x0000007700147308 */ /* 0x000e620000000800 */
[C---:B---3--:R-:W-:Y:S01]  /*1b8d0*/  F2FP.SATFINITE.E4M3.F32.PACK_AB_MERGE_C R210, R10.reuse, R43, R210 ;  /* 0x0000002b0ad2723e */ /* 0x048fe200048070d2 */
[----:B------:R-:W-:Y:S01]  /*1b8e0*/  FADD.FTZ R7, R10, R7 ;  /* 0x000000070a077221 */ /* 0x000fe20000010000 */
[----:B------:R-:W-:-:S05]  /*1b8f0*/  VIADD R10, R131, 0xfffffffe ;  /* 0xfffffffe830a7836 */ /* 0x000fca0000000000 */
[----:B------:R-:W2:Y:S01]  /*1b900*/  MUFU.EX2 R125, R125 ;  /* 0x0000007d007d7308 */ /* 0x000ea20000000800 */
[----:B------:R-:W-:-:S07]  /*1b910*/  ISETP.GE.AND P1, PT, R10, R110, PT ;  /* 0x0000006e0a00720c */ /* 0x000fce0003f26270 */
[----:B------:R-:W3:Y:S01]  /*1b920*/  MUFU.EX2 R46, R46 ;  /* 0x0000002e002e7308 */ /* 0x000ee20000000800 */
[----:B0-----:R-:W-:-:S01]  /*1b930*/  FADD.FTZ R9, R117, R14 ;  /* 0x0000000e75097221 */ /* 0x001fc20000010000 */
[----:B------:R-:W-:-:S03]  /*1b940*/  F2FP.SATFINITE.E4M3.F32.PACK_AB_MERGE_C R205, R0, R205, R47 ;  /* 0x000000cd00cd723e */ /* 0x000fc6000480702f */
[----:B-1----:R-:W-:Y:S01]  /*1b950*/  FADD.FTZ R0, R20, R9 ;  /* 0x0000000914007221 */ /* 0x002fe20000010000 */
[----:B------:R-:W-:Y:S01]  /*1b960*/  F2FP.SATFINITE.E4M3.F32.PACK_AB_MERGE_C R207, R62, R207, R11 ;  /* 0x000000cf3ecf723e */ /* 0x000fe2000480700b */
[----:B------:R-:W-:Y:S01]  /*1b970*/  FADD.FTZ R8, R8, R7 ;  /* 0x0000000708087221 */ /* 0x000fe20000010000 */
[----:B------:R-:W-:Y:S01]  /*1b980*/  F2FP.SATFINITE.E4M3.F32.PACK_AB_MERGE_C R15, R50, R15, RZ ;  /* 0x0000000f320f723e */ /* 0x000fe200048070ff */
[----:B--2---:R-:W-:Y:S01]  /*1b990*/  FADD.FTZ R11, R125, R0 ;  /* 0x000000007d0b7221 */ /* 0x004fe20000010000 */
[----:B------:R-:W-:Y:S02]  /*1b9a0*/  F2FP.SATFINITE.E4M3.F32.PACK_AB_MERGE_C R27, R52, R27, RZ ;  /* 0x0000001b341b723e */ /* 0x000fe400048070ff */
[----:B------:R-:W-:Y:S02]  /*1b9b0*/  F2FP.SATFINITE.E4M3.F32.PACK_AB_MERGE_C R33, R56, R33, RZ ;  /* 0x000000213821723e */ /* 0x000fe400048070ff */
[----:B------:R-:W-:Y:S02]  /*1b9c0*/  F2FP.SATFINITE.E4M3.F32.PACK_AB_MERGE_C R41, R58, R41, RZ ;  /* 0x000000293a29723e */ /* 0x000fe400048070ff */
[----:B------:R-:W-:-:S02]  /*1b9d0*/  F2FP.SATFINITE.E4M3.F32.PACK_AB_MERGE_C R60, R61, R60, RZ ;  /* 0x0000003c3d3c723e */ /* 0x000fc400048070ff */
[C---:B---3--:R-:W-:Y:S01]  /*1b9e0*/  F2FP.SATFINITE.E4M3.F32.PACK_AB_MERGE_C R211, R46.reuse, R125, RZ ;  /* 0x0000007d2ed3723e */ /* 0x048fe200048070ff */
[----:B------:R-:W-:Y:S01]  /*1b9f0*/  FADD.FTZ R11, R46, R11 ;  /* 0x0000000b2e0b7221 */ /* 0x000fe20000010000 */
[----:B------:R-:W-:Y:S01]  /*1ba00*/  F2FP.SATFINITE.E4M3.F32.PACK_AB_MERGE_C R216, R93, R216, R51 ;  /* 0x000000d85dd8723e */ /* 0x000fe20004807033 */
[----:B------:R-:W-:Y:S01]  /*1ba10*/  IMAD.MOV.U32 R24, RZ, RZ, R25 ;  /* 0x000000ffff187224 */ /* 0x000fe200078e0019 */
[----:B------:R-:W-:Y:S01]  /*1ba20*/  F2FP.SATFINITE.E4M3.F32.PACK_AB_MERGE_C R214, R101, R214, R111 ;  /* 0x000000d665d6723e */ /* 0x000fe2000480706f */
[--C-:B------:R-:W-:Y:S01]  /*1ba30*/  IMAD.MOV.U32 R29, RZ, RZ, R25.reuse ;  /* 0x000000ffff1d7224 */ /* 0x100fe200078e0019 */
[----:B------:R-:W-:Y:S01]  /*1ba40*/  F2FP.SATFINITE.E4M3.F32.PACK_AB_MERGE_C R200, R109, R200, R48 ;  /* 0x000000c86dc8723e */ /* 0x000fe20004807030 */
[--C-:B------:R-:W-:Y:S01]  /*1ba50*/  IMAD.MOV.U32 R31, RZ, RZ, R25.reuse ;  /* 0x000000ffff1f7224 */ /* 0x100fe200078e0019 */
[----:B------:R-:W-:Y:S01]  /*1ba60*/  F2FP.SATFINITE.E4M3.F32.PACK_AB_MERGE_C R202, R113, R202, R26 ;  /* 0x000000ca71ca723e */ /* 0x000fe2000480701a */
[--C-:B------:R-:W-:Y:S01]  /*1ba70*/  IMAD.MOV.U32 R26, RZ, RZ, R25.reuse ;  /* 0x000000ffff1a7224 */ /* 0x100fe200078e0019 */
[----:B------:R-:W-:Y:S01]  /*1ba80*/  F2FP.SATFINITE.E4M3.F32.PACK_AB_MERGE_C R204, R39, R204, R28 ;  /* 0x000000cc27cc723e */ /* 0x000fe2000480701c */
[----:B------:R-:W-:Y:S01]  /*1ba90*/  IMAD.MOV.U32 R28, RZ, RZ, R25 ;  /* 0x000000ffff1c7224 */ /* 0x000fe200078e0019 */
[----:B------:R-:W-:Y:S01]  /*1baa0*/  F2FP.SATFINITE.E4M3.F32.PACK_AB_MERGE_C R219, R36, R219, R15 ;  /* 0x000000db24db723e */ /* 0x000fe2000480700f */
[----:B------:R-:W-:Y:S01]  /*1bab0*/  IMAD.MOV.U32 R30, RZ, RZ, R25 ;  /* 0x000000ffff1e7224 */ /* 0x000fe200078e0019 */
[----:B------:R-:W-:Y:S01]  /*1bac0*/  F2FP.SATFINITE.E4M3.F32.PACK_AB_MERGE_C R213, R40, R213, R27 ;  /* 0x000000d528d5723e */ /* 0x000fe2000480701b */
[----:B------:R-:W-:Y:S01]  /*1bad0*/  IMAD.MOV.U32 R35, RZ, RZ, R25 ;  /* 0x000000ffff237224 */ /* 0x000fe200078e0019 */
[----:B------:R-:W-:Y:S01]  /*1bae0*/  F2FP.SATFINITE.E4M3.F32.PACK_AB_MERGE_C R215, R42, R215, R33 ;  /* 0x000000d72ad7723e */ /* 0x000fe20004807021 */
[----:B------:R-:W-:Y:S01]  /*1baf0*/  IMAD.MOV.U32 R33, RZ, RZ, R25 ;  /* 0x000000ffff217224 */ /* 0x000fe200078e0019 */
[----:B------:R-:W-:Y:S01]  /*1bb00*/  F2FP.SATFINITE.E4M3.F32.PACK_AB_MERGE_C R201, R44, R201, R41 ;  /* 0x000000c92cc9723e */ /* 0x000fe20004807029 */
[--C-:B------:R-:W-:Y:S01]  /*1bb10*/  IMAD.MOV.U32 R34, RZ, RZ, R25.reuse ;  /* 0x000000ffff227224 */ /* 0x100fe200078e0019 */
[----:B------:R-:W-:Y:S01]  /*1bb20*/  F2FP.SATFINITE.E4M3.F32.PACK_AB_MERGE_C R203, R54, R203, R60 ;  /* 0x000000cb36cb723e */ /* 0x000fe2000480703c */
[----:B------:R-:W-:Y:S01]  /*1bb30*/  IMAD.MOV.U32 R37, RZ, RZ, R25 ;  /* 0x000000ffff257224 */ /* 0x000fe200078e0019 */
[----:B------:R-:W-:Y:S01]  /*1bb40*/  F2FP.SATFINITE.E4M3.F32.PACK_AB_MERGE_C R209, R12, R209, R163 ;  /* 0x000000d10cd1723e */ /* 0x000fe200048070a3 */
[----:B------:R-:W-:Y:S01]  /*1bb50*/  FADD.FTZ R12, R3, R8 ;  /* 0x00000008030c7221 */ /* 0x000fe20000010000 */
[----:B------:R-:W-:Y:S01]  /*1bb60*/  F2FP.SATFINITE.E4M3.F32.PACK_AB_MERGE_C R211, R20, R117, R211 ;  /* 0x0000007514d3723e */ /* 0x000fe200048070d3 */
[----:B------:R-:W-:Y:S01]  /*1bb70*/  IMAD.MOV.U32 R36, RZ, RZ, R25 ;  /* 0x000000ffff247224 */ /* 0x000fe200078e0019 */
[----:B------:R-:W-:Y:S01]  /*1bb80*/  F2FP.SATFINITE.E4M3.F32.PACK_AB_MERGE_C R206, R121, R206, R21 ;  /* 0x000000ce79ce723e */ /* 0x000fe20004807015 */
[--C-:B------:R-:W-:Y:S01]  /*1bb90*/  IMAD.MOV.U32 R39, RZ, RZ, R25.reuse ;  /* 0x000000ffff277224 */ /* 0x100fe200078e0019 */
[-C--:B------:R-:W-:Y:S01]  /*1bba0*/  MOV R27, R25.reuse ;  /* 0x00000019001b7202 */ /* 0x080fe20000000f00 */
        /* <DEDUP_REMOVED lines=25> */
[----:B------:R-:W-:Y:S01]  /*1bd40*/  MOV R116, R25 ;  /* 0x0000001900747202 */ /* 0x000fe20000000f00 */
[----:B------:R-:W-:-:S02]  /*1bd50*/  IMAD.MOV.U32 R54, RZ, RZ, R25 ;  /* 0x000000ffff367224 */ /* 0x000fc400078e0019 */
[--C-:B------:R-:W-:Y:S02]  /*1bd60*/  IMAD.MOV.U32 R57, RZ, RZ, R25.reuse ;  /* 0x000000ffff397224 */ /* 0x100fe400078e0019 */
[--C-:B------:R-:W-:Y:S02]  /*1bd70*/  IMAD.MOV.U32 R56, RZ, RZ, R25.reuse ;  /* 0x000000ffff387224 */ /* 0x100fe400078e0019 */
[--C-:B------:R-:W-:Y:S02]  /*1bd80*/  IMAD.MOV.U32 R59, RZ, RZ, R25.reuse ;  /* 0x000000ffff3b7224 */ /* 0x100fe400078e0019 */
[--C-:B------:R-:W-:Y:S02]  /*1bd90*/  IMAD.MOV.U32 R58, RZ, RZ, R25.reuse ;  /* 0x000000ffff3a7224 */ /* 0x100fe400078e0019 */
[--C-:B------:R-:W-:Y:S02]  /*1bda0*/  IMAD.MOV.U32 R61, RZ, RZ, R25.reuse ;  /* 0x000000ffff3d7224 */ /* 0x100fe400078e0019 */
        /* <DEDUP_REMOVED lines=49> */
[----:B------:R-:W-:Y:S01]  /*1c0c0*/  IMAD.MOV.U32 R118, RZ, RZ, R25 ;  /* 0x000000ffff767224 */ /* 0x000fe200078e0019 */
[----:B------:R-:W-:Y:S06]  /*1c0d0*/  @!P1 BRA `(.L_x_584) ;  /* 0x0000003800389947 */ /* 0x000fec0003800000 */
[----:B------:R0:W5:Y:S01]  /*1c0e0*/  LDL.LU R3, [R1+0x34] ;  /* 0x0000340001037983 */ /* 0x0001620000300800 */
[----:B------:R-:W-:Y:S01]  /*1c0f0*/  IMAD.MOV.U32 R9, RZ, RZ, R5 ;  /* 0x000000ffff097224 */ /* 0x000fe200078e0005 */
[----:B------:R-:W-:Y:S01]  /*1c100*/  CS2R R118, SRZ ;  /* 0x0000000000767805 */ /* 0x000fe2000001ff00 */
[----:B------:R-:W-:Y:S01]  /*1c110*/  IMAD.MOV.U32 R8, RZ, RZ, R4 ;  /* 0x000000ffff087224 */ /* 0x000fe200078e0004 */
[----:B------:R-:W-:Y:S01]  /*1c120*/  CS2R R116, SRZ ;  /* 0x0000000000747805 */ /* 0x000fe2000001ff00 */
[----:B------:R-:W-:Y:S01]  /*1c130*/  IMAD.MOV.U32 R0, RZ, RZ, R120 ;  /* 0x000000ffff007224 */ /* 0x000fe200078e0078 */
        /* <DEDUP_REMOVED lines=45> */
[----:B0-----:R-:W-:-:S07]  /*1c410*/  CS2R R24, SRZ ;  /* 0x0000000000187805 */ /* 0x001fce000001ff00 */
.L_x_596:
[----:B------:R-:W2:Y:S01]  /*1c420*/  LDL R5, [R1+0x44] ;  /* 0x0000440001057983 */ /* 0x000ea20000100800 */
[----:B------:R-:W-:Y:S01]  /*1c430*/  ISETP.NE.AND P1, PT, R0, 0x1, PT ;  /* 0x000000010000780c */ /* 0x000fe20003f25270 */
[----:B------:R-:W-:Y:S05]  /*1c440*/  YIELD ;  /* 0x0000000000007946 */ /* 0x000fea0003800000 */
[----:B------:R-:W-:-:S04]  /*1c450*/  SEL R4, RZ, 0x1, P1 ;  /* 0x00000001ff047807 */ /* 0x000fc80000800000 */
[----:B-----5:R-:W-:-:S05]  /*1c460*/  LOP3.LUT R6, R3, R4, RZ, 0x3c, !PT ;  /* 0x0000000403067212 */ /* 0x020fca00078e3cff */
[----:B------:R0:W-:Y:S01]  /*1c470*/  STL [R1+0x34], R6 ;  /* 0x0000340601007387 */ /* 0x0001e20000100800 */
[----:B--2---:R-:W-:-:S13]  /*1c480*/  ISETP.NE.AND P1, PT, R5, RZ, PT ;  /* 0x000000ff0500720c */ /* 0x004fda0003f25270 */
[----:B0-----:R-:W-:Y:S05]  /*1c490*/  @P1 BRA `(.L_x_585) ;  /* 0x00000000003c1947 */ /* 0x001fea0003800000 */
[----:B------:R-:W-:Y:S05]  /*1c4a0*/  @!P0 BRA `(.L_x_586) ;  /* 0x0000000000048947 */ /* 0x000fea0003800000 */
[----:B------:R-:W-:Y:S01]  /*1c4b0*/  BPT.TRAP 0x1 ;  /* 0x000000040000795c */ /* 0x000fe20000300000 */
.L_x_586:
[----:B------:R-:W-:-:S05]  /*1c4c0*/  VIADD R4, R0, 0x1 ;  /* 0x0000000100047836 */ /* 0x000fca0000000000 */
[----:B------:R-:W-:-:S04]  /*1c4d0*/  ISETP.NE.AND P2, PT, R4, 0x2, PT ;  /* 0x000000020400780c */ /* 0x000fc80003f45270 */
[----:B------:R-:W-:Y:S02]  /*1c4e0*/  SEL R5, R4, RZ, P2 ;  /* 0x000000ff04057207 */ /* 0x000fe40001000000 */
[----:B------:R-:W-:Y:S02]  /*1c4f0*/  SHF.L.U32 R4, R6, 0x1f, RZ ;  /* 0x0000001f06047819 */ /* 0x000fe400000006ff */
[----:B------:R-:W-:-:S04]  /*1c500*/  LEA R5, R5, R18, 0x3 ;  /* 0x0000001205057211 */ /* 0x000fc800078e18ff */
[----:B------:R0:W1:Y:S01]  /*1c510*/  SYNCS.PHASECHK.TRANS64.TRYWAIT P2, [R5+URZ+0x33430], R4 ;  /* 0x03343004050075a7 */ /* 0x000062000804017f */
[----:B------:R-:W-:Y:S05]  /*1c520*/  @!P0 BRA `(.L_x_587) ;  /* 0x0000000000048947 */ /* 0x000fea0003800000 */
[----:B------:R-:W-:Y:S01]  /*1c530*/  BPT.TRAP 0x1 ;  /* 0x000000040000795c */ /* 0x000fe20000300000 */
.L_x_587:
[----:B------:R-:W-:Y:S04]  /*1c540*/  BSSY B0, `(.L_x_585) ;  /* 0x0000004000007945 */ /* 0x000fe80003800000 */
[----:B-1----:R-:W-:Y:S05]  /*1c550*/  @P2 BRA `(.L_x_588) ;  /* 0x0000000000082947 */ /* 0x002fea0003800000 */
[----:B------:R-:W1:Y:S02]  /*1c560*/  SYNCS.PHASECHK.TRANS64.TRYWAIT P2, [R5+URZ+0x33430], R4 ;  /* 0x03343004050075a7 */ /* 0x000e64000804017f */
[----:B-1----:R-:W-:Y:S05]  /*1c570*/  @!P2 BRA `(.L_x_589) ;  /* 0x0000013000bca947 */ /* 0x002fea0003800000 */
.L_x_588:
[----:B------:R-:W-:Y:S05]  /*1c580*/  BSYNC B0 ;  /* 0x0000000000007941 */ /* 0x000fea0003800000 */
.L_x_585:
[----:B01----:R-:W0:Y:S01]  /*1c590*/  S2R R4, SR_TID.X ;  /* 0x0000000000047919 */ /* 0x003e220000002100 */
[----:B------:R-:W-:Y:S05]  /*1c5a0*/  WARPSYNC.ALL ;  /* 0x0000000000007948 */ /* 0x000fea0003800000 */
[----:B------:R-:W-:Y:S01]  /*1c5b0*/  IMAD.MOV.U32 R5, RZ, RZ, -0x7fffffe0 ;  /* 0x80000020ff057424 */ /* 0x000fe200078e00ff */
[----:B------:R-:W-:Y:S01]  /*1c5c0*/  UMOV UR20, UR28 ;  /* 0x0000001c00147c82 */ /* 0x000fe20008000000 */
[----:B------:R-:W-:Y:S01]  /*1c5d0*/  UMOV UR21, UR29 ;  /* 0x0000001d00157c82 */ /* 0x000fe20008000000 */
[----:B------:R-:W-:Y:S01]  /*1c5e0*/  MOV R21, 0x80000020 ;  /* 0x8000002000157802 */ /* 0x000fe20000000f00 */
[----:B------:R-:W-:Y:S01]  /*1c5f0*/  UMOV UR24, UR28 ;  /* 0x0000001c00187c82 */ /* 0x000fe20008000000 */
[----:B------:R-:W-:Y:S01]  /*1c600*/  R2UR UR23, R5 ;  /* 0x00000000051772ca */ /* 0x000fe200000e0000 */
[----:B------:R-:W-:Y:S01]  /*1c610*/  UMOV UR25, UR29 ;  /* 0x0000001d00197c82 */ /* 0x000fe20008000000 */
[C---:B------:R-:W-:Y:S01]  /*1c620*/  R2UR UR27, R21.reuse ;  /* 0x00000000151b72ca */ /* 0x040fe200000e0000 */
[----:B------:R-:W-:Y:S01]  /*1c630*/  IMAD.MOV.U32 R7, RZ, RZ, -0x7fffffe0 ;  /* 0x80000020ff077424 */ /* 0x000fe200078e00ff */
[----:B------:R-:W-:Y:S01]  /*1c640*/  UMOV UR32, UR28 ;  /* 0x0000001c00207c82 */ /* 0x000fe20008000000 */
[----:B------:R-:W-:Y:S01]  /*1c650*/  IMAD.MOV.U32 R15, RZ, RZ, -0x7fffffe0 ;  /* 0x80000020ff0f7424 */ /* 0x000fe200078e00ff */
[----:B------:R-:W-:Y:S01]  /*1c660*/  UMOV UR33, UR29 ;  /* 0x0000001d00217c82 */ /* 0x000fe20008000000 */
[----:B------:R-:W-:Y:S01]  /*1c670*/  R2UR UR43, R21 ;  /* 0x00000000152b72ca */ /* 0x000fe200000e0000 */
[----:B------:R-:W-:Y:S01]  /*1c680*/  UMOV UR40, UR28 ;  /* 0x0000001c00287c82 */ /* 0x000fe20008000000 */
[----:B------:R-:W-:Y:S01]  /*1c690*/  R2UR UR31, R7 ;  /* 0x00000000071f72ca */ /* 0x000fe200000e0000 */
[----:B------:R-:W-:Y:S01]  /*1c6a0*/  UMOV UR41, UR29 ;  /* 0x0000001d00297c82 */ /* 0x000fe20008000000 */
[----:B------:R-:W-:Y:S01]  /*1c6b0*/  R2UR UR35, R15 ;  /* 0x000000000f2372ca */ /* 0x000fe200000e0000 */
[----:B------:R-:W-:Y:S01]  /*1c6c0*/  IMAD.MOV.U32 R5, RZ, RZ, -0x7fffffe0 ;  /* 0x80000020ff057424 */ /* 0x000fe200078e00ff */
[----:B------:R-:W-:Y:S01]  /*1c6d0*/  R2UR UR47, R7 ;  /* 0x00000000072f72ca */ /* 0x000fe200000e0000 */
[----:B------:R-:W-:Y:S01]  /*1c6e0*/  IMAD.MOV.U32 R7, RZ, RZ, -0x7fffffe0 ;  /* 0x80000020ff077424 */ /* 0x000fe200078e00ff */
[----:B------:R-:W-:-:S02]  /*1c6f0*/  MOV R15, 0x80000020 ;  /* 0x80000020000f7802 */ /* 0x000fc40000000f00 */
[----:B0-----:R-:W-:Y:S01]  /*1c700*/  SHF.R.U32.HI R14, RZ, 0x7, R4 ;  /* 0x00000007ff0e7819 */ /* 0x001fe20000011604 */
[----:B------:R-:W-:-:S04]  /*1c710*/  VIADD R4, R0, 0x1 ;  /* 0x0000000100047836 */ /* 0x000fc80000000000 */
[----:B------:R-:W-:-:S05]  /*1c720*/  VIADD R120, R14, 0x8 ;  /* 0x000000080e787836 */ /* 0x000fca0000000000 */
[----:B------:R0:W-:Y:S01]  /*1c730*/  BAR.SYNC.DEFER_BLOCKING R120, 0x100 ;  /* 0x000400780000751d */ /* 0x0001e20000010000 */
[----:B------:R-:W-:-:S04]  /*1c740*/  ISETP.NE.AND P2, PT, R4, 0x2, PT ;  /* 0x000000020400780c */ /* 0x000fc80003f45270 */
[----:B------:R-:W-:-:S05]  /*1c750*/  SEL R6, R4, RZ, P2 ;  /* 0x000000ff04067207 */ /* 0x000fca0001000000 */
[----:B------:R-:W-:Y:S01]  /*1c760*/  IMAD R4, R6, 0x780, R13 ;  /* 0x0000078006047824 */ /* 0x000fe200078e020d */
[----:B------:R1:W-:Y:S03]  /*1c770*/  STL [R1+0x24], R6 ;  /* 0x0000240601007387 */ /* 0x0003e60000100800 */
[C---:B------:R-:W-:Y:S01]  /*1c780*/  VIADD R20, R4.reuse, 0x80 ;  /* 0x0000008004147836 */ /* 0x040fe20000000000 */
[C---:B------:R-:W-:Y:S01]  /*1c790*/  R2UR UR22, R4.reuse ;  /* 0x00000000041672ca */ /* 0x040fe200000e0000 */
[----:B------:R-:W-:-:S03]  /*1c7a0*/  VIADD R14, R4, 0x180 ;  /* 0x00000180040e7836 */ /* 0x000fc60000000000 */
[----:B------:R-:W-:Y:S01]  /*1c7b0*/  R2UR UR26, R20 ;  /* 0x00000000141a72ca */ /* 0x000fe200000e0000 */
[----:B------:R-:W-:Y:S01]  /*1c7c0*/  VIADD R20, R4, 0x200 ;  /* 0x0000020004147836 */ /* 0x000fe20000000000 */
[----:B------:R-:W-:Y:S01]  /*1c7d0*/  R2UR UR34, R14 ;  /* 0x000000000e2272ca */ /* 0x000fe200000e0000 */
[----:B-1----:R-:W-:Y:S01]  /*1c7e0*/  VIADD R6, R4, 0x100 ;  /* 0x0000010004067836 */ /* 0x002fe20000000000 */
[----:B------:R-:W-:Y:S02]  /*1c7f0*/  WARPGROUP.ARRIVE ;  /* 0x00000000000079c5 */ /* 0x000fe40000000000 */
[----:B------:R-:W-:Y:S01]  /*1c800*/  R2UR UR42, R20 ;  /* 0x00000000142a72ca */ /* 0x000fe200000e0000 */
[----:B------:R-:W-:Y:S01]  /*1c810*/  VIADD R14, R4, 0x82 ;  /* 0x00000082040e7836 */ /* 0x000fe20000000000 */
[----:B------:R-:W-:Y:S01]  /*1c820*/  R2UR UR30, R6 ;  /* 0x00000000061e72ca */ /* 0x000fe200000e0000 */
[----:B------:R-:W-:Y:S01]  /*1c830*/  VIADD R6, R4, 0x2 ;  /* 0x0000000204067836 */ /* 0x000fe20000000000 */
[----:B------:R-:W-:Y:S02]  /*1c840*/  QGMMA.64x32x32.F32.E4M3.E4M3 R184, gdesc[UR20], RZ, !UPT, gsb0 ;  /* 0x0060000014b879f3 */ /* 0x000fe4000c0008ff */
[----:B------:R-:W-:Y:S01]  /*1c850*/  R2UR UR22, R14 ;  /* 0x000000000e1672ca */ /* 0x000fe200000e0000 */
[----:B------:R-:W-:Y:S01]  /*1c860*/  UMOV UR20, UR44 ;  /* 0x0000002c00147c82 */ /* 0x000fe20008000000 */
[----:B------:R-:W-:Y:S01]  /*1c870*/  R2UR UR46, R6 ;  /* 0x00000000062e72ca */ /* 0x000fe200000e0000 */
[----:B------:R-:W-:Y:S01]  /*1c880*/  UMOV UR21, UR45 ;  /* 0x0000002d00157c82 */ /* 0x000fe20008000000 */
[----:B------:R-:W-:Y:S01]  /*1c890*/  R2UR UR23, R15 ;  /* 0x000000000f1772ca */ /* 0x000fe200000e0000 */
[----:B------:R-:W-:Y:S01]  /*1c8a0*/  VIADD R6, R4, 0x102 ;  /* 0x0000010204067836 */ /* 0x000fe20000000000 */
[----:B------:R-:W-:-:S02]  /*1c8b0*/  WARPGROUP.DEPBAR.LE gsb0, 0x0 ;  /* 0x00008000000079c5 */ /* 0x000fc40000010000 */
        /* <DEDUP_REMOVED lines=10> */
[----:B------:R-:W-:Y:S03]  /*1c960*/  QGMMA.64x32x32.F32.E4M3.E4M3 R152, gdesc[UR28], RZ, !UPT, gsb0 ;  /* 0x006000001c9879f3 */ /* 0x000fe6000c0008ff */
        /* <DEDUP_REMOVED lines=10> */
[----:B0-----:R-:W-:-:S06]  /*1ca10*/  WARPGROUP.ARRIVE ;  /* 0x00000000000079c5 */ /* 0x001fcc0000000000 */
[----:B------:R-:W-:Y:S01]  /*1ca20*/  QGMMA.64x32x32.F32.E4M3.E4M3 R120, gdesc[UR40], RZ, !UPT, gsb0 ;  /* 0x00600000287879f3 */ /* 0x000fe2000c0008ff */
[----:B------:R-:W-:Y:S01]  /*1ca30*/  R2UR UR42, R6 ;  /* 0x00000000062a72ca */ /* 0x000fe200000e0000 */
[----:B------:R-:W-:Y:S01]  /*1ca40*/  UMOV UR40, UR44 ;  /* 0x0000002c00287c82 */ /* 0x000fe20008000000 */
[----:B------:R-:W-:Y:S01]  /*1ca50*/  R2UR UR43, R7 ;  /* 0x00000000072b72ca */ /* 0x000fe200000e0000 */
[----:B------:R-:W-:Y:S01]  /*1ca60*/  UMOV UR41, UR45 ;  /* 0x0000002d00297c82 */ /* 0x000fe20008000000 */
[----:B------:R-:W-:Y:S01]  /*1ca70*/  IMAD.MOV.U32 R7, RZ, RZ, -0x7fffffe0 ;  /* 0x80000020ff077424 */ /* 0x000fe200078e00ff */
[----:B------:R-:W-:-:S04]  /*1ca80*/  IADD3 R6, R4, 0x280, RZ ;  /* 0x0000028004067810 */ /* 0x000fc80007ffe0ff */
[----:B------:R-:W-:Y:S01]  /*1ca90*/  R2UR UR6, R6 ;  /* 0x00000000060672ca */ /* 0x000fe200000e0000 */
[----:B------:R-:W-:Y:S01]  /*1caa0*/  VIADD R6, R4, 0x300 ;  /* 0x0000030004067836 */ /* 0x000fe20000000000 */
[----:B------:R-:W-:Y:S01]  /*1cab0*/  R2UR UR7, R7 ;  /* 0x00000000070772ca */ /* 0x000fe200000e0000 */
        /* <DEDUP_REMOVED lines=40> */
[----:B------:R-:W-:Y:S02]  /*1cd40*/  R2UR UR10, R6 ;  /* 0x00000000060a72ca */ /* 0x000fe400000e0000 */
[----:B------:R-:W-:Y:S01]  /*1cd50*/  R2UR UR11, R7 ;  /* 0x00000000070b72ca */ /* 0x000fe200000e0000 */
        /* <DEDUP_REMOVED lines=108> */
[C---:B------:R-:W-:Y:S01]  /*1d420*/  IADD3 R6, R4.reuse, 0x682, RZ ;  /* 0x0000068204067810 */ /* 0x040fe20007ffe0ff */
[----:B------:R-:W-:Y:S01]  /*1d430*/  VIADD R4, R4, 0x702 ;  /* 0x0000070204047836 */ /* 0x000fe20000000000 */
        /* <DEDUP_REMOVED lines=30> */
[----:B------:R-:W-:Y:S05]  /*1d620*/  @P1 BRA `(.L_x_590) ;  /* 0x0000000000281947 */ /* 0x000fea0003800000 */
[----:B------:R-:W-:Y:S05]  /*1d630*/  @!P0 BRA `(.L_x_591) ;  /* 0x0000000000048947 */ /* 0x000fea0003800000 */
[----:B------:R-:W-:Y:S01]  /*1d640*/  BPT.TRAP 0x1 ;  /* 0x000000040000795c */ /* 0x000fe20000300000 */
.L_x_591:
[----:B------:R-:W-:Y:S01]  /*1d650*/  SHF.L.U32 R3, R3, 0x1f, RZ ;  /* 0x0000001f03037819 */ /* 0x000fe200000006ff */
[----:B------:R-:W-:-:S04]  /*1d660*/  IMAD R4, R0, 0x8, R18 ;  /* 0x0000000800047824 */ /* 0x000fc800078e0212 */
[----:B------:R0:W1:Y:S01]  /*1d670*/  SYNCS.PHASECHK.TRANS64.TRYWAIT P1, [R4+URZ+0x33450], R3 ;  /* 0x03345003040075a7 */ /* 0x000062000802017f */
[----:B------:R-:W-:Y:S05]  /*1d680*/  @!P0 BRA `(.L_x_592) ;  /* 0x0000000000048947 */ /* 0x000fea0003800000 */
[----:B------:R-:W-:Y:S01]  /*1d690*/  BPT.TRAP 0x1 ;  /* 0x000000040000795c */ /* 0x000fe20000300000 */
.L_x_592:
[----:B-1----:R-:W-:Y:S05]  /*1d6a0*/  @P1 BRA `(.L_x_590) ;  /* 0x0000000000081947 */ /* 0x002fea0003800000 */
[----:B------:R-:W1:Y:S02]  /*1d6b0*/  SYNCS.PHASECHK.TRANS64.TRYWAIT P1, [R4+URZ+0x33450], R3 ;  /* 0x03345003040075a7 */ /* 0x000e64000802017f */
[----:B-1----:R-:W-:Y:S05]  /*1d6c0*/  @!P1 BRA `(.L_x_593) ;  /* 0x00000120007c9947 */ /* 0x002fea0003800000 */
.L_x_590:
[----:B01----:R-:W-:Y:S01]  /*1d6d0*/  VIADD R3, R18, 0x200 ;  /* 0x0000020012037836 */ /* 0x003fe20000000000 */
[----:B------:R-:W-:Y:S01]  /*1d6e0*/  MOV R5, 0xc0000010 ;  /* 0xc000001000057802 */ /* 0x000fe20000000f00 */
[----:B------:R-:W-:Y:S05]  /*1d6f0*/  WARPSYNC.ALL ;  /* 0x0000000000007948 */ /* 0x000fea0003800000 */
[----:B------:R-:W-:Y:S01]  /*1d700*/  SHF.R.U32.HI R3, RZ, 0x4, R3 ;  /* 0x00000004ff037819 */ /* 0x000fe20000011603 */
[----:B------:R-:W-:Y:S01]  /*1d710*/  WARPGROUP.ARRIVE ;  /* 0x00000000000079c5 */ /* 0x000fe20000000000 */
[----:B------:R-:W-:Y:S01]  /*1d720*/  R2UR UR7, R5 ;  /* 0x00000000050772ca */ /* 0x000fe200000e0000 */
[----:B------:R-:W-:Y:S01]  /*1d730*/  IMAD.MOV.U32 R7, RZ, RZ, -0x3ffffff0 ;  /* 0xc0000010ff077424 */ /* 0x000fe200078e00ff */
[----:B------:R-:W-:Y:S01]  /*1d740*/  LOP3.LUT R3, R3, 0x3fff, RZ, 0xc0, !PT ;  /* 0x00003fff03037812 */ /* 0x000fe200078ec0ff */
[----:B------:R-:W-:-:S02]  /*1d750*/  IMAD.MOV.U32 R5, RZ, RZ, -0x3ffffff0 ;  /* 0xc0000010ff057424 */ /* 0x000fc400078e00ff */
[----:B------:R-:W0:Y:S01]  /*1d760*/  S2R R14, SR_TID.X ;  /* 0x00000000000e7919 */ /* 0x000e220000002100 */
[----:B------:R-:W-:-:S05]  /*1d770*/  LOP3.LUT R3, R3, 0x10000, RZ, 0xfc, !PT ;  /* 0x0001000003037812 */ /* 0x000fca00078efcff */
[----:B------:R-:W-:-:S04]  /*1d780*/  IMAD R4, R0, 0x780, R3 ;  /* 0x0000078000047824 */ /* 0x000fc800078e0203 */
[C---:B------:R-:W-:Y:S01]  /*1d790*/  VIADD R6, R4.reuse, 0x180 ;  /* 0x0000018004067836 */ /* 0x040fe20000000000 */
[----:B------:R-:W-:-:S13]  /*1d7a0*/  R2UR UR6, R4 ;  /* 0x00000000040672ca */ /* 0x000fda00000e0000 */
[----:B------:R-:W-:Y:S01]  /*1d7b0*/  QGMMA.64x192x32.F32.E4M3.E4M3 R24, R216, gdesc[UR4], R24, gsb0 ;  /* 0x02e00004d8187df3 */ /* 0x000fe20008000818 */
[----:B------:R-:W-:Y:S01]  /*1d7c0*/  R2UR UR6, R6 ;  /* 0x00000000060672ca */ /* 0x000fe200000e0000 */
[----:B------:R-:W-:Y:S01]  /*1d7d0*/  VIADD R6, R4, 0x300 ;  /* 0x0000030004067836 */ /* 0x000fe20000000000 */
[----:B------:R-:W-:Y:S01]  /*1d7e0*/  R2UR UR7, R7 ;  /* 0x00000000070772ca */ /* 0x000fe200000e0000 */
[----:B------:R-:W-:Y:S01]  /*1d7f0*/  IMAD.MOV.U32 R7, RZ, RZ, -0x3ffffff0 ;  /* 0xc0000010ff077424 */ /* 0x000fe200078e00ff */
[----:B0-----:R-:W-:-:S04]  /*1d800*/  SHF.R.U32.HI R14, RZ, 0x7, R14 ;  /* 0x00000007ff0e7819 */ /* 0x001fc8000001160e */
[----:B------:R-:W-:Y:S01]  /*1d810*/  IADD3 R3, -R14, 0xb, RZ ;  /* 0x0000000b0e037810 */ /* 0x000fe20007ffe1ff */
[----:B------:R-:W-:Y:S02]  /*1d820*/  WARPGROUP.DEPBAR.LE gsb0, 0x0 ;  /* 0x00008000000079c5 */ /* 0x000fe40000010000 */
[----:B------:R-:W-:-:S08]  /*1d830*/  WARPGROUP.ARRIVE ;  /* 0x00000000000079c5 */ /* 0x000fd00000000000 */
[----:B------:R-:W-:Y:S01]  /*1d840*/  QGMMA.64x192x32.F32.E4M3.E4M3 R24, R212, gdesc[UR4], R24, gsb0 ;  /* 0x02e00004d4187df3 */ /* 0x000fe20008000818 */
[----:B------:R-:W-:Y:S01]  /*1d850*/  R2UR UR6, R6 ;  /* 0x00000000060672ca */ /* 0x000fe200000e0000 */
[C---:B------:R-:W-:Y:S01]  /*1d860*/  VIADD R6, R4.reuse, 0x480 ;  /* 0x0000048004067836 */ /* 0x040fe20000000000 */
[----:B------:R-:W-:Y:S01]  /*1d870*/  R2UR UR7, R7 ;  /* 0x00000000070772ca */ /* 0x000fe200000e0000 */
[----:B------:R-:W-:Y:S01]  /*1d880*/  VIADD R4, R4, 0x600 ;  /* 0x0000060004047836 */ /* 0x000fe20000000000 */
[----:B------:R-:W-:Y:S01]  /*1d890*/  MOV R7, 0xc0000010 ;  /* 0xc000001000077802 */ /* 0x000fe20000000f00 */
[----:B------:R-:W-:Y:S02]  /*1d8a0*/  WARPGROUP.DEPBAR.LE gsb0, 0x0 ;  /* 0x00008000000079c5 */ /* 0x000fe40000010000 */
[----:B------:R-:W-:-:S12]  /*1d8b0*/  WARPGROUP.ARRIVE ;  /* 0x00000000000079c5 */ /* 0x000fd80000000000 */
[----:B------:R-:W-:Y:S01]  /*1d8c0*/  QGMMA.64x192x32.F32.E4M3.E4M3 R24, R200, gdesc[UR4], R24, gsb0 ;  /* 0x02e00004c8187df3 */ /* 0x000fe20008000818 */
[----:B------:R-:W-:Y:S02]  /*1d8d0*/  R2UR UR6, R6 ;  /* 0x00000000060672ca */ /* 0x000fe400000e0000 */
[----:B------:R-:W-:Y:S01]  /*1d8e0*/  R2UR UR7, R7 ;  /* 0x00000000070772ca */ /* 0x000fe200000e0000 */
[----:B------:R-:W-:Y:S02]  /*1d8f0*/  WARPGROUP.DEPBAR.LE gsb0, 0x0 ;  /* 0x00008000000079c5 */ /* 0x000fe40000010000 */
[----:B------:R-:W-:-:S14]  /*1d900*/  WARPGROUP.ARRIVE ;  /* 0x00000000000079c5 */ /* 0x000fdc0000000000 */
[----:B------:R-:W-:Y:S01]  /*1d910*/  QGMMA.64x192x32.F32.E4M3.E4M3 R24, R204, gdesc[UR4], R24, gsb0 ;  /* 0x02e00004cc187df3 */ /* 0x000fe20008000818 */
[----:B------:R-:W-:Y:S02]  /*1d920*/  R2UR UR6, R4 ;  /* 0x00000000040672ca */ /* 0x000fe400000e0000 */
[----:B------:R-:W-:Y:S01]  /*1d930*/  R2UR UR7, R5 ;  /* 0x00000000050772ca */ /* 0x000fe200000e0000 */
[----:B------:R-:W-:Y:S02]  /*1d940*/  WARPGROUP.DEPBAR.LE gsb0, 0x0 ;  /* 0x00008000000079c5 */ /* 0x000fe40000010000 */
[----:B------:R-:W-:-:S14]  /*1d950*/  WARPGROUP.ARRIVE ;  /* 0x00000000000079c5 */ /* 0x000fdc0000000000 */
[----:B------:R-:W-:Y:S03]  /*1d960*/  QGMMA.64x192x32.F32.E4M3.E4M3 R24, R208, gdesc[UR4], R24, gsb0 ;  /* 0x02e00004d0187df3 */ /* 0x000fe60008000818 */
[----:B------:R-:W-:Y:S02]  /*1d970*/  WARPGROUP.DEPBAR.LE gsb0, 0x0 ;  /* 0x00008000000079c5 */ /* 0x000fe40000010000 */
[----:B------:R0:W-:Y:S06]  /*1d980*/  BAR.ARV R3, 0x100 ;  /* 0x000400030000751d */ /* 0x0001ec0000002000 */
[----:B------:R-:W-:Y:S05]  /*1d990*/  @!P0 BRA `(.L_x_594) ;  /* 0x0000000000048947 */ /* 0x000fea0003800000 */
[----:B------:R-:W-:Y:S01]  /*1d9a0*/  BPT.TRAP 0x1 ;  /* 0x000000040000795c */ /* 0x000fe20000300000 */
.L_x_594:
[----:B------:R-:W0:Y:S01]  /*1d9b0*/  LDL R14, [R1+0x24] ;  /* 0x00002400010e7983 */ /* 0x000e220000100800 */
[----:B------:R-:W-:Y:S02]  /*1d9c0*/  IMAD.U32 R4, RZ, RZ, UR38 ;  /* 0x00000026ff047e24 */ /* 0x000fe4000f8e00ff */
[----:B0-----:R-:W-:-:S04]  /*1d9d0*/  IMAD R3, R14, 0x8, R18 ;  /* 0x000000080e037824 */ /* 0x001fc800078e0212 */
[----:B------:R-:W-:-:S05]  /*1d9e0*/  VIADD R3, R3, 0x33440 ;  /* 0x0003344003037836 */ /* 0x000fca0000000000 */
[----:B------:R-:W-:-:S04]  /*1d9f0*/  PRMT R3, R4, 0x654, R3 ;  /* 0x0000065404037816 */ /* 0x000fc80000000003 */
[----:B------:R0:W-:Y:S02]  /*1da00*/  SYNCS.ARRIVE.TRANS64.RED.A1T0 RZ, [R3+URZ], RZ ;  /* 0x000000ff03ff79a7 */ /* 0x0001e4000810043f */
[----:B0-----:R-:W-:-:S04]  /*1da10*/  FMNMX.FTZ R3, R184, R8, !PT ;  /* 0x00000008b8037209 */ /* 0x001fc80007810000 */
[----:B------:R-:W-:-:S04]  /*1da20*/  FMNMX.FTZ R3, R185, R3, !PT ;  /* 0x00000003b9037209 */ /* 0x000fc80007810000 */
        /* <DEDUP_REMOVED lines=37> */
[----:B------:R-:W-:-:S05]  /*1dc80*/  FMNMX.FTZ R3, R133, R3, !PT ;  /* 0x0000000385037209 */ /* 0x000fca0007810000 */
[----:B------:R-:W0:Y:S02]  /*1dc90*/  SHFL.BFLY PT, R4, R3, 0x2, 0x1f ;  /* 0x0c401f0003047f89 */ /* 0x000e2400000e0000 */
[----:B0-----:R-:W-:-:S05]  /*1dca0*/  FMNMX.FTZ R4, R3, R4, !PT ;  /* 0x0000000403047209 */ /* 0x001fca0007810000 */
[----:B------:R-:W0:Y:S02]  /*1dcb0*/  SHFL.BFLY PT, R3, R4, 0x1, 0x1f ;  /* 0x0c201f0004037f89 */ /* 0x000e2400000e0000 */
[----:B0-----:R-:W-:Y:S02]  /*1dcc0*/  FMNMX.FTZ R4, R4, R3, !PT ;  /* 0x0000000304047209 */ /* 0x001fe40007810000 */
[----:B------:R-:W-:-:S03]  /*1dcd0*/  FMNMX.FTZ R3, R186, R9, !PT ;  /* 0x00000009ba037209 */ /* 0x000fc60007810000 */
[----:B------:R-:W-:Y:S01]  /*1dce0*/  FADD.FTZ R6, -R4, R8 ;  /* 0x0000000804067221 */ /* 0x000fe20000010100 */
[----:B------:R-:W-:-:S03]  /*1dcf0*/  FMNMX.FTZ R3, R187, R3, !PT ;  /* 0x00000003bb037209 */ /* 0x000fc60007810000 */
[----:B------:R-:W-:Y:S01]  /*1dd00*/  FMUL.FTZ R6, R2, R6 ;  /* 0x0000000602067220 */ /* 0x000fe20000410000 */
[----:B------:R-:W-:-:S04]  /*1dd10*/  FMNMX.FTZ R3, R190, R3, !PT ;  /* 0x00000003be037209 */ /* 0x000fc80007810000 */
[----:B------:R-:W-:Y:S01]  /*1dd20*/  FMNMX.FTZ R3, R191, R3, !PT ;  /* 0x00000003bf037209 */ /* 0x000fe20007810000 */
[----:B------:R-:W-:Y:S03]  /*1dd30*/  MUFU.EX2 R6, R6 ;  /* 0x0000000600067308 */ /* 0x000fe60000000800 */
        /* <DEDUP_REMOVED lines=39> */
[----:B0-----:R-:W-:Y:S01]  /*1dfb0*/  FMNMX.FTZ R5, R5, R3, !PT ;  /* 0x0000000305057209 */ /* 0x001fe20007810000 */
[----:B------:R-:W-:-:S04]  /*1dfc0*/  FFMA.FTZ R3, R2, R4, -8 ;  /* 0xc100000002037423 */ /* 0x000fc80000010004 */
[----:B------:R-:W-:Y:S01]  /*1dfd0*/  FADD.FTZ R7, -R5, R9 ;  /* 0x0000000905077221 */ /* 0x000fe20000010100 */
[----:B------:R-:W-:-:S01]  /*1dfe0*/  FFMA.FTZ R9, R2, R5, -8 ;  /* 0xc100000002097423 */ /* 0x000fc20000010005 */
[C-C-:B------:R-:W-:Y:S01]  /*1dff0*/  FFMA.FTZ R184, R2.reuse, R184, -R3.reuse ;  /* 0x000000b802b87223 */ /* 0x140fe20000010803 */
[----:B------:R-:W-:-:S01]  /*1e000*/  FFMA.FTZ R185, R2, R185, -R3 ;  /* 0x000000b902b97223 */ /* 0x000fc20000010803 */
[C---:B------:R-:W-:Y:S01]  /*1e010*/  FMUL.FTZ R7, R2.reuse, R7 ;  /* 0x0000000702077220 */ /* 0x040fe20000410000 */
[----:B------:R-:W-:-:S01]  /*1e020*/  FFMA.FTZ R186, R2, R186, -R9 ;  /* 0x000000ba02ba7223 */ /* 0x000fc20000010809 */
[C---:B------:R-:W-:Y:S01]  /*1e030*/  FFMA.FTZ R187, R2.reuse, R187, -R9 ;  /* 0x000000bb02bb7223 */ /* 0x040fe20000010809 */
[----:B------:R-:W-:-:S01]  /*1e040*/  FFMA.FTZ R188, R2, R188, -R3 ;  /* 0x000000bc02bc7223 */ /* 0x000fc20000010803 */
[----:B------:R-:W0:Y:S01]  /*1e050*/  MUFU.EX2 R184, R184 ;  /* 0x000000b800b87308 */ /* 0x000e220000000800 */
[----:B------:R-:W-:-:S01]  /*1e060*/  FFMA.FTZ R190, R2, R190, -R9 ;  /* 0x000000be02be7223 */ /* 0x000fc20000010809 */
[C---:B------:R-:W-:Y:S01]  /*1e070*/  FFMA.FTZ R189, R2.reuse, R189, -R3 ;  /* 0x000000bd02bd7223 */ /* 0x040fe20000010803 */
[----:B------:R-:W-:-:S01]  /*1e080*/  FFMA.FTZ R191, R2, R191, -R9 ;  /* 0x000000bf02bf7223 */ /* 0x000fc20000010809 */
[C---:B------:R-:W-:Y:S01]  /*1e090*/  FFMA.FTZ R192, R2.reuse, R192, -R3 ;  /* 0x000000c002c07223 */ /* 0x040fe20000010803 */
[----:B------:R-:W-:-:S01]  /*1e0a0*/  FFMA.FTZ R194, R2, R194, -R9 ;  /* 0x000000c202c27223 */ /* 0x000fc20000010809 */
[C---:B------:R-:W-:Y:S01]  /*1e0b0*/  FFMA.FTZ R193, R2.reuse, R193, -R3 ;  /* 0x000000c102c17223 */ /* 0x040fe20000010803 */
[----:B------:R-:W-:-:S01]  /*1e0c0*/  FFMA.FTZ R195, R2, R195, -R9 ;  /* 0x000000c302c37223 */ /* 0x000fc20000010809 */
[----:B------:R-:W-:Y:S01]  /*1e0d0*/  MUFU.EX2 R7, R7 ;  /* 0x0000000700077308 */ /* 0x000fe20000000800 */
[----:B------:R-:W-:-:S01]  /*1e0e0*/  FFMA.FTZ R196, R2, R196, -R3 ;  /* 0x000000c402c47223 */ /* 0x000fc20000010803 */
[C---:B------:R-:W-:Y:S01]  /*1e0f0*/  FFMA.FTZ R198, R2.reuse, R198, -R9 ;  /* 0x000000c602c67223 */ /* 0x040fe20000010809 */
[----:B------:R-:W-:-:S01]  /*1e100*/  FFMA.FTZ R197, R2, R197, -R3 ;  /* 0x000000c502c57223 */ /* 0x000fc20000010803 */
[C---:B------:R-:W-:Y:S01]  /*1e110*/  FFMA.FTZ R199, R2.reuse, R199, -R9 ;  /* 0x000000c702c77223 */ /* 0x040fe20000010809 */
[----:B------:R-:W-:-:S01]  /*1e120*/  FFMA.FTZ R168, R2, R168, -R3 ;  /* 0x000000a802a87223 */ /* 0x000fc20000010803 */
[C---:B------:R-:W-:Y:S01]  /*1e130*/  FFMA.FTZ R170, R2.reuse, R170, -R9 ;  /* 0x000000aa02aa7223 */ /* 0x040fe20000010809 */
[----:B------:R-:W-:-:S01]  /*1e140*/  FFMA.FTZ R169, R2, R169, -R3 ;  /* 0x000000a902a97223 */ /* 0x000fc20000010803 */
[----:B------:R-:W1:Y:S01]  /*1e150*/  MUFU.EX2 R186, R186 ;  /* 0x000000ba00ba7308 */ /* 0x000e620000000800 */
[----:B0-----:R-:W-:-:S01]  /*1e160*/  FFMA.FTZ R12, R6, R12, R184 ;  /* 0x0000000c060c7223 */ /* 0x001fc200000100b8 */
[C---:B------:R-:W-:Y:S01]  /*1e170*/  FFMA.FTZ R171, R2.reuse, R171, -R9 ;  /* 0x000000ab02ab7223 */ /* 0x040fe20000010809 */
[----:B------:R-:W-:-:S01]  /*1e180*/  FFMA.FTZ R172, R2, R172, -R3 ;  /* 0x000000ac02ac7223 */ /* 0x000fc20000010803 */
[C---:B------:R-:W-:Y:S01]  /*1e190*/  FFMA.FTZ R174, R2.reuse, R174, -R9 ;  /* 0x000000ae02ae7223 */ /* 0x040fe20000010809 */
        /* <DEDUP_REMOVED lines=11> */
[----:B------:R-:W2:Y:S01]  /*1e250*/  MUFU.EX2 R187, R187 ;  /* 0x000000bb00bb7308 */ /* 0x000ea20000000800 */
[----:B-1----:R-:W-:-:S01]  /*1e260*/  FFMA.FTZ R11, R7, R11, R186 ;  /* 0x0000000b070b7223 */ /* 0x002fc200000100ba */
[C---:B------:R-:W-:Y:S01]  /*1e270*/  FFMA.FTZ R152, R2.reuse, R152, -R3 ;  /* 0x0000009802987223 */ /* 0x040fe20000010803 */
[----:B------:R-:W-:-:S01]  /*1e280*/  FFMA.FTZ R154, R2, R154, -R9 ;  /* 0x0000009a029a7223 */ /* 0x000fc20000010809 */
[C---:B------:R-:W-:Y:S01]  /*1e290*/  FFMA.FTZ R153, R2.reuse, R153, -R3 ;  /* 0x0000009902997223 */ /* 0x040fe20000010803 */
[----:B------:R-:W-:-:S01]  /*1e2a0*/  FFMA.FTZ R155, R2, R155, -R9 ;  /* 0x0000009b029b7223 */ /* 0x000fc20000010809 */
[C---:B------:R-:W-:Y:S01]  /*1e2b0*/  FFMA.FTZ R156, R2.reuse, R156, -R3 ;  /* 0x0000009c029c7223 */ /* 0x040fe20000010803 */
[----:B------:R-:W-:-:S01]  /*1e2c0*/  FFMA.FTZ R158, R2, R158, -R9 ;  /* 0x0000009e029e7223 */ /* 0x000fc20000010809 */
[----:B------:R-:W1:Y:S01]  /*1e2d0*/  MUFU.EX2 R188, R188 ;  /* 0x000000bc00bc7308 */ /* 0x000e620000000800 */
[----:B0-----:R-:W-:-:S01]  /*1e2e0*/  FADD.FTZ R8, R185, R12 ;  /* 0x0000000cb9087221 */ /* 0x001fc20000010000 */
[C---:B------:R-:W-:Y:S01]  /*1e2f0*/  FFMA.FTZ R157, R2.reuse, R157, -R3 ;  /* 0x0000009d029d7223 */ /* 0x040fe20000010803 */
[----:B------:R-:W-:-:S01]  /*1e300*/  FFMA.FTZ R159, R2, R159, -R9 ;  /* 0x0000009f029f7223 */ /* 0x000fc20000010809 */
[C---:B------:R-:W-:Y:S01]  /*1e310*/  FFMA.FTZ R160, R2.reuse, R160, -R3 ;  /* 0x000000a002a07223 */ /* 0x040fe20000010803 */
[----:B------:R-:W-:-:S01]  /*1e320*/  FFMA.FTZ R162, R2, R162, -R9 ;  /* 0x000000a202a27223 */ /* 0x000fc20000010809 */
[C---:B------:R-:W-:Y:S01]  /*1e330*/  FFMA.FTZ R161, R2.reuse, R161, -R3 ;  /* 0x000000a102a17223 */ /* 0x040fe20000010803 */
[----:B------:R-:W-:-:S01]  /*1e340*/  FFMA.FTZ R163, R2, R163, -R9 ;  /* 0x000000a302a37223 */ /* 0x000fc20000010809 */
[----:B------:R-:W0:Y:S01]  /*1e350*/  MUFU.EX2 R190, R190 ;  /* 0x000000be00be7308 */ /* 0x000e220000000800 */
[----:B--2---:R-:W-:-:S01]  /*1e360*/  FADD.FTZ R11, R187, R11 ;  /* 0x0000000bbb0b7221 */ /* 0x004fc20000010000 */
[C---:B------:R-:W-:Y:S01]  /*1e370*/  FFMA.FTZ R164, R2.reuse, R164, -R3 ;  /* 0x000000a402a47223 */ /* 0x040fe20000010803 */
[----:B------:R-:W-:-:S01]  /*1e380*/  FFMA.FTZ R166, R2, R166, -R9 ;  /* 0x000000a602a67223 */ /* 0x000fc20000010809 */
[C---:B------:R-:W-:Y:S01]  /*1e390*/  FFMA.FTZ R165, R2.reuse, R165, -R3 ;  /* 0x000000a502a57223 */ /* 0x040fe20000010803 */
[----:B------:R-:W-:-:S01]  /*1e3a0*/  FFMA.FTZ R167, R2, R167, -R9 ;  /* 0x000000a702a77223 */ /* 0x000fc20000010809 */
[C---:B------:R-:W-:Y:S01]  /*1e3b0*/  FFMA.FTZ R136, R2.reuse, R136, -R3 ;  /* 0x0000008802887223 */ /* 0x040fe20000010803 */
[----:B------:R-:W-:-:S01]  /*1e3c0*/  FFMA.FTZ R138, R2, R138, -R9 ;  /* 0x0000008a028a7223 */ /* 0x000fc20000010809 */
[----:B------:R-:W2:Y:S01]  /*1e3d0*/  MUFU.EX2 R189, R189 ;  /* 0x000000bd00bd7308 */ /* 0x000ea20000000800 */
[----:B-1----:R-:W-:-:S01]  /*1e3e0*/  FADD.FTZ R8, R188, R8 ;  /* 0x00000008bc087221 */ /* 0x002fc20000010000 */
        /* <DEDUP_REMOVED lines=180> */
.L_x_595:
[----:B------:R-:W2:Y:S01]  /*1ef30*/  LDL R15, [R1+0x40] ;  /* 0x00004000010f7983 */ /* 0x000ea20000100800 */
[----:B------:R-:W-:Y:S01]  /*1ef40*/  F2FP.SATFINITE.E4M3.F32.PACK_AB_MERGE_C R3, R3, R132, RZ ;  /* 0x000000840303723e */ /* 0x000fe200048070ff */
[----:B------:R-:W-:Y:S01]  /*1ef50*/  IMAD.U32 R8, RZ, RZ, UR38 ;  /* 0x00000026ff087e24 */ /* 0x000fe2000f8e00ff */
[----:B------:R-:W-:Y:S01]  /*1ef60*/  LEA R0, R0, R18, 0x3 ;  /* 0x0000001200007211 */ /* 0x000fe200078e18ff */
[----:B------:R-:W-:Y:S01]  /*1ef70*/  FMUL.FTZ R24, R24, R6 ;  /* 0x0000000618187220 */ /* 0x000fe20000410000 */
[----:B------:R-:W-:Y:S01]  /*1ef80*/  F2FP.SATFINITE.E4M3.F32.PACK_AB_MERGE_C R128, R129, R128, R3 ;  /* 0x000000808180723e */ /* 0x000fe20004807003 */
[----:B------:R-:W-:Y:S01]  /*1ef90*/  FMUL.FTZ R25, R25, R6 ;  /* 0x0000000619197220 */ /* 0x000fe20000410000 */
[----:B------:R0:W5:Y:S01]  /*1efa0*/  LDL R3, [R1+0x34] ;  /* 0x0000340001037983 */ /* 0x0001620000100800 */
[----:B------:R-:W-:Y:S01]  /*1efb0*/  VIADD R0, R0, 0x33460 ;  /* 0x0003346000007836 */ /* 0x000fe20000000000 */
        /* <DEDUP_REMOVED lines=38> */
[----:B------:R-:W-:Y:S01]  /*1f220*/  PRMT R0, R8, 0x654, R0 ;  /* 0x0000065408007816 */ /* 0x000fe20000000000 */
[----:B------:R-:W-:Y:S01]  /*1f230*/  FMUL.FTZ R65, R65, R6 ;  /* 0x0000000641417220 */ /* 0x000fe20000410000 */
[----:B------:R-:W-:Y:S01]  /*1f240*/  F2FP.SATFINITE.E4M3.F32.PACK_AB_MERGE_C R188, R185, R184, R188 ;  /* 0x000000b8b9bc723e */ /* 0x000fe200048070bc */
[----:B------:R-:W-:Y:S01]  /*1f250*/  FMUL.FTZ R68, R68, R6 ;  /* 0x0000000644447220 */ /* 0x000fe20000410000 */
[----:B------:R-:W-:Y:S01]  /*1f260*/  F2FP.SATFINITE.E4M3.F32.PACK_AB_MERGE_C R190, R187, R186, R190 ;  /* 0x000000babbbe723e */ /* 0x000fe200048070be */
[----:B------:R1:W-:Y:S01]  /*1f270*/  SYNCS.ARRIVE.TRANS64.RED.A1T0 RZ, [R0+URZ], RZ ;  /* 0x000000ff00ff79a7 */ /* 0x0003e2000810043f */
[----:B------:R-:W-:Y:S01]  /*1f280*/  F2FP.SATFINITE.E4M3.F32.PACK_AB_MERGE_C R196, R193, R192, R196 ;  /* 0x000000c0c1c4723e */ /* 0x000fe200048070c4 */
[----:B------:R-:W-:Y:S01]  /*1f290*/  FMUL.FTZ R69, R69, R6 ;  /* 0x0000000645457220 */ /* 0x000fe20000410000 */
        /* <DEDUP_REMOVED lines=88> */
[----:B------:R-:W-:Y:S01]  /*1f820*/  IMAD.MOV.U32 R9, RZ, RZ, R5 ;  /* 0x000000ffff097224 */ /* 0x000fe200078e0005 */
[----:B-1----:R-:W-:Y:S01]  /*1f830*/  MOV R0, R14 ;  /* 0x0000000e00007202 */ /* 0x002fe20000000f00 */
[----:B------:R-:W-:Y:S01]  /*1f840*/  IMAD.MOV.U32 R8, RZ, RZ, R4 ;  /* 0x000000ffff087224 */ /* 0x000fe200078e0004 */
[----:B------:R-:W-:Y:S01]  /*1f850*/  MOV R213, R174 ;  /* 0x000000ae00d57202 */ /* 0x000fe20000000f00 */
        /* <DEDUP_REMOVED lines=19> */
[C---:B--2---:R-:W-:Y:S01]  /*1f990*/  ISETP.GT.AND P1, PT, R10.reuse, R15, PT ;  /* 0x0000000f0a00720c */ /* 0x044fe20003f24270 */
[----:B------:R-:W-:-:S12]  /*1f9a0*/  VIADD R10, R10, 0xffffffff ;  /* 0xffffffff0a0a7836 */ /* 0x000fd80000000000 */
[----:B0-----:R-:W-:Y:S05]  /*1f9b0*/  @P1 BRA `(.L_x_596) ;  /* 0xffffffc800981947 */ /* 0x001fea000383ffff */
.L_x_584:
[----:B------:R-:W-:Y:S05]  /*1f9c0*/  WARPSYNC.ALL ;  /* 0x0000000000007948 */ /* 0x000fea0003800000 */
[----:B------:R-:W-:Y:S06]  /*1f9d0*/  BAR.ARV 0x8, 0x180 ;  /* 0x0206000000007b1d */ /* 0x000fec0000002000 */
[----:B------:R-:W-:Y:S05]  /*1f9e0*/  @!P0 BRA `(.L_x_597) ;  /* 0x0000000000048947 */ /* 0x000fea0003800000 */
[----:B------:R-:W-:Y:S01]  /*1f9f0*/  BPT.TRAP 0x1 ;  /* 0x000000040000795c */ /* 0x000fe20000300000 */
.L_x_597:
[----:B------:R-:W2:Y:S04]  /*1fa00*/  LDL R0, [R1+0x34] ;  /* 0x0000340001007983 */ /* 0x000ea80000100800 */
[----:B-----5:R-:W3:Y:S01]  /*1fa10*/  LDL R3, [R1+0x24] ;  /* 0x0000240001037983 */ /* 0x020ee20000100800 */
[----:B--2---:R-:W-:Y:S01]  /*1fa20*/  SHF.L.U32 R0, R0, 0x1f, RZ ;  /* 0x0000001f00007819 */ /* 0x004fe200000006ff */
[----:B---3--:R-:W-:-:S04]  /*1fa30*/  IMAD R3, R3, 0x8, R18 ;  /* 0x0000000803037824 */ /* 0x008fc800078e0212 */
[----:B------:R0:W1:Y:S01]  /*1fa40*/  SYNCS.PHASECHK.TRANS64.TRYWAIT P1, [R3+URZ+0x33450], R0 ;  /* 0x03345000030075a7 */ /* 0x000062000802017f */
[----:B------:R-:W-:Y:S05]  /*1fa50*/  @!P0 BRA `(.L_x_598) ;  /* 0x0000000000048947 */ /* 0x000fea0003800000 */
[----:B------:R-:W-:Y:S01]  /*1fa60*/  BPT.TRAP 0x1 ;  /* 0x000000040000795c */ /* 0x000fe20000300000 */
.L_x_598:
[----:B------:R-:W-:-:S05]  /*1fa70*/  VIADD R18, R18, 0x200 ;  /* 0x0000020012127836 */ /* 0x000fca0000000000 */
[----:B------:R-:W-:-:S04]  /*1fa80*/  SHF.R.U32.HI R18, RZ, 0x4, R18 ;  /* 0x00000004ff127819 */ /* 0x000fc80000011612 */
[----:B------:R-:W-:-:S04]  /*1fa90*/  LOP3.LUT R18, R18, 0x3fff, RZ, 0xc0, !PT ;  /* 0x00003fff12127812 */ /* 0x000fc800078ec0ff */
[----:B------:R-:W-:Y:S01]  /*1faa0*/  LOP3.LUT R18, R18, 0x10000, RZ, 0xfc, !PT ;  /* 0x0001000012127812 */ /* 0x000fe200078efcff */
[----:B-1----:R-:W-:Y:S06]  /*1fab0*/  @P1 BRA `(.L_x_599) ;  /* 0x0000000000081947 */ /* 0x002fec0003800000 */
[----:B------:R-:W1:Y:S02]  /*1fac0*/  SYNCS.PHASECHK.TRANS64.TRYWAIT P1, [R3+URZ+0x33450], R0 ;  /* 0x03345000030075a7 */ /* 0x000e64000802017f */
[----:B-1----:R-:W-:Y:S05]  /*1fad0*/  @!P1 BRA `(.L_x_600) ;  /* 0x000000fc008c9947 */ /* 0x002fea0003800000 */
.L_x_599:
[----:B------:R-:W2:Y:S01]  /*1fae0*/  LDL R128, [R1+0x24] ;  /* 0x0000240001807983 */ /* 0x000ea20000100800 */
[----:B------:R-:W-:Y:S01]  /*1faf0*/  IMAD.MOV.U32 R7, RZ, RZ, -0x3ffffff0 ;  /* 0xc0000010ff077424 */ /* 0x000fe200078e00ff */
[----:B------:R-:W-:Y:S05]  /*1fb00*/  WARPSYNC.ALL ;  /* 0x0000000000007948 */ /* 0x000fea0003800000 */
[----:B------:R-:W-:Y:S01]  /*1fb10*/  R2UR UR7, R7 ;  /* 0x00000000070772ca */ /* 0x000fe200000e0000 */
[----:B------:R-:W-:Y:S01]  /*1fb20*/  WARPGROUP.ARRIVE ;  /* 0x00000000000079c5 */ /* 0x000fe20000000000 */
[----:B------:R-:W0:Y:S04]  /*1fb30*/  LDL R13, [R1+0x5c] ;  /* 0x00005c00010d7983 */ /* 0x000e280000100800 */
[----:B------:R-:W3:Y:S01]  /*1fb40*/  LDL R10, [R1+0x4c] ;  /* 0x00004c00010a7983 */ /* 0x000ee20000100800 */
[----:B------:R-:W-:Y:S01]  /*1fb50*/  IMAD.MOV.U32 R9, RZ, RZ, -0x3ffffff0 ;  /* 0xc0000010ff097424 */ /* 0x000fe200078e00ff */
[----:B------:R-:W-:Y:S01]  /*1fb60*/  ULDC.64 UR4, c[0x0][0x9a0] ;  /* 0x0002680000047ab9 */ /* 0x000fe20000000a00 */
[----:B--2---:R-:W-:-:S05]  /*1fb70*/  IMAD R6, R128, 0x780, R18 ;  /* 0x0000078080067824 */ /* 0x004fca00078e0212 */
[----:B------:R-:W-:-:S13]  /*1fb80*/  R2UR UR6, R6 ;  /* 0x00000000060672ca */ /* 0x000fda00000e0000 */
[----:B------:R-:W-:Y:S01]  /*1fb90*/  QGMMA.64x192x32.F32.E4M3.E4M3 R24, R216, gdesc[UR4], R24, gsb0 ;  /* 0x02e00004d8187df3 */ /* 0x000fe20008000818 */
[----:B------:R-:W-:Y:S02]  /*1fba0*/  IADD3 R8, R6, 0x180, RZ ;  /* 0x0000018006087810 */ /* 0x000fe40007ffe0ff */
[----:B------:R-:W-:Y:S02]  /*1fbb0*/  R2UR UR7, R9 ;  /* 0x00000000090772ca */ /* 0x000fe400000e0000 */
[----:B------:R-:W-:Y:S01]  /*1fbc0*/  R2UR UR6, R8 ;  /* 0x00000000080672ca */ /* 0x000fe200000e0000 */
[----:B------:R-:W-:Y:S02]  /*1fbd0*/  VIADD R8, R6, 0x300 ;  /* 0x0000030006087836 */ /* 0x000fe40000000000 */
[----:B------:R-:W-:Y:S01]  /*1fbe0*/  IMAD.MOV.U32 R9, RZ, RZ, -0x3ffffff0 ;  /* 0xc0000010ff097424 */ /* 0x000fe200078e00ff */
[----:B------:R-:W-:-:S04]  /*1fbf0*/  ISETP.NE.U32.AND P1, PT, RZ, UR4, PT ;  /* 0x00000004ff007c0c */ /* 0x000fc8000bf25070 */
[----:B------:R-:W-:-:S13]  /*1fc00*/  ISETP.NE.AND.EX P1, PT, RZ, UR5, PT, P1 ;  /* 0x00000005ff007c0c */ /* 0x000fda000bf25310 */
[----:B------:R-:W0:Y:S01]  /*1fc10*/  @P1 LDC.64 R14, c[0x0][0x9c8] ;  /* 0x00027200ff0e1b82 */ /* 0x000e220000000a00 */
[----:B------:R-:W-:Y:S02]  /*1fc20*/  WARPGROUP.DEPBAR.LE gsb0, 0x0 ;  /* 0x00008000000079c5 */ /* 0x000fe40000010000 */
[----:B------:R-:W-:-:S06]  /*1fc30*/  WARPGROUP.ARRIVE ;  /* 0x00000000000079c5 */ /* 0x000fcc0000000000 */
[----:B------:R-:W-:Y:S01]  /*1fc40*/  QGMMA.64x192x32.F32.E4M3.E4M3 R24, R212, gdesc[UR4], R24, gsb0 ;  /* 0x02e00004d4187df3 */ /* 0x000fe20008000818 */
[----:B------:R-:W-:Y:S02]  /*1fc50*/  R2UR UR6, R8 ;  /* 0x00000000080672ca */ /* 0x000fe400000e0000 */
[----:B------:R-:W-:Y:S02]  /*1fc60*/  R2UR UR7, R9 ;  /* 0x00000000090772ca */ /* 0x000fe400000e0000 */
[----:B------:R-:W2:Y:S01]  /*1fc70*/  @P1 LDC.64 R8, c[0x0][0x9d0] ;  /* 0x00027400ff081b82 */ /* 0x000ea20000000a00 */
[----:B01----:R-:W-:-:S04]  /*1fc80*/  @P1 IMAD R0, R13, R14, RZ ;  /* 0x0000000e0d001224 */ /* 0x003fc800078e02ff */
[C---:B---3--:R-:W-:Y:S02]  /*1fc90*/  @P1 IMAD R7, R10.reuse, R15, R0 ;  /* 0x0000000f0a071224 */ /* 0x048fe400078e0200 */
[----:B------:R-:W-:-:S04]  /*1fca0*/  @P1 IMAD.WIDE.U32 R14, R10, R14, RZ ;  /* 0x0000000e0a0e1225 */ /* 0x000fc800078e00ff */
[----:B------:R-:W-:Y:S02]  /*1fcb0*/  @P1 IMAD.IADD R15, R15, 0x1, R7 ;  /* 0x000000010f0f1824 */ /* 0x000fe400078e0207 */
[----:B------:R-:W-:Y:S02]  /*1fcc0*/  IMAD.MOV.U32 R0, RZ, RZ, 0x3f800000 ;  /* 0x3f800000ff007424 */ /* 0x000fe400078e00ff */
[----:B--2---:R-:W-:-:S04]  /*1fcd0*/  @P1 IMAD.WIDE.U32 R14, R223, R8, R14 ;  /* 0x00000008df0e1225 */ /* 0x004fc800078e000e */
[----:B------:R-:W-:Y:S01]  /*1fce0*/  @P1 IMAD R9, R223, R9, R15 ;  /* 0x00000009df091224 */ /* 0x000fe200078e020f */
[----:B------:R-:W-:-:S04]  /*1fcf0*/  @P1 LEA R8, P2, R14, UR4, 0x2 ;  /* 0x000000040e081c11 */ /* 0x000fc8000f8410ff */
[----:B------:R-:W-:-:S05]  /*1fd00*/  @P1 LEA.HI.X R9, R14, UR5, R9, 0x2, P2 ;  /* 0x000000050e091c11 */ /* 0x000fca00090f1409 */
[----:B------:R0:W2:Y:S02]  /*1fd10*/  @P1 LDG.E R0, desc[UR50][R8.64] ;  /* 0x0000003208001981 */ /* 0x0000a4000c1e1900 */
[----:B0-----:R-:W-:Y:S01]  /*1fd20*/  IMAD.MOV.U32 R9, RZ, RZ, -0x3ffffff0 ;  /* 0xc0000010ff097424 */ /* 0x001fe200078e00ff */
[----:B------:R-:W-:Y:S01]  /*1fd30*/  IADD3 R8, R6, 0x480, RZ ;  /* 0x0000048006087810 */ /* 0x000fe20007ffe0ff */
[----:B------:R-:W-:Y:S02]  /*1fd40*/  WARPGROUP.DEPBAR.LE gsb0, 0x0 ;  /* 0x00008000000079c5 */ /* 0x000fe40000010000 */
[----:B------:R-:W-:-:S06]  /*1fd50*/  WARPGROUP.ARRIVE ;  /* 0x00000000000079c5 */ /* 0x000fcc0000000000 */
[----:B------:R-:W-:Y:S01]  /*1fd60*/  QGMMA.64x192x32.F32.E4M3.E4M3 R24, R200, gdesc[UR4], R24, gsb0 ;  /* 0x02e00004c8187df3 */ /* 0x000fe20008000818 */
[----:B------:R-:W-:Y:S02]  /*1fd70*/  R2UR UR6, R8 ;  /* 0x00000000080672ca */ /* 0x000fe400000e0000 */
[----:B------:R-:W-:Y:S01]  /*1fd80*/  R2UR UR7, R9 ;  /* 0x00000000090772ca */ /* 0x000fe200000e0000 */
[----:B------:R-:W-:Y:S02]  /*1fd90*/  VIADD R6, R6, 0x600 ;  /* 0x0000060006067836 */ /* 0x000fe40000000000 */
[----:B------:R-:W-:Y:S01]  /*1fda0*/  IMAD.MOV.U32 R7, RZ, RZ, -0x3ffffff0 ;  /* 0xc0000010ff077424 */ /* 0x000fe200078e00ff */
[----:B------:R-:W0:Y:S01]  /*1fdb0*/  SHFL.BFLY PT, R10, R11, 0x2, 0x1f ;  /* 0x0c401f000b0a7f89 */ /* 0x000e2200000e0000 */
[----:B------:R-:W-:Y:S02]  /*1fdc0*/  WARPGROUP.DEPBAR.LE gsb0, 0x0 ;  /* 0x00008000000079c5 */ /* 0x000fe40000010000 */
[----:B------:R-:W-:-:S10]  /*1fdd0*/  WARPGROUP.ARRIVE ;  /* 0x00000000000079c5 */ /* 0x000fd40000000000 */
[----:B------:R-:W-:Y:S01]  /*1fde0*/  QGMMA.64x192x32.F32.E4M3.E4M3 R24, R204, gdesc[UR4], R24, gsb0 ;  /* 0x02e00004cc187df3 */ /* 0x000fe20008000818 */
[----:B------:R-:W-:Y:S02]  /*1fdf0*/  R2UR UR6, R6 ;  /* 0x00000000060672ca */ /* 0x000fe400000e0000 */
[----:B------:R-:W-:Y:S02]  /*1fe00*/  R2UR UR7, R7 ;  /* 0x00000000070772ca */ /* 0x000fe400000e0000 */
[----:B------:R-:W1:Y:S01]  /*1fe10*/  SHFL.BFLY PT, R7, R12, 0x2, 0x1f ;  /* 0x0c401f000c077f89 */ /* 0x000e6200000e0000 */
[----:B0-----:R-:W-:-:S05]  /*1fe20*/  FADD.FTZ R10, R10, R11 ;  /* 0x0000000b0a0a7221 */ /* 0x001fca0000010000 */
[----:B------:R-:W0:Y:S01]  /*1fe30*/  SHFL.BFLY PT, R9, R10, 0x1, 0x1f ;  /* 0x0c201f000a097f89 */ /* 0x000e2200000e0000 */
[----:B-1----:R-:W-:-:S05]  /*1fe40*/  FADD.FTZ R7, R7, R12 ;  /* 0x0000000c07077221 */ /* 0x002fca0000010000 */
[----:B------:R-:W1:Y:S01]  /*1fe50*/  SHFL.BFLY PT, R6, R7, 0x1, 0x1f ;  /* 0x0c201f0007067f89 */ /* 0x000e6200000e0000 */
[----:B0-----:R-:W-:-:S01]  /*1fe60*/  FADD.FTZ R14, R10, R9 ;  /* 0x000000090a0e7221 */ /* 0x001fc20000010000 */
[----:B------:R-:W-:-:S03]  /*1fe70*/  IMAD.MOV.U32 R9, RZ, RZ, RZ ;  /* 0x000000ffff097224 */ /* 0x000fc600078e00ff */
[----:B------:R-:W-:Y:S01]  /*1fe80*/  FMUL.FTZ R12, R14, 0.00390625 ;  /* 0x3b8000000e0c7820 */ /* 0x000fe20000410000 */
[----:B-1----:R-:W-:-:S05]  /*1fe90*/  FADD.FTZ R13, R7, R6 ;  /* 0x00000006070d7221 */ /* 0x002fca0000010000 */
[C---:B------:R-:W-:Y:S01]  /*1fea0*/  FSETP.NE.FTZ.AND P1, PT, R13.reuse, RZ, PT ;  /* 0x000000ff0d00720b */ /* 0x040fe20003f35000 */
[----:B------:R-:W-:Y:S01]  /*1feb0*/  FMUL.FTZ R15, R13, 0.00390625 ;  /* 0x3b8000000d0f7820 */ /* 0x000fe20000410000 */
[----:B------:R-:W-:-:S04]  /*1fec0*/  FSETP.NE.FTZ.AND P3, PT, R12, RZ, PT ;  /* 0x000000ff0c00720b */ /* 0x000fc80003f75000 */
[----:B------:R-:W-:-:S07]  /*1fed0*/  FSETP.NE.FTZ.AND P2, PT, R15, RZ, PT ;  /* 0x000000ff0f00720b */ /* 0x000fce0003f55000 */
        /* <DEDUP_REMOVED lines=9> */
[C---:B------:R-:W-:Y:S01]  /*1ff70*/  @P2 FMUL.FTZ R7, R2.reuse, 0.69314718246459960938 ;  /* 0x3f31721802072820 */ /* 0x040fe20000410000 */
[----:B------:R-:W-:Y:S01]  /*1ff80*/  @P3 FMUL.FTZ R21, R2, 0.69314718246459960938 ;  /* 0x3f31721802153820 */ /* 0x000fe20000410000 */
[----:B0-----:R-:W-:Y:S01]  /*1ff90*/  @P2 FMUL.FTZ R6, R6, 0.69314718246459960938 ;  /* 0x3f31721806062820 */ /* 0x001fe20000410000 */
[----:B------:R-:W-:Y:S01]  /*1ffa0*/  MOV R146, 0xff800000 ;  /* 0xff80000000927802 */ /* 0x000fe20000000f00 */
[----:B------:R-:W-:-:S02]  /*1ffb0*/  IMAD.MOV.U32 R147, RZ, RZ, -0x800000 ;  /* 0xff800000ff937424 */ /* 0x000fc400078e00ff */
[----:B--2---:R-:W-:Y:S01]  /*1ffc0*/  FMUL.FTZ R2, R9, R0 ;  /* 0x0000000009027220 */ /* 0x004fe20000410000 */
[----:B-1----:R-:W-:Y:S01]  /*1ffd0*/  @P3 FMUL.FTZ R8, R8, 0.69314718246459960938 ;  /* 0x3f31721808083820 */ /* 0x002fe20000410000 */
[----:B------:R-:W-:-:S03]  /*1ffe0*/  @P2 FFMA.FTZ R146, R7, R4, R6 ;  /* 0x0000000407922223 */ /* 0x000fc60000010006 */
[----:B------:R-:W-:Y:S01]  /*1fff0*/  @P3 FFMA.FTZ R147, R21, R5, R8 ;  /* 0x0000000515933223 */ /* 0x000fe20000010008 */
[----:B---3--:R-:W-:Y:S01]  /*20000*/  FMUL.FTZ R0, R11, R0 ;  /* 0x000000000b007220 */ /* 0x008fe20000410000 */
[----:B------:R-:W-:Y:S02]  /*20010*/  WARPGROUP.DEPBAR.LE gsb0, 0x0 ;  /* 0x00008000000079c5 */ /* 0x000fe40000010000 */
[----:B------:R-:W-:Y:S05]  /*20020*/  @!P0 BRA `(.L_x_601) ;  /* 0x0000000000048947 */ /* 0x000fea0003800000 */
[----:B------:R-:W-:Y:S01]  /*20030*/  BPT.TRAP 0x1 ;  /* 0x000000040000795c */ /* 0x000fe20000300000 */
.L_x_601:
[----:B------:R-:W2:Y:S01]  /*20040*/  LDL.LU R18, [R1+0x34] ;  /* 0x0000340001127983 */ /* 0x000ea20000300800 */
[----:B------:R-:W-:Y:S02]  /*20050*/  VIADD R3, R3, 0x33460 ;  /* 0x0003346003037836 */ /* 0x000fe40000000000 */
[-C--:B------:R-:W-:Y:S01]  /*20060*/  FMUL.FTZ R13, R24, R2.reuse ;  /* 0x00000002180d7220 */ /* 0x080fe20000410000 */
[----:B------:R-:W-:Y:S02]  /*20070*/  IMAD.U32 R4, RZ, RZ, UR38 ;  /* 0x00000026ff047e24 */ /* 0x000fe4000f8e00ff */
[-C--:B------:R-:W-:Y:S01]  /*20080*/  FMUL.FTZ R121, R53, R2.reuse ;  /* 0x0000000235797220 */ /* 0x080fe20000410000 */
[-C--:B------:R-:W-:Y:S01]  /*20090*/  FMUL.FTZ R123, R61, R2.reuse ;  /* 0x000000023d7b7220 */ /* 0x080fe20000410000 */
[-C--:B------:R-:W-:Y:S01]  /*200a0*/  FMUL.FTZ R24, R69, R2.reuse ;  /* 0x0000000245187220 */ /* 0x080fe20000410000 */
[-C--:B------:R-:W-:Y:S01]  /*200b0*/  FMUL.FTZ R53, R96, R2.reuse ;  /* 0x0000000260357220 */ /* 0x080fe20000410000 */
[----:B------:R-:W-:Y:S01]  /*200c0*/  PRMT R3, R4, 0x654, R3 ;  /* 0x0000065404037816 */ /* 0x000fe20000000003 */
        /* <DEDUP_REMOVED lines=43> */
[----:B------:R-:W-:Y:S01]  /*20380*/  VIADD R2, R128, 0x1 ;  /* 0x0000000180027836 */ /* 0x000fe20000000000 */
[----:B------:R0:W-:Y:S01]  /*20390*/  SYNCS.ARRIVE.TRANS64.RED.A1T0 RZ, [R3+URZ], RZ ;  /* 0x000000ff03ff79a7 */ /* 0x0001e2000810043f */
[-C--:B------:R-:W-:Y:S01]  /*203a0*/  FMUL.FTZ R88, R39, R0.reuse ;  /* 0x0000000027587220 */ /* 0x080fe20000410000 */
[-C--:B------:R-:W-:Y:S01]  /*203b0*/  FMUL.FTZ R41, R98, R0.reuse ;  /* 0x0000000062297220 */ /* 0x080fe20000410000 */
[-C--:B------:R-:W-:Y:S01]  /*203c0*/  FMUL.FTZ R36, R111, R0.reuse ;  /* 0x000000006f247220 */ /* 0x080fe20000410000 */
[----:B------:R-:W-:Y:S01]  /*203d0*/  ISETP.NE.AND P1, PT, R2, 0x2, PT ;  /* 0x000000020200780c */ /* 0x000fe20003f25270 */
[-C--:B------:R-:W-:Y:S01]  /*203e0*/  FMUL.FTZ R80, R42, R0.reuse ;  /* 0x000000002a507220 */ /* 0x080fe20000410000 */
[-C--:B------:R-:W-:Y:S01]  /*203f0*/  FMUL.FTZ R76, R47, R0.reuse ;  /* 0x000000002f4c7220 */ /* 0x080fe20000410000 */
[-C--:B------:R-:W-:Y:S01]  /*20400*/  FMUL.FTZ R45, R82, R0.reuse ;  /* 0x00000000522d7220 */ /* 0x080fe20000410000 */
[----:B0-----:R-:W-:Y:S01]  /*20410*/  SEL R3, RZ, 0x1, P1 ;  /* 0x00000001ff037807 */ /* 0x001fe20000800000 */
        /* <DEDUP_REMOVED lines=42> */
[----:B------:R-:W-:Y:S01]  /*206c0*/  SEL R0, R2, RZ, P1 ;  /* 0x000000ff02007207 */ /* 0x000fe20000800000 */
[----:B------:R-:W-:Y:S01]  /*206d0*/  UIADD3 UR37, UR37, 0x1, URZ ;  /* 0x0000000125257890 */ /* 0x000fe2000fffe03f */
[----:B------:R-:W-:-:S03]  /*206e0*/  PLOP3.LUT P0, PT, PT, PT, PT, 0x8, 0x0 ;  /* 0x000000000000781c */ /* 0x000fc60003f0e170 */
[----:B------:R0:W-:Y:S01]  /*206f0*/  STL [R1+0x24], R0 ;  /* 0x0000240001007387 */ /* 0x0001e20000100800 */
[----:B--2---:R-:W-:-:S05]  /*20700*/  LOP3.LUT R18, R18, R3, RZ, 0x3c, !PT ;  /* 0x0000000312127212 */ /* 0x004fca00078e3cff */
[----:B------:R0:W-:Y:S04]  /*20710*/  STL [R1+0x34], R18 ;  /* 0x0000341201007387 */ /* 0x0001e80000100800 */
.L_x_543:
[----:B------:R-:W-:Y:S05]  /*20720*/  WARPSYNC.ALL ;  /* 0x0000000000007948 */ /* 0x000fea0003800000 */
[----:B------:R-:W2:Y:S01]  /*20730*/  LDL R162, [R1+0x50] ;  /* 0x0000500001a27983 */ /* 0x000ea20000100800 */
[----:B------:R-:W1:Y:S01]  /*20740*/  S2UR UR38, SR_CgaCtaId ;  /* 0x00000000002679c3 */ /* 0x000e620000008800 */
[----:B------:R-:W-:Y:S01]  /*20750*/  UMOV UR4, 0x400 ;  /* 0x0000040000047882 */ /* 0x000fe20000000000 */
[----:B------:R-:W-:Y:S01]  /*20760*/  BSSY B0, `(.L_x_602) ;  /* 0x00005b8000007945 */ /* 0x000fe20003800000 */
[----:B-1----:R-:W-:-:S06]  /*20770*/  ULEA UR4, UR38, UR4, 0x18 ;  /* 0x0000000426047291 */ /* 0x002fcc000f8ec03f */
[----:B0-----:R-:W-:Y:S01]  /*20780*/  IMAD.U32 R18, RZ, RZ, UR4 ;  /* 0x00000004ff127e24 */ /* 0x001fe2000f8e00ff */
[----:B------:R-:W-:Y:S06]  /*20790*/  BAR.SYNC.DEFER_BLOCKING 0x5, 0x180 ;  /* 0x0146000000007b1d */ /* 0x000fec0000010000 */
[----:B------:R0:W1:Y:S02]  /*207a0*/  LDS.128 R128, [R18+0x334d0] ;  /* 0x0334d00012807984 */ /* 0x0000640000000c00 */
[----:B------:R-:W-:Y:S06]  /*207b0*/  BAR.ARV 0x4, 0x180 ;  /* 0x0106000000007b1d */ /* 0x000fec0000002000 */
[----:B--2---:R-:W-:-:S13]  /*207c0*/  ISETP.NE.AND P1, PT, R162, RZ, PT ;  /* 0x000000ffa200720c */ /* 0x004fda0003f25270 */
[----:B------:R-:W2:Y:S02]  /*207d0*/  @!P1 LDC R162, c[0x0][0xad4] ;  /* 0x0002b500ffa29b82 */ /* 0x000ea40000000800 */
[----:B--2---:R0:W-:Y:S01]  /*207e0*/  @!P1 STL [R1+0x50], R162 ;  /* 0x000050a201009387 */ /* 0x0041e20000100800 */
[----:B-1----:R-:W-:Y:S05]  /*207f0*/  @P0 BRA `(.L_x_603) ;  /* 0x0000004c00340947 */ /* 0x002fea0003800000 */
[----:B------:R-:W2:Y:S01]  /*20800*/  LDL R30, [R1+0x13c] ;  /* 0x00013c00011e7983 */ /* 0x000ea20000100800 */
[----:B------:R-:W-:Y:S01]  /*20810*/  ULDC.64 UR4, c[0x4][0x38] ;  /* 0x01000e0000047ab9 */ /* 0x000fe20000000a00 */
[----:B------:R-:W1:Y:S01]  /*20820*/  S2R R163, SR_TID.X ;  /* 0x0000000000a37919 */ /* 0x000e620000002100 */
[----:B------:R-:W3:Y:S01]  /*20830*/  S2R R27, SR_SWINHI ;  /* 0x00000000001b7919 */ /* 0x000ee20000002f00 */
[----:B-1----:R-:W-:Y:S02]  /*20840*/  SHF.L.U32 R0, R163, 0x2, RZ ;  /* 0x00000002a3007819 */ /* 0x002fe400000006ff */
[----:B------:R-:W-:Y:S02]  /*20850*/  MOV R78, R18 ;  /* 0x00000012004e7202 */ /* 0x000fe40000000f00 */
[----:B---3--:R-:W-:Y:S02]  /*20860*/  MOV R79, R27 ;  /* 0x0000001b004f7202 */ /* 0x008fe40000000f00 */
[----:B------:R-:W-:-:S04]  /*20870*/  LOP3.LUT R0, R0, 0xc, RZ, 0xc0, !PT ;  /* 0x0000000c00007812 */ /* 0x000fc800078ec0ff */
[----:B------:R-:W-:-:S05]  /*20880*/  IADD3 R2, P0, R0, UR4, RZ ;  /* 0x0000000400027c10 */ /* 0x000fca000ff1e0ff */
[----:B------:R-:W-:Y:S01]  /*20890*/  IMAD.X R3, RZ, RZ, UR5, P0 ;  /* 0x00000005ff037e24 */ /* 0x000fe200080e06ff */
[----:B------:R-:W-:-:S04]  /*208a0*/  LOP3.LUT P0, R26, R163, 0x3, RZ, 0xc0, !PT ;  /* 0x00000003a31a7812 */ /* 0x000fc8000780c0ff */
[----:B------:R-:W-:Y:S01]  /*208b0*/  ISETP.EQ.OR P0, PT, R26, 0x3, !P0 ;  /* 0x000000031a00780c */ /* 0x000fe20004702670 */
[----:B------:R1:W5:Y:S01]  /*208c0*/  LDG.E.CONSTANT R0, desc[UR50][R2.64] ;  /* 0x0000003202007981 */ /* 0x000362000c1e9900 */
[----:B------:R-:W-:Y:S02]  /*208d0*/  UMOV UR4, 0xffffffff ;  /* 0xffffffff00047882 */ /* 0x000fe40000000000 */
[----:B------:R-:W-:Y:S02]  /*208e0*/  SEL R144, R122, R69, P0 ;  /* 0x000000457a907207 */ /* 0x000fe40000000000 */
[----:B-1----:R-:W-:Y:S02]  /*208f0*/  SEL R2, R13, R145, P0 ;  /* 0x000000910d027207 */ /* 0x002fe40000000000 */
[----:B------:R-:W-:Y:S02]  /*20900*/  SEL R145, R145, R13, P0 ;  /* 0x0000000d91917207 */ /* 0x000fe40000000000 */
[----:B------:R-:W-:Y:S01]  /*20910*/  SEL R13, R69, R122, P0 ;  /* 0x0000007a450d7207 */ /* 0x000fe20000000000 */
[----:B--2---:R-:W-:-:S03]  /*20920*/  IMAD.WIDE R54, R30, 0x2, R78 ;  /* 0x000000021e367825 */ /* 0x004fc600078e024e */
[C---:B------:R-:W-:Y:S02]  /*20930*/  IADD3 R59, P3, R54.reuse, 0x8060, RZ ;  /* 0x00008060363b7810 */ /* 0x040fe40007f7e0ff */
[C---:B------:R-:W-:Y:S02]  /*20940*/  IADD3 R63, P4, R54.reuse, 0x8040, RZ ;  /* 0x00008040363f7810 */ /* 0x040fe40007f9e0ff */
[----:B------:R-:W-:Y:S02]  /*20950*/  LOP3.LUT R58, R59, 0x380, RZ, 0xc0, !PT ;  /* 0x000003803b3a7812 */ /* 0x000fe400078ec0ff */
[----:B------:R-:W-:Y:S02]  /*20960*/  IADD3 R67, P5, R54, 0x8020, RZ ;  /* 0x0000802036437810 */ /* 0x000fe40007fbe0ff */
[----:B------:R-:W-:Y:S02]  /*20970*/  SHF.R.U64 R58, R58, 0x3, RZ ;  /* 0x000000033a3a7819 */ /* 0x000fe400000012ff */
[----:B------:R-:W-:-:S02]  /*20980*/  IADD3 R69, P1, R54, 0x8000, RZ ;  /* 0x0000800036457810 */ /* 0x000fc40007f3e0ff */
[----:B------:R-:W-:Y:S01]  /*20990*/  LOP3.LUT R58, R58, R59, RZ, 0x3c, !PT ;  /* 0x0000003b3a3a7212 */ /* 0x000fe200078e3cff */
[----:B------:R-:W-:Y:S01]  /*209a0*/  IMAD.X R59, RZ, RZ, R55, P3 ;  /* 0x000000ffff3b7224 */ /* 0x000fe200018e0637 */
[C---:B------:R-:W-:Y:S02]  /*209b0*/  IADD3 R71, P2, R54.reuse, 0x4060, RZ ;  /* 0x0000406036477810 */ /* 0x040fe40007f5e0ff */
[----:B------:R-:W-:Y:S02]  /*209c0*/  IADD3 R73, P3, R54, 0x4040, RZ ;  /* 0x0000404036497810 */ /* 0x000fe40007f7e0ff */
[----:B------:R-:W-:Y:S02]  /*209d0*/  LOP3.LUT R62, R63, 0x380, RZ, 0xc0, !PT ;  /* 0x000003803f3e7812 */ /* 0x000fe400078ec0ff */
[----:B------:R-:W-:Y:S02]  /*209e0*/  LOP3.LUT R66, R67, 0x380, RZ, 0xc0, !PT ;  /* 0x0000038043427812 */ /* 0x000fe400078ec0ff */
[----:B------:R-:W-:-:S02]  /*209f0*/  LOP3.LUT R68, R69, 0x380, RZ, 0xc0, !PT ;  /* 0x0000038045447812 */ /* 0x000fc400078ec0ff */
[----:B------:R-:W-:Y:S02]  /*20a00*/  LOP3.LUT R70, R71, 0x380, RZ, 0xc0, !PT ;  /* 0x0000038047467812 */ /* 0x000fe400078ec0ff */
[----:B------:R-:W-:Y:S02]  /*20a10*/  LOP3.LUT R72, R73, 0x380, RZ, 0xc0, !PT ;  /* 0x0000038049487812 */ /* 0x000fe400078ec0ff */
[----:B------:R-:W-:Y:S02]  /*20a20*/  SHF.R.U64 R62, R62, 0x3, RZ ;  /* 0x000000033e3e7819 */ /* 0x000fe400000012ff */
[----:B------:R-:W-:Y:S02]  /*20a30*/  SHF.R.U64 R66, R66, 0x3, RZ ;  /* 0x0000000342427819 */ /* 0x000fe400000012ff */
[----:B------:R-:W-:Y:S02]  /*20a40*/  SHF.R.U64 R68, R68, 0x3, RZ ;  /* 0x0000000344447819 */ /* 0x000fe400000012ff */
[----:B------:R-:W-:-:S02]  /*20a50*/  SHF.R.U64 R70, R70, 0x3, RZ ;  /* 0x0000000346467819 */ /* 0x000fc400000012ff */
[----:B------:R-:W-:Y:S02]  /*20a60*/  SHF.R.U64 R72, R72, 0x3, RZ ;  /* 0x0000000348487819 */ /* 0x000fe400000012ff */
[----:B------:R-:W-:Y:S01]  /*20a70*/  LOP3.LUT R62, R62, R63, RZ, 0x3c, !PT ;  /* 0x0000003f3e3e7212 */ /* 0x000fe200078e3cff */
[--C-:B------:R-:W-:Y:S01]  /*20a80*/  IMAD.X R63, RZ, RZ, R55.reuse, P4 ;  /* 0x000000ffff3f7224 */ /* 0x100fe200020e0637 */
[----:B------:R-:W-:Y:S01]  /*20a90*/  LOP3.LUT R66, R66, R67, RZ, 0x3c, !PT ;  /* 0x0000004342427212 */ /* 0x000fe200078e3cff */
[--C-:B------:R-:W-:Y:S01]  /*20aa0*/  IMAD.X R67, RZ, RZ, R55.reuse, P5 ;  /* 0x000000ffff437224 */ /* 0x100fe200028e0637 */
[----:B------:R-:W-:Y:S01]  /*20ab0*/  LOP3.LUT R68, R68, R69, RZ, 0x3c, !PT ;  /* 0x0000004544447212 */ /* 0x000fe200078e3cff */
[--C-:B------:R-:W-:Y:S01]  /*20ac0*/  IMAD.X R69, RZ, RZ, R55.reuse, P1 ;  /* 0x000000ffff457224 */ /* 0x100fe200008e0637 */
[----:B------:R-:W-:Y:S02]  /*20ad0*/  LOP3.LUT R70, R70, R71, RZ, 0x3c, !PT ;  /* 0x0000004746467212 */ /* 0x000fe400078e3cff */
[----:B------:R-:W-:Y:S01]  /*20ae0*/  LOP3.LUT R72, R72, R73, RZ, 0x3c, !PT ;  /* 0x0000004948487212 */ /* 0x000fe200078e3cff */
[----:B------:R-:W-:Y:S01]  /*20af0*/  IMAD.X R73, RZ, RZ, R55, P3 ;  /* 0x000000ffff497224 */ /* 0x000fe200018e0637 */
[----:B------:R-:W-:-:S02]  /*20b00*/  IADD3.X R71, RZ, R55, RZ, P2, !PT ;  /* 0x00000037ff477210 */ /* 0x000fc400017fe4ff */
[C---:B------:R-:W-:Y:S02]  /*20b10*/  IADD3 R75, P4, R54.reuse, 0x4020, RZ ;  /* 0x00004020364b7810 */ /* 0x040fe40007f9e0ff */
[C---:B------:R-:W-:Y:S02]  /*20b20*/  IADD3 R27, P5, R54.reuse, 0x4000, RZ ;  /* 0x00004000361b7810 */ /* 0x040fe40007fbe0ff */
[C---:B------:R-:W-:Y:S02]  /*20b30*/  IADD3 R31, P1, R54.reuse, 0x60, RZ ;  /* 0x00000060361f7810 */ /* 0x040fe40007f3e0ff */
[C---:B------:R-:W-:Y:S02]  /*20b40*/  IADD3 R35, P2, R54.reuse, 0x40, RZ ;  /* 0x0000004036237810 */ /* 0x040fe40007f5e0ff */
[----:B------:R-:W-:Y:S02]  /*20b50*/  IADD3 R51, P3, R54, 0x20, RZ ;  /* 0x0000002036337810 */ /* 0x000fe40007f7e0ff */
[----:B------:R-:W-:-:S02]  /*20b60*/  LOP3.LUT R74, R75, 0x380, RZ, 0xc0, !PT ;  /* 0x000003804b4a7812 */ /* 0x000fc400078ec0ff */
[----:B------:R-:W-:Y:S02]  /*20b70*/  LOP3.LUT R26, R27, 0x380, RZ, 0xc0, !PT ;  /* 0x000003801b1a7812 */ /* 0x000fe400078ec0ff */
[----:B------:R-:W-:Y:S02]  /*20b80*/  LOP3.LUT R30, R31, 0x380, RZ, 0xc0, !PT ;  /* 0x000003801f1e7812 */ /* 0x000fe400078ec0ff */
[----:B------:R-:W-:Y:S02]  /*20b90*/  LOP3.LUT R34, R35, 0x380, RZ, 0xc0, !PT ;  /* 0x0000038023227812 */ /* 0x000fe400078ec0ff */
[----:B------:R-:W-:Y:S02]  /*20ba0*/  LOP3.LUT R50, R51, 0x380, RZ, 0xc0, !PT ;  /* 0x0000038033327812 */ /* 0x000fe400078ec0ff */
[----:B------:R-:W-:Y:S02]  /*20bb0*/  LOP3.LUT R3, R54, 0x380, RZ, 0xc0, !PT ;  /* 0x0000038036037812 */ /* 0x000fe400078ec0ff */
[----:B------:R-:W-:-:S02]  /*20bc0*/  SHF.R.U64 R74, R74, 0x3, RZ ;  /* 0x000000034a4a7819 */ /* 0x000fc400000012ff */
[----:B------:R-:W-:Y:S02]  /*20bd0*/  SHF.R.U64 R26, R26, 0x3, RZ ;  /* 0x000000031a1a7819 */ /* 0x000fe400000012ff */
[----:B------:R-:W-:Y:S02]  /*20be0*/  SHF.R.U64 R30, R30, 0x3, RZ ;  /* 0x000000031e1e7819 */ /* 0x000fe400000012ff */
[----:B------:R-:W-:Y:S02]  /*20bf0*/  SHF.R.U64 R34, R34, 0x3, RZ ;  /* 0x0000000322227819 */ /* 0x000fe400000012ff */
[----:B------:R-:W-:Y:S02]  /*20c00*/  SHF.R.U64 R50, R50, 0x3, RZ ;  /* 0x0000000332327819 */ /* 0x000fe400000012ff */
[----:B------:R-:W-:Y:S02]  /*20c10*/  SHF.R.U64 R3, R3, 0x3, RZ ;  /* 0x0000000303037819 */ /* 0x000fe400000012ff */
        /* <DEDUP_REMOVED lines=8> */
[----:B------:R-:W-:-:S02]  /*20ca0*/  LOP3.LUT R50, R50, R51, RZ, 0x3c, !PT ;  /* 0x0000003332327212 */ /* 0x000fc400078e3cff */
[----:B------:R-:W-:Y:S02]  /*20cb0*/  LOP3.LUT R54, R3, R54, RZ, 0x3c, !PT ;  /* 0x0000003603367212 */ /* 0x000fe400078e3cff */
[----:B------:R-:W-:Y:S02]  /*20cc0*/  IADD3.X R51, RZ, R55, RZ, P3, !PT ;  /* 0x00000037ff337210 */ /* 0x000fe40001ffe4ff */
[----:B------:R-:W-:Y:S02]  /*20cd0*/  MOV R161, R58 ;  /* 0x0000003a00a17202 */ /* 0x000fe40000000f00 */
[----:B------:R-:W-:Y:S02]  /*20ce0*/  MOV R160, R62 ;  /* 0x0000003e00a07202 */ /* 0x000fe40000000f00 */
[----:B------:R-:W-:Y:S02]  /*20cf0*/  MOV R159, R66 ;  /* 0x00000042009f7202 */ /* 0x000fe40000000f00 */
[----:B------:R-:W-:-:S02]  /*20d00*/  MOV R158, R68 ;  /* 0x00000044009e7202 */ /* 0x000fc40000000f00 */
[----:B------:R-:W-:Y:S02]  /*20d10*/  MOV R157, R70 ;  /* 0x00000046009d7202 */ /* 0x000fe40000000f00 */
[----:B------:R-:W-:Y:S02]  /*20d20*/  MOV R156, R72 ;  /* 0x00000048009c7202 */ /* 0x000fe40000000f00 */
[----:B------:R-:W-:Y:S02]  /*20d30*/  MOV R155, R74 ;  /* 0x0000004a009b7202 */ /* 0x000fe40000000f00 */
[----:B------:R-:W-:Y:S02]  /*20d40*/  MOV R154, R26 ;  /* 0x0000001a009a7202 */ /* 0x000fe40000000f00 */
[----:B------:R-:W-:Y:S02]  /*20d50*/  MOV R151, R54 ;  /* 0x0000003600977202 */ /* 0x000fe40000000f00 */
[----:B------:R-:W-:-:S02]  /*20d60*/  MOV R153, R30 ;  /* 0x0000001e00997202 */ /* 0x000fc40000000f00 */
[----:B------:R-:W-:Y:S02]  /*20d70*/  MOV R152, R34 ;  /* 0x0000002200987202 */ /* 0x000fe40000000f00 */
[----:B------:R-:W-:Y:S01]  /*20d80*/  MOV R150, R50 ;  /* 0x0000003200967202 */ /* 0x000fe20000000f00 */
[----:B------:R-:W-:Y:S06]  /*20d90*/  BRA.DIV UR4, `(.L_x_604) ;  /* 0x000000ea04f07947 */ /* 0x000fec000b800000 */
[----:B------:R-:W-:Y:S02]  /*20da0*/  SEL R3, R5, R96, P0 ;  /* 0x0000006005037207 */ /* 0x000fe40000000000 */
[----:B------:R-:W-:Y:S02]  /*20db0*/  SEL R75, R104, R121, P0 ;  /* 0x00000079684b7207 */ /* 0x000fe40000000000 */
[----:B------:R-:W-:Y:S02]  /*20dc0*/  SEL R62, R116, R4, P0 ;  /* 0x00000004743e7207 */ /* 0x000fe40000000000 */
[----:B------:R-:W-:Y:S02]  /*20dd0*/  SEL R63, R4, R116, P0 ;  /* 0x00000074043f7207 */ /* 0x000fe40000000000 */
[----:B------:R-:W-:Y:S02]  /*20de0*/  SEL R143, R96, R5, P0 ;  /* 0x00000005608f7207 */ /* 0x000fe40000000000 */
[----:B------:R-:W-:Y:S01]  /*20df0*/  SEL R121, R121, R104, P0 ;  /* 0x0000006879797207 */ /* 0x000fe20000000000 */
[----:B-----5:R-:W-:Y:S01]  /*20e00*/  SHFL.IDX PT, R62, R62, R0, 0x1c1f ;  /* 0x001c1f003e3e7589 */ /* 0x020fe200000e0000 */
[----:B------:R-:W-:-:S02]  /*20e10*/  LOP3.LUT R116, R0, 0x2, RZ, 0x3c, !PT ;  /* 0x0000000200747812 */ /* 0x000fc400078e3cff */
[----:B------:R-:W-:Y:S02]  /*20e20*/  SEL R5, R120, R127, P0 ;  /* 0x0000007f78057207 */ /* 0x000fe40000000000 */
        /* <DEDUP_REMOVED lines=12> */
[----:B------:R-:W-:Y:S01]  /*20ef0*/  SEL R122, R10, R124, P0 ;  /* 0x0000007c0a7a7207 */ /* 0x000fe20000000000 */
[----:B------:R-:W1:Y:S01]  /*20f00*/  SHFL.IDX PT, R3, R75, R0, 0x1c1f ;  /* 0x001c1f004b037589 */ /* 0x000e6200000e0000 */
        /* <DEDUP_REMOVED lines=14> */
[----:B------:R-:W2:Y:S01]  /*20ff0*/  SHFL.IDX PT, R6, R127, R116, 0x1c1f ;  /* 0x001c1f747f067589 */ /* 0x000ea200000e0000 */
        /* <DEDUP_REMOVED lines=8> */
[----:B------:R1:W3:Y:S01]  /*21080*/  SHFL.IDX PT, R7, R120, R0, 0x1c1f ;  /* 0x001c1f0078077589 */ /* 0x0002e200000e0000 */
[----:B------:R-:W-:Y:S01]  /*21090*/  SEL R94, R45, R98, P0 ;  /* 0x000000622d5e7207 */ /* 0x000fe20000000000 */
[----:B------:R-:W-:Y:S01]  /*210a0*/  IMAD.MOV.U32 R125, RZ, RZ, RZ ;  /* 0x000000ffff7d7224 */ /* 0x000fe200078e00ff */
        /* <DEDUP_REMOVED lines=13> */
[----:B------:R-:W4:Y:S01]  /*21180*/  SHFL.IDX PT, R20, R93, R0, 0x1c1f ;  /* 0x001c1f005d147589 */ /* 0x000f2200000e0000 */
[----:B------:R-:W-:-:S02]  /*21190*/  SEL R30, R33, R32, P0 ;  /* 0x00000020211e7207 */ /* 0x000fc40000000000 */
[----:B------:R-:W-:Y:S01]  /*211a0*/  SEL R31, R32, R33, P0 ;  /* 0x00000021201f7207 */ /* 0x000fe20000000000 */
[----:B------:R-:W-:Y:S01]  /*211b0*/  SHFL.IDX PT, R28, R28, R0, 0x1c1f ;  /* 0x001c1f001c1c7589 */ /* 0x000fe200000e0000 */
[----:B------:R-:W-:Y:S02]  /*211c0*/  SEL R32, R15, R60, P0 ;  /* 0x0000003c0f207207 */ /* 0x000fe40000000000 */
[----:B------:R-:W-:Y:S01]  /*211d0*/  SEL R33, R60, R15, P0 ;  /* 0x0000000f3c217207 */ /* 0x000fe20000000000 */
[----:B------:R-:W0:Y:S01]  /*211e0*/  SHFL.IDX PT, R29, R29, R116, 0x1c1f ;  /* 0x001c1f741d1d7589 */ /* 0x000e2200000e0000 */
[----:B------:R-:W-:Y:S02]  /*211f0*/  SEL R34, R52, R14, P0 ;  /* 0x0000000e34227207 */ /* 0x000fe40000000000 */
[----:B------:R-:W-:Y:S01]  /*21200*/  SEL R35, R14, R52, P0 ;  /* 0x000000340e237207 */ /* 0x000fe20000000000 */
[----:B------:R-:W-:Y:S01]  /*21210*/  SHFL.IDX PT, R30, R30, R0, 0x1c1f ;  /* 0x001c1f001e1e7589 */ /* 0x000fe200000e0000 */
[----:B------:R-:W-:-:S02]  /*21220*/  SEL R52, R53, R97, P0 ;  /* 0x0000006135347207 */ /* 0x000fc40000000000 */
[----:B------:R-:W-:Y:S01]  /*21230*/  SEL R53, R97, R53, P0 ;  /* 0x0000003561357207 */ /* 0x000fe20000000000 */
[----:B------:R-:W0:Y:S01]  /*21240*/  SHFL.IDX PT, R31, R31, R116, 0x1c1f ;  /* 0x001c1f741f1f7589 */ /* 0x000e2200000e0000 */
[----:B------:R-:W-:Y:S02]  /*21250*/  SEL R54, R100, R12, P0 ;  /* 0x0000000c64367207 */ /* 0x000fe40000000000 */
[----:B------:R-:W-:Y:S01]  /*21260*/  SEL R55, R12, R100, P0 ;  /* 0x000000640c377207 */ /* 0x000fe20000000000 */
[----:B------:R-:W-:Y:S01]  /*21270*/  SHFL.IDX PT, R32, R32, R0, 0x1c1f ;  /* 0x001c1f0020207589 */ /* 0x000fe200000e0000 */
[----:B------:R-:W-:Y:S02]  /*21280*/  SEL R56, R11, R57, P0 ;  /* 0x000000390b387207 */ /* 0x000fe40000000000 */
[----:B------:R-:W-:Y:S01]  /*21290*/  SEL R57, R57, R11, P0 ;  /* 0x0000000b39397207 */ /* 0x000fe20000000000 */
[----:B------:R-:W0:Y:S01]  /*212a0*/  SHFL.IDX PT, R33, R33, R116, 0x1c1f ;  /* 0x001c1f7421217589 */ /* 0x000e2200000e0000 */
[----:B------:R-:W-:-:S02]  /*212b0*/  SEL R60, R61, R113, P0 ;  /* 0x000000713d3c7207 */ /* 0x000fc40000000000 */
[----:B------:R-:W-:Y:S01]  /*212c0*/  SEL R61, R113, R61, P0 ;  /* 0x0000003d713d7207 */ /* 0x000fe20000000000 */
[----:B------:R-:W-:Y:S01]  /*212d0*/  SHFL.IDX PT, R34, R34, R0, 0x1c1f ;  /* 0x001c1f0022227589 */ /* 0x000fe200000e0000 */
[----:B-1----:R-:W-:Y:S02]  /*212e0*/  SEL R120, R3, R4, P0 ;  /* 0x0000000403787207 */ /* 0x002fe40000000000 */
[----:B------:R-:W-:Y:S01]  /*212f0*/  SEL R3, R4, R3, P0 ;  /* 0x0000000304037207 */ /* 0x000fe20000000000 */
[----:B------:R-:W1:Y:S01]  /*21300*/  SHFL.IDX PT, R35, R35, R116, 0x1c1f ;  /* 0x001c1f7423237589 */ /* 0x000e6200000e0000 */
[----:B--2---:R-:W-:Y:S02]  /*21310*/  SEL R4, R5, R6, P0 ;  /* 0x0000000605047207 */ /* 0x004fe40000000000 */
[----:B------:R-:W-:Y:S01]  /*21320*/  SEL R64, R65, R138, P0 ;  /* 0x0000008a41407207 */ /* 0x000fe20000000000 */
[----:B------:R-:W-:Y:S01]  /*21330*/  SHFL.IDX PT, R52, R52, R0, 0x1c1f ;  /* 0x001c1f0034347589 */ /* 0x000fe200000e0000 */
[----:B------:R-:W-:-:S02]  /*21340*/  SEL R5, R6, R5, P0 ;  /* 0x0000000506057207 */ /* 0x000fc40000000000 */
[----:B------:R-:W-:Y:S01]  /*21350*/  SEL R65, R138, R65, P0 ;  /* 0x000000418a417207 */ /* 0x000fe20000000000 */
[----:B------:R-:W2:Y:S01]  /*21360*/  SHFL.IDX PT, R53, R53, R116, 0x1c1f ;  /* 0x001c1f7435357589 */ /* 0x000ea200000e0000 */
[----:B---3--:R-:W-:Y:S02]  /*21370*/  SEL R6, R7, R8, P0 ;  /* 0x0000000807067207 */ /* 0x008fe40000000000 */
[----:B------:R-:W-:Y:S01]  /*21380*/  SEL R7, R8, R7, P0 ;  /* 0x0000000708077207 */ /* 0x000fe20000000000 */
[----:B------:R-:W-:Y:S01]  /*21390*/  SHFL.IDX PT, R54, R54, R0, 0x1c1f ;  /* 0x001c1f0036367589 */ /* 0x000fe200000e0000 */
[----:B------:R-:W-:Y:S02]  /*213a0*/  SEL R66, R136, R92, P0 ;  /* 0x0000005c88427207 */ /* 0x000fe40000000000 */
[----:B------:R-:W-:Y:S01]  /*213b0*/  SEL R67, R92, R136, P0 ;  /* 0x000000885c437207 */ /* 0x000fe20000000000 */
[----:B------:R-:W3:Y:S01]  /*213c0*/  SHFL.IDX PT, R55, R55, R116, 0x1c1f ;  /* 0x001c1f7437377589 */ /* 0x000ee200000e0000 */
[----:B------:R-:W-:-:S02]  /*213d0*/  SEL R8, R9, R10, P0 ;  /* 0x0000000a09087207 */ /* 0x000fc40000000000 */
[----:B------:R-:W-:Y:S01]  /*213e0*/  SEL R9, R10, R9, P0 ;  /* 0x000000090a097207 */ /* 0x000fe20000000000 */
[----:B------:R-:W-:Y:S01]  /*213f0*/  SHFL.IDX PT, R56, R56, R0, 0x1c1f ;  /* 0x001c1f0038387589 */ /* 0x000fe200000e0000 */
[----:B------:R-:W-:Y:S02]  /*21400*/  SEL R68, R89, R137, P0 ;  /* 0x0000008959447207 */ /* 0x000fe40000000000 */
[----:B------:R-:W-:Y:S01]  /*21410*/  SEL R69, R137, R89, P0 ;  /* 0x0000005989457207 */ /* 0x000fe20000000000 */
[----:B------:R-:W3:Y:S01]  /*21420*/  SHFL.IDX PT, R57, R57, R116, 0x1c1f ;  /* 0x001c1f7439397589 */ /* 0x000ee200000e0000 */
[----:B----4-:R-:W-:Y:S02]  /*21430*/  SEL R10, R20, R21, P0 ;  /* 0x00000015140a7207 */ /* 0x010fe40000000000 */
[----:B------:R-:W-:Y:S01]  /*21440*/  SEL R20, R21, R20, P0 ;  /* 0x0000001415147207 */ /* 0x000fe20000000000 */
[----:B------:R-:W4:Y:S01]  /*21450*/  SHFL.IDX PT, R59, R59, R116, 0x1c1f ;  /* 0x001c1f743b3b7589 */ /* 0x000f2200000e0000 */
[----:B------:R-:W-:-:S02]  /*21460*/  SEL R70, R134, R88, P0 ;  /* 0x0000005886467207 */ /* 0x000fc40000000000 */
[----:B------:R-:W-:Y:S01]  /*21470*/  SEL R71, R88, R134, P0 ;  /* 0x0000008658477207 */ /* 0x000fe20000000000 */
[----:B------:R-:W-:Y:S01]  /*21480*/  SHFL.IDX PT, R60, R60, R0, 0x1c1f ;  /* 0x001c1f003c3c7589 */ /* 0x000fe200000e0000 */
[----:B------:R-:W-:Y:S02]  /*21490*/  SEL R72, R80, R135, P0 ;  /* 0x0000008750487207 */ /* 0x000fe40000000000 */
[----:B------:R-:W-:Y:S01]  /*214a0*/  SEL R73, R135, R80, P0 ;  /* 0x0000005087497207 */ /* 0x000fe20000000000 */
[----:B------:R-:W4:Y:S01]  /*214b0*/  SHFL.IDX PT, R61, R61, R116, 0x1c1f ;  /* 0x001c1f743d3d7589 */ /* 0x000f2200000e0000 */
[----:B------:R-:W-:Y:S02]  /*214c0*/  SEL R21, R24, R25, P0 ;  /* 0x0000001918157207 */ /* 0x000fe40000000000 */
[----:B------:R-:W-:Y:S01]  /*214d0*/  SEL R76, R77, R133, P0 ;  /* 0x000000854d4c7207 */ /* 0x000fe20000000000 */
[----:B------:R-:W-:Y:S01]  /*214e0*/  SHFL.IDX PT, R64, R64, R0, 0x1c1f ;  /* 0x001c1f0040407589 */ /* 0x000fe200000e0000 */
[----:B------:R-:W-:-:S02]  /*214f0*/  SEL R80, R82, R85, P0 ;  /* 0x0000005552507207 */ /* 0x000fc40000000000 */
[----:B------:R-:W-:Y:S01]  /*21500*/  SEL R48, R85, R82, P0 ;  /* 0x0000005255307207 */ /* 0x000fe20000000000 */
[----:B------:R-:W4:Y:S01]  /*21510*/  SHFL.IDX PT, R65, R65, R116, 0x1c1f ;  /* 0x001c1f7441417589 */ /* 0x000f2200000e0000 */
        /* <DEDUP_REMOVED lines=39> */
[----:B0-----:R-:W-:Y:S02]  /*21790*/  SEL R27, R28, R29, P0 ;  /* 0x0000001d1c1b7207 */ /* 0x001fe40000000000 */
        /* <DEDUP_REMOVED lines=8> */
[----:B-1----:R-:W-:Y:S02]  /*21820*/  SEL R33, R34, R35, P0 ;  /* 0x0000002322217207 */ /* 0x002fe40000000000 */
[----:B------:R-:W-:Y:S01]  /*21830*/  SEL R34, R35, R34, P0 ;  /* 0x0000002223227207 */ /* 0x000fe20000000000 */
[----:B------:R-:W0:Y:S01]  /*21840*/  SHFL.IDX PT, R89, R143, R116, 0x1c1f ;  /* 0x001c1f748f597589 */ /* 0x000e2200000e0000 */
[----:B--2---:R-:W-:-:S02]  /*21850*/  SEL R35, R52, R53, P0 ;  /* 0x0000003534237207 */ /* 0x004fc40000000000 */
[----:B------:R-:W-:Y:S01]  /*21860*/  SEL R52, R53, R52, P0 ;  /* 0x0000003435347207 */ /* 0x000fe20000000000 */
[----:B------:R-:W1:Y:S01]  /*21870*/  SHFL.IDX PT, R83, R141, R116, 0x1c1f ;  /* 0x001c1f748d537589 */ /* 0x000e6200000e0000 */
[----:B---3--:R-:W-:Y:S02]  /*21880*/  SEL R53, R54, R55, P0 ;  /* 0x0000003736357207 */ /* 0x008fe40000000000 */
[----:B------:R-:W-:Y:S01]  /*21890*/  SEL R54, R55, R54, P0 ;  /* 0x0000003637367207 */ /* 0x000fe20000000000 */
[----:B------:R-:W2:Y:S01]  /*218a0*/  SHFL.IDX PT, R85, R142, R116, 0x1c1f ;  /* 0x001c1f748e557589 */ /* 0x000ea200000e0000 */
[----:B------:R-:W-:Y:S02]  /*218b0*/  SEL R55, R56, R57, P0 ;  /* 0x0000003938377207 */ /* 0x000fe40000000000 */
[----:B------:R-:W-:Y:S01]  /*218c0*/  SEL R56, R57, R56, P0 ;  /* 0x0000003839387207 */ /* 0x000fe20000000000 */
[----:B------:R-:W-:Y:S01]  /*218d0*/  SHFL.IDX PT, R81, R139, R116, 0x1c1f ;  /* 0x001c1f748b517589 */ /* 0x000fe200000e0000 */
[----:B----4-:R-:W-:-:S02]  /*218e0*/  SEL R57, R58, R59, P0 ;  /* 0x0000003b3a397207 */ /* 0x010fc40000000000 */
[----:B------:R-:W-:Y:S01]  /*218f0*/  SEL R58, R59, R58, P0 ;  /* 0x0000003a3b3a7207 */ /* 0x000fe20000000000 */
[----:B------:R-:W3:Y:S01]  /*21900*/  SHFL.IDX PT, R73, R73, R116, 0x1c1f ;  /* 0x001c1f7449497589 */ /* 0x000ee200000e0000 */
        /* <DEDUP_REMOVED lines=22> */
[----:B-1----:R-:W-:Y:S01]  /*21a70*/  SEL R112, R114, R83, P0 ;  /* 0x0000005372707207 */ /* 0x002fe20000000000 */
[----:B------:R-:W-:Y:S01]  /*21a80*/  SHFL.IDX PT, R90, R90, R0, 0x1c1f ;  /* 0x001c1f005a5a7589 */ /* 0x000fe200000e0000 */
[----:B--2---:R-:W-:-:S02]  /*21a90*/  SEL R117, R119, R85, P0 ;  /* 0x0000005577757207 */ /* 0x004fc40000000000 */
[----:B---3--:R-:W-:Y:S01]  /*21aa0*/  SEL R71, R72, R73, P0 ;  /* 0x0000004948477207 */ /* 0x008fe20000000000 */
[----:B------:R-:W-:Y:S01]  /*21ab0*/  SHFL.IDX PT, R92, R92, R0, 0x1c1f ;  /* 0x001c1f005c5c7589 */ /* 0x000fe200000e0000 */
[----:B----4-:R-:W-:Y:S02]  /*21ac0*/  SEL R75, R76, R77, P0 ;  /* 0x0000004d4c4b7207 */ /* 0x010fe40000000000 */
[----:B------:R-:W-:Y:S01]  /*21ad0*/  SEL R115, R89, R115, P0 ;  /* 0x0000007359737207 */ /* 0x000fe20000000000 */
[----:B------:R-:W-:Y:S01]  /*21ae0*/  SHFL.IDX PT, R94, R94, R0, 0x1c1f ;  /* 0x001c1f005e5e7589 */ /* 0x000fe200000e0000 */
[----:B------:R-:W-:Y:S02]  /*21af0*/  SEL R114, R83, R114, P0 ;  /* 0x0000007253727207 */ /* 0x000fe40000000000 */
[----:B------:R-:W-:Y:S01]  /*21b00*/  SEL R119, R85, R119, P0 ;  /* 0x0000007755777207 */ /* 0x000fe20000000000 */
[----:B------:R-:W-:Y:S01]  /*21b10*/  SHFL.IDX PT, R96, R96, R0, 0x1c1f ;  /* 0x001c1f0060607589 */ /* 0x000fe200000e0000 */
[----:B------:R-:W-:-:S02]  /*21b20*/  SEL R72, R73, R72, P0 ;  /* 0x0000004849487207 */ /* 0x000fc40000000000 */
[----:B------:R-:W-:Y:S01]  /*21b30*/  SEL R76, R77, R76, P0 ;  /* 0x0000004c4d4c7207 */ /* 0x000fe20000000000 */
[----:B------:R-:W-:Y:S04]  /*21b40*/  SHFL.IDX PT, R98, R98, R0, 0x1c1f ;  /* 0x001c1f0062627589 */ /* 0x000fe800000e0000 */
[----:B------:R-:W-:Y:S04]  /*21b50*/  SHFL.IDX PT, R100, R100, R0, 0x1c1f ;  /* 0x001c1f0064647589 */ /* 0x000fe800000e0000 */
[----:B------:R-:W-:Y:S04]  /*21b60*/  SHFL.IDX PT, R102, R102, R0, 0x1c1f ;  /* 0x001c1f0066667589 */ /* 0x000fe800000e0000 */
[----:B------:R-:W-:Y:S04]  /*21b70*/  SHFL.IDX PT, R104, R104, R0, 0x1c1f ;  /* 0x001c1f0068687589 */ /* 0x000fe800000e0000 */
[----:B------:R-:W-:Y:S04]  /*21b80*/  SHFL.IDX PT, R106, R106, R0, 0x1c1f ;  /* 0x001c1f006a6a7589 */ /* 0x000fe800000e0000 */
[----:B------:R-:W-:Y:S04]  /*21b90*/  SHFL.IDX PT, R108, R108, R0, 0x1c1f ;  /* 0x001c1f006c6c7589 */ /* 0x000fe800000e0000 */
[----:B------:R-:W0:Y:S04]  /*21ba0*/  SHFL.IDX PT, R50, R50, R116, 0x1c1f ;  /* 0x001c1f7432327589 */ /* 0x000e2800000e0000 */
[----:B------:R-:W1:Y:S04]  /*21bb0*/  SHFL.IDX PT, R48, R48, R116, 0x1c1f ;  /* 0x001c1f7430307589 */ /* 0x000e6800000e0000 */
[----:B------:R-:W-:Y:S04]  /*21bc0*/  SHFL.IDX PT, R51, R51, R116, 0x1c1f ;  /* 0x001c1f7433337589 */ /* 0x000fe800000e0000 */
[----:B------:R-:W2:Y:S04]  /*21bd0*/  SHFL.IDX PT, R46, R46, R116, 0x1c1f ;  /* 0x001c1f742e2e7589 */ /* 0x000ea800000e0000 */
[----:B------:R-:W3:Y:S04]  /*21be0*/  SHFL.IDX PT, R49, R49, R116, 0x1c1f ;  /* 0x001c1f7431317589 */ /* 0x000ee800000e0000 */
[----:B------:R-:W-:Y:S04]  /*21bf0*/  SHFL.IDX PT, R44, R44, R116, 0x1c1f ;  /* 0x001c1f742c2c7589 */ /* 0x000fe800000e0000 */
[----:B------:R-:W4:Y:S01]  /*21c00*/  SHFL.IDX PT, R47, R47, R116, 0x1c1f ;  /* 0x001c1f742f2f7589 */ /* 0x000f2200000e0000 */
[----:B0-----:R-:W-:-:S02]  /*21c10*/  SEL R73, R74, R50, P0 ;  /* 0x000000324a497207 */ /* 0x001fc40000000000 */
[----:B------:R-:W-:Y:S01]  /*21c20*/  SEL R74, R50, R74, P0 ;  /* 0x0000004a324a7207 */ /* 0x000fe20000000000 */
[----:B------:R-:W0:Y:S01]  /*21c30*/  SHFL.IDX PT, R42, R42, R116, 0x1c1f ;  /* 0x001c1f742a2a7589 */ /* 0x000e2200000e0000 */
[----:B-1----:R-:W-:Y:S02]  /*21c40*/  SEL R77, R80, R48, P0 ;  /* 0x00000030504d7207 */ /* 0x002fe40000000000 */
[----:B------:R-:W-:Y:S01]  /*21c50*/  SEL R80, R48, R80, P0 ;  /* 0x0000005030507207 */ /* 0x000fe20000000000 */
[----:B------:R-:W1:Y:S04]  /*21c60*/  SHFL.IDX PT, R45, R45, R116, 0x1c1f ;  /* 0x001c1f742d2d7589 */ /* 0x000e6800000e0000 */
[----:B------:R-:W1:Y:S01]  /*21c70*/  SHFL.IDX PT, R40, R40, R116, 0x1c1f ;  /* 0x001c1f7428287589 */ /* 0x000e6200000e0000 */
[----:B--2---:R-:W-:-:S02]  /*21c80*/  SEL R83, R84, R46, P0 ;  /* 0x0000002e54537207 */ /* 0x004fc40000000000 */
[----:B------:R-:W-:Y:S01]  /*21c90*/  SEL R84, R46, R84, P0 ;  /* 0x000000542e547207 */ /* 0x000fe20000000000 */
[----:B------:R-:W2:Y:S01]  /*21ca0*/  SHFL.IDX PT, R43, R43, R116, 0x1c1f ;  /* 0x001c1f742b2b7589 */ /* 0x000ea200000e0000 */
[----:B---3--:R-:W-:Y:S02]  /*21cb0*/  SEL R85, R86, R49, P0 ;  /* 0x0000003156557207 */ /* 0x008fe40000000000 */
[----:B------:R-:W-:Y:S01]  /*21cc0*/  SEL R86, R49, R86, P0 ;  /* 0x0000005631567207 */ /* 0x000fe20000000000 */
[----:B------:R-:W3:Y:S04]  /*21cd0*/  SHFL.IDX PT, R38, R38, R116, 0x1c1f ;  /* 0x001c1f7426267589 */ /* 0x000ee800000e0000 */
[----:B------:R-:W3:Y:S01]  /*21ce0*/  SHFL.IDX PT, R41, R41, R116, 0x1c1f ;  /* 0x001c1f7429297589 */ /* 0x000ee200000e0000 */
[----:B----4-:R-:W-:-:S02]  /*21cf0*/  SEL R89, R90, R47, P0 ;  /* 0x0000002f5a597207 */ /* 0x010fc40000000000 */
[----:B------:R-:W-:Y:S01]  /*21d00*/  SEL R90, R47, R90, P0 ;  /* 0x0000005a2f5a7207 */ /* 0x000fe20000000000 */
[----:B------:R-:W4:Y:S01]  /*21d10*/  SHFL.IDX PT, R37, R37, R116, 0x1c1f ;  /* 0x001c1f7425257589 */ /* 0x000f2200000e0000 */
[----:B0-----:R-:W-:Y:S02]  /*21d20*/  SEL R91, R92, R42, P0 ;  /* 0x0000002a5c5b7207 */ /* 0x001fe40000000000 */
[----:B------:R-:W-:Y:S01]  /*21d30*/  SEL R92, R42, R92, P0 ;  /* 0x0000005c2a5c7207 */ /* 0x000fe20000000000 */
[----:B------:R-:W0:Y:S01]  /*21d40*/  SHFL.IDX PT, R39, R39, R116, 0x1c1f ;  /* 0x001c1f7427277589 */ /* 0x000e2200000e0000 */
[----:B-1----:R-:W-:Y:S02]  /*21d50*/  SEL R93, R94, R45, P0 ;  /* 0x0000002d5e5d7207 */ /* 0x002fe40000000000 */
[----:B------:R-:W-:Y:S01]  /*21d60*/  SEL R94, R45, R94, P0 ;  /* 0x0000005e2d5e7207 */ /* 0x000fe20000000000 */
[----:B------:R-:W1:Y:S01]  /*21d70*/  SHFL.IDX PT, R36, R36, R116, 0x1c1f ;  /* 0x001c1f7424247589 */ /* 0x000e6200000e0000 */
[----:B------:R-:W-:-:S02]  /*21d80*/  SEL R95, R96, R40, P0 ;  /* 0x00000028605f7207 */ /* 0x000fc40000000000 */
[----:B------:R-:W-:Y:S01]  /*21d90*/  SEL R96, R40, R96, P0 ;  /* 0x0000006028607207 */ /* 0x000fe20000000000 */
[----:B------:R-:W0:Y:S01]  /*21da0*/  SHFL.IDX PT, R124, R148, R0, 0x1c1f ;  /* 0x001c1f00947c7589 */ /* 0x000e2200000e0000 */
[----:B--2---:R-:W-:Y:S02]  /*21db0*/  SEL R97, R98, R43, P0 ;  /* 0x0000002b62617207 */ /* 0x004fe40000000000 */
[----:B------:R-:W-:Y:S01]  /*21dc0*/  SEL R98, R43, R98, P0 ;  /* 0x000000622b627207 */ /* 0x000fe20000000000 */
[----:B------:R2:W0:Y:S01]  /*21dd0*/  SHFL.IDX PT, R111, R111, R0, 0x1c1f ;  /* 0x001c1f006f6f7589 */ /* 0x00042200000e0000 */
[----:B---3--:R-:W-:Y:S02]  /*21de0*/  SEL R99, R100, R38, P0 ;  /* 0x0000002664637207 */ /* 0x008fe40000000000 */
[----:B------:R-:W-:Y:S01]  /*21df0*/  SEL R100, R38, R100, P0 ;  /* 0x0000006426647207 */ /* 0x000fe20000000000 */
[----:B------:R-:W3:Y:S01]  /*21e00*/  SHFL.IDX PT, R11, R149, R116, 0x1c1f ;  /* 0x001c1f74950b7589 */ /* 0x000ee200000e0000 */
[----:B------:R-:W-:-:S02]  /*21e10*/  SEL R101, R102, R41, P0 ;  /* 0x0000002966657207 */ /* 0x000fc40000000000 */
[----:B------:R-:W-:Y:S01]  /*21e20*/  SEL R102, R41, R102, P0 ;  /* 0x0000006629667207 */ /* 0x000fe20000000000 */
[----:B------:R1:W3:Y:S01]  /*21e30*/  SHFL.IDX PT, R123, R123, R116, 0x1c1f ;  /* 0x001c1f747b7b7589 */ /* 0x0002e200000e0000 */
[----:B----4-:R-:W-:Y:S02]  /*21e40*/  SEL R103, R104, R37, P0 ;  /* 0x0000002568677207 */ /* 0x010fe40000000000 */
[----:B--2---:R-:W-:Y:S02]  /*21e50*/  SEL R0, R110, R2, P0 ;  /* 0x000000026e007207 */ /* 0x004fe40000000000 */
[----:B------:R-:W-:Y:S02]  /*21e60*/  SEL R110, R2, R110, P0 ;  /* 0x0000006e026e7207 */ /* 0x000fe40000000000 */
[----:B------:R-:W-:Y:S02]  /*21e70*/  SEL R2, R109, R87, P0 ;  /* 0x000000576d027207 */ /* 0x000fe40000000000 */
[----:B------:R-:W-:-:S02]  /*21e80*/  SEL R109, R87, R109, P0 ;  /* 0x0000006d576d7207 */ /* 0x000fc40000000000 */
[----:B-1----:R-:W-:Y:S02]  /*21e90*/  SEL R116, R118, R81, P0 ;  /* 0x0000005176747207 */ /* 0x002fe40000000000 */
[----:B------:R-:W-:Y:S02]  /*21ea0*/  SEL R118, R81, R118, P0 ;  /* 0x0000007651767207 */ /* 0x000fe40000000000 */
[----:B------:R-:W-:Y:S02]  /*21eb0*/  SEL R81, R82, R51, P0 ;  /* 0x0000003352517207 */ /* 0x000fe40000000000 */
[----:B------:R-:W-:Y:S02]  /*21ec0*/  SEL R87, R88, R44, P0 ;  /* 0x0000002c58577207 */ /* 0x000fe40000000000 */
[----:B0-----:R-:W-:Y:S02]  /*21ed0*/  SEL R105, R106, R39, P0 ;  /* 0x000000276a697207 */ /* 0x001fe40000000000 */
[----:B------:R-:W-:-:S02]  /*21ee0*/  SEL R107, R108, R36, P0 ;  /* 0x000000246c6b7207 */ /* 0x000fc40000000000 */
[----:B------:R-:W-:Y:S02]  /*21ef0*/  SEL R82, R51, R82, P0 ;  /* 0x0000005233527207 */ /* 0x000fe40000000000 */
[----:B------:R-:W-:Y:S02]  /*21f00*/  SEL R88, R44, R88, P0 ;  /* 0x000000582c587207 */ /* 0x000fe40000000000 */
[----:B------:R-:W-:Y:S02]  /*21f10*/  SEL R104, R37, R104, P0 ;  /* 0x0000006825687207 */ /* 0x000fe40000000000 */
[----:B------:R-:W-:Y:S02]  /*21f20*/  SEL R106, R39, R106, P0 ;  /* 0x0000006a276a7207 */ /* 0x000fe40000000000 */
[----:B---3--:R-:W-:-:S07]  /*21f30*/  SEL R108, R36, R108, P0 ;  /* 0x0000006c246c7207 */ /* 0x008fce0000000000 */
.L_x_921:
[----:B------:R-:W2:Y:S04]  /*21f40*/  LDL.LU R127, [R1+0x54] ;  /* 0x00005400017f7983 */ /* 0x000ea80000300800 */
[----:B------:R-:W3:Y:S01]  /*21f50*/  LDL.LU R126, [R1+0x58] ;  /* 0x00005800017e7983 */ /* 0x000ee20000300800 */
[----:B------:R-:W-:Y:S05]  /*21f60*/  WARPSYNC.ALL ;  /* 0x0000000000007948 */ /* 0x000fea0003800000 */
[----:B------:R-:W-:Y:S01]  /*21f70*/  F2FP.BF16.F32.PACK_AB R12, R2, R0 ;  /* 0x00000000020c723e */ /* 0x000fe200000010ff */
[----:B------:R-:W-:Y:S01]  /*21f80*/  ULDC.64 UR4, c[0x0][0xc00] ;  /* 0x0003000000047ab9 */ /* 0x000fe20000000a00 */
[----:B------:R-:W-:Y:S01]  /*21f90*/  F2FP.BF16.F32.PACK_AB R13, R65, R63 ;  /* 0x0000003f410d723e */ /* 0x000fe200000010ff */
[----:B------:R-:W-:Y:S01]  /*21fa0*/  ULDC.64 UR6, c[0x0][0xc08] ;  /* 0x0003020000067ab9 */ /* 0x000fe20000000a00 */
[----:B------:R-:W-:-:S02]  /*21fb0*/  F2FP.BF16.F32.PACK_AB R14, R109, R110 ;  /* 0x0000006e6d0e723e */ /* 0x000fc400000010ff */
[----:B------:R-:W-:Y:S01]  /*21fc0*/  F2FP.BF16.F32.PACK_AB R15, R66, R64 ;  /* 0x00000040420f723e */ /* 0x000fe200000010ff */
[----:B------:R-:W-:Y:S01]  /*21fd0*/  BAR.SYNC.DEFER_BLOCKING 0x1, 0x100 ;  /* 0x0044000000007b1d */ /* 0x000fe20000010000 */
[----:B------:R-:W-:Y:S02]  /*21fe0*/  F2FP.BF16.F32.PACK_AB R36, R112, R113 ;  /* 0x000000717024723e */ /* 0x000fe400000010ff */
[----:B------:R-:W-:Y:S02]  /*21ff0*/  F2FP.BF16.F32.PACK_AB R37, R69, R67 ;  /* 0x000000434525723e */ /* 0x000fe400000010ff */
[----:B------:R-:W-:Y:S02]  /*22000*/  F2FP.BF16.F32.PACK_AB R38, R114, R115 ;  /* 0x000000737226723e */ /* 0x000fe400000010ff */
[----:B------:R-:W-:Y:S02]  /*22010*/  F2FP.BF16.F32.PACK_AB R39, R70, R68 ;  /* 0x000000444627723e */ /* 0x000fe400000010ff */
[----:B------:R-:W-:-:S02]  /*22020*/  F2FP.BF16.F32.PACK_AB R40, R116, R117 ;  /* 0x000000757428723e */ /* 0x000fc400000010ff */
[----:B------:R-:W-:Y:S02]  /*22030*/  F2FP.BF16.F32.PACK_AB R41, R73, R71 ;  /* 0x000000474929723e */ /* 0x000fe400000010ff */
[----:B------:R-:W-:Y:S02]  /*22040*/  F2FP.BF16.F32.PACK_AB R42, R118, R119 ;  /* 0x00000077762a723e */ /* 0x000fe400000010ff */
[----:B------:R-:W-:Y:S02]  /*22050*/  F2FP.BF16.F32.PACK_AB R43, R74, R72 ;  /* 0x000000484a2b723e */ /* 0x000fe400000010ff */
[----:B------:R-:W-:Y:S02]  /*22060*/  F2FP.BF16.F32.PACK_AB R44, R120, R121 ;  /* 0x00000079782c723e */ /* 0x000fe400000010ff */
[----:B------:R-:W-:Y:S02]  /*22070*/  F2FP.BF16.F32.PACK_AB R45, R77, R75 ;  /* 0x0000004b4d2d723e */ /* 0x000fe400000010ff */
[----:B------:R-:W-:-:S02]  /*22080*/  F2FP.BF16.F32.PACK_AB R46, R3, R122 ;  /* 0x0000007a032e723e */ /* 0x000fc400000010ff */
[----:B------:R-:W-:Y:S01]  /*22090*/  F2FP.BF16.F32.PACK_AB R47, R80, R76 ;  /* 0x0000004c502f723e */ /* 0x000fe200000010ff */
[----:B------:R0:W-:Y:S01]  /*220a0*/  STSM.16.M88.4 [R151], R12 ;  /* 0x0000000c97007844 */ /* 0x0001e20000000200 */
[----:B------:R-:W-:Y:S02]  /*220b0*/  F2FP.BF16.F32.PACK_AB R48, R6, R4 ;  /* 0x000000040630723e */ /* 0x000fe400000010ff */
[----:B------:R-:W-:Y:S01]  /*220c0*/  F2FP.BF16.F32.PACK_AB R49, R83, R81 ;  /* 0x000000515331723e */ /* 0x000fe200000010ff */
[----:B------:R1:W-:Y:S01]  /*220d0*/  STSM.16.M88.4 [R150], R36 ;  /* 0x0000002496007844 */ /* 0x0003e20000000200 */
[----:B------:R-:W-:Y:S02]  /*220e0*/  F2FP.BF16.F32.PACK_AB R50, R7, R5 ;  /* 0x000000050732723e */ /* 0x000fe400000010ff */
[----:B------:R-:W-:Y:S01]  /*220f0*/  F2FP.BF16.F32.PACK_AB R51, R84, R82 ;  /* 0x000000525433723e */ /* 0x000fe200000010ff */
[----:B------:R4:W-:Y:S04]  /*22100*/  STSM.16.M88.4 [R152], R40 ;  /* 0x0000002898007844 */ /* 0x0009e80000000200 */
[----:B------:R-:W-:Y:S04]  /*22110*/  STSM.16.M88.4 [R153], R44 ;  /* 0x0000002c99007844 */ /* 0x000fe80000000200 */
[----:B------:R4:W-:Y:S01]  /*22120*/  STSM.16.M88.4 [R154], R48 ;  /* 0x000000309a007844 */ /* 0x0009e20000000200 */
[----:B0-----:R-:W-:-:S02]  /*22130*/  F2FP.BF16.F32.PACK_AB R12, R25, R21 ;  /* 0x00000015190c723e */ /* 0x001fc400000010ff */
[----:B------:R-:W-:Y:S02]  /*22140*/  F2FP.BF16.F32.PACK_AB R13, R91, R89 ;  /* 0x000000595b0d723e */ /* 0x000fe400000010ff */
[----:B-1----:R-:W-:Y:S02]  /*22150*/  F2FP.BF16.F32.PACK_AB R36, R10, R8 ;  /* 0x000000080a24723e */ /* 0x002fe400000010ff */
[----:B------:R-:W-:Y:S02]  /*22160*/  F2FP.BF16.F32.PACK_AB R37, R87, R85 ;  /* 0x000000555725723e */ /* 0x000fe400000010ff */
[----:B------:R-:W-:Y:S02]  /*22170*/  F2FP.BF16.F32.PACK_AB R38, R20, R9 ;  /* 0x000000091426723e */ /* 0x000fe400000010ff */
[----:B------:R-:W-:Y:S02]  /*22180*/  F2FP.BF16.F32.PACK_AB R39, R88, R86 ;  /* 0x000000565827723e */ /* 0x000fe400000010ff */
[----:B------:R-:W-:-:S02]  /*22190*/  F2FP.BF16.F32.PACK_AB R14, R26, R24 ;  /* 0x000000181a0e723e */ /* 0x000fc400000010ff */
[----:B------:R-:W-:Y:S01]  /*221a0*/  F2FP.BF16.F32.PACK_AB R15, R92, R90 ;  /* 0x0000005a5c0f723e */ /* 0x000fe200000010ff */
[----:B------:R0:W-:Y:S01]  /*221b0*/  STSM.16.M88.4 [R155], R36 ;  /* 0x000000249b007844 */ /* 0x0001e20000000200 */
[----:B----4-:R-:W-:Y:S02]  /*221c0*/  F2FP.BF16.F32.PACK_AB R40, R29, R27 ;  /* 0x0000001b1d28723e */ /* 0x010fe400000010ff */
[----:B------:R-:W-:Y:S01]  /*221d0*/  F2FP.BF16.F32.PACK_AB R41, R95, R93 ;  /* 0x0000005d5f29723e */ /* 0x000fe200000010ff */
[----:B------:R1:W-:Y:S01]  /*221e0*/  STSM.16.M88.4 [R156], R12 ;  /* 0x0000000c9c007844 */ /* 0x0003e20000000200 */
[----:B------:R-:W-:Y:S02]  /*221f0*/  F2FP.BF16.F32.PACK_AB R42, R30, R28 ;  /* 0x0000001c1e2a723e */ /* 0x000fe400000010ff */
[----:B------:R-:W-:Y:S02]  /*22200*/  F2FP.BF16.F32.PACK_AB R43, R96, R94 ;  /* 0x0000005e602b723e */ /* 0x000fe400000010ff */
[----:B------:R-:W-:-:S02]  /*22210*/  SEL R48, R124, R11, P0 ;  /* 0x0000000b7c307207 */ /* 0x000fc40000000000 */
[----:B------:R-:W-:Y:S01]  /*22220*/  SEL R50, R11, R124, P0 ;  /* 0x0000007c0b327207 */ /* 0x000fe20000000000 */
[----:B------:R-:W-:Y:S01]  /*22230*/  STSM.16.M88.4 [R157], R40 ;  /* 0x000000289d007844 */ /* 0x000fe20000000200 */
[----:B------:R-:W-:Y:S02]  /*22240*/  SEL R49, R111, R123, P0 ;  /* 0x0000007b6f317207 */ /* 0x000fe40000000000 */
[----:B------:R-:W-:Y:S02]  /*22250*/  SEL R51, R123, R111, P0 ;  /* 0x0000006f7b337207 */ /* 0x000fe40000000000 */
[----:B0-----:R-:W-:Y:S01]  /*22260*/  F2FP.BF16.F32.PACK_AB R36, R33, R31 ;  /* 0x0000001f2124723e */ /* 0x001fe200000010ff */
[----:B------:R-:W0:Y:S01]  /*22270*/  LDC R111, c[0x0][0xbe8] ;  /* 0x0002fa00ff6f7b82 */ /* 0x000e220000000800 */
[----:B------:R-:W-:Y:S02]  /*22280*/  F2FP.BF16.F32.PACK_AB R37, R99, R97 ;  /* 0x000000616325723e */ /* 0x000fe400000010ff */
[----:B------:R-:W-:-:S02]  /*22290*/  F2FP.BF16.F32.PACK_AB R38, R34, R32 ;  /* 0x000000202226723e */ /* 0x000fc400000010ff */
[----:B------:R-:W-:Y:S02]  /*222a0*/  F2FP.BF16.F32.PACK_AB R39, R100, R98 ;  /* 0x000000626427723e */ /* 0x000fe400000010ff */
[----:B------:R-:W-:Y:S02]  /*222b0*/  F2FP.BF16.F32.PACK_AB R44, R53, R35 ;  /* 0x00000023352c723e */ /* 0x000fe400000010ff */
[----:B------:R-:W-:Y:S01]  /*222c0*/  F2FP.BF16.F32.PACK_AB R45, R103, R101 ;  /* 0x00000065672d723e */ /* 0x000fe200000010ff */
[----:B------:R4:W-:Y:S01]  /*222d0*/  STSM.16.M88.4 [R158], R36 ;  /* 0x000000249e007844 */ /* 0x0009e20000000200 */
[----:B------:R-:W-:Y:S02]  /*222e0*/  F2FP.BF16.F32.PACK_AB R46, R54, R52 ;  /* 0x00000034362e723e */ /* 0x000fe400000010ff */
[----:B------:R-:W-:Y:S02]  /*222f0*/  F2FP.BF16.F32.PACK_AB R47, R104, R102 ;  /* 0x00000066682f723e */ /* 0x000fe400000010ff */
[----:B-1----:R-:W-:-:S02]  /*22300*/  F2FP.BF16.F32.PACK_AB R12, R57, R55 ;  /* 0x00000037390c723e */ /* 0x002fc400000010ff */
[----:B------:R-:W-:Y:S01]  /*22310*/  F2FP.BF16.F32.PACK_AB R13, R107, R105 ;  /* 0x000000696b0d723e */ /* 0x000fe200000010ff */
[----:B------:R-:W-:Y:S01]  /*22320*/  STSM.16.M88.4 [R159], R44 ;  /* 0x0000002c9f007844 */ /* 0x000fe20000000200 */
[----:B------:R-:W-:Y:S02]  /*22330*/  F2FP.BF16.F32.PACK_AB R14, R58, R56 ;  /* 0x000000383a0e723e */ /* 0x000fe400000010ff */
[----:B------:R-:W-:Y:S02]  /*22340*/  F2FP.BF16.F32.PACK_AB R15, R108, R106 ;  /* 0x0000006a6c0f723e */ /* 0x000fe400000010ff */
[----:B------:R-:W-:Y:S02]  /*22350*/  ISETP.NE.U32.AND P0, PT, RZ, UR4, PT ;  /* 0x00000004ff007c0c */ /* 0x000fe4000bf05070 */
[----:B----4-:R-:W-:Y:S01]  /*22360*/  F2FP.BF16.F32.PACK_AB R36, R61, R59 ;  /* 0x0000003b3d24723e */ /* 0x010fe200000010ff */
[----:B------:R-:W-:Y:S01]  /*22370*/  STSM.16.M88.4 [R160], R12 ;  /* 0x0000000ca0007844 */ /* 0x000fe20000000200 */
[----:B------:R-:W-:-:S02]  /*22380*/  F2FP.BF16.F32.PACK_AB R38, R62, R60 ;  /* 0x0000003c3e26723e */ /* 0x000fc400000010ff */
[----:B------:R-:W-:Y:S02]  /*22390*/  F2FP.BF16.F32.PACK_AB R37, R49, R48 ;  /* 0x000000303125723e */ /* 0x000fe400000010ff */
[----:B------:R-:W-:Y:S02]  /*223a0*/  F2FP.BF16.F32.PACK_AB R39, R51, R50 ;  /* 0x000000323327723e */ /* 0x000fe400000010ff */
[----:B------:R-:W-:-:S03]  /*223b0*/  ISETP.NE.AND.EX P0, PT, RZ, UR5, PT, P0 ;  /* 0x00000005ff007c0c */ /* 0x000fc6000bf05300 */
[----:B------:R1:W-:Y:S01]  /*223c0*/  STSM.16.M88.4 [R161], R36 ;  /* 0x00000024a1007844 */ /* 0x0003e20000000200 */
[----:B------:R-:W-:Y:S01]  /*223d0*/  BAR.SYNC.DEFER_BLOCKING 0x1, 0x100 ;  /* 0x0044000000007b1d */ /* 0x000fe20000010000 */
[----:B--2---:R-:W-:-:S04]  /*223e0*/  IADD3 R40, P1, R127, UR4, RZ ;  /* 0x000000047f287c10 */ /* 0x004fc8000ff3e0ff */
[----:B---3--:R-:W-:-:S05]  /*223f0*/  IADD3.X R41, R126, UR5, RZ, P1, !PT ;  /* 0x000000057e297c10 */ /* 0x008fca0008ffe4ff */
[----:B------:R-:W5:Y:S01]  /*22400*/  @P0 LDG.E R125, desc[UR50][R40.64] ;  /* 0x00000032287d0981 */ /* 0x000f62000c1e1900 */
[----:B------:R-:W-:-:S04]  /*22410*/  ISETP.NE.U32.AND P3, PT, RZ, UR6, PT ;  /* 0x00000006ff007c0c */ /* 0x000fc8000bf65070 */
[----:B------:R-:W-:Y:S01]  /*22420*/  ISETP.NE.AND.EX P3, PT, RZ, UR7, PT, P3 ;  /* 0x00000007ff007c0c */ /* 0x000fe2000bf65330 */
[----:B-1----:R-:W-:Y:S01]  /*22430*/  IMAD.MOV.U32 R38, RZ, RZ, 0x9b8 ;  /* 0x000009b8ff267424 */ /* 0x002fe200078e00ff */
[----:B------:R-:W-:-:S04]  /*22440*/  ISETP.GT.AND P2, PT, R162, 0x1, PT ;  /* 0x00000001a200780c */ /* 0x000fc80003f44270 */
[----:B------:R-:W-:-:S07]  /*22450*/  SEL R38, R38, 0x978, P2 ;  /* 0x0000097826267807 */ /* 0x000fce0001000000 */
[----:B------:R-:W-:Y:S01]  /*22460*/  @P3 IADD3 R12, P1, R127, UR6, RZ ;  /* 0x000000067f0c3c10 */ /* 0x000fe2000ff3e0ff */
[----:B------:R-:W-:Y:S02]  /*22470*/  ULDC UR6, c[0x0][0xa88] ;  /* 0x0002a20000067ab9 */ /* 0x000fe40000000800 */
[----:B------:R-:W-:Y:S01]  /*22480*/  IMAD.U32 R43, RZ, RZ, UR6 ;  /* 0x00000006ff2b7e24 */ /* 0x000fe2000f8e00ff */
[----:B------:R-:W-:Y:S01]  /*22490*/  @P3 IADD3.X R13, R126, UR7, RZ, P1, !PT ;  /* 0x000000077e0d3c10 */ /* 0x000fe20008ffe4ff */
[----:B------:R1:W2:Y:S04]  /*224a0*/  LDC.64 R36, c[0x0][R38+0x218] ;  /* 0x0000860026247b82 */ /* 0x0002a80000000a00 */
[----:B------:R3:W5:Y:S01]  /*224b0*/  @P3 LDG.E R43, desc[UR50][R12.64] ;  /* 0x000000320c2b3981 */ /* 0x000762000c1e1900 */
[----:B0-----:R-:W-:-:S03]  /*224c0*/  ISETP.NE.AND P1, PT, R111, 0x1, PT ;  /* 0x000000016f00780c */ /* 0x001fc60003f25270 */
[----:B------:R1:W0:Y:S08]  /*224d0*/  LDC.64 R14, c[0x0][R38+0x228] ;  /* 0x00008a00260e7b82 */ /* 0x0002300000000a00 */
[----:B---3--:R1:W3:Y:S01]  /*224e0*/  LDC.64 R12, c[0x0][R38+0x220] ;  /* 0x00008800260c7b82 */ /* 0x0082e20000000a00 */
[----:B------:R-:W-:Y:S05]  /*224f0*/  @P3 BRA `(.L_x_605) ;  /* 0x0000000000103947 */ /* 0x000fea0003800000 */
[----:B------:R-:W-:Y:S05]  /*22500*/  @!P0 BRA `(.L_x_605) ;  /* 0x00000000000c8947 */ /* 0x000fea0003800000 */
[----:B------:R-:W4:Y:S04]  /*22510*/  LDG.E R42, desc[UR50][R40.64] ;  /* 0x00000032282a7981 */ /* 0x000f28000c1e1900 */
[----:B-----5:R-:W4:Y:S02]  /*22520*/  LDG.E R43, desc[UR50][R40.64+0x4] ;  /* 0x00000432282b7981 */ /* 0x020f24000c1e1900 */
[----:B----4-:R-:W-:-:S07]  /*22530*/  IMAD.IADD R43, R43, 0x1, -R42 ;  /* 0x000000012b2b7824 */ /* 0x010fce00078e0a2a */
.L_x_605:
[----:B------:R-:W4:Y:S01]  /*22540*/  LDL.LU R11, [R1+0x4c] ;  /* 0x00004c00010b7983 */ /* 0x000f220000300800 */
[----:B------:R-:W-:Y:S01]  /*22550*/  ISETP.NE.U32.AND P0, PT, RZ, UR4, PT ;  /* 0x00000004ff007c0c */ /* 0x000fe2000bf05070 */
[----:B-1----:R-:W1:Y:S02]  /*22560*/  LDC.64 R38, c[0x0][R38+0x210] ;  /* 0x0000840026267b82 */ /* 0x002e640000000a00 */
[----:B------:R-:W2:Y:S04]  /*22570*/  LDL.LU R40, [R1+0x5c] ;  /* 0x00005c0001287983 */ /* 0x000ea80000300800 */
[----:B------:R-:W3:Y:S02]  /*22580*/  LDL R42, [R1+0x138] ;  /* 0x00013800012a7983 */ /* 0x000ee40000100800 */
[----:B------:R-:W0:Y:S02]  /*22590*/  @P1 LDC R123, c[0x0][0xbec] ;  /* 0x0002fb00ff7b1b82 */ /* 0x000e240000000800 */
[----:B------:R-:W3:Y:S04]  /*225a0*/  LDL R126, [R1+0x60] ;  /* 0x00006000017e7983 */ /* 0x000ee80000100800 */
[----:B------:R-:W3:Y:S01]  /*225b0*/  LDL R124, [R1+0x64] ;  /* 0x00006400017c7983 */ /* 0x000ee20000100800 */
[----:B------:R-:W-:Y:S01]  /*225c0*/  ISETP.NE.AND.EX P0, PT, RZ, UR5, PT, P0 ;  /* 0x00000005ff007c0c */ /* 0x000fe2000bf05300 */
[----:B------:R-:W1:Y:S02]  /*225d0*/  @P1 LDC R127, c[0x0][0xbf0] ;  /* 0x0002fc00ff7f1b82 */ /* 0x000e640000000800 */
[----:B------:R-:W3:Y:S04]  /*225e0*/  LDL R132, [R1+0x134] ;  /* 0x0001340001847983 */ /* 0x000ee80000100800 */
[----:B------:R-:W3:Y:S01]  /*225f0*/  LDL R128, [R1+0xc8] ;  /* 0x0000c80001807983 */ /* 0x000ee20000100800 */
[----:B----4-:R-:W-:-:S02]  /*22600*/  SEL R11, R11, RZ, !P0 ;  /* 0x000000ff0b0b7207 */ /* 0x010fc40004000000 */
[----:B--2---:R-:W-:-:S03]  /*22610*/  SEL R45, R40, RZ, !P0 ;  /* 0x000000ff282d7207 */ /* 0x004fc60004000000 */
[----:B---3--:R-:W-:Y:S01]  /*22620*/  IMAD R13, R13, R11, RZ ;  /* 0x0000000b0d0d7224 */ /* 0x008fe200078e02ff */
[----:B------:R-:W2:Y:S03]  /*22630*/  LDC.64 R40, c[0x0][0xba8] ;  /* 0x0002ea00ff287b82 */ /* 0x000ea60000000a00 */
[C---:B------:R-:W-:Y:S02]  /*22640*/  IMAD R47, R12.reuse, R45, R13 ;  /* 0x0000002d0c2f7224 */ /* 0x040fe400078e020d */
[----:B------:R-:W-:Y:S02]  /*22650*/  IMAD R45, R37, R223, RZ ;  /* 0x000000df252d7224 */ /* 0x000fe400078e02ff */
[----:B------:R-:W-:-:S04]  /*22660*/  IMAD.WIDE.U32 R12, R12, R11, RZ ;  /* 0x0000000b0c0c7225 */ /* 0x000fc800078e00ff */
[----:B------:R-:W-:-:S04]  /*22670*/  IMAD.WIDE.U32 R36, R36, R223, RZ ;  /* 0x000000df24247225 */ /* 0x000fc800078e00ff */
[----:B------:R-:W-:Y:S01]  /*22680*/  IMAD R42, R126, 0x80, R42 ;  /* 0x000000807e2a7824 */ /* 0x000fe200078e022a */
[----:B-----5:R-:W-:-:S03]  /*22690*/  IADD3 R44, P0, P3, R12, R36, R125 ;  /* 0x000000240c2c7210 */ /* 0x020fc60007b1e07d */
[----:B0-----:R-:W-:Y:S01]  /*226a0*/  @P1 IMAD.HI.U32 R12, R42, R123, RZ ;  /* 0x0000007b2a0c1227 */ /* 0x001fe200078e00ff */
[----:B------:R-:W-:Y:S02]  /*226b0*/  IADD3 R46, R13, R47, RZ ;  /* 0x0000002f0d2e7210 */ /* 0x000fe40007ffe0ff */
[----:B------:R-:W-:Y:S01]  /*226c0*/  SEL R13, R124, RZ, P2 ;  /* 0x000000ff7c0d7207 */ /* 0x000fe20001000000 */
[----:B------:R-:W-:Y:S01]  /*226d0*/  IMAD.IADD R45, R37, 0x1, R45 ;  /* 0x00000001252d7824 */ /* 0x000fe200078e022d */
[----:B--2---:R-:W0:Y:S01]  /*226e0*/  @!P2 LDC R40, c[0x0][0xb50] ;  /* 0x0002d400ff28ab82 */ /* 0x004e220000000800 */
[----:B------:R-:W-:Y:S01]  /*226f0*/  IMAD.MOV.U32 R37, RZ, RZ, R42 ;  /* 0x000000ffff257224 */ /* 0x000fe200078e002a */
[----:B-1----:R-:W-:Y:S01]  /*22700*/  @P1 SHF.R.U32.HI R37, RZ, R127, R12 ;  /* 0x0000007fff251219 */ /* 0x002fe2000001160c */
[-C--:B------:R-:W-:Y:S01]  /*22710*/  IMAD R47, R15, R13.reuse, RZ ;  /* 0x0000000d0f2f7224 */ /* 0x080fe200078e02ff */
[----:B------:R-:W-:Y:S01]  /*22720*/  SHF.R.S32.HI R36, RZ, 0x1f, R125 ;  /* 0x0000001fff247819 */ /* 0x000fe2000001147d */
[----:B------:R-:W-:-:S03]  /*22730*/  IMAD.WIDE.U32 R14, R14, R13, RZ ;  /* 0x0000000d0e0e7225 */ /* 0x000fc600078e00ff */
[----:B------:R-:W1:Y:S01]  /*22740*/  @!P2 LDC R41, c[0x0][0xb54] ;  /* 0x0002d500ff29ab82 */ /* 0x000e620000000800 */
[----:B------:R-:W-:Y:S01]  /*22750*/  IMAD.MOV R13, RZ, RZ, -R37 ;  /* 0x000000ffff0d7224 */ /* 0x000fe200078e0a25 */
[----:B------:R-:W-:Y:S01]  /*22760*/  IADD3.X R45, R46, R45, R36, P0, P3 ;  /* 0x0000002d2e2d7210 */ /* 0x000fe200007e6424 */
[----:B------:R-:W-:Y:S01]  /*22770*/  IMAD.IADD R47, R15, 0x1, R47 ;  /* 0x000000010f2f7824 */ /* 0x000fe200078e022f */
[----:B------:R-:W-:Y:S01]  /*22780*/  IADD3 R14, P0, P3, R37, R44, R14 ;  /* 0x0000002c250e7210 */ /* 0x000fe20007b1e00e */
[----:B------:R-:W-:Y:S01]  /*22790*/  IMAD R13, R111, R13, R42 ;  /* 0x0000000d6f0d7224 */ /* 0x000fe200078e022a */
[----:B------:R-:W-:-:S04]  /*227a0*/  SHF.R.S32.HI R12, RZ, 0x1f, R37 ;  /* 0x0000001fff0c7819 */ /* 0x000fc80000011425 */
[----:B------:R-:W-:Y:S01]  /*227b0*/  IADD3.X R15, R12, R45, R47, P0, P3 ;  /* 0x0000002d0c0f7210 */ /* 0x000fe200007e642f */
[-C--:B------:R-:W-:Y:S01]  /*227c0*/  IMAD R12, R39, R13.reuse, RZ ;  /* 0x0000000d270c7224 */ /* 0x080fe200078e02ff */
[----:B------:R-:W-:Y:S01]  /*227d0*/  SHF.R.S32.HI R37, RZ, 0x1f, R13 ;  /* 0x0000001fff257819 */ /* 0x000fe2000001140d */
[----:B------:R-:W-:-:S04]  /*227e0*/  IMAD.WIDE.U32 R14, R38, R13, R14 ;  /* 0x0000000d260e7225 */ /* 0x000fc800078e000e */
[----:B------:R-:W-:Y:S01]  /*227f0*/  IMAD R37, R38, R37, R12 ;  /* 0x0000002526257224 */ /* 0x000fe200078e020c */
[----:B0-----:R-:W-:-:S03]  /*22800*/  LEA R40, P0, R14, R40, 0x2 ;  /* 0x000000280e287211 */ /* 0x001fc600078010ff */
[----:B------:R-:W-:-:S05]  /*22810*/  IMAD.IADD R12, R15, 0x1, R37 ;  /* 0x000000010f0c7824 */ /* 0x000fca00078e0225 */
[----:B-1----:R-:W-:Y:S02]  /*22820*/  LEA.HI.X R41, R14, R41, R12, 0x2, P0 ;  /* 0x000000290e297211 */ /* 0x002fe400000f140c */
[----:B------:R-:W-:Y:S01]  /*22830*/  SHFL.IDX PT, R12, R40, RZ, 0x1c1f ;  /* 0x001c1fff280c7589 */ /* 0x000fe200000e0000 */
[----:B------:R-:W-:-:S03]  /*22840*/  LEA R37, R126, R132, 0x7 ;  /* 0x000000847e257211 */ /* 0x000fc600078e38ff */
[----:B------:R-:W0:Y:S04]  /*22850*/  SHFL.IDX PT, R13, R41, RZ, 0x1c1f ;  /* 0x001c1fff290d7589 */ /* 0x000e2800000e0000 */
[----:B------:R-:W-:Y:S04]  /*22860*/  SHFL.IDX PT, R14, R40, 0x1, 0x1c1f ;  /* 0x003c1f00280e7f89 */ /* 0x000fe800000e0000 */
[----:B------:R-:W1:Y:S01]  /*22870*/  SHFL.IDX PT, R15, R41, 0x1, 0x1c1f ;  /* 0x003c1f00290f7f89 */ /* 0x000e6200000e0000 */
[----:B------:R-:W-:Y:S01]  /*22880*/  IMAD R38, R43, R111, RZ ;  /* 0x0000006f2b267224 */ /* 0x000fe200078e02ff */
[----:B------:R-:W-:Y:S01]  /*22890*/  LOP3.LUT P0, RZ, R128, 0x3, RZ, 0xc0, !PT ;  /* 0x0000000380ff7812 */ /* 0x000fe2000780c0ff */
[----:B------:R-:W-:-:S03]  /*228a0*/  VIADD R39, R37, 0x8 ;  /* 0x0000000825277836 */ /* 0x000fc60000000000 */
[-C--:B------:R-:W-:Y:S02]  /*228b0*/  ISETP.GE.OR P3, PT, R37, R38.reuse, P0 ;  /* 0x000000262500720c */ /* 0x080fe40000766670 */
[----:B------:R-:W-:-:S11]  /*228c0*/  ISETP.GE.OR P0, PT, R39, R38, P0 ;  /* 0x000000262700720c */ /* 0x000fd60000706670 */
[----:B0-----:R0:W-:Y:S04]  /*228d0*/  @!P3 ST.E desc[UR50][R12.64], R146 ;  /* 0x000000920c00b985 */ /* 0x0011e8000c101932 */
[----:B-1----:R0:W-:Y:S01]  /*228e0*/  @!P0 ST.E desc[UR50][R14.64], R147 ;  /* 0x000000930e008985 */ /* 0x0021e2000c101932 */
[----:B------:R-:W-:Y:S05]  /*228f0*/  @P2 BRA `(.L_x_606) ;  /* 0x0000000c00782947 */ /* 0x000fea0003800000 */
[----:B------:R-:W-:Y:S01]  /*22900*/  VIADD R0, R163, 0xffffff80 ;  /* 0xffffff80a3007836 */ /* 0x000fe20000000000 */
[----:B0-----:R-:W0:Y:S01]  /*22910*/  @P1 LDC R13, c[0x0][0xbec] ;  /* 0x0002fb00ff0d1b82 */ /* 0x001e220000000800 */
[----:B------:R-:W-:-:S03]  /*22920*/  ULDC.64 UR4, c[0x0][0xaa0] ;  /* 0x0002a80000047ab9 */ /* 0x000fc60000000a00 */
[----:B------:R-:W-:-:S04]  /*22930*/  SHF.R.S32.HI R3, RZ, 0x1f, R0 ;  /* 0x0000001fff037819 */ /* 0x000fc80000011400 */
[----:B------:R-:W-:Y:S01]  /*22940*/  LEA.HI R3, R3, R0, RZ, 0x3 ;  /* 0x0000000003037211 */ /* 0x000fe200078f18ff */
[----:B------:R-:W1:Y:S03]  /*22950*/  @P1 LDC R15, c[0x0][0xbf0] ;  /* 0x0002fc00ff0f1b82 */ /* 0x000e660000000800 */
[----:B------:R-:W-:Y:S02]  /*22960*/  LOP3.LUT R5, R3, 0xfffffff8, RZ, 0xc0, !PT ;  /* 0xfffffff803057812 */ /* 0x000fe400078ec0ff */
[----:B------:R-:W-:-:S03]  /*22970*/  SHF.R.S32.HI R8, RZ, 0x3, R3 ;  /* 0x00000003ff087819 */ /* 0x000fc60000011403 */
[----:B------:R-:W-:-:S04]  /*22980*/  IMAD.IADD R21, R0, 0x1, -R5 ;  /* 0x0000000100157824 */ /* 0x000fc800078e0a05 */
[----:B------:R-:W-:-:S04]  /*22990*/  IMAD.SHL.U32 R37, R21, 0x8, RZ ;  /* 0x0000000815257824 */ /* 0x000fc800078e00ff */
[----:B------:R-:W-:-:S04]  /*229a0*/  IMAD R3, R8, 0x40, R37 ;  /* 0x0000004008037824 */ /* 0x000fc800078e0225 */
[----:B------:R-:W-:-:S03]  /*229b0*/  IMAD.WIDE R78, R3, 0x2, R78 ;  /* 0x00000002034e7825 */ /* 0x000fc600078e024e */
[C---:B------:R-:W-:Y:S02]  /*229c0*/  IADD3 R25, P3, R78.reuse, 0x1000, RZ ;  /* 0x000010004e197810 */ /* 0x040fe40007f7e0ff */
[C---:B------:R-:W-:Y:S02]  /*229d0*/  IADD3 R29, P4, R78.reuse, 0x2000, RZ ;  /* 0x000020004e1d7810 */ /* 0x040fe40007f9e0ff */
[----:B------:R-:W-:Y:S02]  /*229e0*/  LOP3.LUT R24, R25, 0x380, RZ, 0xc0, !PT ;  /* 0x0000038019187812 */ /* 0x000fe400078ec0ff */
[----:B------:R-:W-:Y:S02]  /*229f0*/  IADD3 R33, P5, R78, 0x3000, RZ ;  /* 0x000030004e217810 */ /* 0x000fe40007fbe0ff */
[----:B------:R-:W-:Y:S02]  /*22a00*/  SHF.R.U64 R24, R24, 0x3, RZ ;  /* 0x0000000318187819 */ /* 0x000fe400000012ff */
[----:B------:R-:W-:-:S02]  /*22a10*/  IADD3 R41, P0, R78, 0x4000, RZ ;  /* 0x000040004e297810 */ /* 0x000fc40007f1e0ff */
[----:B------:R-:W-:Y:S02]  /*22a20*/  LOP3.LUT R24, R24, R25, RZ, 0x3c, !PT ;  /* 0x0000001918187212 */ /* 0x000fe400078e3cff */
[----:B------:R-:W-:Y:S02]  /*22a30*/  IADD3.X R25, RZ, R79, RZ, P3, !PT ;  /* 0x0000004fff197210 */ /* 0x000fe40001ffe4ff */
[C---:B------:R-:W-:Y:S02]  /*22a40*/  IADD3 R49, P3, R78.reuse, 0x6000, RZ ;  /* 0x000060004e317810 */ /* 0x040fe40007f7e0ff */
[----:B------:R-:W-:Y:S02]  /*22a50*/  IADD3 R45, P2, R78, 0x5000, RZ ;  /* 0x000050004e2d7810 */ /* 0x000fe40007f5e0ff */
[----:B------:R-:W-:Y:S01]  /*22a60*/  LOP3.LUT R48, R49, 0x380, RZ, 0xc0, !PT ;  /* 0x0000038031307812 */ /* 0x000fe200078ec0ff */
[----:B------:R-:W-:Y:S01]  /*22a70*/  IMAD R36, R36, UR4, RZ ;  /* 0x0000000424247c24 */ /* 0x000fe2000f8e02ff */
[----:B------:R-:W-:Y:S01]  /*22a80*/  LOP3.LUT R28, R29, 0x380, RZ, 0xc0, !PT ;  /* 0x000003801d1c7812 */ /* 0x000fe200078ec0ff */
[----:B------:R-:W5:Y:S01]  /*22a90*/  LD.E.128 R24, desc[UR50][R24.64] ;  /* 0x0000003218187980 */ /* 0x000f62000c101d00 */
        /* <DEDUP_REMOVED lines=18> */
[----:B------:R-:W-:-:S02]  /*22bc0*/  IADD3 R3, P3, R78, 0xb000, RZ ;  /* 0x0000b0004e037810 */ /* 0x000fc40007f7e0ff */
[C---:B------:R-:W-:Y:S01]  /*22bd0*/  LOP3.LUT R5, R78.reuse, 0x380, RZ, 0xc0, !PT ;  /* 0x000003804e057812 */ /* 0x040fe200078ec0ff */
[----:B------:R-:W-:Y:S01]  /*22be0*/  IMAD R9, R125, UR5, R36 ;  /* 0x000000057d097c24 */ /* 0x000fe2000f8e0224 */
[C---:B------:R-:W-:Y:S01]  /*22bf0*/  IADD3 R53, P4, R78.reuse, 0x7000, RZ ;  /* 0x000070004e357810 */ /* 0x040fe20007f9e0ff */
[----:B------:R-:W-:Y:S01]  /*22c00*/  IMAD.X R69, RZ, RZ, R79, P3 ;  /* 0x000000ffff457224 */ /* 0x000fe200018e064f */
[C---:B------:R-:W-:Y:S01]  /*22c10*/  IADD3 R57, P5, R78.reuse, 0x8000, RZ ;  /* 0x000080004e397810 */ /* 0x040fe20007fbe0ff */
[----:B------:R-:W5:Y:S01]  /*22c20*/  LD.E.128 R28, desc[UR50][R28.64] ;  /* 0x000000321c1c7980 */ /* 0x000f62000c101d00 */
[C---:B------:R-:W-:Y:S02]  /*22c30*/  IADD3 R61, P0, R78.reuse, 0x9000, RZ ;  /* 0x000090004e3d7810 */ /* 0x040fe40007f1e0ff */
[----:B------:R-:W-:Y:S01]  /*22c40*/  IADD3 R65, P2, R78, 0xa000, RZ ;  /* 0x0000a0004e417810 */ /* 0x000fe20007f5e0ff */
[----:B------:R-:W5:Y:S01]  /*22c50*/  LD.E.128 R32, desc[UR50][R32.64] ;  /* 0x0000003220207980 */ /* 0x000f62000c101d00 */
[----:B------:R-:W-:-:S02]  /*22c60*/  LOP3.LUT R0, R3, 0x380, RZ, 0xc0, !PT ;  /* 0x0000038003007812 */ /* 0x000fc400078ec0ff */
[----:B------:R-:W-:Y:S01]  /*22c70*/  LOP3.LUT R52, R53, 0x380, RZ, 0xc0, !PT ;  /* 0x0000038035347812 */ /* 0x000fe200078ec0ff */
[----:B------:R-:W5:Y:S01]  /*22c80*/  LD.E.128 R40, desc[UR50][R40.64] ;  /* 0x0000003228287980 */ /* 0x000f62000c101d00 */
[----:B------:R-:W-:Y:S02]  /*22c90*/  LOP3.LUT R56, R57, 0x380, RZ, 0xc0, !PT ;  /* 0x0000038039387812 */ /* 0x000fe400078ec0ff */
[----:B------:R-:W-:Y:S01]  /*22ca0*/  LOP3.LUT R60, R61, 0x380, RZ, 0xc0, !PT ;  /* 0x000003803d3c7812 */ /* 0x000fe200078ec0ff */
[----:B------:R-:W5:Y:S01]  /*22cb0*/  LD.E.128 R44, desc[UR50][R44.64] ;  /* 0x000000322c2c7980 */ /* 0x000f62000c101d00 */
[----:B------:R-:W-:Y:S02]  /*22cc0*/  LOP3.LUT R64, R65, 0x380, RZ, 0xc0, !PT ;  /* 0x0000038041407812 */ /* 0x000fe400078ec0ff */
[----:B------:R-:W-:Y:S01]  /*22cd0*/  SHF.R.U64 R0, R0, 0x3, RZ ;  /* 0x0000000300007819 */ /* 0x000fe200000012ff */
[----:B------:R-:W5:Y:S01]  /*22ce0*/  LD.E.128 R48, desc[UR50][R48.64] ;  /* 0x0000003230307980 */ /* 0x000f62000c101d00 */
[----:B------:R-:W-:-:S02]  /*22cf0*/  SHF.R.U64 R52, R52, 0x3, RZ ;  /* 0x0000000334347819 */ /* 0x000fc400000012ff */
[----:B------:R-:W-:Y:S02]  /*22d00*/  SHF.R.U64 R56, R56, 0x3, RZ ;  /* 0x0000000338387819 */ /* 0x000fe400000012ff */
[----:B------:R-:W-:Y:S02]  /*22d10*/  SHF.R.U64 R60, R60, 0x3, RZ ;  /* 0x000000033c3c7819 */ /* 0x000fe400000012ff */
[----:B------:R-:W-:Y:S02]  /*22d20*/  SHF.R.U64 R64, R64, 0x3, RZ ;  /* 0x0000000340407819 */ /* 0x000fe400000012ff */
[----:B------:R-:W-:Y:S02]  /*22d30*/  SHF.R.U64 R5, R5, 0x3, RZ ;  /* 0x0000000305057819 */ /* 0x000fe400000012ff */
[----:B------:R-:W-:Y:S01]  /*22d40*/  LOP3.LUT R68, R0, R3, RZ, 0x3c, !PT ;  /* 0x0000000300447212 */ /* 0x000fe200078e3cff */
[----:B------:R-:W-:Y:S01]  /*22d50*/  IMAD.WIDE.U32 R2, R125, UR4, RZ ;  /* 0x000000047d027c25 */ /* 0x000fe2000f8e00ff */
[----:B------:R-:W-:Y:S01]  /*22d60*/  LEA R0, R21, R8, 0x5 ;  /* 0x0000000815007211 */ /* 0x000fe200078e28ff */
[----:B------:R-:W-:Y:S01]  /*22d70*/  ULDC.64 UR4, c[0x0][0xae8] ;  /* 0x0002ba0000047ab9 */ /* 0x000fe20000000a00 */
[----:B------:R-:W-:-:S02]  /*22d80*/  LOP3.LUT R52, R52, R53, RZ, 0x3c, !PT ;  /* 0x0000003534347212 */ /* 0x000fc400078e3cff */
[----:B------:R-:W-:Y:S01]  /*22d90*/  LOP3.LUT R56, R56, R57, RZ, 0x3c, !PT ;  /* 0x0000003938387212 */ /* 0x000fe200078e3cff */
[--C-:B------:R-:W-:Y:S01]  /*22da0*/  IMAD.X R57, RZ, RZ, R79.reuse, P5 ;  /* 0x000000ffff397224 */ /* 0x100fe200028e064f */
[----:B------:R-:W-:Y:S01]  /*22db0*/  LOP3.LUT R60, R60, R61, RZ, 0x3c, !PT ;  /* 0x0000003d3c3c7212 */ /* 0x000fe200078e3cff */
[--C-:B------:R-:W-:Y:S01]  /*22dc0*/  IMAD.X R61, RZ, RZ, R79.reuse, P0 ;  /* 0x000000ffff3d7224 */ /* 0x100fe200000e064f */
[----:B------:R-:W-:Y:S01]  /*22dd0*/  LOP3.LUT R64, R64, R65, RZ, 0x3c, !PT ;  /* 0x0000004140407212 */ /* 0x000fe200078e3cff */
[----:B------:R-:W-:Y:S01]  /*22de0*/  IMAD.X R65, RZ, RZ, R79, P2 ;  /* 0x000000ffff417224 */ /* 0x000fe200010e064f */
[----:B------:R-:W-:Y:S02]  /*22df0*/  IADD3.X R53, RZ, R79, RZ, P4, !PT ;  /* 0x0000004fff357210 */ /* 0x000fe400027fe4ff */
[----:B------:R-:W-:Y:S01]  /*22e00*/  LOP3.LUT R78, R5, R78, RZ, 0x3c, !PT ;  /* 0x0000004e054e7212 */ /* 0x000fe200078e3cff */
[----:B------:R-:W-:Y:S01]  /*22e10*/  IMAD.IADD R3, R3, 0x1, R9 ;  /* 0x0000000103037824 */ /* 0x000fe200078e0209 */
[----:B------:R-:W5:Y:S01]  /*22e20*/  LD.E.128 R56, desc[UR50][R56.64] ;  /* 0x0000003238387980 */ /* 0x000f62000c101d00 */
[----:B------:R-:W-:-:S02]  /*22e30*/  IMAD R14, R126, 0x80, R0 ;  /* 0x000000807e0e7824 */ /* 0x000fc400078e0200 */
[C---:B------:R-:W-:Y:S01]  /*22e40*/  IMAD.WIDE.U32 R2, R223.reuse, UR4, R2 ;  /* 0x00000004df027c25 */ /* 0x040fe2000f8e0002 */
[----:B------:R2:W5:Y:S01]  /*22e50*/  LD.E.128 R4, desc[UR50][R78.64] ;  /* 0x000000324e047980 */ /* 0x000562000c101d00 */
[----:B------:R-:W-:Y:S02]  /*22e60*/  SHF.R.S32.HI R10, RZ, 0x1f, R11 ;  /* 0x0000001fff0a7819 */ /* 0x000fe4000001140b */
[----:B0-----:R-:W-:Y:S01]  /*22e70*/  @P1 IMAD.HI.U32 R0, R14, R13, RZ ;  /* 0x0000000d0e001227 */ /* 0x001fe200078e00ff */
[----:B------:R-:W5:Y:S04]  /*22e80*/  LD.E.128 R52, desc[UR50][R52.64] ;  /* 0x0000003234347980 */ /* 0x000f68000c101d00 */
[----:B------:R-:W5:Y:S04]  /*22e90*/  LD.E.128 R60, desc[UR50][R60.64] ;  /* 0x000000323c3c7980 */ /* 0x000f68000c101d00 */
[----:B------:R-:W5:Y:S04]  /*22ea0*/  LD.E.128 R64, desc[UR50][R64.64] ;  /* 0x0000003240407980 */ /* 0x000f68000c101d00 */
[----:B------:R-:W5:Y:S01]  /*22eb0*/  LD.E.128 R68, desc[UR50][R68.64] ;  /* 0x0000003244447980 */ /* 0x000f62000c101d00 */
[----:B------:R-:W-:Y:S01]  /*22ec0*/  @!PT LDS RZ, [RZ] ;  /* 0x00000000fffff984 */ /* 0x000fe20000000800 */
[----:B------:R-:W-:Y:S01]  /*22ed0*/  @!PT LDS RZ, [RZ] ;  /* 0x00000000fffff984 */ /* 0x000fe20000000800 */
[----:B------:R-:W-:Y:S01]  /*22ee0*/  @!PT LDS RZ, [RZ] ;  /* 0x00000000fffff984 */ /* 0x000fe20000000800 */
[----:B------:R-:W-:Y:S01]  /*22ef0*/  @!PT LDS RZ, [RZ] ;  /* 0x00000000fffff984 */ /* 0x000fe20000000800 */
[----:B------:R0:W-:Y:S06]  /*22f00*/  MEMBAR.ALL.CTA ;  /* 0x0000000000007992 */ /* 0x0001ec0000008000 */
[----:B0-----:R-:W0:Y:S01]  /*22f10*/  FENCE.VIEW.ASYNC.S ;  /* 0x00000000000073c6 */ /* 0x001e220000000000 */
[----:B------:R-:W-:Y:S01]  /*22f20*/  IMAD R3, R223, UR5, R3 ;  /* 0x00000005df037c24 */ /* 0x000fe2000f8e0203 */
[----:B------:R-:W-:Y:S01]  /*22f30*/  ULDC.64 UR4, c[0x0][0xaf0] ;  /* 0x0002bc0000047ab9 */ /* 0x000fe20000000a00 */
[----:B------:R-:W-:Y:S01]  /*22f40*/  IMAD.MOV.U32 R9, RZ, RZ, R14 ;  /* 0x000000ffff097224 */ /* 0x000fe200078e000e */
[----:B-1----:R-:W-:Y:S01]  /*22f50*/  @P1 SHF.R.U32.HI R9, RZ, R15, R0 ;  /* 0x0000000fff091219 */ /* 0x002fe20000011600 */
[----:B------:R-:W-:-:S03]  /*22f60*/  IMAD R10, R10, UR4, RZ ;  /* 0x000000040a0a7c24 */ /* 0x000fc6000f8e02ff */
[----:B------:R-:W-:Y:S01]  /*22f70*/  SHF.R.S32.HI R0, RZ, 0x1f, R9 ;  /* 0x0000001fff007819 */ /* 0x000fe20000011409 */
[C---:B------:R-:W-:Y:S02]  /*22f80*/  IMAD R13, R11.reuse, UR5, R10 ;  /* 0x000000050b0d7c24 */ /* 0x040fe4000f8e020a */
[----:B------:R-:W-:Y:S01]  /*22f90*/  IMAD.WIDE.U32 R2, R11, UR4, R2 ;  /* 0x000000040b027c25 */ /* 0x000fe2000f8e0002 */
[----:B------:R-:W-:-:S03]  /*22fa0*/  ULDC.64 UR4, c[0x0][0xae0] ;  /* 0x0002b80000047ab9 */ /* 0x000fc60000000a00 */
[----:B------:R-:W-:Y:S02]  /*22fb0*/  IMAD.MOV R12, RZ, RZ, -R9 ;  /* 0x000000ffff0c7224 */ /* 0x000fe400078e0a09 */
[----:B------:R-:W-:Y:S02]  /*22fc0*/  IMAD R10, R0, UR4, RZ ;  /* 0x00000004000a7c24 */ /* 0x000fe4000f8e02ff */
[----:B------:R-:W-:Y:S02]  /*22fd0*/  IMAD.IADD R3, R3, 0x1, R13 ;  /* 0x0000000103037824 */ /* 0x000fe400078e020d */
[----:B------:R-:W-:Y:S02]  /*22fe0*/  IMAD R111, R111, R12, R14 ;  /* 0x0000000c6f6f7224 */ /* 0x000fe400078e020e */
[----:B------:R-:W-:Y:S02]  /*22ff0*/  VIADD R0, R18, 0x33420 ;  /* 0x0003342012007836 */ /* 0x000fe40000000000 */
[----:B------:R-:W-:-:S03]  /*23000*/  IMAD.WIDE.U32 R2, R9, UR4, R2 ;  /* 0x0000000409027c25 */ /* 0x000fc6000f8e0002 */
[----:B------:R-:W-:Y:S01]  /*23010*/  PRMT R0, RZ, 0x654, R0 ;  /* 0x00000654ff007816 */ /* 0x000fe20000000000 */
[----:B------:R-:W-:Y:S01]  /*23020*/  IMAD R11, R9, UR5, R10 ;  /* 0x00000005090b7c24 */ /* 0x000fe2000f8e020a */
[----:B------:R-:W-:Y:S01]  /*23030*/  SHF.R.S32.HI R9, RZ, 0x1f, R111 ;  /* 0x0000001fff097819 */ /* 0x000fe2000001146f */
[----:B------:R-:W-:Y:S01]  /*23040*/  ULDC.64 UR4, c[0x0][0xad8] ;  /* 0x0002b60000047ab9 */ /* 0x000fe20000000a00 */
[----:B0-----:R0:W-:Y:S02]  /*23050*/  SYNCS.ARRIVE.TRANS64.RED.A1T0 RZ, [R0+URZ], RZ ;  /* 0x000000ff00ff79a7 */ /* 0x0011e4000810043f */
[----:B------:R-:W-:Y:S01]  /*23060*/  IADD3 R3, R3, R11, RZ ;  /* 0x0000000b03037210 */ /* 0x000fe20007ffe0ff */
[----:B0-----:R-:W-:Y:S02]  /*23070*/  IMAD R0, R9, UR4, RZ ;  /* 0x0000000409007c24 */ /* 0x001fe4000f8e02ff */
[----:B------:R-:W-:-:S04]  /*23080*/  IMAD.WIDE.U32 R2, R111, UR4, R2 ;  /* 0x000000046f027c25 */ /* 0x000fc8000f8e0002 */
[----:B------:R-:W-:Y:S01]  /*23090*/  IMAD R21, R111, UR5, R0 ;  /* 0x000000056f157c24 */ /* 0x000fe2000f8e0200 */
[----:B------:R-:W-:Y:S02]  /*230a0*/  ULDC.64 UR4, c[0x0][0xa80] ;  /* 0x0002a00000047ab9 */ /* 0x000fe40000000a00 */
[----:B------:R-:W-:Y:S01]  /*230b0*/  LEA R20, P0, R2, UR4, 0x1 ;  /* 0x0000000402147c11 */ /* 0x000fe2000f8008ff */
[----:B------:R-:W-:Y:S01]  /*230c0*/  IMAD.IADD R21, R3, 0x1, R21 ;  /* 0x0000000103157824 */ /* 0x000fe200078e0215 */
[----:B------:R-:W-:Y:S01]  /*230d0*/  UMOV UR4, 0xffffffff ;  /* 0xffffffff00047882 */ /* 0x000fe20000000000 */
[----:B------:R-:W-:-:S03]  /*230e0*/  VIADD R73, R37, 0x40 ;  /* 0x0000004025497836 */ /* 0x000fc60000000000 */
[----:B------:R-:W-:Y:S01]  /*230f0*/  LEA.HI.X R21, R2, UR5, R21, 0x1, P0 ;  /* 0x0000000502157c11 */ /* 0x000fe200080f0c15 */
[----:B------:R-:W-:Y:S01]  /*23100*/  VIADD R75, R37, 0x80 ;  /* 0x00000080254b7836 */ /* 0x000fe20000000000 */
[----:B--2---:R-:W-:Y:S06]  /*23110*/  BRA.DIV UR4, `(.L_x_607) ;  /* 0x000000f604407947 */ /* 0x004fec000b800000 */
[----:B------:R0:W1:Y:S04]  /*23120*/  SHFL.IDX PT, R0, R21, RZ, 0x181f ;  /* 0x00181fff15007589 */ /* 0x00006800000e0000 */
[----:B------:R0:W2:Y:S02]  /*23130*/  SHFL.IDX PT, R14, R20, RZ, 0x181f ;  /* 0x00181fff140e7589 */ /* 0x0000a400000e0000 */
.L_x_924:
[----:B------:R-:W-:Y:S01]  /*23140*/  IMAD R39, R126, 0x80, R8 ;  /* 0x000000807e277824 */ /* 0x000fe200078e0208 */
[----:B------:R-:W-:Y:S01]  /*23150*/  BSSY B1, `(.L_x_608) ;  /* 0x0000014000017945 */ /* 0x000fe20003800000 */
[----:B------:R-:W-:-:S03]  /*23160*/  SHF.R.S32.HI R36, RZ, 0x1f, R37 ;  /* 0x0000001fff247819 */ /* 0x000fc60000011425 */
[----:B------:R-:W-:-:S13]  /*23170*/  ISETP.GE.AND P0, PT, R39, R38, PT ;  /* 0x000000262700720c */ /* 0x000fda0003f06270 */
[----:B------:R-:W-:Y:S05]  /*23180*/  @P0 BRA `(.L_x_609) ;  /* 0x0000000000400947 */ /* 0x000fea0003800000 */
[----:B------:R-:W-:Y:S01]  /*23190*/  ULDC UR4, c[0x0][0xac8] ;  /* 0x0002b20000047ab9 */ /* 0x000fe20000000800 */
[----:B------:R-:W-:Y:S02]  /*231a0*/  SHF.R.S32.HI R3, RZ, 0x1f, R37 ;  /* 0x0000001fff037819 */ /* 0x000fe40000011425 */
[----:B------:R-:W-:Y:S02]  /*231b0*/  ISETP.GE.AND P0, PT, R37, UR4, PT ;  /* 0x0000000425007c0c */ /* 0x000fe4000bf06270 */
[----:B------:R-:W-:Y:S02]  /*231c0*/  ISETP.GE.AND P1, PT, R73, UR4, PT ;  /* 0x0000000449007c0c */ /* 0x000fe4000bf26270 */
[----:B------:R-:W-:Y:S02]  /*231d0*/  ISETP.GE.AND P2, PT, R75, UR4, PT ;  /* 0x000000044b007c0c */ /* 0x000fe4000bf46270 */
[----:B------:R-:W-:Y:S02]  /*231e0*/  SHF.R.S32.HI R9, RZ, 0x1f, R73 ;  /* 0x0000001fff097819 */ /* 0x000fe40000011449 */
[----:B------:R-:W-:-:S05]  /*231f0*/  SHF.R.S32.HI R11, RZ, 0x1f, R75 ;  /* 0x0000001fff0b7819 */ /* 0x000fca000001144b */
[-C--:B--2---:R-:W-:Y:S02]  /*23200*/  @!P0 LEA R2, P3, R37, R14.reuse, 0x1 ;  /* 0x0000000e25028211 */ /* 0x084fe400078608ff */
[-C--:B------:R-:W-:Y:S02]  /*23210*/  @!P1 LEA R8, P4, R73, R14.reuse, 0x1 ;  /* 0x0000000e49089211 */ /* 0x080fe400078808ff */
[----:B------:R-:W-:Y:S02]  /*23220*/  @!P2 LEA R10, P5, R75, R14, 0x1 ;  /* 0x0000000e4b0aa211 */ /* 0x000fe400078a08ff */
[-C--:B-1----:R-:W-:Y:S02]  /*23230*/  @!P0 LEA.HI.X R3, R37, R0.reuse, R3, 0x1, P3 ;  /* 0x0000000025038211 */ /* 0x082fe400018f0c03 */
[-C--:B------:R-:W-:Y:S02]  /*23240*/  @!P1 LEA.HI.X R9, R73, R0.reuse, R9, 0x1, P4 ;  /* 0x0000000049099211 */ /* 0x080fe400020f0c09 */
[----:B------:R-:W-:Y:S01]  /*23250*/  @!P2 LEA.HI.X R11, R75, R0, R11, 0x1, P5 ;  /* 0x000000004b0ba211 */ /* 0x000fe200028f0c0b */
[----:B-----5:R3:W-:Y:S04]  /*23260*/  @!P0 ST.E.128 desc[UR50][R2.64], R4 ;  /* 0x0000000402008985 */ /* 0x0207e8000c101d32 */
[----:B------:R3:W-:Y:S04]  /*23270*/  @!P1 ST.E.128 desc[UR50][R8.64], R40 ;  /* 0x0000002808009985 */ /* 0x0007e8000c101d32 */
[----:B------:R3:W-:Y:S02]  /*23280*/  @!P2 ST.E.128 desc[UR50][R10.64], R56 ;  /* 0x000000380a00a985 */ /* 0x0007e4000c101d32 */
.L_x_609:
[----:B------:R-:W-:Y:S05]  /*23290*/  BSYNC B1 ;  /* 0x0000000000017941 */ /* 0x000fea0003800000 */
.L_x_608:
[----:B------:R-:W-:Y:S01]  /*232a0*/  UMOV UR4, 0xffffffff ;  /* 0xffffffff00047882 */ /* 0x000fe20000000000 */
[----:B---3-5:R-:W-:Y:S02]  /*232b0*/  SHF.R.S32.HI R6, RZ, 0x1f, R75 ;  /* 0x0000001fff067819 */ /* 0x028fe4000001144b */
[----:B------:R-:W-:Y:S01]  /*232c0*/  SHF.R.S32.HI R7, RZ, 0x1f, R73 ;  /* 0x0000001fff077819 */ /* 0x000fe20000011449 */
[----:B------:R-:W-:Y:S06]  /*232d0*/  BRA.DIV UR4, `(.L_x_610) ;  /* 0x000000f604047947 */ /* 0x000fec000b800000 */
[----:B-1----:R1:W3:Y:S04]  /*232e0*/  SHFL.IDX PT, R0, R21, 0x1, 0x181f ;  /* 0x00381f0015007f89 */ /* 0x0022e800000e0000 */
[----:B--2---:R1:W2:Y:S02]  /*232f0*/  SHFL.IDX PT, R14, R20, 0x1, 0x181f ;  /* 0x00381f00140e7f89 */ /* 0x0042a400000e0000 */
.L_x_928:
[----:B------:R-:W-:Y:S01]  /*23300*/  VIADD R3, R39, 0x20 ;  /* 0x0000002027037836 */ /* 0x000fe20000000000 */
[----:B------:R-:W-:Y:S04]  /*23310*/  BSSY B1, `(.L_x_611) ;  /* 0x0000010000017945 */ /* 0x000fe80003800000 */
[----:B------:R-:W-:-:S13]  /*23320*/  ISETP.GE.AND P0, PT, R3, R38, PT ;  /* 0x000000260300720c */ /* 0x000fda0003f06270 */
[----:B------:R-:W-:Y:S05]  /*23330*/  @P0 BRA `(.L_x_612) ;  /* 0x0000000000340947 */ /* 0x000fea0003800000 */
[----:B------:R-:W-:Y:S02]  /*23340*/  ULDC UR4, c[0x0][0xac8] ;  /* 0x0002b20000047ab9 */ /* 0x000fe40000000800 */
[----:B------:R-:W-:Y:S02]  /*23350*/  ISETP.GE.AND P3, PT, R37, UR4, PT ;  /* 0x0000000425007c0c */ /* 0x000fe4000bf66270 */
[----:B------:R-:W-:Y:S02]  /*23360*/  ISETP.GE.AND P4, PT, R73, UR4, PT ;  /* 0x0000000449007c0c */ /* 0x000fe4000bf86270 */
[----:B------:R-:W-:-:S09]  /*23370*/  ISETP.GE.AND P5, PT, R75, UR4, PT ;  /* 0x000000044b007c0c */ /* 0x000fd2000bfa6270 */
[-C--:B--2---:R-:W-:Y:S02]  /*23380*/  @!P3 LEA R4, P0, R37, R14.reuse, 0x1 ;  /* 0x0000000e2504b211 */ /* 0x084fe400078008ff */
[-C--:B------:R-:W-:Y:S02]  /*23390*/  @!P4 LEA R2, P1, R73, R14.reuse, 0x1 ;  /* 0x0000000e4902c211 */ /* 0x080fe400078208ff */
[----:B------:R-:W-:Y:S02]  /*233a0*/  @!P5 LEA R14, P2, R75, R14, 0x1 ;  /* 0x0000000e4b0ed211 */ /* 0x000fe400078408ff */
[-C--:B---3--:R-:W-:Y:S02]  /*233b0*/  @!P3 LEA.HI.X R5, R37, R0.reuse, R36, 0x1, P0 ;  /* 0x000000002505b211 */ /* 0x088fe400000f0c24 */
[-C--:B------:R-:W-:Y:S02]  /*233c0*/  @!P4 LEA.HI.X R3, R73, R0.reuse, R7, 0x1, P1 ;  /* 0x000000004903c211 */ /* 0x080fe400008f0c07 */
[----:B------:R-:W-:Y:S01]  /*233d0*/  @!P5 LEA.HI.X R15, R75, R0, R6, 0x1, P2 ;  /* 0x000000004b0fd211 */ /* 0x000fe200010f0c06 */
[----:B------:R4:W-:Y:S04]  /*233e0*/  @!P3 ST.E.128 desc[UR50][R4.64], R24 ;  /* 0x000000180400b985 */ /* 0x0009e8000c101d32 */
[----:B------:R4:W-:Y:S04]  /*233f0*/  @!P4 ST.E.128 desc[UR50][R2.64], R44 ;  /* 0x0000002c0200c985 */ /* 0x0009e8000c101d32 */
[----:B------:R4:W-:Y:S02]  /*23400*/  @!P5 ST.E.128 desc[UR50][R14.64], R60 ;  /* 0x0000003c0e00d985 */ /* 0x0009e4000c101d32 */
.L_x_612:
[----:B------:R-:W-:Y:S05]  /*23410*/  BSYNC B1 ;  /* 0x0000000000017941 */ /* 0x000fea0003800000 */
.L_x_611:
[----:B------:R-:W-:-:S03]  /*23420*/  UMOV UR4, 0xffffffff ;  /* 0xffffffff00047882 */ /* 0x000fc60000000000 */
[----:B------:R-:W-:Y:S05]  /*23430*/  BRA.DIV UR4, `(.L_x_613) ;  /* 0x000000f204f47947 */ /* 0x000fea000b800000 */
[----:B---3--:R3:W0:Y:S04]  /*23440*/  SHFL.IDX PT, R0, R21, 0x2, 0x181f ;  /* 0x00581f0015007f89 */ /* 0x00862800000e0000 */
[----:B--2-4-:R3:W2:Y:S02]  /*23450*/  SHFL.IDX PT, R14, R20, 0x2, 0x181f ;  /* 0x00581f00140e7f89 */ /* 0x0146a400000e0000 */
.L_x_932:
[----:B------:R-:W-:Y:S01]  /*23460*/  IADD3 R3, R39, 0x40, RZ ;  /* 0x0000004027037810 */ /* 0x000fe20007ffe0ff */
[----:B------:R-:W-:Y:S03]  /*23470*/  BSSY B1, `(.L_x_614) ;  /* 0x0000010000017945 */ /* 0x000fe60003800000 */
        /* <DEDUP_REMOVED lines=12> */
[----:B------:R4:W-:Y:S04]  /*23540*/  @!P3 ST.E.128 desc[UR50][R2.64], R28 ;  /* 0x0000001c0200b985 */ /* 0x0009e8000c101d32 */
[----:B------:R4:W-:Y:S04]  /*23550*/  @!P4 ST.E.128 desc[UR50][R4.64], R48 ;  /* 0x000000300400c985 */ /* 0x0009e8000c101d32 */
[----:B------:R4:W-:Y:S02]  /*23560*/  @!P5 ST.E.128 desc[UR50][R14.64], R64 ;  /* 0x000000400e00d985 */ /* 0x0009e4000c101d32 */
.L_x_615:
[----:B------:R-:W-:Y:S05]  /*23570*/  BSYNC B1 ;  /* 0x0000000000017941 */ /* 0x000fea0003800000 */
.L_x_614:
[----:B------:R-:W-:-:S03]  /*23580*/  UMOV UR4, 0xffffffff ;  /* 0xffffffff00047882 */ /* 0x000fc60000000000 */
[----:B------:R-:W-:Y:S05]  /*23590*/  BRA.DIV UR4, `(.L_x_616) ;  /* 0x000000f204e47947 */ /* 0x000fea000b800000 */
[----:B0-----:R0:W0:Y:S04]  /*235a0*/  SHFL.IDX PT, R0, R21, 0x3, 0x181f ;  /* 0x00781f0015007f89 */ /* 0x00102800000e0000 */
[----:B--2-4-:R2:W4:Y:S02]  /*235b0*/  SHFL.IDX PT, R14, R20, 0x3, 0x181f ;  /* 0x00781f00140e7f89 */ /* 0x01452400000e0000 */
.L_x_936:
[----:B------:R-:W-:-:S05]  /*235c0*/  VIADD R3, R39, 0x60 ;  /* 0x0000006027037836 */ /* 0x000fca0000000000 */
[----:B------:R-:W-:-:S13]  /*235d0*/  ISETP.GE.AND P0, PT, R3, R38, PT ;  /* 0x000000260300720c */ /* 0x000fda0003f06270 */
[----:B------:R-:W-:Y:S05]  /*235e0*/  @P0 BRA `(.L_x_617) ;  /* 0x0000002c003c0947 */ /* 0x000fea0003800000 */
[----:B------:R-:W-:Y:S02]  /*235f0*/  ULDC UR4, c[0x0][0xac8] ;  /* 0x0002b20000047ab9 */ /* 0x000fe40000000800 */
[----:B------:R-:W-:Y:S02]  /*23600*/  ISETP.GE.AND P2, PT, R37, UR4, PT ;  /* 0x0000000425007c0c */ /* 0x000fe4000bf46270 */
[----:B------:R-:W-:-:S11]  /*23610*/  ISETP.GE.AND P3, PT, R73, UR4, PT ;  /* 0x0000000449007c0c */ /* 0x000fd6000bf66270 */
[-C--:B----4-:R-:W-:Y:S02]  /*23620*/  @!P2 LEA R2, P0, R37, R14.reuse, 0x1 ;  /* 0x0000000e2502a211 */ /* 0x090fe400078008ff */
[----:B------:R-:W-:Y:S02]  /*23630*/  @!P3 LEA R4, P1, R73, R14, 0x1 ;  /* 0x0000000e4904b211 */ /* 0x000fe400078208ff */
[-C--:B0-----:R-:W-:Y:S02]  /*23640*/  @!P2 LEA.HI.X R3, R37, R0.reuse, R36, 0x1, P0 ;  /* 0x000000002503a211 */ /* 0x081fe400000f0c24 */
[----:B------:R-:W-:Y:S02]  /*23650*/  @!P3 LEA.HI.X R5, R73, R0, R7, 0x1, P1 ;  /* 0x000000004905b211 */ /* 0x000fe400008f0c07 */
[----:B------:R-:W-:Y:S01]  /*23660*/  ISETP.GE.AND P0, PT, R75, UR4, PT ;  /* 0x000000044b007c0c */ /* 0x000fe2000bf06270 */
[----:B------:R0:W-:Y:S04]  /*23670*/  @!P2 ST.E.128 desc[UR50][R2.64], R32 ;  /* 0x000000200200a985 */ /* 0x0001e8000c101d32 */
[----:B------:R0:W-:Y:S08]  /*23680*/  @!P3 ST.E.128 desc[UR50][R4.64], R52 ;  /* 0x000000340400b985 */ /* 0x0001f0000c101d32 */
[----:B------:R-:W-:Y:S05]  /*23690*/  @P0 BRA `(.L_x_617) ;  /* 0x0000002c00100947 */ /* 0x000fea0003800000 */
[----:B------:R-:W-:-:S04]  /*236a0*/  LEA R14, P0, R75, R14, 0x1 ;  /* 0x0000000e4b0e7211 */ /* 0x000fc800078008ff */
[----:B------:R-:W-:-:S05]  /*236b0*/  LEA.HI.X R15, R75, R0, R6, 0x1, P0 ;  /* 0x000000004b0f7211 */ /* 0x000fca00000f0c06 */
[----:B------:R4:W-:Y:S01]  /*236c0*/  ST.E.128 desc[UR50][R14.64], R68 ;  /* 0x000000440e007985 */ /* 0x0009e2000c101d32 */
[----:B------:R-:W-:Y:S05]  /*236d0*/  BRA `(.L_x_617) ;  /* 0x0000002c00007947 */ /* 0x000fea0003800000 */
.L_x_606:
[----:B------:R-:W-:Y:S01]  /*236e0*/  ULDC.64 UR4, c[0x0][0xb08] ;  /* 0x0002c20000047ab9 */ /* 0x000fe20000000a00 */
[----:B------:R-:W1:Y:S01]  /*236f0*/  @P1 LDC R41, c[0x0][0xbec] ;  /* 0x0002fb00ff291b82 */ /* 0x000e620000000800 */
[----:B------:R-:W-:Y:S01]  /*23700*/  IMAD R36, R36, UR4, RZ ;  /* 0x0000000424247c24 */ /* 0x000fe2000f8e02ff */
[----:B0-----:R-:W-:Y:S01]  /*23710*/  SHF.R.S32.HI R14, RZ, 0x1f, R11 ;  /* 0x0000001fff0e7819 */ /* 0x001fe2000001140b */
[----:B------:R-:W-:-:S04]  /*23720*/  IMAD.WIDE.U32 R12, R125, UR4, RZ ;  /* 0x000000047d0c7c25 */ /* 0x000fc8000f8e00ff */
[----:B------:R-:W-:Y:S01]  /*23730*/  IMAD R125, R125, UR5, R36 ;  /* 0x000000057d7d7c24 */ /* 0x000fe2000f8e0224 */
[----:B------:R-:W-:Y:S01]  /*23740*/  ULDC.64 UR4, c[0x0][0xb38] ;  /* 0x0002ce0000047ab9 */ /* 0x000fe20000000a00 */
[----:B------:R-:W0:Y:S02]  /*23750*/  @P1 LDC R36, c[0x0][0xbf0] ;  /* 0x0002fc00ff241b82 */ /* 0x000e240000000800 */
[----:B------:R-:W-:Y:S02]  /*23760*/  IMAD.IADD R13, R13, 0x1, R125 ;  /* 0x000000010d0d7824 */ /* 0x000fe400078e027d */
[----:B------:R-:W-:-:S04]  /*23770*/  IMAD.WIDE.U32 R12, R223, UR4, R12 ;  /* 0x00000004df0c7c25 */ /* 0x000fc8000f8e000c */
[----:B------:R-:W-:Y:S01]  /*23780*/  IMAD R13, R223, UR5, R13 ;  /* 0x00000005df0d7c24 */ /* 0x000fe2000f8e020d */
[----:B------:R-:W-:Y:S02]  /*23790*/  ULDC.64 UR4, c[0x0][0xb40] ;  /* 0x0002d00000047ab9 */ /* 0x000fe40000000a00 */
[----:B------:R-:W-:Y:S02]  /*237a0*/  IMAD R14, R14, UR4, RZ ;  /* 0x000000040e0e7c24 */ /* 0x000fe4000f8e02ff */
[----:B------:R-:W-:-:S04]  /*237b0*/  IMAD.WIDE.U32 R12, R11, UR4, R12 ;  /* 0x000000040b0c7c25 */ /* 0x000fc8000f8e000c */
[----:B------:R-:W-:Y:S01]  /*237c0*/  IMAD R15, R11, UR5, R14 ;  /* 0x000000050b0f7c24 */ /* 0x000fe2000f8e020e */
[----:B------:R-:W-:Y:S01]  /*237d0*/  ULDC.64 UR4, c[0x0][0xb48] ;  /* 0x0002d20000047ab9 */ /* 0x000fe20000000a00 */
[----:B-1----:R-:W-:-:S04]  /*237e0*/  @P1 IMAD.HI.U32 R41, R42, R41, RZ ;  /* 0x000000292a291227 */ /* 0x002fc800078e00ff */
[----:B------:R-:W-:Y:S02]  /*237f0*/  IMAD.IADD R13, R13, 0x1, R15 ;  /* 0x000000010d0d7824 */ /* 0x000fe400078e020f */
[----:B------:R-:W-:Y:S01]  /*23800*/  IMAD.MOV.U32 R11, RZ, RZ, R42 ;  /* 0x000000ffff0b7224 */ /* 0x000fe200078e002a */
[----:B0-----:R-:W-:Y:S01]  /*23810*/  @P1 SHF.R.U32.HI R11, RZ, R36, R41 ;  /* 0x00000024ff0b1219 */ /* 0x001fe20000011629 */
[----:B------:R-:W-:Y:S01]  /*23820*/  IMAD.WIDE.U32 R12, R124, UR4, R12 ;  /* 0x000000047c0c7c25 */ /* 0x000fe2000f8e000c */
[----:B------:R-:W-:Y:S02]  /*23830*/  IADD3 R36, R18, 0x33420, RZ ;  /* 0x0003342012247810 */ /* 0x000fe40007ffe0ff */
[--C-:B------:R-:W-:Y:S01]  /*23840*/  SHF.R.S32.HI R14, RZ, 0x1f, R11.reuse ;  /* 0x0000001fff0e7819 */ /* 0x100fe2000001140b */
[----:B------:R-:W-:Y:S01]  /*23850*/  IMAD.MOV R15, RZ, RZ, -R11 ;  /* 0x000000ffff0f7224 */ /* 0x000fe200078e0a0b */
[----:B------:R-:W-:Y:S01]  /*23860*/  PRMT R36, RZ, 0x654, R36 ;  /* 0x00000654ff247816 */ /* 0x000fe20000000024 */
[----:B------:R-:W-:Y:S01]  /*23870*/  IMAD R13, R124, UR5, R13 ;  /* 0x000000057c0d7c24 */ /* 0x000fe2000f8e020d */
[----:B------:R-:W-:Y:S01]  /*23880*/  ULDC.64 UR4, c[0x0][0xb30] ;  /* 0x0002cc0000047ab9 */ /* 0x000fe20000000a00 */
[----:B------:R-:W-:Y:S01]  /*23890*/  IMAD R111, R111, R15, R42 ;  /* 0x0000000f6f6f7224 */ /* 0x000fe200078e022a */
[----:B------:R0:W-:Y:S01]  /*238a0*/  SYNCS.ARRIVE.TRANS64.RED.A1T0 RZ, [R36+URZ], RZ ;  /* 0x000000ff24ff79a7 */ /* 0x0001e2000810043f */
[----:B------:R-:W-:-:S02]  /*238b0*/  IMAD R14, R14, UR4, RZ ;  /* 0x000000040e0e7c24 */ /* 0x000fc4000f8e02ff */
[----:B------:R-:W-:-:S04]  /*238c0*/  IMAD.WIDE.U32 R12, R11, UR4, R12 ;  /* 0x000000040b0c7c25 */ /* 0x000fc8000f8e000c */
[----:B------:R-:W-:Y:S01]  /*238d0*/  IMAD R15, R11, UR5, R14 ;  /* 0x000000050b0f7c24 */ /* 0x000fe2000f8e020e */
[----:B------:R-:W-:Y:S01]  /*238e0*/  SHF.R.S32.HI R11, RZ, 0x1f, R111 ;  /* 0x0000001fff0b7819 */ /* 0x000fe2000001146f */
[----:B------:R-:W-:Y:S02]  /*238f0*/  ULDC.64 UR4, c[0x0][0xb28] ;  /* 0x0002ca0000047ab9 */ /* 0x000fe40000000a00 */
[----:B------:R-:W-:Y:S02]  /*23900*/  IMAD.IADD R13, R13, 0x1, R15 ;  /* 0x000000010d0d7824 */ /* 0x000fe400078e020f */
[----:B------:R-:W-:Y:S02]  /*23910*/  IMAD R14, R11, UR4, RZ ;  /* 0x000000040b0e7c24 */ /* 0x000fe4000f8e02ff */
[----:B------:R-:W-:-:S04]  /*23920*/  IMAD.WIDE.U32 R12, R111, UR4, R12 ;  /* 0x000000046f0c7c25 */ /* 0x000fc8000f8e000c */
[----:B------:R-:W-:Y:S01]  /*23930*/  IMAD R41, R111, UR5, R14 ;  /* 0x000000056f297c24 */ /* 0x000fe2000f8e020e */
[----:B------:R-:W-:Y:S02]  /*23940*/  ULDC.64 UR4, c[0x0][0xb00] ;  /* 0x0002c00000047ab9 */ /* 0x000fe40000000a00 */
[----:B------:R-:W-:Y:S01]  /*23950*/  LEA R40, P0, R12, UR4, 0x2 ;  /* 0x000000040c287c11 */ /* 0x000fe2000f8010ff */
[----:B------:R-:W-:Y:S01]  /*23960*/  IMAD.IADD R41, R13, 0x1, R41 ;  /* 0x000000010d297824 */ /* 0x000fe200078e0229 */
[----:B------:R-:W-:-:S04]  /*23970*/  UMOV UR4, 0xffffffff ;  /* 0xffffffff00047882 */ /* 0x000fc80000000000 */
[----:B------:R-:W-:Y:S01]  /*23980*/  LEA.HI.X R41, R12, UR5, R41, 0x2, P0 ;  /* 0x000000050c297c11 */ /* 0x000fe200080f1429 */
[----:B0-----:R-:W-:Y:S06]  /*23990*/  BRA.DIV UR4, `(.L_x_618) ;  /* 0x000000f2042c7947 */ /* 0x001fec000b800000 */
[----:B------:R0:W1:Y:S04]  /*239a0*/  SHFL.IDX PT, R42, R41, RZ, 0x1c1f ;  /* 0x001c1fff292a7589 */ /* 0x00006800000e0000 */
[----:B------:R0:W2:Y:S02]  /*239b0*/  SHFL.IDX PT, R43, R40, RZ, 0x1c1f ;  /* 0x001c1fff282b7589 */ /* 0x0000a400000e0000 */
.L_x_939:
[----:B------:R-:W-:Y:S01]  /*239c0*/  ISETP.GE.AND P0, PT, R37, R38, PT ;  /* 0x000000262500720c */ /* 0x000fe20003f06270 */
[----:B------:R-:W-:-:S12]  /*239d0*/  BSSY B1, `(.L_x_619) ;  /* 0x00000c0000017945 */ /* 0x000fd80003800000 */
[----:B------:R-:W-:Y:S05]  /*239e0*/  @P0 BRA `(.L_x_620) ;  /* 0x0000000800f80947 */ /* 0x000fea0003800000 */
[----:B------:R-:W3:Y:S01]  /*239f0*/  LDL R44, [R1+0xc4] ;  /* 0x0000c400012c7983 */ /* 0x000ee20000100800 */
[----:B------:R-:W-:-:S03]  /*23a00*/  ULDC UR4, c[0x0][0xac8] ;  /* 0x0002b20000047ab9 */ /* 0x000fc60000000800 */
[----:B------:R-:W4:Y:S04]  /*23a10*/  LDL R36, [R1+0x68] ;  /* 0x0000680001247983 */ /* 0x000f280000100800 */
[----:B------:R-:W1:Y:S04]  /*23a20*/  LDL R45, [R1+0x124] ;  /* 0x00012400012d7983 */ /* 0x000e680000100800 */
[----:B------:R-:W5:Y:S04]  /*23a30*/  LDL R47, [R1+0xbc] ;  /* 0x0000bc00012f7983 */ /* 0x000f680000100800 */
        /* <DEDUP_REMOVED lines=9> */
[----:B------:R-:W5:Y:S01]  /*23ad0*/  LDL R123, [R1+0x110] ;  /* 0x00011000017b7983 */ /* 0x000f620000100800 */
[----:B---3--:R-:W-:-:S02]  /*23ae0*/  ISETP.GE.AND P3, PT, R44, UR4, PT ;  /* 0x000000042c007c0c */ /* 0x008fc4000bf66270 */
[----:B----4-:R-:W-:-:S11]  /*23af0*/  ISETP.GE.AND P2, PT, R36, UR4, PT ;  /* 0x0000000424007c0c */ /* 0x010fd6000bf46270 */
[C---:B--2---:R-:W-:Y:S02]  /*23b00*/  @!P3 LEA R12, P4, R44.reuse, R43, 0x2 ;  /* 0x0000002b2c0cb211 */ /* 0x044fe400078810ff */
[----:B-----5:R-:W-:Y:S02]  /*23b10*/  ISETP.GE.AND P1, PT, R47, UR4, PT ;  /* 0x000000042f007c0c */ /* 0x020fe4000bf26270 */
[----:B-1----:R-:W-:Y:S01]  /*23b20*/  @!P3 LEA.HI.X R13, R44, R42, R45, 0x2, P4 ;  /* 0x0000002a2c0db211 */ /* 0x002fe200020f142d */
[----:B------:R-:W-:Y:S01]  /*23b30*/  @!P2 IMAD.MOV.U32 R14, RZ, RZ, R43 ;  /* 0x000000ffff0ea224 */ /* 0x000fe200078e002b */
[----:B------:R-:W2:Y:S01]  /*23b40*/  LDL R44, [R1+0xa8] ;  /* 0x0000a800012c7983 */ /* 0x000ea20000100800 */
[----:B------:R-:W-:Y:S01]  /*23b50*/  @!P2 IMAD.MOV.U32 R15, RZ, RZ, R42 ;  /* 0x000000ffff0fa224 */ /* 0x000fe200078e002a */
[----:B------:R-:W-:Y:S01]  /*23b60*/  @!P2 MOV R37, R2 ;  /* 0x000000020025a202 */ /* 0x000fe20000000f00 */
[----:B------:R-:W-:Y:S01]  /*23b70*/  @!P3 IMAD.MOV.U32 R111, RZ, RZ, R109 ;  /* 0x000000ffff6fb224 */ /* 0x000fe200078e006d */
[----:B------:R-:W3:Y:S01]  /*23b80*/  LDL R2, [R1+0x10c] ;  /* 0x00010c0001027983 */ /* 0x000ee20000100800 */
[----:B------:R-:W-:-:S03]  /*23b90*/  @!P2 IMAD.WIDE R14, R36, 0x4, R14 ;  /* 0x00000004240ea825 */ /* 0x000fc600078e020e */
[----:B------:R-:W4:Y:S01]  /*23ba0*/  LDL R45, [R1+0xa4] ;  /* 0x0000a400012d7983 */ /* 0x000f220000100800 */
[----:B------:R-:W-:Y:S01]  /*23bb0*/  @!P2 IMAD.MOV.U32 R36, RZ, RZ, R0 ;  /* 0x000000ffff24a224 */ /* 0x000fe200078e0000 */
[----:B------:R-:W-:Y:S02]  /*23bc0*/  ISETP.GE.AND P0, PT, R11, UR4, PT ;  /* 0x000000040b007c0c */ /* 0x000fe4000bf06270 */
[----:B------:R-:W-:Y:S01]  /*23bd0*/  @!P1 LOP3.LUT R115, R115, R114, RZ, 0x3c, !PT ;  /* 0x0000007273739212 */ /* 0x000fe200078e3cff */
[----:B------:R-:W5:Y:S04]  /*23be0*/  LDL R0, [R1+0x94] ;  /* 0x0000940001007983 */ /* 0x000f680000100800 */
[----:B------:R1:W-:Y:S04]  /*23bf0*/  @!P2 ST.E.64 desc[UR50][R14.64], R36 ;  /* 0x000000240e00a985 */ /* 0x0003e8000c101b32 */
[----:B------:R0:W-:Y:S04]  /*23c00*/  @!P3 ST.E.64 desc[UR50][R12.64], R110 ;  /* 0x0000006e0c00b985 */ /* 0x0001e8000c101b32 */
[----:B------:R-:W5:Y:S04]  /*23c10*/  LDL R109, [R1+0xf0] ;  /* 0x0000f000016d7983 */ /* 0x000f680000100800 */
[----:B-1----:R-:W5:Y:S01]  /*23c20*/  LDL R37, [R1+0x104] ;  /* 0x0001040001257983 */ /* 0x002f620000100800 */
[----:B0-----:R-:W-:-:S03]  /*23c30*/  @!P1 LEA R12, P5, R47, R43, 0x2 ;  /* 0x0000002b2f0c9211 */ /* 0x001fc600078a10ff */
[----:B------:R-:W5:Y:S01]  /*23c40*/  LDL R36, [R1+0x9c] ;  /* 0x00009c0001247983 */ /* 0x000f620000100800 */
[----:B------:R-:W-:-:S03]  /*23c50*/  @!P1 LEA.HI.X R13, R47, R42, R127, 0x2, P5 ;  /* 0x0000002a2f0d9211 */ /* 0x000fc600028f147f */
[----:B------:R-:W5:Y:S04]  /*23c60*/  LDL R111, [R1+0xfc] ;  /* 0x0000fc00016f7983 */ /* 0x000f680000100800 */
[----:B------:R-:W5:Y:S01]  /*23c70*/  LDL R47, [R1+0x108] ;  /* 0x00010800012f7983 */ /* 0x000f620000100800 */
[----:B------:R-:W-:Y:S02]  /*23c80*/  ISETP.GE.AND P2, PT, R125, UR4, PT ;  /* 0x000000047d007c0c */ /* 0x000fe4000bf46270 */
[----:B------:R-:W-:Y:S01]  /*23c90*/  @!P0 LOP3.LUT R113, R113, R112, RZ, 0x3c, !PT ;  /* 0x0000007071718212 */ /* 0x000fe200078e3cff */
[----:B------:R-:W5:Y:S01]  /*23ca0*/  LDL R110, [R1+0xf8] ;  /* 0x0000f800016e7983 */ /* 0x000f620000100800 */
[----:B------:R-:W-:Y:S02]  /*23cb0*/  ISETP.GE.AND P3, PT, R46, UR4, PT ;  /* 0x000000042e007c0c */ /* 0x000fe4000bf66270 */
[----:B------:R-:W-:-:S02]  /*23cc0*/  @!P0 LEA R14, P4, R11, R43, 0x2 ;  /* 0x0000002b0b0e8211 */ /* 0x000fc400078810ff */
[----:B------:R-:W-:Y:S02]  /*23cd0*/  @!P0 LOP3.LUT R112, R113, R112, RZ, 0x3c, !PT ;  /* 0x0000007071708212 */ /* 0x000fe400078e3cff */
[----:B------:R-:W-:Y:S02]  /*23ce0*/  @!P1 LOP3.LUT R114, R115, R114, RZ, 0x3c, !PT ;  /* 0x0000007273729212 */ /* 0x000fe400078e3cff */
[----:B------:R-:W-:Y:S02]  /*23cf0*/  @!P0 LEA.HI.X R15, R11, R42, R128, 0x2, P4 ;  /* 0x0000002a0b0f8211 */ /* 0x000fe400020f1480 */
[----:B------:R-:W-:Y:S01]  /*23d00*/  @!P0 LOP3.LUT R113, R113, R112, RZ, 0x3c, !PT ;  /* 0x0000007071718212 */ /* 0x000fe200078e3cff */
[----:B------:R-:W5:Y:S01]  /*23d10*/  LDL R11, [R1+0xa0] ;  /* 0x0000a000010b7983 */ /* 0x000f620000100800 */
[----:B------:R-:W-:Y:S02]  /*23d20*/  @!P1 LOP3.LUT R115, R115, R114, RZ, 0x3c, !PT ;  /* 0x0000007273739212 */ /* 0x000fe400078e3cff */
[-C--:B------:R-:W-:Y:S01]  /*23d30*/  @!P2 LOP3.LUT R117, R117, R116.reuse, RZ, 0x3c, !PT ;  /* 0x000000747575a212 */ /* 0x080fe200078e3cff */
[----:B------:R0:W-:Y:S04]  /*23d40*/  @!P0 ST.E.64 desc[UR50][R14.64], R112 ;  /* 0x000000700e008985 */ /* 0x0001e8000c101b32 */
[----:B------:R1:W-:Y:S01]  /*23d50*/  @!P1 ST.E.64 desc[UR50][R12.64], R114 ;  /* 0x000000720c009985 */ /* 0x0003e2000c101b32 */
[----:B------:R-:W-:-:S02]  /*23d60*/  @!P2 LOP3.LUT R116, R117, R116, RZ, 0x3c, !PT ;  /* 0x000000747574a212 */ /* 0x000fc400078e3cff */
[----:B------:R-:W-:Y:S02]  /*23d70*/  @!P3 LOP3.LUT R119, R119, R118, RZ, 0x3c, !PT ;  /* 0x000000767777b212 */ /* 0x000fe400078e3cff */
[----:B------:R-:W-:Y:S02]  /*23d80*/  @!P2 LOP3.LUT R117, R117, R116, RZ, 0x3c, !PT ;  /* 0x000000747575a212 */ /* 0x000fe400078e3cff */
[CC--:B0-----:R-:W-:Y:S01]  /*23d90*/  @!P2 LEA R14, P4, R125.reuse, R43.reuse, 0x2 ;  /* 0x0000002b7d0ea211 */ /* 0x0c1fe200078810ff */
[----:B------:R-:W5:Y:S01]  /*23da0*/  LDL R112, [R1+0x100] ;  /* 0x0001000001707983 */ /* 0x000f620000100800 */
[C---:B-1----:R-:W-:Y:S02]  /*23db0*/  @!P3 LEA R12, P5, R46.reuse, R43, 0x2 ;  /* 0x0000002b2e0cb211 */ /* 0x042fe400078a10ff */
[-C--:B------:R-:W-:Y:S02]  /*23dc0*/  @!P2 LEA.HI.X R15, R125, R42.reuse, R126, 0x2, P4 ;  /* 0x0000002a7d0fa211 */ /* 0x080fe400020f147e */
[----:B------:R-:W-:-:S02]  /*23dd0*/  @!P3 LEA.HI.X R13, R46, R42, R124, 0x2, P5 ;  /* 0x0000002a2e0db211 */ /* 0x000fc400028f147c */
[----:B------:R-:W5:Y:S01]  /*23de0*/  LDL R46, [R1+0x98] ;  /* 0x00009800012e7983 */ /* 0x000f620000100800 */
[----:B------:R-:W-:Y:S02]  /*23df0*/  ISETP.GE.AND P0, PT, R79, UR4, PT ;  /* 0x000000044f007c0c */ /* 0x000fe4000bf06270 */
[----:B------:R-:W-:Y:S01]  /*23e00*/  ISETP.GE.AND P1, PT, R78, UR4, PT ;  /* 0x000000044e007c0c */ /* 0x000fe2000bf26270 */
[----:B------:R0:W-:Y:S01]  /*23e10*/  @!P2 ST.E.64 desc[UR50][R14.64], R116 ;  /* 0x000000740e00a985 */ /* 0x0001e2000c101b32 */
[----:B------:R-:W-:-:S04]  /*23e20*/  @!P3 LOP3.LUT R118, R119, R118, RZ, 0x3c, !PT ;  /* 0x000000767776b212 */ /* 0x000fc800078e3cff */
[----:B------:R-:W-:-:S05]  /*23e30*/  @!P3 LOP3.LUT R119, R119, R118, RZ, 0x3c, !PT ;  /* 0x000000767777b212 */ /* 0x000fca00078e3cff */
[----:B------:R1:W-:Y:S01]  /*23e40*/  @!P3 ST.E.64 desc[UR50][R12.64], R118 ;  /* 0x000000760c00b985 */ /* 0x0003e2000c101b32 */
[-C--:B0-----:R-:W-:Y:S02]  /*23e50*/  @!P0 LEA R14, P4, R79, R43.reuse, 0x2 ;  /* 0x0000002b4f0e8211 */ /* 0x081fe400078810ff */
[----:B------:R-:W-:Y:S02]  /*23e60*/  @!P0 LOP3.LUT R121, R121, R120, RZ, 0x3c, !PT ;  /* 0x0000007879798212 */ /* 0x000fe400078e3cff */
[----:B------:R-:W-:Y:S02]  /*23e70*/  @!P0 LEA.HI.X R15, R79, R42, R123, 0x2, P4 ;  /* 0x0000002a4f0f8211 */ /* 0x000fe400020f147b */
[----:B-1----:R-:W-:Y:S01]  /*23e80*/  @!P1 LEA R12, P5, R78, R43, 0x2 ;  /* 0x0000002b4e0c9211 */ /* 0x002fe200078a10ff */
[----:B------:R-:W-:Y:S01]  /*23e90*/  @!P1 IMAD.MOV.U32 R123, RZ, RZ, R3 ;  /* 0x000000ffff7b9224 */ /* 0x000fe200078e0003 */
[C---:B------:R-:W-:Y:S01]  /*23ea0*/  @!P0 LOP3.LUT R120, R121.reuse, R120, RZ, 0x3c, !PT ;  /* 0x0000007879788212 */ /* 0x040fe200078e3cff */
[----:B------:R-:W5:Y:S03]  /*23eb0*/  LDL R79, [R1+0x90] ;  /* 0x00009000014f7983 */ /* 0x000f660000100800 */
[----:B------:R-:W-:-:S05]  /*23ec0*/  @!P0 LOP3.LUT R121, R121, R120, RZ, 0x3c, !PT ;  /* 0x0000007879798212 */ /* 0x000fca00078e3cff */
[----:B------:R0:W-:Y:S01]  /*23ed0*/  @!P0 ST.E.64 desc[UR50][R14.64], R120 ;  /* 0x000000780e008985 */ /* 0x0001e2000c101b32 */
[----:B--2---:R-:W-:Y:S02]  /*23ee0*/  ISETP.GE.AND P2, PT, R44, UR4, PT ;  /* 0x000000042c007c0c */ /* 0x004fe4000bf46270 */
[----:B---3--:R-:W-:Y:S02]  /*23ef0*/  @!P1 LEA.HI.X R13, R78, R42, R2, 0x2, P5 ;  /* 0x0000002a4e0d9211 */ /* 0x008fe400028f1402 */
[----:B------:R-:W2:Y:S01]  /*23f00*/  LDL R78, [R1+0x8c] ;  /* 0x00008c00014e7983 */ /* 0x000ea20000100800 */
[----:B----4-:R-:W-:-:S08]  /*23f10*/  ISETP.GE.AND P3, PT, R45, UR4, PT ;  /* 0x000000042d007c0c */ /* 0x010fd0000bf66270 */
[CC--:B------:R-:W-:Y:S01]  /*23f20*/  @!P2 LEA R2, P4, R44.reuse, R43.reuse, 0x2 ;  /* 0x0000002b2c02a211 */ /* 0x0c0fe200078810ff */
[----:B0-----:R-:W-:Y:S01]  /*23f30*/  @!P2 IMAD.MOV.U32 R14, RZ, RZ, R4 ;  /* 0x000000ffff0ea224 */ /* 0x001fe200078e0004 */
[----:B------:R0:W-:Y:S01]  /*23f40*/  @!P1 ST.E.64 desc[UR50][R12.64], R122 ;  /* 0x0000007a0c009985 */ /* 0x0001e2000c101b32 */
[----:B------:R-:W-:Y:S02]  /*23f50*/  @!P2 IMAD.MOV.U32 R15, RZ, RZ, R6 ;  /* 0x000000ffff0fa224 */ /* 0x000fe400078e0006 */
[C---:B0-----:R-:W-:Y:S02]  /*23f60*/  @!P3 LEA R12, P5, R45.reuse, R43, 0x2 ;  /* 0x0000002b2d0cb211 */ /* 0x041fe400078a10ff */
[-C--:B-----5:R-:W-:Y:S02]  /*23f70*/  @!P2 LEA.HI.X R3, R44, R42.reuse, R47, 0x2, P4 ;  /* 0x0000002a2c03a211 */ /* 0x0a0fe400020f142f */
[----:B------:R-:W3:Y:S01]  /*23f80*/  LDL R44, [R1+0xf4] ;  /* 0x0000f400012c7983 */ /* 0x000ee20000100800 */
[----:B------:R-:W-:-:S03]  /*23f90*/  @!P3 LEA.HI.X R13, R45, R42, R37, 0x2, P5 ;  /* 0x0000002a2d0db211 */ /* 0x000fc600028f1425 */
[----:B------:R0:W-:Y:S01]  /*23fa0*/  @!P2 ST.E.64 desc[UR50][R2.64], R14 ;  /* 0x0000000e0200a985 */ /* 0x0001e2000c101b32 */
[----:B------:R-:W-:-:S03]  /*23fb0*/  ISETP.GE.AND P1, PT, R36, UR4, PT ;  /* 0x0000000424007c0c */ /* 0x000fc6000bf26270 */
[----:B------:R-:W4:Y:S04]  /*23fc0*/  LDL R47, [R1+0x88] ;  /* 0x00008800012f7983 */ /* 0x000f280000100800 */
[----:B------:R-:W5:Y:S01]  /*23fd0*/  LDL R45, [R1+0x84] ;  /* 0x00008400012d7983 */ /* 0x000f620000100800 */
[----:B------:R-:W-:Y:S02]  /*23fe0*/  ISETP.GE.AND P0, PT, R11, UR4, PT ;  /* 0x000000040b007c0c */ /* 0x000fe4000bf06270 */
[----:B------:R-:W-:Y:S01]  /*23ff0*/  ISETP.GE.AND P4, PT, R0, UR4, PT ;  /* 0x0000000400007c0c */ /* 0x000fe2000bf86270 */
[----:B------:R-:W5:Y:S01]  /*24000*/  LDL R37, [R1+0x80] ;  /* 0x0000800001257983 */ /* 0x000f620000100800 */
[----:B0-----:R-:W-:Y:S01]  /*24010*/  @!P3 IMAD.MOV.U32 R2, RZ, RZ, R5 ;  /* 0x000000ffff02b224 */ /* 0x001fe200078e0005 */
[----:B------:R-:W-:-:S02]  /*24020*/  @!P3 MOV R3, R7 ;  /* 0x000000070003b202 */ /* 0x000fc40000000f00 */
[----:B------:R-:W5:Y:S04]  /*24030*/  LDL R15, [R1+0x78] ;  /* 0x00007800010f7983 */ /* 0x000f680000100800 */
[----:B------:R0:W-:Y:S04]  /*24040*/  @!P3 ST.E.64 desc[UR50][R12.64], R2 ;  /* 0x000000020c00b985 */ /* 0x0001e8000c101b32 */
[----:B------:R-:W5:Y:S04]  /*24050*/  LDL R14, [R1+0xd4] ;  /* 0x0000d400010e7983 */ /* 0x000f680000100800 */
[----:B0-----:R-:W4:Y:S01]  /*24060*/  LDL R12, [R1+0xec] ;  /* 0x0000ec00010c7983 */ /* 0x001f220000100800 */
[----:B------:R-:W-:-:S02]  /*24070*/  @!P0 LEA R4, P5, R11, R43, 0x2 ;  /* 0x0000002b0b048211 */ /* 0x000fc400078a10ff */
[----:B------:R-:W-:Y:S01]  /*24080*/  ISETP.GE.AND P2, PT, R46, UR4, PT ;  /* 0x000000042e007c0c */ /* 0x000fe2000bf46270 */
[----:B------:R-:W5:Y:S01]  /*24090*/  LDL R13, [R1+0x74] ;  /* 0x00007400010d7983 */ /* 0x000f620000100800 */
[-C--:B------:R-:W-:Y:S01]  /*240a0*/  @!P0 LEA.HI.X R5, R11, R42.reuse, R112, 0x2, P5 ;  /* 0x0000002a0b058211 */ /* 0x080fe200028f1470 */
[----:B------:R-:W-:Y:S01]  /*240b0*/  @!P0 IMAD.MOV.U32 R11, RZ, RZ, R10 ;  /* 0x000000ffff0b8224 */ /* 0x000fe200078e000a */
[C---:B------:R-:W-:Y:S01]  /*240c0*/  @!P1 LEA R2, P3, R36.reuse, R43, 0x2 ;  /* 0x0000002b24029211 */ /* 0x040fe200078610ff */
[----:B------:R-:W-:Y:S02]  /*240d0*/  @!P0 IMAD.MOV.U32 R10, RZ, RZ, R8 ;  /* 0x000000ffff0a8224 */ /* 0x000fe400078e0008 */
[----:B------:R-:W5:Y:S01]  /*240e0*/  LDL R8, [R1+0xe8] ;  /* 0x0000e80001087983 */ /* 0x000f620000100800 */
[----:B------:R-:W-:-:S03]  /*240f0*/  @!P1 LEA.HI.X R3, R36, R42, R111, 0x2, P3 ;  /* 0x0000002a24039211 */ /* 0x000fc600018f146f */
[----:B------:R0:W-:Y:S02]  /*24100*/  @!P0 ST.E.64 desc[UR50][R4.64], R10 ;  /* 0x0000000a04008985 */ /* 0x0001e4000c101b32 */
[C---:B------:R-:W-:Y:S02]  /*24110*/  @!P2 LEA R6, P3, R46.reuse, R43, 0x2 ;  /* 0x0000002b2e06a211 */ /* 0x040fe400078610ff */
[----:B------:R-:W5:Y:S02]  /*24120*/  LDL R36, [R1+0x7c] ;  /* 0x00007c0001247983 */ /* 0x000f640000100800 */
[----:B------:R-:W-:Y:S02]  /*24130*/  @!P2 LEA.HI.X R7, R46, R42, R110, 0x2, P3 ;  /* 0x0000002a2e07a211 */ /* 0x000fe400018f146e */
[----:B------:R-:W5:Y:S01]  /*24140*/  LDL R46, [R1+0xe4] ;  /* 0x0000e400012e7983 */ /* 0x000f620000100800 */
[----:B0-----:R-:W-:-:S03]  /*24150*/  @!P1 IMAD.MOV.U32 R4, RZ, RZ, R9 ;  /* 0x000000ffff049224 */ /* 0x001fc600078e0009 */
[----:B------:R-:W5:Y:S01]  /*24160*/  LDL R11, [R1+0x70] ;  /* 0x00007000010b7983 */ /* 0x000f620000100800 */
[----:B------:R-:W-:-:S03]  /*24170*/  @!P1 IMAD.MOV.U32 R5, RZ, RZ, R20 ;  /* 0x000000ffff059224 */ /* 0x000fc600078e0014 */
[----:B------:R-:W5:Y:S04]  /*24180*/  LDL R20, [R1+0xd8] ;  /* 0x0000d80001147983 */ /* 0x000f680000100800 */
[----:B------:R0:W-:Y:S04]  /*24190*/  @!P1 ST.E.64 desc[UR50][R2.64], R4 ;  /* 0x0000000402009985 */ /* 0x0001e8000c101b32 */
[----:B------:R-:W5:Y:S01]  /*241a0*/  LDL R10, [R1+0xcc] ;  /* 0x0000cc00010a7983 */ /* 0x000f620000100800 */
[----:B0-----:R-:W-:Y:S01]  /*241b0*/  @!P4 LEA R2, P5, R0, R43, 0x2 ;  /* 0x0000002b0002c211 */ /* 0x001fe200078a10ff */
[----:B------:R-:W-:-:S02]  /*241c0*/  @!P2 IMAD.MOV.U32 R4, RZ, RZ, R21 ;  /* 0x000000ffff04a224 */ /* 0x000fc400078e0015 */
[----:B------:R-:W5:Y:S01]  /*241d0*/  LDL R21, [R1+0xdc] ;  /* 0x0000dc0001157983 */ /* 0x000f620000100800 */
[----:B------:R-:W-:Y:S01]  /*241e0*/  @!P2 MOV R5, R25 ;  /* 0x000000190005a202 */ /* 0x000fe20000000f00 */
[----:B------:R-:W-:-:S04]  /*241f0*/  @!P4 IMAD.MOV.U32 R25, RZ, RZ, R26 ;  /* 0x000000ffff19c224 */ /* 0x000fc800078e001a */
[----:B------:R-:W-:Y:S01]  /*24200*/  @!P2 ST.E.64 desc[UR50][R6.64], R4 ;  /* 0x000000040600a985 */ /* 0x000fe2000c101b32 */
[----:B--2---:R-:W-:Y:S02]  /*24210*/  ISETP.GE.AND P1, PT, R78, UR4, PT ;  /* 0x000000044e007c0c */ /* 0x004fe4000bf26270 */
[----:B---3--:R-:W-:Y:S02]  /*24220*/  @!P4 LEA.HI.X R3, R0, R42, R44, 0x2, P5 ;  /* 0x0000002a0003c211 */ /* 0x008fe400028f142c */
[----:B------:R-:W2:Y:S04]  /*24230*/  LDL R44, [R1+0xe0] ;  /* 0x0000e000012c7983 */ /* 0x000ea80000100800 */
[----:B------:R-:W3:Y:S04]  /*24240*/  LDL R0, [R1+0x6c] ;  /* 0x00006c0001007983 */ /* 0x000ee80000100800 */
[----:B------:R0:W-:Y:S02]  /*24250*/  @!P4 ST.E.64 desc[UR50][R2.64], R24 ;  /* 0x000000180200c985 */ /* 0x0001e4000c101b32 */
[----:B0-----:R-:W-:-:S04]  /*24260*/  @!P1 LEA R2, P5, R78, R43, 0x2 ;  /* 0x0000002b4e029211 */ /* 0x001fc800078a10ff */
[----:B----4-:R-:W-:Y:S02]  /*24270*/  @!P1 LEA.HI.X R3, R78, R42, R12, 0x2, P5 ;  /* 0x0000002a4e039211 */ /* 0x010fe400028f140c */
[----:B------:R-:W4:Y:S01]  /*24280*/  LDL R12, [R1+0xd0] ;  /* 0x0000d000010c7983 */ /* 0x000f220000100800 */
[----:B------:R-:W-:Y:S02]  /*24290*/  ISETP.GE.AND P0, PT, R79, UR4, PT ;  /* 0x000000044f007c0c */ /* 0x000fe4000bf06270 */
[----:B------:R-:W-:Y:S02]  /*242a0*/  ISETP.GE.AND P2, PT, R47, UR4, PT ;  /* 0x000000042f007c0c */ /* 0x000fe4000bf46270 */
[----:B-----5:R-:W-:-:S09]  /*242b0*/  ISETP.GE.AND P4, PT, R45, UR4, PT ;  /* 0x000000042d007c0c */ /* 0x020fd2000bf86270 */
[C---:B------:R-:W-:Y:S01]  /*242c0*/  @!P0 LEA R4, P3, R79.reuse, R43, 0x2 ;  /* 0x0000002b4f048211 */ /* 0x040fe200078610ff */
[----:B------:R-:W-:Y:S02]  /*242d0*/  @!P0 IMAD.MOV.U32 R6, RZ, RZ, R27 ;  /* 0x000000ffff068224 */ /* 0x000fe400078e001b */
[----:B------:R-:W-:Y:S01]  /*242e0*/  @!P0 IMAD.MOV.U32 R7, RZ, RZ, R29 ;  /* 0x000000ffff078224 */ /* 0x000fe200078e001d */
[----:B------:R-:W-:Y:S01]  /*242f0*/  @!P0 LEA.HI.X R5, R79, R42, R109, 0x2, P3 ;  /* 0x0000002a4f058211 */ /* 0x000fe200018f146d */
[----:B------:R-:W-:Y:S01]  /*24300*/  @!P1 IMAD.MOV.U32 R29, RZ, RZ, R30 ;  /* 0x000000ffff1d9224 */ /* 0x000fe200078e001e */
[----:B------:R-:W-:-:S03]  /*24310*/  ISETP.GE.AND P3, PT, R37, UR4, PT ;  /* 0x0000000425007c0c */ /* 0x000fc6000bf66270 */
[----:B------:R0:W-:Y:S04]  /*24320*/  @!P0 ST.E.64 desc[UR50][R4.64], R6 ;  /* 0x0000000604008985 */ /* 0x0001e8000c101b32 */
[----:B------:R1:W-:Y:S01]  /*24330*/  @!P1 ST.E.64 desc[UR50][R2.64], R28 ;  /* 0x0000001c02009985 */ /* 0x0003e2000c101b32 */
[----:B0-----:R-:W-:-:S04]  /*24340*/  @!P2 LEA R4, P0, R47, R43, 0x2 ;  /* 0x0000002b2f04a211 */ /* 0x001fc800078010ff */
[-C--:B------:R-:W-:Y:S02]  /*24350*/  @!P2 LEA.HI.X R5, R47, R42.reuse, R8, 0x2, P0 ;  /* 0x0000002a2f05a211 */ /* 0x080fe400000f1408 */
[C---:B-1----:R-:W-:Y:S02]  /*24360*/  @!P4 LEA R2, P1, R45.reuse, R43, 0x2 ;  /* 0x0000002b2d02c211 */ /* 0x042fe400078210ff */
[----:B------:R-:W-:Y:S01]  /*24370*/  ISETP.GE.AND P0, PT, R36, UR4, PT ;  /* 0x0000000424007c0c */ /* 0x000fe2000bf06270 */
[----:B------:R-:W-:Y:S01]  /*24380*/  @!P2 IMAD.MOV.U32 R6, RZ, RZ, R31 ;  /* 0x000000ffff06a224 */ /* 0x000fe200078e001f */
[----:B------:R-:W-:Y:S01]  /*24390*/  @!P2 MOV R7, R33 ;  /* 0x000000210007a202 */ /* 0x000fe20000000f00 */
[----:B------:R-:W-:Y:S01]  /*243a0*/  @!P4 IMAD.MOV.U32 R33, RZ, RZ, R34 ;  /* 0x000000ffff21c224 */ /* 0x000fe200078e0022 */
[----:B------:R-:W-:Y:S02]  /*243b0*/  @!P4 LEA.HI.X R3, R45, R42, R46, 0x2, P1 ;  /* 0x0000002a2d03c211 */ /* 0x000fe400008f142e */
[----:B------:R-:W-:Y:S01]  /*243c0*/  ISETP.GE.AND P1, PT, R15, UR4, PT ;  /* 0x000000040f007c0c */ /* 0x000fe2000bf26270 */
[----:B------:R0:W-:Y:S01]  /*243d0*/  @!P2 ST.E.64 desc[UR50][R4.64], R6 ;  /* 0x000000060400a985 */ /* 0x0001e2000c101b32 */
[----:B------:R-:W-:-:S03]  /*243e0*/  @!P3 LEA R8, P5, R37, R43, 0x2 ;  /* 0x0000002b2508b211 */ /* 0x000fc600078a10ff */
[----:B------:R1:W-:Y:S01]  /*243f0*/  @!P4 ST.E.64 desc[UR50][R2.64], R32 ;  /* 0x000000200200c985 */ /* 0x0003e2000c101b32 */
[----:B------:R-:W-:Y:S02]  /*24400*/  ISETP.GE.AND P4, PT, R13, UR4, PT ;  /* 0x000000040d007c0c */ /* 0x000fe4000bf86270 */
[C---:B0-----:R-:W-:Y:S01]  /*24410*/  @!P0 LEA R4, P2, R36.reuse, R43, 0x2 ;  /* 0x0000002b24048211 */ /* 0x041fe200078410ff */
[----:B-1----:R-:W-:Y:S02]  /*24420*/  @!P3 IMAD.MOV.U32 R2, RZ, RZ, R35 ;  /* 0x000000ffff02b224 */ /* 0x002fe400078e0023 */
[----:B------:R-:W-:Y:S01]  /*24430*/  @!P3 IMAD.MOV.U32 R3, RZ, RZ, R53 ;  /* 0x000000ffff03b224 */ /* 0x000fe200078e0035 */
[-C--:B------:R-:W-:Y:S01]  /*24440*/  @!P0 LEA.HI.X R5, R36, R42.reuse, R21, 0x2, P2 ;  /* 0x0000002a24058211 */ /* 0x080fe200010f1415 */
[----:B------:R-:W-:Y:S01]  /*24450*/  @!P0 IMAD.MOV.U32 R53, RZ, RZ, R54 ;  /* 0x000000ffff358224 */ /* 0x000fe200078e0036 */
[----:B--2---:R-:W-:Y:S02]  /*24460*/  @!P3 LEA.HI.X R9, R37, R42, R44, 0x2, P5 ;  /* 0x0000002a2509b211 */ /* 0x004fe400028f142c */
[----:B------:R-:W-:-:S03]  /*24470*/  ISETP.GE.AND P5, PT, R11, UR4, PT ;  /* 0x000000040b007c0c */ /* 0x000fc6000bfa6270 */
[----:B------:R0:W-:Y:S01]  /*24480*/  @!P3 ST.E.64 desc[UR50][R8.64], R2 ;  /* 0x000000020800b985 */ /* 0x0001e2000c101b32 */
[----:B---3--:R-:W-:-:S03]  /*24490*/  ISETP.GE.AND P3, PT, R0, UR4, PT ;  /* 0x0000000400007c0c */ /* 0x008fc6000bf66270 */
[----:B------:R1:W-:Y:S01]  /*244a0*/  @!P0 ST.E.64 desc[UR50][R4.64], R52 ;  /* 0x0000003404008985 */ /* 0x0003e2000c101b32 */
[-C--:B------:R-:W-:Y:S02]  /*244b0*/  @!P4 LEA R6, P0, R13, R43.reuse, 0x2 ;  /* 0x0000002b0d06c211 */ /* 0x080fe400078010ff */
[----:B0-----:R-:W-:-:S04]  /*244c0*/  @!P1 LEA R2, P2, R15, R43, 0x2 ;  /* 0x0000002b0f029211 */ /* 0x001fc800078410ff */
[-C--:B------:R-:W-:Y:S01]  /*244d0*/  @!P1 LEA.HI.X R3, R15, R42.reuse, R20, 0x2, P2 ;  /* 0x0000002a0f039211 */ /* 0x080fe200010f1414 */
[----:B-1----:R-:W-:Y:S01]  /*244e0*/  @!P1 IMAD.MOV.U32 R4, RZ, RZ, R55 ;  /* 0x000000ffff049224 */ /* 0x002fe200078e0037 */
[----:B------:R-:W-:Y:S01]  /*244f0*/  @!P1 MOV R5, R57 ;  /* 0x0000003900059202 */ /* 0x000fe20000000f00 */
[----:B------:R-:W-:Y:S01]  /*24500*/  @!P4 IMAD.MOV.U32 R57, RZ, RZ, R58 ;  /* 0x000000ffff39c224 */ /* 0x000fe200078e003a */
[----:B------:R-:W-:-:S03]  /*24510*/  @!P4 LEA.HI.X R7, R13, R42, R14, 0x2, P0 ;  /* 0x0000002a0d07c211 */ /* 0x000fc600000f140e */
[----:B------:R0:W-:Y:S04]  /*24520*/  @!P1 ST.E.64 desc[UR50][R2.64], R4 ;  /* 0x0000000402009985 */ /* 0x0001e8000c101b32 */
[----:B------:R1:W-:Y:S01]  /*24530*/  @!P4 ST.E.64 desc[UR50][R6.64], R56 ;  /* 0x000000380600c985 */ /* 0x0003e2000c101b32 */
[CC--:B0-----:R-:W-:Y:S02]  /*24540*/  @!P5 LEA R2, P1, R11.reuse, R43.reuse, 0x2 ;  /* 0x0000002b0b02d211 */ /* 0x0c1fe400078210ff */
[C---:B------:R-:W-:Y:S02]  /*24550*/  @!P3 LEA R4, P2, R0.reuse, R43, 0x2 ;  /* 0x0000002b0004b211 */ /* 0x040fe400078410ff */
[-C--:B----4-:R-:W-:Y:S01]  /*24560*/  @!P5 LEA.HI.X R3, R11, R42.reuse, R12, 0x2, P1 ;  /* 0x0000002a0b03d211 */ /* 0x090fe200008f140c */
[----:B-1----:R-:W-:Y:S01]  /*24570*/  @!P5 IMAD.MOV.U32 R6, RZ, RZ, R59 ;  /* 0x000000ffff06d224 */ /* 0x002fe200078e003b */
[----:B------:R-:W-:Y:S01]  /*24580*/  @!P3 LEA.HI.X R5, R0, R42, R10, 0x2, P2 ;  /* 0x0000002a0005b211 */ /* 0x000fe200010f140a */
[----:B------:R-:W-:-:S02]  /*24590*/  @!P5 IMAD.MOV.U32 R7, RZ, RZ, R61 ;  /* 0x000000ffff07d224 */ /* 0x000fc400078e003d */
[----:B------:R-:W-:-:S03]  /*245a0*/  @!P3 IMAD.MOV.U32 R61, RZ, RZ, R62 ;  /* 0x000000ffff3db224 */ /* 0x000fc600078e003e */
[----:B------:R3:W-:Y:S04]  /*245b0*/  @!P5 ST.E.64 desc[UR50][R2.64], R6 ;  /* 0x000000060200d985 */ /* 0x0007e8000c101b32 */
[----:B------:R3:W-:Y:S02]  /*245c0*/  @!P3 ST.E.64 desc[UR50][R4.64], R60 ;  /* 0x0000003c0400b985 */ /* 0x0007e4000c101b32 */
.L_x_620:
[----:B------:R-:W-:Y:S05]  /*245d0*/  BSYNC B1 ;  /* 0x0000000000017941 */ /* 0x000fea0003800000 */
.L_x_619:
[----:B------:R-:W-:-:S03]  /*245e0*/  UMOV UR4, 0xffffffff ;  /* 0xffffffff00047882 */ /* 0x000fc60000000000 */
[----:B------:R-:W-:Y:S05]  /*245f0*/  BRA.DIV UR4, `(.L_x_621) ;  /* 0x000000e6044c7947 */ /* 0x000fea000b800000 */
[----:B0-----:R-:W0:Y:S04]  /*24600*/  SHFL.IDX PT, R41, R41, 0x1, 0x1c1f ;  /* 0x003c1f0029297f89 */ /* 0x001e2800000e0000 */
[----:B------:R4:W0:Y:S02]  /*24610*/  SHFL.IDX PT, R14, R40, 0x1, 0x1c1f ;  /* 0x003c1f00280e7f89 */ /* 0x00082400000e0000 */
.L_x_943:
[----:B------:R-:W-:-:S13]  /*24620*/  ISETP.GE.AND P0, PT, R39, R38, PT ;  /* 0x000000262700720c */ /* 0x000fda0003f06270 */
[----:B------:R-:W-:Y:S05]  /*24630*/  @P0 BRA `(.L_x_617) ;  /* 0x0000001c00280947 */ /* 0x000fea0003800000 */
[----:B--2---:R-:W2:Y:S01]  /*24640*/  LDL R43, [R1+0x68] ;  /* 0x00006800012b7983 */ /* 0x004ea20000100800 */
[----:B------:R-:W-:-:S03]  /*24650*/  ULDC UR4, c[0x0][0xac8] ;  /* 0x0002b20000047ab9 */ /* 0x000fc60000000800 */
[----:B------:R-:W5:Y:S04]  /*24660*/  LDL R55, [R1+0xc4] ;  /* 0x0000c40001377983 */ /* 0x000f680000100800 */
[----:B----4-:R-:W4:Y:S04]  /*24670*/  LDL R40, [R1+0x124] ;  /* 0x0001240001287983 */ /* 0x010f280000100800 */
[----:B---3--:R-:W3:Y:S04]  /*24680*/  LDL R6, [R1+0xfc] ;  /* 0x0000fc0001067983 */ /* 0x008ee80000100800 */
[----:B------:R-:W3:Y:S04]  /*24690*/  LDL R36, [R1+0x120] ;  /* 0x0001200001247983 */ /* 0x000ee80000100800 */
        /* <DEDUP_REMOVED lines=13> */
[----:B-1----:R-:W3:Y:S04]  /*24770*/  LDL R42, [R1+0xa4] ;  /* 0x0000a400012a7983 */ /* 0x002ee80000100800 */
        /* <DEDUP_REMOVED lines=19> */
[----:B------:R-:W3:Y:S01]  /*248b0*/  LDL R0, [R1+0x6c] ;  /* 0x00006c0001007983 */ /* 0x000ee20000100800 */
[----:B--2---:R-:W-:-:S02]  /*248c0*/  ISETP.GE.AND P3, PT, R43, UR4, PT ;  /* 0x000000042b007c0c */ /* 0x004fc4000bf66270 */
[----:B-----5:R-:W-:Y:S01]  /*248d0*/  ISETP.GE.AND P0, PT, R55, UR4, PT ;  /* 0x0000000437007c0c */ /* 0x020fe2000bf06270 */
[----:B----4-:R-:W-:-:S10]  /*248e0*/  IMAD.MOV.U32 R60, RZ, RZ, R40 ;  /* 0x000000ffff3c7224 */ /* 0x010fd400078e0028 */
[----:B0-----:R-:W-:Y:S01]  /*248f0*/  @!P3 MOV R3, R41 ;  /* 0x000000290003b202 */ /* 0x001fe20000000f00 */
[----:B------:R-:W-:Y:S02]  /*24900*/  @!P3 IMAD.MOV.U32 R2, RZ, RZ, R14 ;  /* 0x000000ffff02b224 */ /* 0x000fe400078e000e */
[----:B---3--:R-:W-:Y:S01]  /*24910*/  IMAD.MOV.U32 R40, RZ, RZ, R6 ;  /* 0x000000ffff287224 */ /* 0x008fe200078e0006 */
[----:B------:R-:W-:Y:S01]  /*24920*/  @!P0 LEA R6, P4, R55, R14, 0x2 ;  /* 0x0000000e37068211 */ /* 0x000fe200078810ff */
[----:B------:R-:W-:Y:S01]  /*24930*/  @!P3 IMAD.WIDE R2, R43, 0x4, R2 ;  /* 0x000000042b02b825 */ /* 0x000fe200078e0202 */
[----:B------:R-:W-:-:S03]  /*24940*/  MOV R43, R5 ;  /* 0x00000005002b7202 */ /* 0x000fc60000000f00 */
[----:B------:R-:W-:Y:S02]  /*24950*/  IMAD.MOV.U32 R53, RZ, RZ, R36 ;  /* 0x000000ffff357224 */ /* 0x000fe400078e0024 */
[----:B------:R-:W-:Y:S01]  /*24960*/  IMAD.MOV.U32 R47, RZ, RZ, R32 ;  /* 0x000000ffff2f7224 */ /* 0x000fe200078e0020 */
[----:B------:R-:W2:Y:S01]  /*24970*/  LDL R36, [R1+0x110] ;  /* 0x0001100001247983 */ /* 0x000ea20000100800 */
[----:B------:R-:W-:Y:S01]  /*24980*/  MOV R45, R27 ;  /* 0x0000001b002d7202 */ /* 0x000fe20000000f00 */
[----:B------:R-:W-:Y:S02]  /*24990*/  IMAD.MOV.U32 R27, RZ, RZ, R13 ;  /* 0x000000ffff1b7224 */ /* 0x000fe400078e000d */
[----:B------:R-:W-:Y:S01]  /*249a0*/  IMAD.MOV.U32 R13, RZ, RZ, R7 ;  /* 0x000000ffff0d7224 */ /* 0x000fe200078e0007 */
[----:B------:R-:W-:Y:S01]  /*249b0*/  @!P0 LEA.HI.X R7, R55, R41, R60, 0x2, P4 ;  /* 0x0000002937078211 */ /* 0x000fe200020f143c */
[----:B------:R-:W-:Y:S02]  /*249c0*/  IMAD.MOV.U32 R55, RZ, RZ, R47 ;  /* 0x000000ffff377224 */ /* 0x000fe400078e002f */
[----:B------:R-:W-:-:S02]  /*249d0*/  IMAD.MOV.U32 R47, RZ, RZ, R43 ;  /* 0x000000ffff2f7224 */ /* 0x000fc400078e002b */
[----:B------:R-:W-:Y:S02]  /*249e0*/  IMAD.MOV.U32 R43, RZ, RZ, R34 ;  /* 0x000000ffff2b7224 */ /* 0x000fe400078e0022 */
[----:B------:R-:W-:Y:S02]  /*249f0*/  IMAD.MOV.U32 R34, RZ, RZ, R31 ;  /* 0x000000ffff227224 */ /* 0x000fe400078e001f */
[----:B------:R-:W3:Y:S01]  /*24a00*/  LDL R31, [R1+0x100] ;  /* 0x00010000011f7983 */ /* 0x000ee20000100800 */
[----:B------:R-:W-:Y:S01]  /*24a10*/  ISETP.GE.AND P1, PT, R59, UR4, PT ;  /* 0x000000043b007c0c */ /* 0x000fe2000bf26270 */
[----:B------:R-:W-:Y:S02]  /*24a20*/  @!P3 IMAD.MOV.U32 R5, RZ, RZ, R65 ;  /* 0x000000ffff05b224 */ /* 0x000fe400078e0041 */
[----:B------:R-:W-:Y:S02]  /*24a30*/  IMAD.MOV.U32 R32, RZ, RZ, R25 ;  /* 0x000000ffff207224 */ /* 0x000fe400078e0019 */
[----:B------:R-:W-:-:S02]  /*24a40*/  IMAD.MOV.U32 R25, RZ, RZ, R4 ;  /* 0x000000ffff197224 */ /* 0x000fc400078e0004 */
[----:B------:R-:W-:Y:S02]  /*24a50*/  @!P3 IMAD.MOV.U32 R4, RZ, RZ, R63 ;  /* 0x000000ffff04b224 */ /* 0x000fe400078e003f */
[----:B------:R-:W-:Y:S01]  /*24a60*/  IMAD.MOV.U32 R60, RZ, RZ, R53 ;  /* 0x000000ffff3c7224 */ /* 0x000fe200078e0035 */
[----:B------:R-:W-:Y:S02]  /*24a70*/  MOV R53, R45 ;  /* 0x0000002d00357202 */ /* 0x000fe40000000f00 */
[----:B------:R0:W-:Y:S02]  /*24a80*/  @!P3 ST.E.64 desc[UR50][R2.64], R4 ;  /* 0x000000040200b985 */ /* 0x0001e4000c101b32 */
[----:B0-----:R-:W-:-:S04]  /*24a90*/  @!P1 LEA R2, P5, R59, R14, 0x2 ;  /* 0x0000000e3b029211 */ /* 0x001fc800078a10ff */
[----:B------:R-:W-:Y:S01]  /*24aa0*/  @!P1 LEA.HI.X R3, R59, R41, R60, 0x2, P5 ;  /* 0x000000293b039211 */ /* 0x000fe200028f143c */
[----:B------:R-:W-:Y:S02]  /*24ab0*/  IMAD.MOV.U32 R59, RZ, RZ, R55 ;  /* 0x000000ffff3b7224 */ /* 0x000fe400078e0037 */
[----:B------:R-:W-:Y:S02]  /*24ac0*/  IMAD.MOV.U32 R55, RZ, RZ, R53 ;  /* 0x000000ffff377224 */ /* 0x000fe400078e0035 */
[----:B------:R-:W-:Y:S02]  /*24ad0*/  IMAD.MOV.U32 R53, RZ, RZ, R47 ;  /* 0x000000ffff357224 */ /* 0x000fe400078e002f */
[----:B--2---:R-:W-:Y:S02]  /*24ae0*/  IMAD.MOV.U32 R45, RZ, RZ, R36 ;  /* 0x000000ffff2d7224 */ /* 0x004fe400078e0024 */
[----:B------:R-:W-:Y:S01]  /*24af0*/  IMAD.MOV.U32 R36, RZ, RZ, R33 ;  /* 0x000000ffff247224 */ /* 0x000fe200078e0021 */
[----:B------:R-:W-:Y:S01]  /*24b00*/  MOV R33, R29 ;  /* 0x0000001d00217202 */ /* 0x000fe20000000f00 */
[----:B------:R-:W-:Y:S01]  /*24b10*/  IMAD.MOV.U32 R47, RZ, RZ, R45 ;  /* 0x000000ffff2f7224 */ /* 0x000fe200078e002d */
[----:B------:R-:W-:Y:S01]  /*24b20*/  MOV R45, R43 ;  /* 0x0000002b002d7202 */ /* 0x000fe20000000f00 */
[----:B------:R-:W-:Y:S01]  /*24b30*/  IMAD.MOV.U32 R43, RZ, RZ, R36 ;  /* 0x000000ffff2b7224 */ /* 0x000fe200078e0024 */
[----:B------:R-:W-:Y:S01]  /*24b40*/  ISETP.GE.AND P2, PT, R58, UR4, PT ;  /* 0x000000043a007c0c */ /* 0x000fe2000bf46270 */
[----:B------:R-:W-:-:S02]  /*24b50*/  IMAD.MOV.U32 R36, RZ, RZ, R33 ;  /* 0x000000ffff247224 */ /* 0x000fc400078e0021 */
[----:B------:R-:W-:Y:S02]  /*24b60*/  @!P0 IMAD.MOV.U32 R65, RZ, RZ, R66 ;  /* 0x000000ffff418224 */ /* 0x000fe400078e0042 */
[----:B------:R-:W-:Y:S01]  /*24b70*/  IMAD.MOV.U32 R44, RZ, RZ, R42 ;  /* 0x000000ffff2c7224 */ /* 0x000fe200078e002a */
[----:B------:R-:W-:Y:S01]  /*24b80*/  ISETP.GE.AND P3, PT, R57, UR4, PT ;  /* 0x0000000439007c0c */ /* 0x000fe2000bf66270 */
[----:B------:R-:W-:Y:S01]  /*24b90*/  @!P1 IMAD.MOV.U32 R4, RZ, RZ, R67 ;  /* 0x000000ffff049224 */ /* 0x000fe200078e0043 */
[----:B------:R-:W2:Y:S01]  /*24ba0*/  LDL R29, [R1+0x80] ;  /* 0x00008000011d7983 */ /* 0x000ea20000100800 */
[----:B---3--:R-:W-:-:S03]  /*24bb0*/  IMAD.MOV.U32 R33, RZ, RZ, R31 ;  /* 0x000000ffff217224 */ /* 0x008fc600078e001f */
[----:B------:R-:W3:Y:S04]  /*24bc0*/  LDL R31, [R1+0xf4] ;  /* 0x0000f400011f7983 */ /* 0x000ee80000100800 */
[----:B------:R0:W-:Y:S01]  /*24bd0*/  @!P0 ST.E.64 desc[UR50][R6.64], R64 ;  /* 0x0000004006008985 */ /* 0x0001e2000c101b32 */
[----:B------:R-:W-:Y:S02]  /*24be0*/  IMAD.MOV.U32 R42, RZ, RZ, R37 ;  /* 0x000000ffff2a7224 */ /* 0x000fe400078e0025 */
[----:B------:R-:W-:Y:S02]  /*24bf0*/  IMAD.MOV.U32 R37, RZ, RZ, R24 ;  /* 0x000000ffff257224 */ /* 0x000fe400078e0018 */
[----:B------:R-:W4:Y:S01]  /*24c00*/  LDL R24, [R1+0x90] ;  /* 0x0000900001187983 */ /* 0x000f220000100800 */
[----:B0-----:R-:W-:-:S04]  /*24c10*/  @!P2 LEA R6, P4, R58, R14, 0x2 ;  /* 0x0000000e3a06a211 */ /* 0x001fc800078810ff */
[----:B------:R-:W-:Y:S02]  /*24c20*/  @!P2 LEA.HI.X R7, R58, R41, R59, 0x2, P4 ;  /* 0x000000293a07a211 */ /* 0x000fe400020f143b */
[----:B------:R-:W-:Y:S01]  /*24c30*/  MOV R58, R55 ;  /* 0x00000037003a7202 */ /* 0x000fe20000000f00 */
[----:B------:R-:W-:Y:S02]  /*24c40*/  IMAD.MOV.U32 R55, RZ, RZ, R53 ;  /* 0x000000ffff377224 */ /* 0x000fe400078e0035 */
[----:B------:R-:W-:Y:S02]  /*24c50*/  IMAD.MOV.U32 R53, RZ, RZ, R47 ;  /* 0x000000ffff357224 */ /* 0x000fe400078e002f */
[----:B------:R-:W-:Y:S02]  /*24c60*/  IMAD.MOV.U32 R47, RZ, RZ, R45 ;  /* 0x000000ffff2f7224 */ /* 0x000fe400078e002d */
[----:B------:R-:W-:Y:S02]  /*24c70*/  IMAD.MOV.U32 R45, RZ, RZ, R43 ;  /* 0x000000ffff2d7224 */ /* 0x000fe400078e002b */
[----:B------:R-:W-:Y:S01]  /*24c80*/  IMAD.MOV.U32 R43, RZ, RZ, R36 ;  /* 0x000000ffff2b7224 */ /* 0x000fe200078e0024 */
[----:B------:R-:W-:Y:S01]  /*24c90*/  MOV R36, R33 ;  /* 0x0000002100247202 */ /* 0x000fe20000000f00 */
[----:B------:R-:W-:-:S05]  /*24ca0*/  @!P1 IMAD.MOV.U32 R5, RZ, RZ, R69 ;  /* 0x000000ffff059224 */ /* 0x000fca00078e0045 */
[----:B------:R0:W-:Y:S02]  /*24cb0*/  @!P1 ST.E.64 desc[UR50][R2.64], R4 ;  /* 0x0000000402009985 */ /* 0x0001e4000c101b32 */
[----:B0-----:R-:W-:-:S04]  /*24cc0*/  @!P3 LEA R2, P5, R57, R14, 0x2 ;  /* 0x0000000e3902b211 */ /* 0x001fc800078a10ff */
[----:B------:R-:W-:Y:S02]  /*24cd0*/  @!P3 LEA.HI.X R3, R57, R41, R58, 0x2, P5 ;  /* 0x000000293903b211 */ /* 0x000fe400028f143a */
[----:B------:R-:W-:Y:S01]  /*24ce0*/  MOV R57, R55 ;  /* 0x0000003700397202 */ /* 0x000fe20000000f00 */
[----:B------:R-:W-:Y:S02]  /*24cf0*/  IMAD.MOV.U32 R55, RZ, RZ, R53 ;  /* 0x000000ffff377224 */ /* 0x000fe400078e0035 */
[----:B------:R-:W-:Y:S02]  /*24d00*/  IMAD.MOV.U32 R53, RZ, RZ, R47 ;  /* 0x000000ffff357224 */ /* 0x000fe400078e002f */
[----:B------:R-:W-:Y:S02]  /*24d10*/  IMAD.MOV.U32 R47, RZ, RZ, R43 ;  /* 0x000000ffff2f7224 */ /* 0x000fe400078e002b */
[----:B------:R-:W-:Y:S02]  /*24d20*/  IMAD.MOV.U32 R43, RZ, RZ, R36 ;  /* 0x000000ffff2b7224 */ /* 0x000fe400078e0024 */
[----:B---3--:R-:W-:-:S02]  /*24d30*/  IMAD.MOV.U32 R33, RZ, RZ, R31 ;  /* 0x000000ffff217224 */ /* 0x008fc400078e001f */
[----:B------:R-:W-:Y:S02]  /*24d40*/  IMAD.MOV.U32 R31, RZ, RZ, R21 ;  /* 0x000000ffff1f7224 */ /* 0x000fe400078e0015 */
[----:B------:R-:W-:Y:S02]  /*24d50*/  IMAD.MOV.U32 R21, RZ, RZ, R12 ;  /* 0x000000ffff157224 */ /* 0x000fe400078e000c */
[----:B------:R-:W-:Y:S02]  /*24d60*/  IMAD.MOV.U32 R12, RZ, RZ, R8 ;  /* 0x000000ffff0c7224 */ /* 0x000fe400078e0008 */
[----:B------:R-:W3:Y:S01]  /*24d70*/  LDL R8, [R1+0xe0] ;  /* 0x0000e00001087983 */ /* 0x000ee20000100800 */
[----:B------:R-:W-:Y:S01]  /*24d80*/  IMAD.MOV.U32 R36, RZ, RZ, R33 ;  /* 0x000000ffff247224 */ /* 0x000fe200078e0021 */
[----:B------:R-:W-:Y:S02]  /*24d90*/  MOV R33, R21 ;  /* 0x0000001500217202 */ /* 0x000fe40000000f00 */
[----:B------:R-:W5:Y:S01]  /*24da0*/  LDL R21, [R1+0x74] ;  /* 0x0000740001157983 */ /* 0x000f620000100800 */
[----:B------:R-:W-:Y:S01]  /*24db0*/  ISETP.GE.AND P0, PT, R56, UR4, PT ;  /* 0x0000000438007c0c */ /* 0x000fe2000bf06270 */
[----:B------:R-:W-:Y:S01]  /*24dc0*/  @!P2 IMAD.MOV.U32 R69, RZ, RZ, R70 ;  /* 0x000000ffff45a224 */ /* 0x000fe200078e0046 */
[----:B------:R-:W-:Y:S01]  /*24dd0*/  ISETP.GE.AND P1, PT, R54, UR4, PT ;  /* 0x0000000436007c0c */ /* 0x000fe2000bf26270 */
[----:B------:R-:W-:-:S03]  /*24de0*/  @!P3 IMAD.MOV.U32 R4, RZ, RZ, R71 ;  /* 0x000000ffff04b224 */ /* 0x000fc600078e0047 */
[----:B------:R0:W-:Y:S01]  /*24df0*/  @!P2 ST.E.64 desc[UR50][R6.64], R68 ;  /* 0x000000440600a985 */ /* 0x0001e2000c101b32 */
[----:B------:R-:W-:Y:S01]  /*24e00*/  ISETP.GE.AND P2, PT, R52, UR4, PT ;  /* 0x0000000434007c0c */ /* 0x000fe2000bf46270 */
[----:B------:R-:W-:-:S05]  /*24e10*/  @!P3 IMAD.MOV.U32 R5, RZ, RZ, R73 ;  /* 0x000000ffff05b224 */ /* 0x000fca00078e0049 */
[----:B------:R1:W-:Y:S01]  /*24e20*/  @!P3 ST.E.64 desc[UR50][R2.64], R4 ;  /* 0x000000040200b985 */ /* 0x0003e2000c101b32 */
[----:B------:R-:W-:Y:S01]  /*24e30*/  @!P0 IMAD.MOV.U32 R73, RZ, RZ, R74 ;  /* 0x000000ffff498224 */ /* 0x000fe200078e004a */
[----:B------:R-:W-:Y:S02]  /*24e40*/  ISETP.GE.AND P3, PT, R46, UR4, PT ;  /* 0x000000042e007c0c */ /* 0x000fe4000bf66270 */
[----:B0-----:R-:W-:-:S04]  /*24e50*/  @!P0 LEA R6, P4, R56, R14, 0x2 ;  /* 0x0000000e38068211 */ /* 0x001fc800078810ff */
[-C--:B------:R-:W-:Y:S02]  /*24e60*/  @!P0 LEA.HI.X R7, R56, R41.reuse, R57, 0x2, P4 ;  /* 0x0000002938078211 */ /* 0x080fe400020f1439 */
[C---:B-1----:R-:W-:Y:S01]  /*24e70*/  @!P1 LEA R2, P5, R54.reuse, R14, 0x2 ;  /* 0x0000000e36029211 */ /* 0x042fe200078a10ff */
[----:B------:R-:W-:Y:S02]  /*24e80*/  @!P1 IMAD.MOV.U32 R4, RZ, RZ, R75 ;  /* 0x000000ffff049224 */ /* 0x000fe400078e004b */
[----:B------:R0:W-:Y:S01]  /*24e90*/  @!P0 ST.E.64 desc[UR50][R6.64], R72 ;  /* 0x0000004806008985 */ /* 0x0001e2000c101b32 */
[----:B------:R-:W-:Y:S01]  /*24ea0*/  @!P1 IMAD.MOV.U32 R5, RZ, RZ, R77 ;  /* 0x000000ffff059224 */ /* 0x000fe200078e004d */
[----:B------:R-:W-:Y:S02]  /*24eb0*/  @!P1 LEA.HI.X R3, R54, R41, R55, 0x2, P5 ;  /* 0x0000002936039211 */ /* 0x000fe400028f1437 */
[----:B------:R-:W-:Y:S02]  /*24ec0*/  ISETP.GE.AND P0, PT, R44, UR4, PT ;  /* 0x000000042c007c0c */ /* 0x000fe4000bf06270 */
[----:B------:R-:W-:Y:S01]  /*24ed0*/  @!P2 MOV R77, R80 ;  /* 0x00000050004da202 */ /* 0x000fe20000000f00 */
[----:B------:R1:W-:Y:S01]  /*24ee0*/  @!P1 ST.E.64 desc[UR50][R2.64], R4 ;  /* 0x0000000402009985 */ /* 0x0003e2000c101b32 */
[----:B------:R-:W-:-:S02]  /*24ef0*/  ISETP.GE.AND P1, PT, R42, UR4, PT ;  /* 0x000000042a007c0c */ /* 0x000fc4000bf26270 */
[----:B0-----:R-:W-:-:S04]  /*24f00*/  @!P2 LEA R6, P4, R52, R14, 0x2 ;  /* 0x0000000e3406a211 */ /* 0x001fc800078810ff */
[----:B------:R-:W-:Y:S02]  /*24f10*/  @!P2 LEA.HI.X R7, R52, R41, R53, 0x2, P4 ;  /* 0x000000293407a211 */ /* 0x000fe400020f1435 */
[----:B-1----:R-:W-:-:S03]  /*24f20*/  @!P3 LEA R2, P5, R46, R14, 0x2 ;  /* 0x0000000e2e02b211 */ /* 0x002fc600078a10ff */
[----:B------:R0:W-:Y:S01]  /*24f30*/  @!P2 ST.E.64 desc[UR50][R6.64], R76 ;  /* 0x0000004c0600a985 */ /* 0x0001e2000c101b32 */
[----:B------:R-:W-:Y:S01]  /*24f40*/  ISETP.GE.AND P2, PT, R37, UR4, PT ;  /* 0x0000000425007c0c */ /* 0x000fe2000bf46270 */
[----:B------:R-:W-:Y:S01]  /*24f50*/  @!P3 IMAD.MOV.U32 R4, RZ, RZ, R81 ;  /* 0x000000ffff04b224 */ /* 0x000fe200078e0051 */
[----:B------:R-:W-:Y:S01]  /*24f60*/  @!P3 LEA.HI.X R3, R46, R41, R47, 0x2, P5 ;  /* 0x000000292e03b211 */ /* 0x000fe200028f142f */
[----:B------:R-:W-:Y:S01]  /*24f70*/  @!P3 IMAD.MOV.U32 R5, RZ, RZ, R83 ;  /* 0x000000ffff05b224 */ /* 0x000fe200078e0053 */
[----:B------:R-:W-:Y:S01]  /*24f80*/  ISETP.GE.AND P4, PT, R32, UR4, PT ;  /* 0x0000000420007c0c */ /* 0x000fe2000bf86270 */
[----:B------:R-:W-:-:S03]  /*24f90*/  @!P0 IMAD.MOV.U32 R83, RZ, RZ, R84 ;  /* 0x000000ffff538224 */ /* 0x000fc600078e0054 */
[----:B------:R1:W-:Y:S01]  /*24fa0*/  @!P3 ST.E.64 desc[UR50][R2.64], R4 ;  /* 0x000000040200b985 */ /* 0x0003e2000c101b32 */
[----:B0-----:R-:W-:-:S04]  /*24fb0*/  @!P0 LEA R6, P5, R44, R14, 0x2 ;  /* 0x0000000e2c068211 */ /* 0x001fc800078a10ff */
[----:B------:R-:W-:Y:S02]  /*24fc0*/  @!P0 LEA.HI.X R7, R44, R41, R45, 0x2, P5 ;  /* 0x000000292c078211 */ /* 0x000fe400028f142d */
[----:B-1----:R-:W-:-:S03]  /*24fd0*/  @!P1 LEA R2, P3, R42, R14, 0x2 ;  /* 0x0000000e2a029211 */ /* 0x002fc600078610ff */
[----:B------:R0:W-:Y:S01]  /*24fe0*/  @!P0 ST.E.64 desc[UR50][R6.64], R82 ;  /* 0x0000005206008985 */ /* 0x0001e2000c101b32 */
[----:B------:R-:W-:Y:S01]  /*24ff0*/  @!P1 IMAD.MOV.U32 R4, RZ, RZ, R85 ;  /* 0x000000ffff049224 */ /* 0x000fe200078e0055 */
[----:B------:R-:W-:Y:S01]  /*25000*/  @!P1 LEA.HI.X R3, R42, R41, R43, 0x2, P3 ;  /* 0x000000292a039211 */ /* 0x000fe200018f142b */
[----:B------:R-:W-:Y:S01]  /*25010*/  @!P1 IMAD.MOV.U32 R5, RZ, RZ, R87 ;  /* 0x000000ffff059224 */ /* 0x000fe200078e0057 */
[----:B------:R-:W-:Y:S02]  /*25020*/  ISETP.GE.AND P0, PT, R35, UR4, PT ;  /* 0x0000000423007c0c */ /* 0x000fe4000bf06270 */
[----:B------:R-:W-:Y:S02]  /*25030*/  @!P2 MOV R87, R88 ;  /* 0x000000580057a202 */ /* 0x000fe40000000f00 */
[----:B------:R1:W-:Y:S01]  /*25040*/  @!P1 ST.E.64 desc[UR50][R2.64], R4 ;  /* 0x0000000402009985 */ /* 0x0003e2000c101b32 */
[----:B0-----:R-:W-:Y:S02]  /*25050*/  @!P2 LEA R6, P3, R37, R14, 0x2 ;  /* 0x0000000e2506a211 */ /* 0x001fe400078610ff */
[----:B----4-:R-:W-:-:S02]  /*25060*/  ISETP.GE.AND P1, PT, R24, UR4, PT ;  /* 0x0000000418007c0c */ /* 0x010fc4000bf26270 */
[----:B------:R-:W-:Y:S02]  /*25070*/  @!P2 LEA.HI.X R7, R37, R41, R40, 0x2, P3 ;  /* 0x000000292507a211 */ /* 0x000fe400018f1428 */
[----:B-1----:R-:W-:-:S03]  /*25080*/  @!P4 LEA R2, P5, R32, R14, 0x2 ;  /* 0x0000000e2002c211 */ /* 0x002fc600078a10ff */
[----:B------:R0:W-:Y:S01]  /*25090*/  @!P2 ST.E.64 desc[UR50][R6.64], R86 ;  /* 0x000000560600a985 */ /* 0x0001e2000c101b32 */
[----:B------:R-:W-:Y:S02]  /*250a0*/  ISETP.GE.AND P2, PT, R12, UR4, PT ;  /* 0x000000040c007c0c */ /* 0x000fe4000bf46270 */
[----:B------:R-:W-:Y:S01]  /*250b0*/  @!P4 LEA.HI.X R3, R32, R41, R34, 0x2, P5 ;  /* 0x000000292003c211 */ /* 0x000fe200028f1422 */
[----:B------:R-:W-:Y:S02]  /*250c0*/  IMAD.MOV.U32 R34, RZ, RZ, R30 ;  /* 0x000000ffff227224 */ /* 0x000fe400078e001e */
[----:B------:R-:W-:Y:S01]  /*250d0*/  @!P1 LEA R4, P5, R24, R14, 0x2 ;  /* 0x0000000e18049211 */ /* 0x000fe200078a10ff */
[----:B------:R-:W-:Y:S02]  /*250e0*/  IMAD.MOV.U32 R32, RZ, RZ, R9 ;  /* 0x000000ffff207224 */ /* 0x000fe400078e0009 */
[----:B0-----:R-:W-:Y:S02]  /*250f0*/  @!P4 IMAD.MOV.U32 R6, RZ, RZ, R89 ;  /* 0x000000ffff06c224 */ /* 0x001fe400078e0059 */
[----:B------:R-:W-:Y:S01]  /*25100*/  @!P4 IMAD.MOV.U32 R7, RZ, RZ, R91 ;  /* 0x000000ffff07c224 */ /* 0x000fe200078e005b */
[----:B------:R-:W-:-:S04]  /*25110*/  @!P0 MOV R91, R92 ;  /* 0x0000005c005b8202 */ /* 0x000fc80000000f00 */
[----:B------:R0:W-:Y:S01]  /*25120*/  @!P4 ST.E.64 desc[UR50][R2.64], R6 ;  /* 0x000000060200c985 */ /* 0x0001e2000c101b32 */
[----:B------:R-:W-:Y:S02]  /*25130*/  ISETP.GE.AND P4, PT, R33, UR4, PT ;  /* 0x0000000421007c0c */ /* 0x000fe4000bf86270 */
[----:B------:R-:W-:Y:S01]  /*25140*/  @!P1 LEA.HI.X R5, R24, R41, R26, 0x2, P5 ;  /* 0x0000002918059211 */ /* 0x000fe200028f141a */
[----:B------:R-:W-:Y:S02]  /*25150*/  IMAD.MOV.U32 R26, RZ, RZ, R10 ;  /* 0x000000ffff1a7224 */ /* 0x000fe400078e000a */
[----:B------:R-:W-:Y:S02]  /*25160*/  IMAD.MOV.U32 R24, RZ, RZ, R11 ;  /* 0x000000ffff187224 */ /* 0x000fe400078e000b */
[----:B0-----:R-:W-:Y:S02]  /*25170*/  @!P1 IMAD.MOV.U32 R2, RZ, RZ, R93 ;  /* 0x000000ffff029224 */ /* 0x001fe400078e005d */
[----:B------:R-:W-:-:S02]  /*25180*/  @!P1 IMAD.MOV.U32 R3, RZ, RZ, R95 ;  /* 0x000000ffff039224 */ /* 0x000fc400078e005f */
[----:B------:R-:W-:Y:S02]  /*25190*/  @!P2 IMAD.MOV.U32 R95, RZ, RZ, R96 ;  /* 0x000000ffff5fa224 */ /* 0x000fe400078e0060 */
[----:B---3--:R-:W-:Y:S01]  /*251a0*/  IMAD.MOV.U32 R30, RZ, RZ, R8 ;  /* 0x000000ffff1e7224 */ /* 0x008fe200078e0008 */
[----:B------:R-:W-:-:S04]  /*251b0*/  @!P0 LEA R8, P3, R35, R14, 0x2 ;  /* 0x0000000e23088211 */ /* 0x000fc800078610ff */
[----:B------:R-:W-:Y:S02]  /*251c0*/  @!P0 LEA.HI.X R9, R35, R41, R36, 0x2, P3 ;  /* 0x0000002923098211 */ /* 0x000fe400018f1424 */
[----:B------:R-:W-:-:S03]  /*251d0*/  ISETP.GE.AND P3, PT, R31, UR4, PT ;  /* 0x000000041f007c0c */ /* 0x000fc6000bf66270 */
[----:B------:R-:W-:Y:S01]  /*251e0*/  @!P0 ST.E.64 desc[UR50][R8.64], R90 ;  /* 0x0000005a08008985 */ /* 0x000fe2000c101b32 */
[----:B------:R-:W-:-:S03]  /*251f0*/  @!P2 LEA R10, P0, R12, R14, 0x2 ;  /* 0x0000000e0c0aa211 */ /* 0x000fc600078010ff */
[----:B------:R0:W-:Y:S01]  /*25200*/  @!P1 ST.E.64 desc[UR50][R4.64], R2 ;  /* 0x0000000204009985 */ /* 0x0001e2000c101b32 */
[-C--:B------:R-:W-:Y:S02]  /*25210*/  @!P2 LEA.HI.X R11, R12, R41.reuse, R13, 0x2, P0 ;  /* 0x000000290c0ba211 */ /* 0x080fe400000f140d */
[-C--:B------:R-:W-:Y:S02]  /*25220*/  @!P4 LEA R6, P1, R33, R14.reuse, 0x2 ;  /* 0x0000000e2106c211 */ /* 0x080fe400078210ff */
[----:B--2---:R-:W-:Y:S02]  /*25230*/  ISETP.GE.AND P0, PT, R29, UR4, PT ;  /* 0x000000041d007c0c */ /* 0x004fe4000bf06270 */
[----:B------:R-:W-:Y:S02]  /*25240*/  @!P4 LEA.HI.X R7, R33, R41, R34, 0x2, P1 ;  /* 0x000000292107c211 */ /* 0x000fe400008f1422 */
[----:B------:R-:W-:Y:S02]  /*25250*/  ISETP.GE.AND P1, PT, R27, UR4, PT ;  /* 0x000000041b007c0c */ /* 0x000fe4000bf26270 */
[----:B------:R-:W-:-:S02]  /*25260*/  @!P3 LEA R12, P5, R31, R14, 0x2 ;  /* 0x0000000e1f0cb211 */ /* 0x000fc400078a10ff */
[----:B0-----:R-:W-:Y:S01]  /*25270*/  @!P4 MOV R2, R97 ;  /* 0x000000610002c202 */ /* 0x001fe20000000f00 */
[----:B------:R-:W-:Y:S01]  /*25280*/  @!P4 IMAD.MOV.U32 R3, RZ, RZ, R99 ;  /* 0x000000ffff03c224 */ /* 0x000fe200078e0063 */
[----:B------:R-:W-:Y:S01]  /*25290*/  @!P3 LEA.HI.X R13, R31, R41, R32, 0x2, P5 ;  /* 0x000000291f0db211 */ /* 0x000fe200028f1420 */
[----:B------:R-:W-:Y:S01]  /*252a0*/  @!P3 IMAD.MOV.U32 R99, RZ, RZ, R100 ;  /* 0x000000ffff63b224 */ /* 0x000fe200078e0064 */
[----:B------:R-:W-:Y:S01]  /*252b0*/  @!P2 ST.E.64 desc[UR50][R10.64], R94 ;  /* 0x0000005e0a00a985 */ /* 0x000fe2000c101b32 */
[----:B------:R-:W-:-:S03]  /*252c0*/  @!P0 LEA R4, P2, R29, R14, 0x2 ;  /* 0x0000000e1d048211 */ /* 0x000fc600078410ff */
[----:B------:R0:W-:Y:S01]  /*252d0*/  @!P4 ST.E.64 desc[UR50][R6.64], R2 ;  /* 0x000000020600c985 */ /* 0x0001e2000c101b32 */
[----:B------:R-:W-:Y:S02]  /*252e0*/  ISETP.GE.AND P4, PT, R25, UR4, PT ;  /* 0x0000000419007c0c */ /* 0x000fe4000bf86270 */
[----:B-----5:R-:W-:Y:S01]  /*252f0*/  ISETP.GE.AND P5, PT, R21, UR4, PT ;  /* 0x0000000415007c0c */ /* 0x020fe2000bfa6270 */
[----:B------:R1:W-:Y:S01]  /*25300*/  @!P3 ST.E.64 desc[UR50][R12.64], R98 ;  /* 0x000000620c00b985 */ /* 0x0003e2000c101b32 */
[----:B------:R-:W-:Y:S02]  /*25310*/  ISETP.GE.AND P3, PT, R15, UR4, PT ;  /* 0x000000040f007c0c */ /* 0x000fe4000bf66270 */
[----:B------:R-:W-:Y:S02]  /*25320*/  @!P0 LEA.HI.X R5, R29, R41, R30, 0x2, P2 ;  /* 0x000000291d058211 */ /* 0x000fe400010f141e */
[----:B------:R-:W-:-:S04]  /*25330*/  @!P1 LEA R8, P2, R27, R14, 0x2 ;  /* 0x0000000e1b089211 */ /* 0x000fc800078410ff */
[----:B------:R-:W-:Y:S01]  /*25340*/  @!P1 LEA.HI.X R9, R27, R41, R28, 0x2, P2 ;  /* 0x000000291b099211 */ /* 0x000fe200010f141c */
[----:B0-----:R-:W-:Y:S02]  /*25350*/  @!P0 IMAD.MOV.U32 R2, RZ, RZ, R101 ;  /* 0x000000ffff028224 */ /* 0x001fe400078e0065 */
[----:B------:R-:W-:Y:S02]  /*25360*/  @!P0 IMAD.MOV.U32 R3, RZ, RZ, R103 ;  /* 0x000000ffff038224 */ /* 0x000fe400078e0067 */
[----:B------:R-:W-:-:S03]  /*25370*/  @!P1 IMAD.MOV.U32 R103, RZ, RZ, R104 ;  /* 0x000000ffff679224 */ /* 0x000fc600078e0068 */
[----:B------:R0:W-:Y:S01]  /*25380*/  @!P0 ST.E.64 desc[UR50][R4.64], R2 ;  /* 0x0000000204008985 */ /* 0x0001e2000c101b32 */
[----:B------:R-:W-:-:S03]  /*25390*/  @!P4 LEA R6, P0, R25, R14, 0x2 ;  /* 0x0000000e1906c211 */ /* 0x000fc600078010ff */
[----:B------:R2:W-:Y:S01]  /*253a0*/  @!P1 ST.E.64 desc[UR50][R8.64], R102 ;  /* 0x0000006608009985 */ /* 0x0005e2000c101b32 */
[-C--:B------:R-:W-:Y:S02]  /*253b0*/  @!P5 LEA R10, P1, R21, R14.reuse, 0x2 ;  /* 0x0000000e150ad211 */ /* 0x080fe400078210ff */
[----:B-1----:R-:W-:Y:S02]  /*253c0*/  @!P3 LEA R12, P2, R15, R14, 0x2 ;  /* 0x0000000e0f0cb211 */ /* 0x002fe400078410ff */
[-C--:B------:R-:W-:Y:S02]  /*253d0*/  @!P4 LEA.HI.X R7, R25, R41.reuse, R26, 0x2, P0 ;  /* 0x000000291907c211 */ /* 0x080fe400000f141a */
[----:B------:R-:W-:Y:S02]  /*253e0*/  @!P5 LEA.HI.X R11, R21, R41, R24, 0x2, P1 ;  /* 0x00000029150bd211 */ /* 0x000fe400008f1418 */
[----:B0-----:R-:W-:Y:S01]  /*253f0*/  @!P4 MOV R2, R105 ;  /* 0x000000690002c202 */ /* 0x001fe20000000f00 */
[----:B------:R-:W-:Y:S01]  /*25400*/  @!P4 IMAD.MOV.U32 R3, RZ, RZ, R107 ;  /* 0x000000ffff03c224 */ /* 0x000fe200078e006b */
[----:B------:R-:W-:Y:S01]  /*25410*/  @!P3 LEA.HI.X R13, R15, R41, R20, 0x2, P2 ;  /* 0x000000290f0db211 */ /* 0x000fe200010f1414 */
[----:B------:R-:W-:-:S03]  /*25420*/  @!P5 IMAD.MOV.U32 R107, RZ, RZ, R108 ;  /* 0x000000ffff6bd224 */ /* 0x000fc600078e006c */
[----:B------:R2:W-:Y:S04]  /*25430*/  @!P4 ST.E.64 desc[UR50][R6.64], R2 ;  /* 0x000000020600c985 */ /* 0x0005e8000c101b32 */
[----:B------:R2:W-:Y:S04]  /*25440*/  @!P5 ST.E.64 desc[UR50][R10.64], R106 ;  /* 0x0000006a0a00d985 */ /* 0x0005e8000c101b32 */
[----:B------:R2:W-:Y:S01]  /*25450*/  @!P3 ST.E.64 desc[UR50][R12.64], R48 ;  /* 0x000000300c00b985 */ /* 0x0005e2000c101b32 */
[----:B------:R-:W-:-:S13]  /*25460*/  ISETP.GE.AND P0, PT, R0, UR4, PT ;  /* 0x0000000400007c0c */ /* 0x000fda000bf06270 */
[----:B--2---:R-:W-:Y:S05]  /*25470*/  @P0 BRA `(.L_x_617) ;  /* 0x0000000c00980947 */ /* 0x004fea0003800000 */
[----:B------:R-:W2:Y:S01]  /*25480*/  LDL R20, [R1+0xcc] ;  /* 0x0000cc0001147983 */ /* 0x000ea20000100800 */
[----:B------:R-:W-:-:S04]  /*25490*/  LEA R14, P0, R0, R14, 0x2 ;  /* 0x0000000e000e7211 */ /* 0x000fc800078010ff */
[----:B--2---:R-:W-:-:S05]  /*254a0*/  LEA.HI.X R15, R0, R41, R20, 0x2, P0 ;  /* 0x00000029000f7211 */ /* 0x004fca00000f1414 */
[----:B------:R0:W-:Y:S01]  /*254b0*/  ST.E.64 desc[UR50][R14.64], R50 ;  /* 0x000000320e007985 */ /* 0x0001e2000c101b32 */
[----:B------:R-:W-:Y:S05]  /*254c0*/  BRA `(.L_x_617) ;  /* 0x0000000c00847947 */ /* 0x000fea0003800000 */
.L_x_603:
[----:B------:R-:W2:Y:S01]  /*254d0*/  LDL.LU R4, [R1+0x54] ;  /* 0x0000540001047983 */ /* 0x000ea20000300800 */
[----:B------:R-:W-:Y:S01]  /*254e0*/  ULDC.64 UR6, c[0x0][0xc08] ;  /* 0x0003020000067ab9 */ /* 0x000fe20000000a00 */
[----:B------:R-:W-:Y:S02]  /*254f0*/  ULDC.64 UR4, c[0x0][0xc00] ;  /* 0x0003000000047ab9 */ /* 0x000fe40000000a00 */
[----:B------:R-:W3:Y:S01]  /*25500*/  LDL.LU R0, [R1+0x58] ;  /* 0x0000580001007983 */ /* 0x000ee20000300800 */
[----:B------:R-:W-:Y:S01]  /*25510*/  ISETP.NE.U32.AND P1, PT, RZ, UR6, PT ;  /* 0x00000006ff007c0c */ /* 0x000fe2000bf25070 */
[----:B------:R-:W-:Y:S01]  /*25520*/  IMAD.MOV.U32 R15, RZ, RZ, RZ ;  /* 0x000000ffff0f7224 */ /* 0x000fe200078e00ff */
[----:B------:R-:W-:Y:S02]  /*25530*/  ISETP.NE.U32.AND P0, PT, RZ, UR4, PT ;  /* 0x00000004ff007c0c */ /* 0x000fe4000bf05070 */
[----:B------:R-:W-:Y:S02]  /*25540*/  ISETP.NE.AND.EX P1, PT, RZ, UR7, PT, P1 ;  /* 0x00000007ff007c0c */ /* 0x000fe4000bf25310 */
[----:B------:R-:W-:Y:S01]  /*25550*/  ISETP.NE.AND.EX P0, PT, RZ, UR5, PT, P0 ;  /* 0x00000005ff007c0c */ /* 0x000fe2000bf05300 */
[----:B------:R-:W1:Y:S01]  /*25560*/  S2R R28, SR_TID.X ;  /* 0x00000000001c7919 */ /* 0x000e620000002100 */
[----:B--2---:R-:W-:Y:S01]  /*25570*/  IADD3 R2, P2, R4, UR4, RZ ;  /* 0x0000000404027c10 */ /* 0x004fe2000ff5e0ff */
[----:B------:R-:W-:-:S03]  /*25580*/  ULDC UR4, c[0x0][0xa88] ;  /* 0x0002a20000047ab9 */ /* 0x000fc60000000800 */
[----:B---3--:R-:W-:-:S05]  /*25590*/  IADD3.X R3, R0, UR5, RZ, P2, !PT ;  /* 0x0000000500037c10 */ /* 0x008fca00097fe4ff */
[----:B------:R-:W-:Y:S01]  /*255a0*/  @P1 IADD3 R4, P2, R4, UR6, RZ ;  /* 0x0000000604041c10 */ /* 0x000fe2000ff5e0ff */
[----:B------:R-:W-:Y:S01]  /*255b0*/  IMAD.U32 R20, RZ, RZ, UR4 ;  /* 0x00000004ff147e24 */ /* 0x000fe2000f8e00ff */
[----:B------:R2:W5:Y:S02]  /*255c0*/  @P0 LDG.E R15, desc[UR50][R2.64] ;  /* 0x00000032020f0981 */ /* 0x000564000c1e1900 */
[----:B------:R-:W-:-:S05]  /*255d0*/  @P1 IADD3.X R5, R0, UR7, RZ, P2, !PT ;  /* 0x0000000700051c10 */ /* 0x000fca00097fe4ff */
[----:B------:R2:W5:Y:S01]  /*255e0*/  @P1 LDG.E R20, desc[UR50][R4.64] ;  /* 0x0000003204141981 */ /* 0x000562000c1e1900 */
[----:B-1----:R-:W-:Y:S01]  /*255f0*/  VIADD R0, R28, 0xffffff80 ;  /* 0xffffff801c007836 */ /* 0x002fe20000000000 */
[----:B------:R-:W-:-:S04]  /*25600*/  ISETP.GT.AND P2, PT, R162, 0x1, PT ;  /* 0x00000001a200780c */ /* 0x000fc80003f44270 */
[----:B------:R-:W-:Y:S01]  /*25610*/  ISETP.GT.AND P3, PT, R0, 0x7f, PT ;  /* 0x0000007f0000780c */ /* 0x000fe20003f64270 */
[----:B------:R-:W-:-:S12]  /*25620*/  @P1 BRA `(.L_x_622) ;  /* 0x0000000000101947 */ /* 0x000fd80003800000 */
[----:B------:R-:W-:Y:S05]  /*25630*/  @!P0 BRA `(.L_x_622) ;  /* 0x00000000000c8947 */ /* 0x000fea0003800000 */
[----:B--2---:R-:W2:Y:S04]  /*25640*/  LDG.E R5, desc[UR50][R2.64] ;  /* 0x0000003202057981 */ /* 0x004ea8000c1e1900 */
[----:B-----5:R-:W2:Y:S02]  /*25650*/  LDG.E R20, desc[UR50][R2.64+0x4] ;  /* 0x0000043202147981 */ /* 0x020ea4000c1e1900 */
[----:B--2---:R-:W-:-:S07]  /*25660*/  IADD3 R20, -R5, R20, RZ ;  /* 0x0000001405147210 */ /* 0x004fce0007ffe1ff */
.L_x_622:
[----:B--2---:R-:W2:Y:S04]  /*25670*/  LDL.LU R2, [R1+0x4c] ;  /* 0x00004c0001027983 */ /* 0x004ea80000300800 */
[----:B------:R-:W3:Y:S01]  /*25680*/  LDL.LU R0, [R1+0x5c] ;  /* 0x00005c0001007983 */ /* 0x000ee20000300800 */
[----:B------:R-:W-:Y:S01]  /*25690*/  BSSY B1, `(.L_x_623) ;  /* 0x0000038000017945 */ /* 0x000fe20003800000 */
[----:B-----5:R-:W-:Y:S02]  /*256a0*/  SHF.R.S32.HI R14, RZ, 0x1f, R15 ;  /* 0x0000001fff0e7819 */ /* 0x020fe4000001140f */
[----:B--2---:R-:W-:Y:S02]  /*256b0*/  SEL R25, R2, RZ, !P0 ;  /* 0x000000ff02197207 */ /* 0x004fe40004000000 */
[----:B---3--:R-:W-:Y:S01]  /*256c0*/  SEL R24, R0, RZ, !P0 ;  /* 0x000000ff00187207 */ /* 0x008fe20004000000 */
[----:B------:R-:W-:Y:S06]  /*256d0*/  @P3 BRA `(.L_x_624) ;  /* 0x0000000000cc3947 */ /* 0x000fec0003800000 */
[----:B------:R-:W2:Y:S01]  /*256e0*/  LDL R0, [R1+0x60] ;  /* 0x0000600001007983 */ /* 0x000ea20000100800 */
[----:B------:R-:W1:Y:S02]  /*256f0*/  LDC R29, c[0x0][0xbe8] ;  /* 0x0002fa00ff1d7b82 */ /* 0x000e640000000800 */
[----:B-1----:R-:W-:Y:S02]  /*25700*/  IMAD R2, R20, R29, RZ ;  /* 0x0000001d14027224 */ /* 0x002fe400078e02ff */
[----:B--2---:R-:W-:-:S04]  /*25710*/  IMAD R0, R0, 0x80, R28 ;  /* 0x0000008000007824 */ /* 0x004fc800078e021c */
[----:B------:R-:W-:-:S05]  /*25720*/  VIADD R27, R0, 0xffffff80 ;  /* 0xffffff80001b7836 */ /* 0x000fca0000000000 */
[----:B------:R-:W-:-:S13]  /*25730*/  ISETP.GE.AND P0, PT, R27, R2, PT ;  /* 0x000000021b00720c */ /* 0x000fda0003f06270 */
[----:B------:R-:W-:Y:S05]  /*25740*/  @P0 BRA `(.L_x_624) ;  /* 0x0000000000b00947 */ /* 0x000fea0003800000 */
[----:B------:R-:W2:Y:S01]  /*25750*/  LDL.LU R30, [R1+0x64] ;  /* 0x00006400011e7983 */ /* 0x000ea20000300800 */
[----:B------:R-:W-:Y:S01]  /*25760*/  IMAD.MOV.U32 R0, RZ, RZ, 0x9b8 ;  /* 0x000009b8ff007424 */ /* 0x000fe200078e00ff */
[----:B------:R-:W-:Y:S01]  /*25770*/  ISETP.GT.AND P3, PT, R162, 0x1, PT ;  /* 0x00000001a200780c */ /* 0x000fe20003f64270 */
[----:B------:R-:W1:Y:S01]  /*25780*/  LDC.64 R2, c[0x0][0xba8] ;  /* 0x0002ea00ff027b82 */ /* 0x000e620000000a00 */
[----:B------:R-:W-:Y:S01]  /*25790*/  ISETP.NE.AND P0, PT, R29, 0x1, PT ;  /* 0x000000011d00780c */ /* 0x000fe20003f05270 */
[----:B------:R-:W-:Y:S01]  /*257a0*/  IMAD.MOV.U32 R21, RZ, RZ, R27 ;  /* 0x000000ffff157224 */ /* 0x000fe200078e001b */
[----:B------:R-:W-:-:S05]  /*257b0*/  SEL R26, R0, 0x978, P3 ;  /* 0x00000978001a7807 */ /* 0x000fca0001800000 */
[----:B------:R-:W3:Y:S08]  /*257c0*/  LDC.64 R10, c[0x0][R26+0x220] ;  /* 0x000088001a0a7b82 */ /* 0x000ef00000000a00 */
[----:B------:R-:W4:Y:S08]  /*257d0*/  LDC.64 R8, c[0x0][R26+0x218] ;  /* 0x000086001a087b82 */ /* 0x000f300000000a00 */
[----:B------:R-:W5:Y:S08]  /*257e0*/  LDC.64 R6, c[0x0][R26+0x228] ;  /* 0x00008a001a067b82 */ /* 0x000f700000000a00 */
[----:B------:R-:W0:Y:S08]  /*257f0*/  LDC.64 R4, c[0x0][R26+0x210] ;  /* 0x000084001a047b82 */ /* 0x000e300000000a00 */
[----:B------:R-:W4:Y:S08]  /*25800*/  @P0 LDC R0, c[0x0][0xbec] ;  /* 0x0002fb00ff000b82 */ /* 0x000f300000000800 */
[----:B------:R-:W5:Y:S01]  /*25810*/  @P0 LDC R33, c[0x0][0xbf0] ;  /* 0x0002fc00ff210b82 */ /* 0x000f620000000800 */
[----:B---3--:R-:W-:-:S07]  /*25820*/  IMAD R11, R11, R25, RZ ;  /* 0x000000190b0b7224 */ /* 0x008fce00078e02ff */
[----:B-1----:R-:W1:Y:S01]  /*25830*/  @!P3 LDC R2, c[0x0][0xb50] ;  /* 0x0002d400ff02bb82 */ /* 0x002e620000000800 */
[----:B------:R-:W-:Y:S02]  /*25840*/  IMAD R11, R10, R24, R11 ;  /* 0x000000180a0b7224 */ /* 0x000fe400078e020b */
[----:B----4-:R-:W-:-:S05]  /*25850*/  @P0 IMAD.HI.U32 R0, R27, R0, RZ ;  /* 0x000000001b000227 */ /* 0x010fca00078e00ff */
[----:B------:R-:W3:Y:S01]  /*25860*/  @!P3 LDC R3, c[0x0][0xb54] ;  /* 0x0002d500ff03bb82 */ /* 0x000ee20000000800 */
[-C--:B------:R-:W-:Y:S02]  /*25870*/  IMAD R31, R9, R223.reuse, RZ ;  /* 0x000000df091f7224 */ /* 0x080fe400078e02ff */
[----:B------:R-:W-:Y:S01]  /*25880*/  IMAD.WIDE.U32 R12, R8, R223, RZ ;  /* 0x000000df080c7225 */ /* 0x000fe200078e00ff */
[----:B-----5:R-:W-:-:S03]  /*25890*/  @P0 SHF.R.U32.HI R21, RZ, R33, R0 ;  /* 0x00000021ff150219 */ /* 0x020fc60000011600 */
[----:B------:R-:W-:Y:S01]  /*258a0*/  IMAD.WIDE.U32 R8, R10, R25, RZ ;  /* 0x000000190a087225 */ /* 0x000fe200078e00ff */
[----:B------:R-:W-:-:S03]  /*258b0*/  IADD3 R0, -R21, RZ, RZ ;  /* 0x000000ff15007210 */ /* 0x000fc60007ffe1ff */
[----:B------:R-:W-:Y:S01]  /*258c0*/  IMAD.IADD R13, R31, 0x1, R13 ;  /* 0x000000011f0d7824 */ /* 0x000fe200078e020d */
[----:B------:R-:W-:Y:S01]  /*258d0*/  IADD3 R12, P0, P1, R8, R12, R15 ;  /* 0x0000000c080c7210 */ /* 0x000fe2000791e00f */
[----:B------:R-:W-:Y:S02]  /*258e0*/  IMAD.IADD R11, R9, 0x1, R11 ;  /* 0x00000001090b7824 */ /* 0x000fe400078e020b */
[----:B------:R-:W-:-:S03]  /*258f0*/  IMAD R9, R29, R0, R27 ;  /* 0x000000001d097224 */ /* 0x000fc600078e021b */
[----:B------:R-:W-:Y:S02]  /*25900*/  IADD3.X R0, R11, R13, R14, P0, P1 ;  /* 0x0000000d0b007210 */ /* 0x000fe400007e240e */
[----:B------:R-:W-:Y:S02]  /*25910*/  SHF.R.S32.HI R11, RZ, 0x1f, R9 ;  /* 0x0000001fff0b7819 */ /* 0x000fe40000011409 */
[----:B--2---:R-:W-:-:S05]  /*25920*/  SEL R33, R30, RZ, P3 ;  /* 0x000000ff1e217207 */ /* 0x004fca0001800000 */
[-C--:B------:R-:W-:Y:S02]  /*25930*/  IMAD R31, R7, R33.reuse, RZ ;  /* 0x00000021071f7224 */ /* 0x080fe400078e02ff */
[----:B------:R-:W-:-:S04]  /*25940*/  IMAD.WIDE.U32 R6, R6, R33, RZ ;  /* 0x0000002106067225 */ /* 0x000fc800078e00ff */
[----:B------:R-:W-:Y:S01]  /*25950*/  IMAD.IADD R7, R31, 0x1, R7 ;  /* 0x000000011f077824 */ /* 0x000fe200078e0207 */
[----:B------:R-:W-:Y:S02]  /*25960*/  IADD3 R6, P0, P1, R21, R12, R6 ;  /* 0x0000000c15067210 */ /* 0x000fe4000791e006 */
[----:B------:R-:W-:-:S04]  /*25970*/  SHF.R.S32.HI R21, RZ, 0x1f, R21 ;  /* 0x0000001fff157819 */ /* 0x000fc80000011415 */
[----:B------:R-:W-:Y:S01]  /*25980*/  IADD3.X R7, R21, R0, R7, P0, P1 ;  /* 0x0000000015077210 */ /* 0x000fe200007e2407 */
[----:B0-----:R-:W-:-:S04]  /*25990*/  IMAD R0, R5, R9, RZ ;  /* 0x0000000905007224 */ /* 0x001fc800078e02ff */
[C---:B------:R-:W-:Y:S02]  /*259a0*/  IMAD R11, R4.reuse, R11, R0 ;  /* 0x0000000b040b7224 */ /* 0x040fe400078e0200 */
[----:B------:R-:W-:-:S04]  /*259b0*/  IMAD.WIDE.U32 R4, R4, R9, R6 ;  /* 0x0000000904047225 */ /* 0x000fc800078e0006 */
[----:B------:R-:W-:Y:S01]  /*259c0*/  IMAD.IADD R0, R5, 0x1, R11 ;  /* 0x0000000105007824 */ /* 0x000fe200078e020b */
[----:B-1----:R-:W-:Y:S01]  /*259d0*/  LEA R2, P0, R4, R2, 0x2 ;  /* 0x0000000204027211 */ /* 0x002fe200078010ff */
[----:B------:R-:W-:-:S03]  /*259e0*/  IMAD.MOV.U32 R5, RZ, RZ, -0x800000 ;  /* 0xff800000ff057424 */ /* 0x000fc600078e00ff */
[----:B---3--:R-:W-:-:S05]  /*259f0*/  LEA.HI.X R3, R4, R3, R0, 0x2, P0 ;  /* 0x0000000304037211 */ /* 0x008fca00000f1400 */
[----:B------:R1:W-:Y:S04]  /*25a00*/  STG.E desc[UR50][R2.64], R5 ;  /* 0x0000000502007986 */ /* 0x0003e8000c101932 */
.L_x_624:
[----:B------:R-:W-:Y:S05]  /*25a10*/  BSYNC B1 ;  /* 0x0000000000017941 */ /* 0x000fea0003800000 */
.L_x_623:
[----:B------:R-:W-:Y:S05]  /*25a20*/  @P2 BRA `(.L_x_617) ;  /* 0x00000008002c2947 */ /* 0x000fea0003800000 */
[----:B------:R-:W2:Y:S01]  /*25a30*/  LDL R26, [R1+0x60] ;  /* 0x00006000011a7983 */ /* 0x000ea20000100800 */
[----:B------:R-:W3:Y:S01]  /*25a40*/  LDC R21, c[0x0][0xbe8] ;  /* 0x0002fa00ff157b82 */ /* 0x000ee20000000800 */
[----:B------:R-:W-:Y:S01]  /*25a50*/  VIADD R4, R28, 0xffffff80 ;  /* 0xffffff801c047836 */ /* 0x000fe20000000000 */
[----:B------:R-:W-:Y:S01]  /*25a60*/  ULDC.64 UR4, c[0x0][0xaa0] ;  /* 0x0002a80000047ab9 */ /* 0x000fe20000000a00 */
[----:B------:R-:W-:Y:S01]  /*25a70*/  ULDC.64 UR6, c[0x0][0xaf0] ;  /* 0x0002bc0000067ab9 */ /* 0x000fe20000000a00 */
[----:B------:R-:W-:Y:S02]  /*25a80*/  IMAD R0, R14, UR4, RZ ;  /* 0x000000040e007c24 */ /* 0x000fe4000f8e02ff */
[----:B-1----:R-:W-:Y:S02]  /*25a90*/  SHF.R.S32.HI R3, RZ, 0x1f, R4 ;  /* 0x0000001fff037819 */ /* 0x002fe40000011404 */
[----:B------:R-:W-:Y:S02]  /*25aa0*/  IMAD R5, R15, UR5, R0 ;  /* 0x000000050f057c24 */ /* 0x000fe4000f8e0200 */
[----:B------:R-:W-:Y:S01]  /*25ab0*/  LEA.HI R7, R3, R4, RZ, 0x3 ;  /* 0x0000000403077211 */ /* 0x000fe200078f18ff */
[----:B------:R-:W-:Y:S01]  /*25ac0*/  IMAD.WIDE.U32 R2, R15, UR4, RZ ;  /* 0x000000040f027c25 */ /* 0x000fe2000f8e00ff */
[----:B------:R-:W-:-:S02]  /*25ad0*/  ULDC.64 UR4, c[0x0][0xae8] ;  /* 0x0002ba0000047ab9 */ /* 0x000fc40000000a00 */
[----:B------:R-:W-:Y:S01]  /*25ae0*/  LOP3.LUT R9, R7, 0xfffffff8, RZ, 0xc0, !PT ;  /* 0xfffffff807097812 */ /* 0x000fe200078ec0ff */
[----:B------:R-:W-:Y:S01]  /*25af0*/  IMAD.IADD R3, R3, 0x1, R5 ;  /* 0x0000000103037824 */ /* 0x000fe200078e0205 */
[----:B------:R-:W-:Y:S02]  /*25b00*/  SHF.R.S32.HI R27, RZ, 0x3, R7 ;  /* 0x00000003ff1b7819 */ /* 0x000fe40000011407 */
[----:B------:R-:W-:Y:S01]  /*25b10*/  IADD3 R8, R4, -R9, RZ ;  /* 0x8000000904087210 */ /* 0x000fe20007ffe0ff */
[----:B------:R-:W-:-:S04]  /*25b20*/  IMAD.WIDE.U32 R2, R223, UR4, R2 ;  /* 0x00000004df027c25 */ /* 0x000fc8000f8e0002 */
[----:B------:R-:W-:Y:S01]  /*25b30*/  IMAD R0, R8, 0x20, R27 ;  /* 0x0000002008007824 */ /* 0x000fe200078e021b */
[----:B---3--:R-:W-:Y:S01]  /*25b40*/  ISETP.NE.AND P0, PT, R21, 0x1, PT ;  /* 0x000000011500780c */ /* 0x008fe20003f05270 */
[----:B------:R-:W-:Y:S01]  /*25b50*/  IMAD R3, R223, UR5, R3 ;  /* 0x00000005df037c24 */ /* 0x000fe2000f8e0203 */
[----:B------:R-:W-:Y:S01]  /*25b60*/  ULDC.64 UR4, c[0x0][0xae0] ;  /* 0x0002b80000047ab9 */ /* 0x000fe20000000a00 */
[----:B------:R-:W-:Y:S02]  /*25b70*/  IMAD R4, R24, UR6, RZ ;  /* 0x0000000618047c24 */ /* 0x000fe4000f8e02ff */
[----:B------:R-:W-:-:S04]  /*25b80*/  IMAD.WIDE.U32 R2, R25, UR6, R2 ;  /* 0x0000000619027c25 */ /* 0x000fc8000f8e0002 */
[----:B------:R-:W-:-:S04]  /*25b90*/  IMAD R7, R25, UR7, R4 ;  /* 0x0000000719077c24 */ /* 0x000fc8000f8e0204 */
[----:B------:R-:W1:Y:S01]  /*25ba0*/  @P0 LDC R6, c[0x0][0xbec] ;  /* 0x0002fb00ff060b82 */ /* 0x000e620000000800 */
[----:B------:R-:W-:-:S07]  /*25bb0*/  IADD3 R3, R3, R7, RZ ;  /* 0x0000000703037210 */ /* 0x000fce0007ffe0ff */
[----:B------:R-:W3:Y:S01]  /*25bc0*/  @P0 LDC R11, c[0x0][0xbf0] ;  /* 0x0002fc00ff0b0b82 */ /* 0x000ee20000000800 */
[----:B--2---:R-:W-:-:S04]  /*25bd0*/  IMAD R9, R26, 0x80, R0 ;  /* 0x000000801a097824 */ /* 0x004fc800078e0200 */
[----:B-1----:R-:W-:-:S04]  /*25be0*/  @P0 IMAD.HI.U32 R0, R9, R6, RZ ;  /* 0x0000000609000227 */ /* 0x002fc800078e00ff */
[----:B------:R-:W-:Y:S01]  /*25bf0*/  IMAD.MOV.U32 R5, RZ, RZ, R9 ;  /* 0x000000ffff057224 */ /* 0x000fe200078e0009 */
[----:B---3--:R-:W-:-:S04]  /*25c00*/  @P0 SHF.R.U32.HI R5, RZ, R11, R0 ;  /* 0x0000000bff050219 */ /* 0x008fc80000011600 */
[--C-:B------:R-:W-:Y:S01]  /*25c10*/  SHF.R.S32.HI R0, RZ, 0x1f, R5.reuse ;  /* 0x0000001fff007819 */ /* 0x100fe20000011405 */
[----:B------:R-:W-:Y:S02]  /*25c20*/  IMAD.MOV R4, RZ, RZ, -R5 ;  /* 0x000000ffff047224 */ /* 0x000fe400078e0a05 */
[----:B------:R-:W-:-:S04]  /*25c30*/  IMAD.WIDE.U32 R2, R5, UR4, R2 ;  /* 0x0000000405027c25 */ /* 0x000fc8000f8e0002 */
[----:B------:R-:W-:Y:S02]  /*25c40*/  IMAD R0, R0, UR4, RZ ;  /* 0x0000000400007c24 */ /* 0x000fe4000f8e02ff */
[----:B------:R-:W-:Y:S02]  /*25c50*/  IMAD R7, R21, R4, R9 ;  /* 0x0000000415077224 */ /* 0x000fe400078e0209 */
[----:B------:R-:W-:Y:S01]  /*25c60*/  IMAD R5, R5, UR5, R0 ;  /* 0x0000000505057c24 */ /* 0x000fe2000f8e0200 */
[----:B------:R-:W-:Y:S02]  /*25c70*/  ULDC.64 UR4, c[0x0][0xad8] ;  /* 0x0002b60000047ab9 */ /* 0x000fe40000000a00 */
[----:B------:R-:W-:Y:S01]  /*25c80*/  SHF.R.S32.HI R0, RZ, 0x1f, R7 ;  /* 0x0000001fff007819 */ /* 0x000fe20000011407 */
[----:B------:R-:W-:-:S04]  /*25c90*/  IMAD.IADD R3, R3, 0x1, R5 ;  /* 0x0000000103037824 */ /* 0x000fc800078e0205 */
[----:B------:R-:W-:Y:S02]  /*25ca0*/  IMAD R0, R0, UR4, RZ ;  /* 0x0000000400007c24 */ /* 0x000fe4000f8e02ff */
[----:B------:R-:W-:-:S04]  /*25cb0*/  IMAD.WIDE.U32 R4, R7, UR4, R2 ;  /* 0x0000000407047c25 */ /* 0x000fc8000f8e0002 */
[----:B------:R-:W-:Y:S01]  /*25cc0*/  IMAD R9, R7, UR5, R0 ;  /* 0x0000000507097c24 */ /* 0x000fe2000f8e0200 */
[----:B------:R-:W-:Y:S01]  /*25cd0*/  ULDC.64 UR4, c[0x0][0xa80] ;  /* 0x0002a00000047ab9 */ /* 0x000fe20000000a00 */
[----:B------:R-:W-:Y:S01]  /*25ce0*/  IMAD.SHL.U32 R7, R8, 0x8, RZ ;  /* 0x0000000808077824 */ /* 0x000fe200078e00ff */
[C---:B------:R-:W-:Y:S01]  /*25cf0*/  LEA R2, P0, R4.reuse, UR4, 0x1 ;  /* 0x0000000404027c11 */ /* 0x040fe2000f8008ff */
[----:B------:R-:W-:Y:S01]  /*25d00*/  IMAD.IADD R3, R5, 0x1, R9 ;  /* 0x0000000105037824 */ /* 0x000fe200078e0209 */
[----:B------:R-:W-:Y:S01]  /*25d10*/  UMOV UR4, 0xffffffff ;  /* 0xffffffff00047882 */ /* 0x000fe20000000000 */
[C---:B------:R-:W-:Y:S01]  /*25d20*/  VIADD R5, R7.reuse, 0x80 ;  /* 0x0000008007057836 */ /* 0x040fe20000000000 */
[----:B------:R-:W-:Y:S01]  /*25d30*/  SHF.R.S32.HI R24, RZ, 0x1f, R7 ;  /* 0x0000001fff187819 */ /* 0x000fe20000011407 */
[----:B------:R-:W-:Y:S01]  /*25d40*/  VIADD R9, R7, 0x40 ;  /* 0x0000004007097836 */ /* 0x000fe20000000000 */
[----:B------:R-:W-:Y:S02]  /*25d50*/  LEA.HI.X R3, R4, UR5, R3, 0x1, P0 ;  /* 0x0000000504037c11 */ /* 0x000fe400080f0c03 */
[----:B------:R-:W-:-:S02]  /*25d60*/  SHF.R.S32.HI R8, RZ, 0x1f, R5 ;  /* 0x0000001fff087819 */ /* 0x000fc40000011405 */
[----:B------:R-:W-:Y:S01]  /*25d70*/  SHF.R.S32.HI R10, RZ, 0x1f, R9 ;  /* 0x0000001fff0a7819 */ /* 0x000fe20000011409 */
[----:B------:R-:W-:Y:S06]  /*25d80*/  BRA.DIV UR4, `(.L_x_625) ;  /* 0x000000ce04b07947 */ /* 0x000fec000b800000 */
[----:B------:R1:W2:Y:S04]  /*25d90*/  SHFL.IDX PT, R0, R3, RZ, 0x181f ;  /* 0x00181fff03007589 */ /* 0x0002a800000e0000 */
[----:B------:R1:W3:Y:S02]  /*25da0*/  SHFL.IDX PT, R14, R2, RZ, 0x181f ;  /* 0x00181fff020e7589 */ /* 0x0002e400000e0000 */
.L_x_946:
[----:B------:R-:W-:Y:S01]  /*25db0*/  IMAD R21, R20, R21, RZ ;  /* 0x0000001514157224 */ /* 0x000fe200078e02ff */
[----:B------:R-:W-:Y:S01]  /*25dc0*/  LEA R6, R26, R27, 0x7 ;  /* 0x0000001b1a067211 */ /* 0x000fe200078e38ff */
[----:B------:R-:W-:Y:S03]  /*25dd0*/  BSSY B1, `(.L_x_626) ;  /* 0x0000010000017945 */ /* 0x000fe60003800000 */
[----:B------:R-:W-:-:S13]  /*25de0*/  ISETP.GE.AND P0, PT, R6, R21, PT ;  /* 0x000000150600720c */ /* 0x000fda0003f06270 */
[----:B------:R-:W-:Y:S05]  /*25df0*/  @P0 BRA `(.L_x_627) ;  /* 0x0000000000340947 */ /* 0x000fea0003800000 */
[----:B------:R-:W-:Y:S02]  /*25e00*/  ULDC UR4, c[0x0][0xac8] ;  /* 0x0002b20000047ab9 */ /* 0x000fe40000000800 */
[----:B------:R-:W-:Y:S02]  /*25e10*/  ISETP.GE.AND P3, PT, R7, UR4, PT ;  /* 0x0000000407007c0c */ /* 0x000fe4000bf66270 */
[----:B------:R-:W-:Y:S02]  /*25e20*/  ISETP.GE.AND P4, PT, R9, UR4, PT ;  /* 0x0000000409007c0c */ /* 0x000fe4000bf86270 */
[----:B------:R-:W-:-:S09]  /*25e30*/  ISETP.GE.AND P5, PT, R5, UR4, PT ;  /* 0x0000000405007c0c */ /* 0x000fd2000bfa6270 */
[-C--:B---3--:R-:W-:Y:S02]  /*25e40*/  @!P3 LEA R12, P0, R7, R14.reuse, 0x1 ;  /* 0x0000000e070cb211 */ /* 0x088fe400078008ff */
[-C--:B------:R-:W-:Y:S02]  /*25e50*/  @!P4 LEA R26, P1, R9, R14.reuse, 0x1 ;  /* 0x0000000e091ac211 */ /* 0x080fe400078208ff */
[----:B------:R-:W-:Y:S02]  /*25e60*/  @!P5 LEA R14, P2, R5, R14, 0x1 ;  /* 0x0000000e050ed211 */ /* 0x000fe400078408ff */
[-C--:B--2---:R-:W-:Y:S02]  /*25e70*/  @!P3 LEA.HI.X R13, R7, R0.reuse, R24, 0x1, P0 ;  /* 0x00000000070db211 */ /* 0x084fe400000f0c18 */
[-C--:B------:R-:W-:Y:S02]  /*25e80*/  @!P4 LEA.HI.X R27, R9, R0.reuse, R10, 0x1, P1 ;  /* 0x00000000091bc211 */ /* 0x080fe400008f0c0a */
[----:B------:R-:W-:Y:S01]  /*25e90*/  @!P5 LEA.HI.X R15, R5, R0, R8, 0x1, P2 ;  /* 0x00000000050fd211 */ /* 0x000fe200010f0c08 */
[----:B------:R4:W-:Y:S04]  /*25ea0*/  @!P3 ST.E.128 desc[UR50][R12.64], RZ ;  /* 0x000000ff0c00b985 */ /* 0x0009e8000c101d32 */
[----:B------:R4:W-:Y:S04]  /*25eb0*/  @!P4 ST.E.128 desc[UR50][R26.64], RZ ;  /* 0x000000ff1a00c985 */ /* 0x0009e8000c101d32 */
[----:B------:R4:W-:Y:S02]  /*25ec0*/  @!P5 ST.E.128 desc[UR50][R14.64], RZ ;  /* 0x000000ff0e00d985 */ /* 0x0009e4000c101d32 */
.L_x_627:
[----:B------:R-:W-:Y:S05]  /*25ed0*/  BSYNC B1 ;  /* 0x0000000000017941 */ /* 0x000fea0003800000 */
.L_x_626:
[----:B------:R-:W-:-:S03]  /*25ee0*/  UMOV UR4, 0xffffffff ;  /* 0xffffffff00047882 */ /* 0x000fc60000000000 */
[----:B------:R-:W-:Y:S05]  /*25ef0*/  BRA.DIV UR4, `(.L_x_628) ;  /* 0x000000ce04887947 */ /* 0x000fea000b800000 */
[----:B--2---:R2:W0:Y:S04]  /*25f00*/  SHFL.IDX PT, R0, R3, 0x1, 0x181f ;  /* 0x00381f0003007f89 */ /* 0x00442800000e0000 */
[----:B---34-:R2:W3:Y:S02]  /*25f10*/  SHFL.IDX PT, R14, R2, 0x1, 0x181f ;  /* 0x00381f00020e7f89 */ /* 0x0184e400000e0000 */
.L_x_950:
        /* <DEDUP_REMOVED lines=17> */
.L_x_630:
[----:B------:R-:W-:Y:S05]  /*26030*/  BSYNC B1 ;  /* 0x0000000000017941 */ /* 0x000fea0003800000 */
.L_x_629:
[----:B------:R-:W-:-:S03]  /*26040*/  UMOV UR4, 0xffffffff ;  /* 0xffffffff00047882 */ /* 0x000fc60000000000 */
[----:B------:R-:W-:Y:S05]  /*26050*/  BRA.DIV UR4, `(.L_x_631) ;  /* 0x000000ce04787947 */ /* 0x000fea000b800000 */
[----:B0-----:R0:W0:Y:S04]  /*26060*/  SHFL.IDX PT, R0, R3, 0x2, 0x181f ;  /* 0x00581f0003007f89 */ /* 0x00102800000e0000 */
[----:B---34-:R3:W4:Y:S02]  /*26070*/  SHFL.IDX PT, R14, R2, 0x2, 0x181f ;  /* 0x00581f00020e7f89 */ /* 0x01872400000e0000 */
.L_x_954:
        /* <DEDUP_REMOVED lines=8> */
[-C--:B----4-:R-:W-:Y:S02]  /*26100*/  @!P3 LEA R12, P0, R7, R14.reuse, 0x1 ;  /* 0x0000000e070cb211 */ /* 0x090fe400078008ff */
        /* <DEDUP_REMOVED lines=8> */
.L_x_633:
[----:B------:R-:W-:Y:S05]  /*26190*/  BSYNC B1 ;  /* 0x0000000000017941 */ /* 0x000fea0003800000 */
.L_x_632:
[----:B------:R-:W-:-:S03]  /*261a0*/  UMOV UR4, 0xffffffff ;  /* 0xffffffff00047882 */ /* 0x000fc60000000000 */
[----:B------:R-:W-:Y:S05]  /*261b0*/  BRA.DIV UR4, `(.L_x_634) ;  /* 0x000000ce04687947 */ /* 0x000fea000b800000 */
[----:B0-----:R0:W0:Y:S04]  /*261c0*/  SHFL.IDX PT, R0, R3, 0x3, 0x181f ;  /* 0x00781f0003007f89 */ /* 0x00102800000e0000 */
[----:B----4-:R4:W0:Y:S02]  /*261d0*/  SHFL.IDX PT, R14, R2, 0x3, 0x181f ;  /* 0x00781f00020e7f89 */ /* 0x01082400000e0000 */
.L_x_958:
[----:B-1234-:R-:W-:-:S05]  /*261e0*/  VIADD R2, R6, 0x60 ;  /* 0x0000006006027836 */ /* 0x01efca0000000000 */
[----:B------:R-:W-:-:S13]  /*261f0*/  ISETP.GE.AND P0, PT, R2, R21, PT ;  /* 0x000000150200720c */ /* 0x000fda0003f06270 */
[----:B------:R-:W-:Y:S05]  /*26200*/  @P0 BRA `(.L_x_617) ;  /* 0x0000000000340947 */ /* 0x000fea0003800000 */
[----:B------:R-:W-:Y:S02]  /*26210*/  ULDC UR4, c[0x0][0xac8] ;  /* 0x0002b20000047ab9 */ /* 0x000fe40000000800 */
[----:B------:R-:W-:Y:S02]  /*26220*/  ISETP.GE.AND P3, PT, R7, UR4, PT ;  /* 0x0000000407007c0c */ /* 0x000fe4000bf66270 */
[----:B------:R-:W-:Y:S02]  /*26230*/  ISETP.GE.AND P4, PT, R9, UR4, PT ;  /* 0x0000000409007c0c */ /* 0x000fe4000bf86270 */
[----:B------:R-:W-:-:S09]  /*26240*/  ISETP.GE.AND P5, PT, R5, UR4, PT ;  /* 0x0000000405007c0c */ /* 0x000fd2000bfa6270 */
[-C--:B0-----:R-:W-:Y:S02]  /*26250*/  @!P3 LEA R2, P0, R7, R14.reuse, 0x1 ;  /* 0x0000000e0702b211 */ /* 0x081fe400078008ff */
[-C--:B------:R-:W-:Y:S02]  /*26260*/  @!P4 LEA R6, P1, R9, R14.reuse, 0x1 ;  /* 0x0000000e0906c211 */ /* 0x080fe400078208ff */
[----:B------:R-:W-:Y:S02]  /*26270*/  @!P5 LEA R14, P2, R5, R14, 0x1 ;  /* 0x0000000e050ed211 */ /* 0x000fe400078408ff */
[-C--:B------:R-:W-:Y:S02]  /*26280*/  @!P3 LEA.HI.X R3, R7, R0.reuse, R24, 0x1, P0 ;  /* 0x000000000703b211 */ /* 0x080fe400000f0c18 */
[-C--:B------:R-:W-:Y:S02]  /*26290*/  @!P4 LEA.HI.X R7, R9, R0.reuse, R10, 0x1, P1 ;  /* 0x000000000907c211 */ /* 0x080fe400008f0c0a */
[----:B------:R-:W-:Y:S01]  /*262a0*/  @!P5 LEA.HI.X R15, R5, R0, R8, 0x1, P2 ;  /* 0x00000000050fd211 */ /* 0x000fe200010f0c08 */
[----:B------:R0:W-:Y:S04]  /*262b0*/  @!P3 ST.E.128 desc[UR50][R2.64], RZ ;  /* 0x000000ff0200b985 */ /* 0x0001e8000c101d32 */
[----:B------:R0:W-:Y:S04]  /*262c0*/  @!P4 ST.E.128 desc[UR50][R6.64], RZ ;  /* 0x000000ff0600c985 */ /* 0x0001e8000c101d32 */
[----:B------:R0:W-:Y:S02]  /*262d0*/  @!P5 ST.E.128 desc[UR50][R14.64], RZ ;  /* 0x000000ff0e00d985 */ /* 0x0001e4000c101d32 */
.L_x_617:
[----:B------:R-:W-:Y:S05]  /*262e0*/  BSYNC B0 ;  /* 0x0000000000007941 */ /* 0x000fea0003800000 */
.L_x_602:
[----:B------:R-:W-:Y:S02]  /*262f0*/  ULDC UR4, c[0x0][0xc3c] ;  /* 0x00030f0000047ab9 */ /* 0x000fe40000000800 */
[----:B------:R-:W-:-:S13]  /*26300*/  ISETP.GE.AND P0, PT, R131, UR4, PT ;  /* 0x0000000483007c0c */ /* 0x000fda000bf06270 */
[----:B------:R-:W-:Y:S05]  /*26310*/  @!P0 BRA `(.L_x_635) ;  /* 0xfffffdb400a08947 */ /* 0x000fea000383ffff */
[----:B------:R-:W-:Y:S05]  /*26320*/  BRA `(.L_x_423) ;  /* 0x0000008400e47947 */ /* 0x000fea0003800000 */
.L_x_421:
[----:B------:R-:W-:-:S08]  /*26330*/  NOP ;  /* 0x0000000000007918 */ /* 0x000fd00000000000 */
[----:B------:R-:W0:-:S00]  /*26340*/  USETMAXREG.DEALLOC.CTAPOOL 0x28 ;  /* 0x00000028000079c8 */ /* 0x000e0000080e0500 */
[----:B0-----:R-:W2:Y:S01]  /*26350*/  LDL.LU R3, [R1+0x8] ;  /* 0x0000080001037983 */ /* 0x001ea20000300800 */
[----:B------:R-:W-:-:S06]  /*26360*/  LOP3.LUT R0, R0, 0x3, RZ, 0xc0, !PT ;  /* 0x0000000300007812 */ /* 0x000fcc00078ec0ff */
[----:B------:R-:W0:Y:S02]  /*26370*/  SHFL.IDX PT, R0, R0, RZ, 0x1f ;  /* 0x00001fff00007589 */ /* 0x000e2400000e0000 */
[----:B0-----:R-:W-:-:S13]  /*26380*/  ISETP.NE.AND P0, PT, R0, RZ, PT ;  /* 0x000000ff0000720c */ /* 0x001fda0003f05270 */
[----:B------:R-:W-:Y:S01]  /*26390*/  @P0 BAR.SYNC.DEFER_BLOCKING 0x5, 0x180 ;  /* 0x0146000000000b1d */ /* 0x000fe20000010000 */
[----:B--2---:R-:W-:-:S04]  /*263a0*/  LOP3.LUT R3, R3, 0xffffff7f, RZ, 0xc0, !PT ;  /* 0xffffff7f03037812 */ /* 0x004fc800078ec0ff */
[----:B------:R-:W-:-:S05]  /*263b0*/  @P0 LOP3.LUT R3, R3, 0x80, RZ, 0xfc, !PT ;  /* 0x0000008003030812 */ /* 0x000fca00078efcff */
[----:B------:R0:W-:Y:S02]  /*263c0*/  STL [R1+0x8], R3 ;  /* 0x0000080301007387 */ /* 0x0001e40000100800 */
[----:B0-----:R-:W-:-:S04]  /*263d0*/  @P0 MOV R3, 0x400 ;  /* 0x0000040000030802 */ /* 0x001fc80000000f00 */
[----:B------:R-:W-:-:S05]  /*263e0*/  @P0 LEA R2, R2, R3, 0x18 ;  /* 0x0000000302020211 */ /* 0x000fca00078ec0ff */
[----:B------:R0:W1:Y:S01]  /*263f0*/  @P0 LDS.128 R16, [R2+0x334d0] ;  /* 0x0334d00002100984 */ /* 0x0000620000000c00 */
[----:B------:R-:W-:Y:S06]  /*26400*/  @P0 BAR.ARV 0x4, 0x180 ;  /* 0x0106000000000b1d */ /* 0x000fec0000002000 */
[----:B------:R-:W-:Y:S05]  /*26410*/  @P0 BRA `(.L_x_636) ;  /* 0x0000000800980947 */ /* 0x000fea0003800000 */
[----:B------:R-:W2:Y:S01]  /*26420*/  S2R R4, SR_TID.X ;  /* 0x0000000000047919 */ /* 0x000ea20000002100 */
[----:B------:R-:W-:Y:S01]  /*26430*/  ULDC UR4, c[0x0][0xc3c] ;  /* 0x00030f0000047ab9 */ /* 0x000fe20000000800 */
[----:B------:R-:W-:Y:S02]  /*26440*/  IMAD.MOV.U32 R0, RZ, RZ, RZ ;  /* 0x000000ffff007224 */ /* 0x000fe400078e00ff */
[----:B------:R-:W-:Y:S01]  /*26450*/  IMAD.MOV.U32 R9, RZ, RZ, RZ ;  /* 0x000000ffff097224 */ /* 0x000fe200078e00ff */
[----:B------:R-:W3:Y:S01]  /*26460*/  S2UR UR6, SR_CTAID.X ;  /* 0x00000000000679c3 */ /* 0x000ee20000002500 */
[----:B------:R-:W-:Y:S01]  /*26470*/  ULDC UR5, c[0x0][0xc38] ;  /* 0x00030e0000057ab9 */ /* 0x000fe20000000800 */
[----:B--2---:R-:W-:-:S04]  /*26480*/  LOP3.LUT R7, R4, 0x1f, RZ, 0xc0, !PT ;  /* 0x0000001f04077812 */ /* 0x004fc800078ec0ff */
[----:B------:R-:W-:-:S04]  /*26490*/  ISETP.NE.AND P0, PT, R7, 0x1f, PT ;  /* 0x0000001f0700780c */ /* 0x000fc80003f05270 */
[----:B------:R-:W-:-:S13]  /*264a0*/  ISETP.GE.OR P1, PT, R7, UR4, !P0 ;  /* 0x0000000407007c0c */ /* 0x000fda000c726670 */
[----:B------:R-:W2:Y:S08]  /*264b0*/  @!P1 LDC.64 R4, c[0x0][0xc80] ;  /* 0x00032000ff049b82 */ /* 0x000eb00000000a00 */
[----:B0-----:R-:W0:Y:S01]  /*264c0*/  @!P1 LDC.64 R2, c[0x0][0xc78] ;  /* 0x00031e00ff029b82 */ /* 0x001e220000000a00 */
[----:B--2---:R-:W-:-:S05]  /*264d0*/  @!P1 IMAD.WIDE.U32 R4, R7, 0x4, R4 ;  /* 0x0000000407049825 */ /* 0x004fca00078e0004 */
[----:B------:R-:W2:Y:S01]  /*264e0*/  @!P1 LDG.E R0, desc[UR50][R4.64] ;  /* 0x0000003204009981 */ /* 0x000ea2000c1e1900 */
[----:B0-----:R-:W-:-:S05]  /*264f0*/  @!P1 IMAD.WIDE.U32 R2, R7, 0x4, R2 ;  /* 0x0000000407029825 */ /* 0x001fca00078e0002 */
[----:B------:R-:W2:Y:S01]  /*26500*/  @!P1 LDG.E R9, desc[UR50][R2.64] ;  /* 0x0000003202099981 */ /* 0x000ea2000c1e1900 */
[C---:B------:R-:W-:Y:S02]  /*26510*/  ISETP.NE.AND P1, PT, R7.reuse, RZ, PT ;  /* 0x000000ff0700720c */ /* 0x040fe40003f25270 */
[C---:B------:R-:W-:Y:S02]  /*26520*/  ISETP.GE.U32.AND P2, PT, R7.reuse, 0x2, PT ;  /* 0x000000020700780c */ /* 0x040fe40003f46070 */
[C---:B------:R-:W-:Y:S02]  /*26530*/  ISETP.GE.U32.AND P3, PT, R7.reuse, 0x4, PT ;  /* 0x000000040700780c */ /* 0x040fe40003f66070 */
[C---:B------:R-:W-:Y:S02]  /*26540*/  ISETP.GE.U32.AND P4, PT, R7.reuse, 0x8, PT ;  /* 0x000000080700780c */ /* 0x040fe40003f86070 */
[----:B------:R-:W-:Y:S01]  /*26550*/  ISETP.GE.U32.AND P5, PT, R7, 0x10, PT ;  /* 0x000000100700780c */ /* 0x000fe20003fa6070 */
[----:B------:R-:W-:Y:S01]  /*26560*/  UMOV UR4, URZ ;  /* 0x0000003f00047c82 */ /* 0x000fe20008000000 */
[----:B--2---:R-:W-:-:S05]  /*26570*/  IMAD R6, R0, R9, RZ ;  /* 0x0000000900067224 */ /* 0x004fca00078e02ff */
[----:B------:R-:W0:Y:S02]  /*26580*/  SHFL.UP PT, R8, R6, 0x1, RZ ;  /* 0x0420000006087989 */ /* 0x000e2400000e00ff */
[----:B0-----:R-:W-:-:S04]  /*26590*/  SEL R11, R8, RZ, P1 ;  /* 0x000000ff080b7207 */ /* 0x001fc80000800000 */
[----:B------:R-:W-:-:S05]  /*265a0*/  IADD3 R11, R6, R11, RZ ;  /* 0x0000000b060b7210 */ /* 0x000fca0007ffe0ff */
        /* <DEDUP_REMOVED lines=12> */
[----:B------:R-:W0:Y:S02]  /*26670*/  SHFL.IDX PT, R6, R5, 0x1f, 0x1f ;  /* 0x03e01f0005067f89 */ /* 0x000e2400000e0000 */
[----:B0-----:R-:W-:-:S05]  /*26680*/  IMAD R6, R6, UR5, RZ ;  /* 0x0000000506067c24 */ /* 0x001fca000f8e02ff */
[----:B---3--:R-:W-:Y:S01]  /*26690*/  ISETP.GT.AND P6, PT, R6, UR6, PT ;  /* 0x0000000606007c0c */ /* 0x008fe2000bfc4270 */
[----:B------:R-:W-:-:S12]  /*266a0*/  IMAD.MOV.U32 R3, RZ, RZ, R6 ;  /* 0x000000ffff037224 */ /* 0x000fd800078e0006 */
[----:B------:R-:W-:Y:S05]  /*266b0*/  @P6 BRA `(.L_x_637) ;  /* 0x0000000000a06947 */ /* 0x000fea0003800000 */
[----:B------:R-:W-:Y:S01]  /*266c0*/  MOV R6, R3 ;  /* 0x0000000300067202 */ /* 0x000fe20000000f00 */
[----:B------:R-:W-:Y:S01]  /*266d0*/  UMOV UR4, URZ ;  /* 0x0000003f00047c82 */ /* 0x000fe20008000000 */
[----:B------:R-:W-:-:S05]  /*266e0*/  ULDC UR5, c[0x0][0xc38] ;  /* 0x00030e0000057ab9 */ /* 0x000fca0000000800 */
.L_x_639:
[----:B------:R-:W0:Y:S01]  /*266f0*/  LDC R0, c[0x0][0xc3c] ;  /* 0x00030f00ff007b82 */ /* 0x000e220000000800 */
[----:B------:R-:W-:Y:S01]  /*26700*/  UIADD3 UR4, UR4, 0x1f, URZ ;  /* 0x0000001f04047890 */ /* 0x000fe2000fffe03f */
[----:B------:R-:W-:Y:S02]  /*26710*/  ULDC UR7, c[0x0][0xc3c] ;  /* 0x00030f0000077ab9 */ /* 0x000fe40000000800 */
[----:B-1----:R-:W-:-:S03]  /*26720*/  IMAD.U32 R19, RZ, RZ, UR7 ;  /* 0x00000007ff137e24 */ /* 0x002fc6000f8e00ff */
[----:B0-----:R-:W-:-:S13]  /*26730*/  ISETP.LE.AND P6, PT, R0, UR4, PT ;  /* 0x0000000400007c0c */ /* 0x001fda000bfc3270 */
[----:B------:R-:W-:Y:S05]  /*26740*/  @P6 BRA `(.L_x_638) ;  /* 0x0000000400a86947 */ /* 0x000fea0003800000 */
[----:B------:R-:W-:-:S05]  /*26750*/  VIADD R9, R7, UR4 ;  /* 0x0000000407097c36 */ /* 0x000fca0008000000 */
[----:B------:R-:W-:Y:S01]  /*26760*/  ISETP.GE.OR P6, PT, R9, R0, !P0 ;  /* 0x000000000900720c */ /* 0x000fe200047c6670 */
[----:B------:R-:W-:-:S12]  /*26770*/  IMAD.MOV.U32 R0, RZ, RZ, RZ ;  /* 0x000000ffff007224 */ /* 0x000fd800078e00ff */
[----:B------:R-:W0:Y:S08]  /*26780*/  @!P6 LDC.64 R4, c[0x0][0xc80] ;  /* 0x00032000ff04eb82 */ /* 0x000e300000000a00 */
[----:B------:R-:W1:Y:S01]  /*26790*/  @!P6 LDC.64 R2, c[0x0][0xc78] ;  /* 0x00031e00ff02eb82 */ /* 0x000e620000000a00 */
[----:B0-----:R-:W-:-:S05]  /*267a0*/  @!P6 IMAD.WIDE R4, R9, 0x4, R4 ;  /* 0x000000040904e825 */ /* 0x001fca00078e0204 */
[----:B------:R-:W2:Y:S01]  /*267b0*/  @!P6 LDG.E R0, desc[UR50][R4.64] ;  /* 0x000000320400e981 */ /* 0x000ea2000c1e1900 */
[----:B-1----:R-:W-:-:S04]  /*267c0*/  @!P6 IMAD.WIDE R2, R9, 0x4, R2 ;  /* 0x000000040902e825 */ /* 0x002fc800078e0202 */
[----:B------:R-:W-:-:S06]  /*267d0*/  IMAD.MOV.U32 R9, RZ, RZ, RZ ;  /* 0x000000ffff097224 */ /* 0x000fcc00078e00ff */
[----:B------:R-:W2:Y:S02]  /*267e0*/  @!P6 LDG.E R9, desc[UR50][R2.64] ;  /* 0x000000320209e981 */ /* 0x000ea4000c1e1900 */
[----:B--2---:R-:W-:-:S05]  /*267f0*/  IMAD R13, R0, R9, RZ ;  /* 0x00000009000d7224 */ /* 0x004fca00078e02ff */
[----:B------:R-:W0:Y:S02]  /*26800*/  SHFL.UP PT, R8, R13, 0x1, RZ ;  /* 0x042000000d087989 */ /* 0x000e2400000e00ff */
[----:B0-----:R-:W-:-:S05]  /*26810*/  SEL R8, R8, RZ, P1 ;  /* 0x000000ff08087207 */ /* 0x001fca0000800000 */
[----:B------:R-:W-:-:S05]  /*26820*/  IMAD.IADD R8, R13, 0x1, R8 ;  /* 0x000000010d087824 */ /* 0x000fca00078e0208 */
        /* <DEDUP_REMOVED lines=13> */
[----:B0-----:R-:W-:-:S04]  /*26900*/  IMAD R3, R2, UR5, RZ ;  /* 0x0000000502037c24 */ /* 0x001fc8000f8e02ff */
[----:B------:R-:W-:-:S05]  /*26910*/  IMAD.IADD R6, R3, 0x1, R6 ;  /* 0x0000000103067824 */ /* 0x000fca00078e0206 */
[----:B------:R-:W-:-:S13]  /*26920*/  ISETP.GT.AND P6, PT, R6, UR6, PT ;  /* 0x0000000606007c0c */ /* 0x000fda000bfc4270 */
[----:B------:R-:W-:Y:S05]  /*26930*/  @!P6 BRA `(.L_x_639) ;  /* 0xfffffffc006ce947 */ /* 0x000fea000383ffff */
.L_x_637:
[----:B------:R-:W-:Y:S02]  /*26940*/  IMAD.IADD R10, R6, 0x1, -R3 ;  /* 0x00000001060a7824 */ /* 0x000fe400078e0a03 */
[----:B-1----:R-:W-:Y:S02]  /*26950*/  IMAD.MOV.U32 R16, RZ, RZ, RZ ;  /* 0x000000ffff107224 */ /* 0x002fe400078e00ff */
[----:B------:R-:W-:-:S05]  /*26960*/  IMAD R2, R5, UR5, R10 ;  /* 0x0000000505027c24 */ /* 0x000fca000f8e020a */
[----:B------:R-:W-:-:S13]  /*26970*/  ISETP.GT.AND P0, PT, R2, UR6, PT ;  /* 0x0000000602007c0c */ /* 0x000fda000bf04270 */
[----:B------:R-:W-:-:S04]  /*26980*/  VOTE.ANY R6, PT, !P0 ;  /* 0x0000000000067806 */ /* 0x000fc800040e0100 */
[----:B------:R-:W0:Y:S01]  /*26990*/  POPC R19, R6 ;  /* 0x0000000600137309 */ /* 0x000e220000000000 */
[----:B------:R-:W-:Y:S01]  /*269a0*/  ISETP.NE.AND P0, PT, R6, RZ, PT ;  /* 0x000000ff0600720c */ /* 0x000fe20003f05270 */
[----:B0-----:R-:W0:Y:S04]  /*269b0*/  SHFL.IDX PT, R0, R0, R19, 0x1f ;  /* 0x00001f1300007589 */ /* 0x001e2800000e0000 */
[----:B------:R1:W2:Y:S01]  /*269c0*/  SHFL.IDX PT, R9, R9, R19, 0x1f ;  /* 0x00001f1309097589 */ /* 0x0002a200000e0000 */
[----:B0-----:R-:W-:-:S04]  /*269d0*/  IABS R4, R0 ;  /* 0x0000000000047213 */ /* 0x001fc80000000000 */
[----:B------:R-:W0:Y:S08]  /*269e0*/  I2F.RP R8, R4 ;  /* 0x0000000400087306 */ /* 0x000e300000209400 */
[----:B0-----:R-:W0:Y:S02]  /*269f0*/  MUFU.RCP R8, R8 ;  /* 0x0000000800087308 */ /* 0x001e240000001000 */
[----:B0-----:R-:W-:-:S06]  /*26a00*/  IADD3 R2, R8, 0xffffffe, RZ ;  /* 0x0ffffffe08027810 */ /* 0x001fcc0007ffe0ff */
[----:B------:R-:W0:Y:S02]  /*26a10*/  F2I.FTZ.U32.TRUNC.NTZ R3, R2 ;  /* 0x0000000200037305 */ /* 0x000e24000021f000 */
[----:B0-----:R-:W-:Y:S01]  /*26a20*/  IMAD.MOV R11, RZ, RZ, -R3 ;  /* 0x000000ffff0b7224 */ /* 0x001fe200078e0a03 */
[----:B-12---:R-:W-:Y:S06]  /*26a30*/  @!P0 BRA `(.L_x_640) ;  /* 0x0000000000088947 */ /* 0x006fec0003800000 */
[----:B------:R-:W-:-:S06]  /*26a40*/  VIADD R16, R19, 0xffffffff ;  /* 0xffffffff13107836 */ /* 0x000fcc0000000000 */
[----:B------:R0:W1:Y:S02]  /*26a50*/  SHFL.IDX PT, R16, R5, R16, 0x1f ;  /* 0x00001f1005107589 */ /* 0x00006400000e0000 */
.L_x_640:
[----:B-1----:R-:W-:Y:S01]  /*26a60*/  IMAD R16, R16, UR5, R10 ;  /* 0x0000000510107c24 */ /* 0x002fe2000f8e020a */
[----:B------:R-:W-:Y:S01]  /*26a70*/  IABS R10, R0 ;  /* 0x00000000000a7213 */ /* 0x000fe20000000000 */
[----:B------:R-:W-:Y:S01]  /*26a80*/  IMAD R11, R11, R4, RZ ;  /* 0x000000040b0b7224 */ /* 0x000fe200078e02ff */
[----:B0-----:R-:W-:Y:S01]  /*26a90*/  IABS R5, R9 ;  /* 0x0000000900057213 */ /* 0x001fe20000000000 */
[----:B------:R-:W-:Y:S01]  /*26aa0*/  IMAD.MOV.U32 R2, RZ, RZ, RZ ;  /* 0x000000ffff027224 */ /* 0x000fe200078e00ff */
[----:B------:R-:W-:Y:S01]  /*26ab0*/  IADD3 R17, -R16, UR6, RZ ;  /* 0x0000000610117c10 */ /* 0x000fe2000fffe1ff */
[----:B------:R-:W-:Y:S01]  /*26ac0*/  IMAD.MOV R10, RZ, RZ, -R10 ;  /* 0x000000ffff0a7224 */ /* 0x000fe200078e0a0a */
[----:B------:R-:W0:Y:S01]  /*26ad0*/  I2F.RP R6, R5 ;  /* 0x0000000500067306 */ /* 0x000e220000209400 */
[----:B------:R-:W-:Y:S01]  /*26ae0*/  IMAD.HI.U32 R2, R3, R11, R2 ;  /* 0x0000000b03027227 */ /* 0x000fe200078e0002 */
[----:B------:R-:W-:-:S03]  /*26af0*/  IABS R8, R17 ;  /* 0x0000001100087213 */ /* 0x000fc60000000000 */
[----:B------:R-:W-:Y:S01]  /*26b00*/  VIADD R19, R19, UR4 ;  /* 0x0000000413137c36 */ /* 0x000fe20008000000 */
[----:B------:R-:W-:Y:S01]  /*26b10*/  MOV R3, R8 ;  /* 0x0000000800037202 */ /* 0x000fe20000000f00 */
[----:B------:R-:W-:-:S04]  /*26b20*/  IMAD.MOV.U32 R8, RZ, RZ, R10 ;  /* 0x000000ffff087224 */ /* 0x000fc800078e000a */
        /* <DEDUP_REMOVED lines=9> */
[----:B------:R0:W1:Y:S01]  /*26bc0*/  F2I.FTZ.U32.TRUNC.NTZ R3, R8 ;  /* 0x0000000800037305 */ /* 0x000062000021f000 */
[----:B------:R-:W-:Y:S02]  /*26bd0*/  ISETP.NE.AND P1, PT, R0, RZ, PT ;  /* 0x000000ff0000720c */ /* 0x000fe40003f25270 */
[----:B------:R-:W-:-:S02]  /*26be0*/  ISETP.GE.AND P2, PT, R4, RZ, PT ;  /* 0x000000ff0400720c */ /* 0x000fc40003f46270 */
[----:B0-----:R-:W-:-:S05]  /*26bf0*/  IABS R8, R9 ;  /* 0x0000000900087213 */ /* 0x001fca0000000000 */
[----:B------:R-:W-:Y:S02]  /*26c00*/  @P0 VIADD R2, R2, 0x1 ;  /* 0x0000000102020836 */ /* 0x000fe40000000000 */
[----:B------:R-:W-:-:S03]  /*26c10*/  IMAD.MOV R8, RZ, RZ, -R8 ;  /* 0x000000ffff087224 */ /* 0x000fc600078e0a08 */
[----:B------:R-:W-:Y:S01]  /*26c20*/  MOV R6, R2 ;  /* 0x0000000200067202 */ /* 0x000fe20000000f00 */
[----:B-1----:R-:W-:-:S04]  /*26c30*/  IMAD.MOV R2, RZ, RZ, -R3 ;  /* 0x000000ffff027224 */ /* 0x002fc800078e0a03 */
[----:B------:R-:W-:Y:S01]  /*26c40*/  @!P2 IMAD.MOV R6, RZ, RZ, -R6 ;  /* 0x000000ffff06a224 */ /* 0x000fe200078e0a06 */
[----:B------:R-:W-:Y:S01]  /*26c50*/  @!P1 LOP3.LUT R6, RZ, R0, RZ, 0x33, !PT ;  /* 0x00000000ff069212 */ /* 0x000fe200078e33ff */
[----:B------:R-:W-:Y:S02]  /*26c60*/  IMAD R11, R2, R5, RZ ;  /* 0x00000005020b7224 */ /* 0x000fe400078e02ff */
[----:B------:R-:W-:Y:S01]  /*26c70*/  IMAD.MOV.U32 R2, RZ, RZ, RZ ;  /* 0x000000ffff027224 */ /* 0x000fe200078e00ff */
[-C--:B------:R-:W-:Y:S01]  /*26c80*/  IABS R4, R6.reuse ;  /* 0x0000000600047213 */ /* 0x080fe20000000000 */
[----:B------:R-:W-:Y:S02]  /*26c90*/  IMAD R0, R0, R6, RZ ;  /* 0x0000000600007224 */ /* 0x000fe400078e02ff */
[----:B------:R-:W-:-:S04]  /*26ca0*/  IMAD.HI.U32 R2, R3, R11, R2 ;  /* 0x0000000b03027227 */ /* 0x000fc800078e0002 */
[----:B------:R-:W-:Y:S01]  /*26cb0*/  IMAD.MOV.U32 R3, RZ, RZ, R4 ;  /* 0x000000ffff037224 */ /* 0x000fe200078e0004 */
[----:B------:R-:W-:Y:S01]  /*26cc0*/  MOV R4, R8 ;  /* 0x0000000800047202 */ /* 0x000fe20000000f00 */
[----:B------:R-:W-:Y:S02]  /*26cd0*/  IMAD.IADD R17, R17, 0x1, -R0 ;  /* 0x0000000111117824 */ /* 0x000fe400078e0a00 */
[----:B------:R-:W-:-:S04]  /*26ce0*/  IMAD.HI.U32 R2, R2, R3, RZ ;  /* 0x0000000302027227 */ /* 0x000fc800078e00ff */
[----:B------:R-:W-:Y:S01]  /*26cf0*/  IMAD R4, R2, R4, R3 ;  /* 0x0000000402047224 */ /* 0x000fe200078e0203 */
[----:B------:R-:W-:-:S04]  /*26d00*/  LOP3.LUT R3, R6, R9, RZ, 0x3c, !PT ;  /* 0x0000000906037212 */ /* 0x000fc800078e3cff */
[----:B------:R-:W-:Y:S02]  /*26d10*/  ISETP.GT.U32.AND P1, PT, R5, R4, PT ;  /* 0x000000040500720c */ /* 0x000fe40003f24070 */
[----:B------:R-:W-:-:S11]  /*26d20*/  ISETP.GE.AND P2, PT, R3, RZ, PT ;  /* 0x000000ff0300720c */ /* 0x000fd60003f46270 */
[----:B------:R-:W-:Y:S02]  /*26d30*/  @!P1 IMAD.IADD R4, R4, 0x1, -R5 ;  /* 0x0000000104049824 */ /* 0x000fe400078e0a05 */
[----:B------:R-:W-:Y:S01]  /*26d40*/  @!P1 VIADD R2, R2, 0x1 ;  /* 0x0000000102029836 */ /* 0x000fe20000000000 */
[----:B------:R-:W-:Y:S02]  /*26d50*/  ISETP.NE.AND P1, PT, R9, RZ, PT ;  /* 0x000000ff0900720c */ /* 0x000fe40003f25270 */
[----:B------:R-:W-:-:S13]  /*26d60*/  ISETP.GE.U32.AND P0, PT, R4, R5, PT ;  /* 0x000000050400720c */ /* 0x000fda0003f06070 */
[----:B------:R-:W-:-:S04]  /*26d70*/  @P0 VIADD R2, R2, 0x1 ;  /* 0x0000000102020836 */ /* 0x000fc80000000000 */
[----:B------:R-:W-:Y:S01]  /*26d80*/  @!P2 IMAD.MOV R2, RZ, RZ, -R2 ;  /* 0x000000ffff02a224 */ /* 0x000fe200078e0a02 */
[----:B------:R-:W-:-:S05]  /*26d90*/  @!P1 LOP3.LUT R2, RZ, R9, RZ, 0x33, !PT ;  /* 0x00000009ff029212 */ /* 0x000fca00078e33ff */
[----:B------:R-:W-:-:S04]  /*26da0*/  IMAD.MOV R18, RZ, RZ, -R2 ;  /* 0x000000ffff127224 */ /* 0x000fc800078e0a02 */
[C---:B------:R-:W-:Y:S01]  /*26db0*/  IMAD R18, R9.reuse, R18, R6 ;  /* 0x0000001209127224 */ /* 0x040fe200078e0206 */
[----:B------:R-:W-:-:S05]  /*26dc0*/  LEA R9, R9, R2, 0x18 ;  /* 0x0000000209097211 */ /* 0x000fca00078ec0ff */
[----:B------:R-:W-:Y:S01]  /*26dd0*/  IMAD R18, R18, 0x10000, R9 ;  /* 0x0001000012127824 */ /* 0x000fe200078e0209 */
[----:B------:R-:W-:Y:S06]  /*26de0*/  BRA `(.L_x_641) ;  /* 0x00000000000c7947 */ /* 0x000fec0003800000 */
.L_x_638:
[----:B------:R-:W-:Y:S01]  /*26df0*/  IMAD.MOV.U32 R17, RZ, RZ, RZ ;  /* 0x000000ffff117224 */ /* 0x000fe200078e00ff */
[----:B------:R-:W-:Y:S01]  /*26e00*/  MOV R18, RZ ;  /* 0x000000ff00127202 */ /* 0x000fe20000000f00 */
[----:B------:R-:W-:-:S07]  /*26e10*/  IMAD.U32 R16, RZ, RZ, UR6 ;  /* 0x00000006ff107e24 */ /* 0x000fce000f8e00ff */
.L_x_641:
[----:B------:R-:W-:-:S13]  /*26e20*/  ISETP.NE.AND P0, PT, R7, RZ, PT ;  /* 0x000000ff0700720c */ /* 0x000fda0003f05270 */
[----:B------:R-:W0:Y:S01]  /*26e30*/  @!P0 S2R R3, SR_CgaCtaId ;  /* 0x0000000000038919 */ /* 0x000e220000008800 */
[----:B------:R-:W-:-:S04]  /*26e40*/  @!P0 MOV R0, 0x400 ;  /* 0x0000040000008802 */ /* 0x000fc80000000f00 */
[----:B0-----:R-:W-:-:S05]  /*26e50*/  @!P0 LEA R0, R3, R0, 0x18 ;  /* 0x0000000003008211 */ /* 0x001fca00078ec0ff */
[----:B------:R2:W-:Y:S01]  /*26e60*/  @!P0 STS.128 [R0+0x334d0], R16 ;  /* 0x0334d01000008388 */ /* 0x0005e20000000c00 */
[----:B------:R-:W-:Y:S06]  /*26e70*/  BAR.ARV 0x5, 0x180 ;  /* 0x0146000000007b1d */ /* 0x000fec0000002000 */
.L_x_636:
[----:B------:R3:W-:Y:S01]  /*26e80*/  STL [R1+0x30], RZ ;  /* 0x000030ff01007387 */ /* 0x0007e20000100800 */
[----:B------:R-:W-:Y:S01]  /*26e90*/  ULDC UR4, c[0x0][0xc3c] ;  /* 0x00030f0000047ab9 */ /* 0x000fe20000000800 */
[----:B------:R-:W-:Y:S01]  /*26ea0*/  IMAD.MOV.U32 R33, RZ, RZ, 0x1 ;  /* 0x00000001ff217424 */ /* 0x000fe200078e00ff */
[----:B-1----:R-:W-:Y:S01]  /*26eb0*/  ISETP.GE.AND P0, PT, R19, UR4, PT ;  /* 0x0000000413007c0c */ /* 0x002fe2000bf06270 */
[----:B------:R-:W-:-:S12]  /*26ec0*/  IMAD.MOV.U32 R29, RZ, RZ, RZ ;  /* 0x000000ffff1d7224 */ /* 0x000fd800078e00ff */
[----:B---3--:R-:W-:Y:S05]  /*26ed0*/  @P0 BRA `(.L_x_642) ;  /* 0x0000007400fc0947 */ /* 0x008fea0003800000 */
[----:B------:R-:W0:Y:S01]  /*26ee0*/  S2R R9, SR_TID.X ;  /* 0x0000000000097919 */ /* 0x000e220000002100 */
[----:B------:R-:W1:Y:S01]  /*26ef0*/  S2UR UR4, SR_CgaCtaId ;  /* 0x00000000000479c3 */ /* 0x000e620000008800 */
[----:B------:R-:W-:Y:S01]  /*26f00*/  MOV R22, 0x400 ;  /* 0x0000040000167802 */ /* 0x000fe20000000f00 */
[----:B------:R-:W-:Y:S01]  /*26f10*/  BSSY B7, `(.L_x_642) ;  /* 0x000077b000077945 */ /* 0x000fe20003800000 */
[----:B------:R-:W-:Y:S01]  /*26f20*/  IMAD.MOV.U32 R35, RZ, RZ, 0x1 ;  /* 0x00000001ff237424 */ /* 0x000fe200078e00ff */
[----:B------:R-:W-:Y:S01]  /*26f30*/  ULDC.64 UR40, c[0x0][0x198] ;  /* 0x0000660000287ab9 */ /* 0x000fe20000000a00 */
[----:B------:R-:W-:Y:S01]  /*26f40*/  IMAD.MOV.U32 R31, RZ, RZ, RZ ;  /* 0x000000ffff1f7224 */ /* 0x000fe200078e00ff */
[----:B------:R-:W-:Y:S01]  /*26f50*/  ULOP3.LUT UR39, UR36, 0x2, URZ, 0xfc, !UPT ;  /* 0x0000000224277892 */ /* 0x000fe2000f8efc3f */
[----:B------:R-:W-:Y:S01]  /*26f60*/  IMAD.MOV.U32 R29, RZ, RZ, RZ ;  /* 0x000000ffff1d7224 */ /* 0x000fe200078e00ff */
[----:B------:R-:W-:Y:S01]  /*26f70*/  ULOP3.LUT UR37, UR36, 0x1, URZ, 0xfc, !UPT ;  /* 0x0000000124257892 */ /* 0x000fe2000f8efc3f */
[----:B------:R-:W-:Y:S01]  /*26f80*/  IMAD.MOV.U32 R33, RZ, RZ, 0x1 ;  /* 0x00000001ff217424 */ /* 0x000fe200078e00ff */
[----:B------:R-:W-:Y:S01]  /*26f90*/  ULDC UR38, c[0x0][0xc] ;  /* 0x0000030000267ab9 */ /* 0x000fe20000000800 */
[C---:B0-----:R-:W-:Y:S01]  /*26fa0*/  IMAD.SHL.U32 R2, R9.reuse, 0x40, RZ ;  /* 0x0000004009027824 */ /* 0x041fe200078e00ff */
[C---:B------:R-:W-:Y:S01]  /*26fb0*/  LOP3.LUT R11, R9.reuse, 0x7f, RZ, 0xc0, !PT ;  /* 0x0000007f090b7812 */ /* 0x040fe200078ec0ff */
[C---:B------:R-:W-:Y:S01]  /*26fc0*/  IMAD.SHL.U32 R36, R9.reuse, 0x10, RZ ;  /* 0x0000001009247824 */ /* 0x040fe200078e00ff */
[----:B------:R-:W-:Y:S01]  /*26fd0*/  SHF.R.U32.HI R3, RZ, 0x1, R9 ;  /* 0x00000001ff037819 */ /* 0x000fe20000011609 */
[----:B------:R-:W-:Y:S01]  /*26fe0*/  IMAD.SHL.U32 R6, R9, 0x2, RZ ;  /* 0x0000000209067824 */ /* 0x000fe200078e00ff */
[----:B--2---:R-:W-:Y:S01]  /*26ff0*/  LOP3.LUT R0, R2, 0x180, RZ, 0xc0, !PT ;  /* 0x0000018002007812 */ /* 0x004fe200078ec0ff */
[----:B------:R-:W-:Y:S01]  /*27000*/  IMAD.SHL.U32 R4, R11, 0x10, RZ ;  /* 0x000000100b047824 */ /* 0x000fe200078e00ff */
[----:B------:R-:W-:Y:S01]  /*27010*/  LOP3.LUT R5, R36, 0x1b0, RZ, 0xc0, !PT ;  /* 0x000001b024057812 */ /* 0x000fe200078ec0ff */
[----:B------:R-:W-:Y:S01]  /*27020*/  IMAD.SHL.U32 R8, R9, 0x4, RZ ;  /* 0x0000000409087824 */ /* 0x000fe200078e00ff */
[----:B------:R-:W-:-:S02]  /*27030*/  LOP3.LUT R3, R0, 0x30, R3, 0xf8, !PT ;  /* 0x0000003000037812 */ /* 0x000fc400078ef803 */
[----:B------:R-:W-:Y:S02]  /*27040*/  SHF.L.U32 R0, R9, 0x5, RZ ;  /* 0x0000000509007819 */ /* 0x000fe400000006ff */
[----:B------:R-:W-:Y:S02]  /*27050*/  LOP3.LUT R6, R5, 0x30, R6, 0x78, !PT ;  /* 0x0000003005067812 */ /* 0x000fe400078e7806 */
[----:B------:R-:W-:Y:S02]  /*27060*/  LOP3.LUT R5, R0, 0x80, RZ, 0xc0, !PT ;  /* 0x0000008000057812 */ /* 0x000fe400078ec0ff */
[----:B------:R-:W-:Y:S01]  /*27070*/  LOP3.LUT R7, R4, 0x600, RZ, 0xc0, !PT ;  /* 0x0000060004077812 */ /* 0x000fe200078ec0ff */
[----:B------:R-:W-:Y:S01]  /*27080*/  IMAD.SHL.U32 R4, R9, 0x8, RZ ;  /* 0x0000000809047824 */ /* 0x000fe200078e00ff */
[----:B------:R-:W-:Y:S02]  /*27090*/  LOP3.LUT R5, R5, 0x10, R9, 0xf8, !PT ;  /* 0x0000001005057812 */ /* 0x000fe400078ef809 */
[----:B------:R-:W-:-:S02]  /*270a0*/  LOP3.LUT R9, R7, 0x40, R36, 0xf8, !PT ;  /* 0x0000004007097812 */ /* 0x000fc400078ef824 */
[----:B------:R-:W-:Y:S02]  /*270b0*/  LOP3.LUT R3, R3, 0x30, R4, 0x78, !PT ;  /* 0x0000003003037812 */ /* 0x000fe400078e7804 */
[----:B------:R-:W-:Y:S02]  /*270c0*/  LOP3.LUT R7, R7, 0x60, R0, 0xf8, !PT ;  /* 0x0000006007077812 */ /* 0x000fe400078ef800 */
[----:B------:R-:W-:Y:S02]  /*270d0*/  LOP3.LUT R10, R9, R6, RZ, 0xfc, !PT ;  /* 0x00000006090a7212 */ /* 0x000fe400078efcff */
[----:B------:R-:W-:Y:S02]  /*270e0*/  LOP3.LUT R2, R3, 0x640, R2, 0xf8, !PT ;  /* 0x0000064003027812 */ /* 0x000fe400078ef802 */
[----:B------:R-:W-:Y:S01]  /*270f0*/  LOP3.LUT R5, R5, 0x10, R8, 0x78, !PT ;  /* 0x0000001005057812 */ /* 0x000fe200078e7808 */
[----:B------:R-:W-:Y:S01]  /*27100*/  STL [R1+0x10], R10 ;  /* 0x0000100a01007387 */ /* 0x000fe20000100800 */
[----:B------:R-:W-:-:S02]  /*27110*/  LOP3.LUT R4, R7, 0x100, R0, 0xf8, !PT ;  /* 0x0000010007047812 */ /* 0x000fc400078ef800 */
[----:B------:R-:W-:Y:S01]  /*27120*/  SHF.R.U32.HI R3, RZ, 0x2, R11 ;  /* 0x00000002ff037819 */ /* 0x000fe2000001160b */
[----:B------:R0:W-:Y:S01]  /*27130*/  STL [R1+0x18], R2 ;  /* 0x0000180201007387 */ /* 0x0001e20000100800 */
[----:B------:R-:W-:Y:S02]  /*27140*/  LOP3.LUT R36, R36, 0x30, RZ, 0xc0, !PT ;  /* 0x0000003024247812 */ /* 0x000fe400078ec0ff */
[----:B------:R-:W-:Y:S02]  /*27150*/  LOP3.LUT R0, R3, 0x60, R0, 0xf8, !PT ;  /* 0x0000006003007812 */ /* 0x000fe400078ef800 */
[----:B------:R-:W-:Y:S02]  /*27160*/  LOP3.LUT R3, R36, 0x80, RZ, 0xfc, !PT ;  /* 0x0000008024037812 */ /* 0x000fe400078efcff */
[----:B0-----:R-:W-:-:S05]  /*27170*/  LOP3.LUT R2, R4, R5, RZ, 0xfc, !PT ;  /* 0x0000000504027212 */ /* 0x001fca00078efcff */
[----:B------:R1:W-:Y:S04]  /*27180*/  STL [R1+0x14], R2 ;  /* 0x0000140201007387 */ /* 0x0003e80000100800 */
[----:B------:R-:W-:Y:S01]  /*27190*/  STL [R1+0x30], RZ ;  /* 0x000030ff01007387 */ /* 0x000fe20000100800 */
[----:B-1----:R-:W-:-:S04]  /*271a0*/  MOV R2, UR4 ;  /* 0x0000000400027c02 */ /* 0x002fc80008000f00 */
[----:B------:R-:W-:Y:S01]  /*271b0*/  LEA R22, R2, R22, 0x18 ;  /* 0x0000001602167211 */ /* 0x000fe200078ec0ff */
[----:B------:R0:W-:Y:S02]  /*271c0*/  STL [R1+0xc], R2 ;  /* 0x00000c0201007387 */ /* 0x0001e40000100800 */
[----:B0-----:R-:W-:Y:S02]  /*271d0*/  LOP3.LUT R2, R36, 0x40, RZ, 0xfc, !PT ;  /* 0x0000004024027812 */ /* 0x001fe400078efcff */
[----:B------:R-:W-:Y:S01]  /*271e0*/  LOP3.LUT R2, R0, 0x80, RZ, 0xfc, !PT ;  /* 0x0000008000027812 */ /* 0x000fe200078efcff */
[----:B------:R-:W-:-:S05]  /*271f0*/  IMAD.IADD R0, R22, 0x1, R10 ;  /* 0x0000000116007824 */ /* 0x000fca00078e020a */
[----:B------:R0:W-:Y:S02]  /*27200*/  STL [R1+0x1c], R0 ;  /* 0x00001c0001007387 */ /* 0x0001e40000100800 */
.L_x_764:
[----:B-123--:R-:W1:Y:S02]  /*27210*/  LDC.64 R2, c[0x0][0xc88] ;  /* 0x00032200ff027b82 */ /* 0x00ee640000000a00 */
[----:B-1----:R-:W-:-:S05]  /*27220*/  IMAD.WIDE R2, R19, 0x4, R2 ;  /* 0x0000000413027825 */ /* 0x002fca00078e0202 */
[----:B------:R-:W0:Y:S01]  /*27230*/  LDG.E R23, desc[UR50][R2.64] ;  /* 0x0000003202177981 */ /* 0x000e22000c1e1900 */
[----:B------:R-:W-:Y:S05]  /*27240*/  YIELD ;  /* 0x0000000000007946 */ /* 0x000fea0003800000 */
[----:B------:R-:W-:Y:S01]  /*27250*/  ULDC.64 UR4, c[0x0][0xa28] ;  /* 0x00028a0000047ab9 */ /* 0x000fe20000000a00 */
[----:B------:R-:W-:Y:S01]  /*27260*/  ULDC.64 UR8, c[0x0][0xa18] ;  /* 0x0002860000087ab9 */ /* 0x000fe20000000a00 */
[----:B------:R-:W-:Y:S01]  /*27270*/  ISETP.NE.U32.AND P0, PT, RZ, UR4, PT ;  /* 0x00000004ff007c0c */ /* 0x000fe2000bf05070 */
[----:B------:R-:W-:Y:S01]  /*27280*/  IMAD.MOV.U32 R37, RZ, RZ, RZ ;  /* 0x000000ffff257224 */ /* 0x000fe200078e00ff */
[----:B------:R-:W-:-:S02]  /*27290*/  ULDC.64 UR6, c[0x0][0xa10] ;  /* 0x0002840000067ab9 */ /* 0x000fc40000000a00 */
[----:B------:R-:W-:Y:S02]  /*272a0*/  ISETP.NE.AND.EX P0, PT, RZ, UR5, PT, P0 ;  /* 0x00000005ff007c0c */ /* 0x000fe4000bf05300 */
[----:B------:R-:W-:-:S04]  /*272b0*/  ISETP.NE.U32.AND P2, PT, RZ, UR6, PT ;  /* 0x00000006ff007c0c */ /* 0x000fc8000bf45070 */
[----:B------:R-:W-:Y:S02]  /*272c0*/  ISETP.NE.AND.EX P2, PT, RZ, UR7, PT, P2 ;  /* 0x00000007ff007c0c */ /* 0x000fe4000bf45320 */
[----:B------:R-:W-:Y:S02]  /*272d0*/  MOV R27, RZ ;  /* 0x000000ff001b7202 */ /* 0x000fe40000000f00 */
[----:B0---4-:R-:W-:-:S03]  /*272e0*/  SHF.R.S32.HI R0, RZ, 0x1f, R23 ;  /* 0x0000001fff007819 */ /* 0x011fc60000011417 */
[C---:B------:R-:W-:Y:S01]  /*272f0*/  @P0 LEA R2, P1, R23.reuse, UR4, 0x2 ;  /* 0x0000000417020c11 */ /* 0x040fe2000f8210ff */
[C---:B------:R-:W-:Y:S01]  /*27300*/  IMAD.SHL.U32 R24, R23.reuse, 0x4, RZ ;  /* 0x0000000417187824 */ /* 0x040fe200078e00ff */
[C-C-:B------:R-:W-:Y:S01]  /*27310*/  SHF.L.U64.HI R25, R23.reuse, 0x2, R0.reuse ;  /* 0x0000000217197819 */ /* 0x140fe20000010200 */
[----:B------:R0:W-:Y:S01]  /*27320*/  STL [R1+0x28], R0 ;  /* 0x0000280001007387 */ /* 0x0001e20000100800 */
[----:B------:R-:W-:Y:S01]  /*27330*/  @P0 LEA.HI.X R3, R23, UR5, R0, 0x2, P1 ;  /* 0x0000000517030c11 */ /* 0x000fe200088f1400 */
[----:B------:R-:W-:Y:S01]  /*27340*/  ULDC.64 UR4, c[0x0][0xa00] ;  /* 0x0002800000047ab9 */ /* 0x000fe20000000a00 */
[----:B------:R-:W-:-:S03]  /*27350*/  ISETP.NE.U32.AND P1, PT, RZ, UR8, PT ;  /* 0x00000008ff007c0c */ /* 0x000fc6000bf25070 */
[----:B------:R1:W5:Y:S01]  /*27360*/  @P0 LDG.E R37, desc[UR50][R2.64] ;  /* 0x0000003202250981 */ /* 0x000362000c1e1900 */
[----:B------:R-:W-:Y:S02]  /*27370*/  ISETP.NE.AND.EX P1, PT, RZ, UR9, PT, P1 ;  /* 0x00000009ff007c0c */ /* 0x000fe4000bf25310 */
[----:B------:R-:W-:Y:S01]  /*27380*/  ISETP.NE.U32.AND P0, PT, RZ, UR4, PT ;  /* 0x00000004ff007c0c */ /* 0x000fe2000bf05070 */
[----:B0-----:R-:W-:Y:S01]  /*27390*/  IMAD.MOV.U32 R0, RZ, RZ, RZ ;  /* 0x000000ffff007224 */ /* 0x001fe200078e00ff */
[C---:B------:R-:W-:Y:S02]  /*273a0*/  IADD3 R4, P4, R24.reuse, UR6, RZ ;  /* 0x0000000618047c10 */ /* 0x040fe4000ff9e0ff */
[----:B------:R-:W-:Y:S02]  /*273b0*/  ISETP.NE.AND.EX P0, PT, RZ, UR5, PT, P0 ;  /* 0x00000005ff007c0c */ /* 0x000fe4000bf05300 */
[----:B------:R-:W-:Y:S02]  /*273c0*/  IADD3.X R5, R25, UR7, RZ, P4, !PT ;  /* 0x0000000719057c10 */ /* 0x000fe4000a7fe4ff */
[----:B-1----:R-:W-:Y:S01]  /*273d0*/  IADD3 R2, P3, R24, UR4, RZ ;  /* 0x0000000418027c10 */ /* 0x002fe2000ff7e0ff */
[----:B------:R-:W-:-:S02]  /*273e0*/  ULDC UR4, c[0x0][0x288] ;  /* 0x0000a20000047ab9 */ /* 0x000fc40000000800 */
[----:B------:R-:W5:Y:S01]  /*273f0*/  @P2 LDG.E R0, desc[UR50][R4.64] ;  /* 0x0000003204002981 */ /* 0x000f62000c1e1900 */
[C---:B------:R-:W-:Y:S02]  /*27400*/  IADD3.X R3, R25.reuse, UR5, RZ, P3, !PT ;  /* 0x0000000519037c10 */ /* 0x040fe40009ffe4ff */
[----:B------:R-:W-:Y:S01]  /*27410*/  @P1 IADD3 R6, P3, R24, UR8, RZ ;  /* 0x0000000818061c10 */ /* 0x000fe2000ff7e0ff */
[----:B------:R-:W-:Y:S01]  /*27420*/  IMAD.U32 R8, RZ, RZ, UR4 ;  /* 0x00000004ff087e24 */ /* 0x000fe2000f8e00ff */
[----:B------:R-:W-:Y:S01]  /*27430*/  ULDC.64 UR4, c[0x0][0x418] ;  /* 0x0001060000047ab9 */ /* 0x000fe20000000a00 */
[----:B------:R-:W5:Y:S01]  /*27440*/  @P0 LDG.E R27, desc[UR50][R2.64] ;  /* 0x00000032021b0981 */ /* 0x000f62000c1e1900 */
[----:B------:R-:W-:-:S05]  /*27450*/  @P1 IADD3.X R7, R25, UR9, RZ, P3, !PT ;  /* 0x0000000919071c10 */ /* 0x000fca0009ffe4ff */
[----:B------:R0:W2:Y:S01]  /*27460*/  @P1 LDG.E R8, desc[UR50][R6.64] ;  /* 0x0000003206081981 */ /* 0x0000a2000c1e1900 */
[----:B------:R-:W-:-:S03]  /*27470*/  UISETP.NE.U32.AND UP0, UPT, UR4, URZ, UPT ;  /* 0x0000003f0400728c */ /* 0x000fc6000bf05070 */
[----:B------:R-:W-:Y:S01]  /*27480*/  ULDC UR4, c[0x0][0x424] ;  /* 0x0001090000047ab9 */ /* 0x000fe20000000800 */
[----:B------:R-:W-:-:S03]  /*27490*/  UISETP.NE.AND.EX UP0, UPT, UR5, URZ, UPT, UP0 ;  /* 0x0000003f0500728c */ /* 0x000fc6000bf05300 */
[----:B------:R-:W-:Y:S01]  /*274a0*/  ULDC UR5, c[0x0][0x2f0] ;  /* 0x0000bc0000057ab9 */ /* 0x000fe20000000800 */
[----:B------:R-:W-:-:S04]  /*274b0*/  USEL UR4, UR4, 0x1, UP0 ;  /* 0x0000000104047887 */ /* 0x000fc80008000000 */
[----:B------:R-:W-:-:S03]  /*274c0*/  UIMAD UR4, UR4, UR5, URZ ;  /* 0x00000005040472a4 */ /* 0x000fc6000f8e023f */
[----:B------:R-:W-:Y:S02]  /*274d0*/  ULDC UR5, c[0x0][0x348] ;  /* 0x0000d20000057ab9 */ /* 0x000fe40000000800 */
[----:B0-----:R-:W-:Y:S01]  /*274e0*/  IMAD.U32 R6, RZ, RZ, UR5 ;  /* 0x00000005ff067e24 */ /* 0x001fe2000f8e00ff */
[----:B--2---:R0:W-:Y:S02]  /*274f0*/  STL [R1+0x2c], R8 ;  /* 0x00002c0801007387 */ /* 0x0041e40000100800 */
[----:B0-----:R-:W-:Y:S01]  /*27500*/  IMAD.U32 R8, RZ, RZ, UR4 ;  /* 0x00000004ff087e24 */ /* 0x001fe2000f8e00ff */
[----:B------:R-:W-:Y:S06]  /*27510*/  @P1 BRA `(.L_x_643) ;  /* 0x0000000000141947 */ /* 0x000fec0003800000 */
[----:B------:R-:W-:Y:S05]  /*27520*/  @!P0 BRA `(.L_x_643) ;  /* 0x0000000000108947 */ /* 0x000fea0003800000 */
[----:B------:R-:W2:Y:S04]  /*27530*/  LDG.E R7, desc[UR50][R2.64] ;  /* 0x0000003202077981 */ /* 0x000ea8000c1e1900 */
[----:B------:R-:W2:Y:S02]  /*27540*/  LDG.E R2, desc[UR50][R2.64+0x4] ;  /* 0x0000043202027981 */ /* 0x000ea4000c1e1900 */
[----:B--2---:R-:W-:-:S05]  /*27550*/  IMAD.IADD R2, R2, 0x1, -R7 ;  /* 0x0000000102027824 */ /* 0x004fca00078e0a07 */
[----:B------:R0:W-:Y:S02]  /*27560*/  STL [R1+0x2c], R2 ;  /* 0x00002c0201007387 */ /* 0x0001e40000100800 */
.L_x_643:
[----:B------:R-:W-:Y:S01]  /*27570*/  ULDC.64 UR4, c[0x0][0xa20] ;  /* 0x0002880000047ab9 */ /* 0x000fe20000000a00 */
[C---:B------:R-:W-:Y:S02]  /*27580*/  LOP3.LUT R7, R18.reuse, 0xff000000, RZ, 0xc0, !PT ;  /* 0xff00000012077812 */ /* 0x040fe400078ec0ff */
[----:B------:R-:W-:Y:S02]  /*27590*/  ISETP.NE.U32.AND P0, PT, RZ, UR4, PT ;  /* 0x00000004ff007c0c */ /* 0x000fe4000bf05070 */
[----:B------:R-:W-:Y:S02]  /*275a0*/  SHF.R.U32.HI R7, RZ, 0x8, R7 ;  /* 0x00000008ff077819 */ /* 0x000fe40000011607 */
[----:B------:R-:W-:Y:S02]  /*275b0*/  ISETP.NE.AND.EX P0, PT, RZ, UR5, PT, P0 ;  /* 0x00000005ff007c0c */ /* 0x000fe4000bf05300 */
[C---:B0-----:R-:W-:Y:S02]  /*275c0*/  LOP3.LUT R2, R18.reuse, 0xff0000, RZ, 0xc0, !PT ;  /* 0x00ff000012027812 */ /* 0x041fe400078ec0ff */
[----:B------:R-:W-:-:S02]  /*275d0*/  LOP3.LUT R18, R18, 0xffff, RZ, 0xc0, !PT ;  /* 0x0000ffff12127812 */ /* 0x000fc400078ec0ff */
[----:B------:R-:W-:Y:S02]  /*275e0*/  LEA.HI R7, R2, R7, RZ, 0x10 ;  /* 0x0000000702077211 */ /* 0x000fe400078f80ff */
[----:B------:R-:W-:-:S05]  /*275f0*/  MOV R32, R23 ;  /* 0x0000001700207202 */ /* 0x000fca0000000f00 */
[----:B------:R-:W-:Y:S05]  /*27600*/  @!P0 BRA `(.L_x_644) ;  /* 0x0000000000108947 */ /* 0x000fea0003800000 */
[----:B------:R-:W-:-:S04]  /*27610*/  IADD3 R2, P0, R24, UR4, RZ ;  /* 0x0000000418027c10 */ /* 0x000fc8000ff1e0ff */
[----:B------:R-:W-:-:S05]  /*27620*/  IADD3.X R3, R25, UR5, RZ, P0, !PT ;  /* 0x0000000519037c10 */ /* 0x000fca00087fe4ff */
[----:B------:R0:W5:Y:S01]  /*27630*/  LDG.E R8, desc[UR50][R2.64] ;  /* 0x0000003202087981 */ /* 0x000162000c1e1900 */
[----:B------:R-:W-:Y:S05]  /*27640*/  BRA `(.L_x_645) ;  /* 0x0000000000247947 */ /* 0x000fea0003800000 */
.L_x_644:
[----:B------:R-:W-:Y:S02]  /*27650*/  ULDC.64 UR4, c[0x0][0xa08] ;  /* 0x0002820000047ab9 */ /* 0x000fe40000000a00 */
[----:B------:R-:W-:-:S04]  /*27660*/  ISETP.NE.U32.AND P0, PT, RZ, UR4, PT ;  /* 0x00000004ff007c0c */ /* 0x000fc8000bf05070 */
[----:B------:R-:W-:-:S13]  /*27670*/  ISETP.NE.AND.EX P0, PT, RZ, UR5, PT, P0 ;  /* 0x00000005ff007c0c */ /* 0x000fda000bf05300 */
[----:B------:R-:W-:Y:S05]  /*27680*/  @!P0 BRA `(.L_x_645) ;  /* 0x0000000000148947 */ /* 0x000fea0003800000 */
[----:B------:R-:W0:Y:S02]  /*27690*/  LDC.64 R2, c[0x0][0xa08] ;  /* 0x00028200ff027b82 */ /* 0x000e240000000a00 */
[----:B0-----:R-:W-:-:S05]  /*276a0*/  IMAD.WIDE R2, R32, 0x4, R2 ;  /* 0x0000000420027825 */ /* 0x001fca00078e0202 */
[----:B------:R-:W2:Y:S04]  /*276b0*/  LDG.E R8, desc[UR50][R2.64] ;  /* 0x0000003202087981 */ /* 0x000ea8000c1e1900 */
[----:B------:R-:W2:Y:S02]  /*276c0*/  LDG.E R2, desc[UR50][R2.64+0x4] ;  /* 0x0000043202027981 */ /* 0x000ea4000c1e1900 */
[----:B--2---:R-:W-:-:S07]  /*276d0*/  IMAD.IADD R8, R2, 0x1, -R8 ;  /* 0x0000000102087824 */ /* 0x004fce00078e0a08 */
.L_x_645:
[----:B0-----:R-:W2:Y:S04]  /*276e0*/  @P2 LDG.E R2, desc[UR50][R4.64] ;  /* 0x0000003204022981 */ /* 0x001ea8000c1e1900 */
[----:B------:R0:W2:Y:S01]  /*276f0*/  @P2 LDG.E R4, desc[UR50][R4.64+0x4] ;  /* 0x0000043204042981 */ /* 0x0000a2000c1e1900 */
[----:B-----5:R-:W-:Y:S01]  /*27700*/  IMAD.IADD R8, R8, 0x1, -R37 ;  /* 0x0000000108087824 */ /* 0x020fe200078e0a25 */
[----:B------:R-:W-:Y:S01]  /*27710*/  BSSY B0, `(.L_x_646) ;  /* 0x0000029000007945 */ /* 0x000fe20003800000 */
[----:B------:R-:W-:Y:S02]  /*27720*/  MOV R3, RZ ;  /* 0x000000ff00037202 */ /* 0x000fe40000000f00 */
[----:B0-----:R-:W-:Y:S01]  /*27730*/  SHF.R.U32.HI R5, RZ, 0x10, R7 ;  /* 0x00000010ff057819 */ /* 0x001fe20000011607 */
[----:B--2---:R-:W-:Y:S01]  /*27740*/  @P2 IMAD.IADD R6, R4, 0x1, -R2 ;  /* 0x0000000104062824 */ /* 0x004fe200078e0a02 */
[----:B------:R-:W-:-:S03]  /*27750*/  LOP3.LUT R4, R7, 0xff, RZ, 0xc0, !PT ;  /* 0x000000ff07047812 */ /* 0x000fc600078ec0ff */
[----:B------:R-:W-:-:S04]  /*27760*/  IMAD.IADD R26, R8, 0x1, R6 ;  /* 0x00000001081a7824 */ /* 0x000fc800078e0206 */
[C---:B------:R-:W-:Y:S01]  /*27770*/  VIADD R28, R26.reuse, 0x9f ;  /* 0x0000009f1a1c7836 */ /* 0x040fe20000000000 */
[----:B------:R-:W-:-:S03]  /*27780*/  ISETP.GE.AND P1, PT, R26, 0x1, PT ;  /* 0x000000011a00780c */ /* 0x000fc60003f26270 */
[----:B------:R-:W-:-:S05]  /*27790*/  IMAD.HI R28, R28, 0x66666667, RZ ;  /* 0x666666671c1c7827 */ /* 0x000fca00078e02ff */
[----:B------:R-:W-:-:S04]  /*277a0*/  SHF.R.U32.HI R2, RZ, 0x1f, R28 ;  /* 0x0000001fff027819 */ /* 0x000fc8000001161c */
[----:B------:R-:W-:Y:S01]  /*277b0*/  LEA.HI.SX32 R28, R28, R2, 0x1a ;  /* 0x000000021c1c7211 */ /* 0x000fe200078fd2ff */
[----:B------:R-:W-:Y:S06]  /*277c0*/  @!P1 BRA `(.L_x_647) ;  /* 0x0000000000749947 */ /* 0x000fec0003800000 */
[----:B------:R-:W-:Y:S01]  /*277d0*/  ISETP.NE.AND P0, PT, R5, RZ, PT ;  /* 0x000000ff0500720c */ /* 0x000fe20003f05270 */
[----:B------:R-:W-:-:S03]  /*277e0*/  ULDC UR4, c[0x0][0x9f0] ;  /* 0x00027c0000047ab9 */ /* 0x000fc60000000800 */
[----:B------:R-:W-:-:S04]  /*277f0*/  SEL R7, R5, UR4, P0 ;  /* 0x0000000405077c07 */ /* 0x000fc80008000000 */
[----:B------:R-:W-:Y:S02]  /*27800*/  IABS R10, R7 ;  /* 0x00000007000a7213 */ /* 0x000fe40000000000 */
[----:B------:R-:W-:Y:S02]  /*27810*/  IADD3 R9, R7, -0x1, R28 ;  /* 0xffffffff07097810 */ /* 0x000fe40007ffe01c */
[----:B------:R-:W0:Y:S08]  /*27820*/  I2F.RP R2, R10 ;  /* 0x0000000a00027306 */ /* 0x000e300000209400 */
[----:B0-----:R-:W0:Y:S02]  /*27830*/  MUFU.RCP R2, R2 ;  /* 0x0000000200027308 */ /* 0x001e240000001000 */
[----:B0-----:R-:W-:-:S06]  /*27840*/  VIADD R2, R2, 0xffffffe ;  /* 0x0ffffffe02027836 */ /* 0x001fcc0000000000 */
[----:B------:R0:W1:Y:S02]  /*27850*/  F2I.FTZ.U32.TRUNC.NTZ R3, R2 ;  /* 0x0000000200037305 */ /* 0x000064000021f000 */
[----:B0-----:R-:W-:-:S04]  /*27860*/  LOP3.LUT R2, R9, R7, RZ, 0x3c, !PT ;  /* 0x0000000709027212 */ /* 0x001fc800078e3cff */
[----:B------:R-:W-:Y:S01]  /*27870*/  ISETP.GE.AND P4, PT, R2, RZ, PT ;  /* 0x000000ff0200720c */ /* 0x000fe20003f86270 */
[----:B-1----:R-:W-:-:S04]  /*27880*/  IMAD.MOV R2, RZ, RZ, -R3 ;  /* 0x000000ffff027224 */ /* 0x002fc800078e0a03 */
[----:B------:R-:W-:Y:S02]  /*27890*/  IMAD R11, R2, R10, RZ ;  /* 0x0000000a020b7224 */ /* 0x000fe400078e02ff */
[----:B------:R-:W-:-:S04]  /*278a0*/  IMAD.MOV.U32 R2, RZ, RZ, RZ ;  /* 0x000000ffff027224 */ /* 0x000fc800078e00ff */
[----:B------:R-:W-:Y:S01]  /*278b0*/  IMAD.HI.U32 R11, R3, R11, R2 ;  /* 0x0000000b030b7227 */ /* 0x000fe200078e0002 */
[----:B------:R-:W-:Y:S02]  /*278c0*/  IABS R2, R9 ;  /* 0x0000000900027213 */ /* 0x000fe40000000000 */
[----:B------:R-:W-:-:S03]  /*278d0*/  IABS R3, R7 ;  /* 0x0000000700037213 */ /* 0x000fc60000000000 */
[----:B------:R-:W-:-:S04]  /*278e0*/  IMAD.HI.U32 R11, R11, R2, RZ ;  /* 0x000000020b0b7227 */ /* 0x000fc800078e00ff */
[----:B------:R-:W-:-:S04]  /*278f0*/  IMAD.MOV R3, RZ, RZ, -R3 ;  /* 0x000000ffff037224 */ /* 0x000fc800078e0a03 */
[----:B------:R-:W-:-:S05]  /*27900*/  IMAD R2, R11, R3, R2 ;  /* 0x000000030b027224 */ /* 0x000fca00078e0202 */
[----:B------:R-:W-:-:S13]  /*27910*/  ISETP.GT.U32.AND P3, PT, R10, R2, PT ;  /* 0x000000020a00720c */ /* 0x000fda0003f64070 */
[----:B------:R-:W-:Y:S01]  /*27920*/  @!P3 IMAD.IADD R2, R2, 0x1, -R10 ;  /* 0x000000010202b824 */ /* 0x000fe200078e0a0a */
[----:B------:R-:W-:Y:S02]  /*27930*/  @!P3 IADD3 R11, R11, 0x1, RZ ;  /* 0x000000010b0bb810 */ /* 0x000fe40007ffe0ff */
[----:B------:R-:W-:Y:S02]  /*27940*/  ISETP.NE.AND P3, PT, R7, RZ, PT ;  /* 0x000000ff0700720c */ /* 0x000fe40003f65270 */
[----:B------:R-:W-:-:S13]  /*27950*/  ISETP.GE.U32.AND P0, PT, R2, R10, PT ;  /* 0x0000000a0200720c */ /* 0x000fda0003f06070 */
[----:B------:R-:W-:-:S04]  /*27960*/  @P0 VIADD R11, R11, 0x1 ;  /* 0x000000010b0b0836 */ /* 0x000fc80000000000 */
[----:B------:R-:W-:-:S04]  /*27970*/  IMAD.MOV.U32 R3, RZ, RZ, R11 ;  /* 0x000000ffff037224 */ /* 0x000fc800078e000b */
[----:B------:R-:W-:Y:S01]  /*27980*/  @!P4 IMAD.MOV R3, RZ, RZ, -R3 ;  /* 0x000000ffff03c224 */ /* 0x000fe200078e0a03 */
[----:B------:R-:W-:-:S07]  /*27990*/  @!P3 LOP3.LUT R3, RZ, R7, RZ, 0x33, !PT ;  /* 0x00000007ff03b212 */ /* 0x000fce00078e33ff */
.L_x_647:
[----:B------:R-:W-:Y:S05]  /*279a0*/  BSYNC B0 ;  /* 0x0000000000007941 */ /* 0x000fea0003800000 */
.L_x_646:
[-C--:B------:R-:W-:Y:S01]  /*279b0*/  IMAD R2, R4, R3.reuse, RZ ;  /* 0x0000000304027224 */ /* 0x080fe200078e02ff */
[----:B------:R-:W-:Y:S04]  /*279c0*/  BSSY B0, `(.L_x_648) ;  /* 0x0000151000007945 */ /* 0x000fe80003800000 */
[C---:B------:R-:W-:Y:S01]  /*279d0*/  VIADDMNMX R3, R2.reuse, R3, R28, PT ;  /* 0x0000000302037246 */ /* 0x040fe2000380011c */
[----:B------:R-:W-:-:S04]  /*279e0*/  IMAD R2, R2, 0xa0, -R8 ;  /* 0x000000a002027824 */ /* 0x000fc800078e0a08 */
[----:B------:R-:W-:-:S05]  /*279f0*/  IMAD R3, R3, 0xa0, -R8 ;  /* 0x000000a003037824 */ /* 0x000fca00078e0a08 */
[----:B------:R-:W-:Y:S02]  /*27a00*/  VIMNMX R3, R3, R6, PT ;  /* 0x0000000603037248 */ /* 0x000fe40003fe0100 */
[----:B------:R-:W-:-:S04]  /*27a10*/  VIMNMX R6, RZ, R2, !PT ;  /* 0x00000002ff067248 */ /* 0x000fc80007fe0100 */
[----:B------:R-:W-:Y:S01]  /*27a20*/  ISETP.GT.AND P0, PT, R3, R6, PT ;  /* 0x000000060300720c */ /* 0x000fe20003f04270 */
[----:B------:R-:W-:-:S05]  /*27a30*/  IMAD.WIDE.U32 R6, R6, -0x33333333, RZ ;  /* 0xcccccccd06067825 */ /* 0x000fca00078e00ff */
[----:B------:R-:W-:-:S07]  /*27a40*/  SHF.R.U32.HI R6, RZ, 0x7, R7 ;  /* 0x00000007ff067819 */ /* 0x000fce0000011607 */
[----:B------:R-:W-:Y:S02]  /*27a50*/  @P0 VIADD R2, R3, 0x9f ;  /* 0x0000009f03020836 */ /* 0x000fe40000000000 */
[----:B------:R-:W-:Y:S02]  /*27a60*/  IMAD.MOV.U32 R3, RZ, RZ, R6 ;  /* 0x000000ffff037224 */ /* 0x000fe400078e0006 */
[----:B------:R-:W-:-:S05]  /*27a70*/  @P0 IMAD.HI R2, R2, 0x66666667, RZ ;  /* 0x6666666702020827 */ /* 0x000fca00078e02ff */
[----:B------:R-:W-:-:S04]  /*27a80*/  @P0 SHF.R.U32.HI R7, RZ, 0x1f, R2 ;  /* 0x0000001fff070819 */ /* 0x000fc80000011602 */
[----:B------:R-:W-:Y:S02]  /*27a90*/  @P0 LEA.HI.SX32 R3, R2, R7, 0x1a ;  /* 0x0000000702030211 */ /* 0x000fe400078fd2ff */
[----:B------:R-:W-:Y:S02]  /*27aa0*/  PLOP3.LUT P0, PT, PT, PT, PT, 0x80, 0x0 ;  /* 0x000000000000781c */ /* 0x000fe40003f0f070 */
[----:B------:R-:W-:-:S13]  /*27ab0*/  ISETP.GT.AND P3, PT, R3, R6, PT ;  /* 0x000000060300720c */ /* 0x000fda0003f64270 */
[----:B------:R-:W-:Y:S05]  /*27ac0*/  @!P3 BRA `(.L_x_649) ;  /* 0x000000140000b947 */ /* 0x000fea0003800000 */
[----:B------:R-:W-:Y:S01]  /*27ad0*/  UMOV UR4, 0xffffffff ;  /* 0xffffffff00047882 */ /* 0x000fe20000000000 */
[----:B------:R-:W-:Y:S02]  /*27ae0*/  SEL R2, R32, RZ, !P2 ;  /* 0x000000ff20027207 */ /* 0x000fe40005000000 */
[----:B------:R-:W-:Y:S05]  /*27af0*/  BRA.DIV UR4, `(.L_x_650) ;  /* 0x000000b604607947 */ /* 0x000fea000b800000 */
[----:B------:R-:W0:Y:S02]  /*27b00*/  S2R R7, SR_TID.X ;  /* 0x0000000000077919 */ /* 0x000e240000002100 */
[----:B0-----:R-:W-:-:S04]  /*27b10*/  SHF.R.U32.HI R7, RZ, 0x5, R7 ;  /* 0x00000005ff077819 */ /* 0x001fc80000011607 */
[----:B------:R-:W-:-:S05]  /*27b20*/  LOP3.LUT R7, R7, 0x3, RZ, 0xc0, !PT ;  /* 0x0000000307077812 */ /* 0x000fca00078ec0ff */
[----:B------:R0:W1:Y:S02]  /*27b30*/  SHFL.IDX PT, R14, R7, RZ, 0x1f ;  /* 0x00001fff070e7589 */ /* 0x00006400000e0000 */
.L_x_961:
[----:B-1----:R-:W-:Y:S02]  /*27b40*/  ISETP.NE.AND P0, PT, R14, RZ, PT ;  /* 0x000000ff0e00720c */ /* 0x002fe40003f05270 */
[----:B------:R-:W-:-:S11]  /*27b50*/  PLOP3.LUT P6, PT, PT, PT, PT, 0x8, 0x0 ;  /* 0x000000000000781c */ /* 0x000fd60003fce170 */
[----:B------:R-:W-:Y:S05]  /*27b60*/  @P0 BRA `(.L_x_651) ;  /* 0x00000000000c0947 */ /* 0x000fea0003800000 */
[----:B------:R-:W-:-:S03]  /*27b70*/  UMOV UR4, 0xffffffff ;  /* 0xffffffff00047882 */ /* 0x000fc60000000000 */
[----:B------:R-:W-:Y:S05]  /*27b80*/  BRA.DIV UR4, `(.L_x_652) ;  /* 0x000000b604707947 */ /* 0x000fea000b800000 */
[----:B------:R-:W-:-:S13]  /*27b90*/  ELECT P6, URZ, PT ;  /* 0x00000000003f782f */ /* 0x000fda00038c0000 */
.L_x_651:
[----:B0-----:R-:W2:Y:S01]  /*27ba0*/  LDL R7, [R1+0x30] ;  /* 0x0000300001077983 */ /* 0x001ea20000100800 */
[----:B------:R-:W-:Y:S01]  /*27bb0*/  BSSY B1, `(.L_x_653) ;  /* 0x0000008000017945 */ /* 0x000fe20003800000 */
[----:B--2---:R-:W-:-:S04]  /*27bc0*/  IADD3 R7, R7, 0x1, RZ ;  /* 0x0000000107077810 */ /* 0x004fc80007ffe0ff */
[----:B------:R-:W-:-:S04]  /*27bd0*/  LEA.HI R8, R7, R7, RZ, 0x1 ;  /* 0x0000000707087211 */ /* 0x000fc800078f08ff */
[----:B------:R-:W-:-:S05]  /*27be0*/  LOP3.LUT R8, R8, 0xfffffffe, RZ, 0xc0, !PT ;  /* 0xfffffffe08087812 */ /* 0x000fca00078ec0ff */
[----:B------:R-:W-:-:S05]  /*27bf0*/  IMAD.IADD R7, R7, 0x1, -R8 ;  /* 0x0000000107077824 */ /* 0x000fca00078e0a08 */
[----:B------:R-:W-:-:S04]  /*27c00*/  SHF.L.U32 R7, R7, 0x1f, RZ ;  /* 0x0000001f07077819 */ /* 0x000fc800000006ff */
[----:B------:R-:W0:Y:S02]  /*27c10*/  SYNCS.PHASECHK.TRANS64.TRYWAIT P0, [R22+URZ+0x33420], R7 ;  /* 0x03342007160075a7 */ /* 0x000e24000800017f */
[----:B0-----:R-:W-:Y:S05]  /*27c20*/  @!P0 BRA `(.L_x_654) ;  /* 0x000000b400688947 */ /* 0x001fea0003800000 */
.L_x_964:
[----:B------:R-:W-:Y:S05]  /*27c30*/  BSYNC B1 ;  /* 0x0000000000017941 */ /* 0x000fea0003800000 */
.L_x_653:
[----:B------:R-:W-:Y:S04]  /*27c40*/  BSSY B1, `(.L_x_655) ;  /* 0x000008b000017945 */ /* 0x000fe80003800000 */
[----:B------:R-:W-:Y:S05]  /*27c50*/  @!P6 BRA `(.L_x_656) ;  /* 0x000000080024e947 */ /* 0x000fea0003800000 */
[----:B------:R-:W-:Y:S01]  /*27c60*/  IMAD R11, R31, 0x8, R22 ;  /* 0x000000081f0b7824 */ /* 0x000fe200078e0216 */
[----:B------:R-:W-:Y:S01]  /*27c70*/  SHF.L.U32 R10, R35, 0x1f, RZ ;  /* 0x0000001f230a7819 */ /* 0x000fe200000006ff */
[----:B------:R-:W1:Y:S01]  /*27c80*/  S2R R8, SR_TID.X ;  /* 0x0000000000087919 */ /* 0x000e620000002100 */
[----:B------:R-:W-:Y:S02]  /*27c90*/  BSSY B2, `(.L_x_657) ;  /* 0x0000005000027945 */ /* 0x000fe40003800000 */
[----:B------:R-:W2:Y:S01]  /*27ca0*/  SYNCS.PHASECHK.TRANS64.TRYWAIT P0, [R11+URZ+0x334a0], R10 ;  /* 0x0334a00a0b0075a7 */ /* 0x000ea2000800017f */
[----:B-1----:R-:W-:-:S04]  /*27cb0*/  LOP3.LUT R8, R8, 0x7f, RZ, 0xc0, !PT ;  /* 0x0000007f08087812 */ /* 0x002fc800078ec0ff */
[----:B------:R-:W-:Y:S01]  /*27cc0*/  ISETP.NE.AND P2, PT, R8, RZ, PT ;  /* 0x000000ff0800720c */ /* 0x000fe20003f45270 */
[----:B--2---:R-:W-:-:S12]  /*27cd0*/  @!P0 BRA `(.L_x_658) ;  /* 0x000000b400508947 */ /* 0x004fd80003800000 */
.L_x_965:
[----:B------:R-:W-:Y:S05]  /*27ce0*/  BSYNC B2 ;  /* 0x0000000000027941 */ /* 0x000fea0003800000 */
.L_x_657:
[----:B------:R-:W-:Y:S04]  /*27cf0*/  BSSY B2, `(.L_x_659) ;  /* 0x0000009000027945 */ /* 0x000fe80003800000 */
[----:B------:R-:W-:Y:S05]  /*27d00*/  @P2 BRA `(.L_x_660) ;  /* 0x00000000001c2947 */ /* 0x000fea0003800000 */
[----:B0-----:R-:W0:Y:S02]  /*27d10*/  S2R R7, SR_TID.X ;  /* 0x0000000000077919 */ /* 0x001e240000002100 */
[----:B0-----:R-:W-:Y:S01]  /*27d20*/  LOP3.LUT R8, R7, 0x1f, RZ, 0xc0, !PT ;  /* 0x0000001f07087812 */ /* 0x001fe200078ec0ff */
[----:B------:R-:W-:-:S03]  /*27d30*/  IMAD.MOV.U32 R7, RZ, RZ, 0x7800 ;  /* 0x00007800ff077424 */ /* 0x000fc600078e00ff */
[----:B------:R-:W-:Y:S01]  /*27d40*/  ISETP.NE.AND P0, PT, R8, RZ, PT ;  /* 0x000000ff0800720c */ /* 0x000fe20003f05270 */
[----:B------:R2:W-:-:S12]  /*27d50*/  SYNCS.ARRIVE.TRANS64 RZ, [R11+URZ+0x33490], R7 ;  /* 0x033490070bff79a7 */ /* 0x0005d8000800003f */
[----:B--2---:R-:W-:Y:S05]  /*27d60*/  @!P0 BRA `(.L_x_660) ;  /* 0x0000000000048947 */ /* 0x004fea0003800000 */
[----:B------:R-:W-:Y:S01]  /*27d70*/  BPT.TRAP 0x1 ;  /* 0x000000040000795c */ /* 0x000fe20000300000 */
.L_x_660:
[----:B------:R-:W-:Y:S05]  /*27d80*/  BSYNC B2 ;  /* 0x0000000000027941 */ /* 0x000fea0003800000 */
.L_x_659:
[----:B------:R-:W-:Y:S01]  /*27d90*/  IMAD.MOV.U32 R20, RZ, RZ, RZ ;  /* 0x000000ffff147224 */ /* 0x000fe200078e00ff */
[----:B------:R-:W-:Y:S01]  /*27da0*/  UIADD3 UR4, UP0, UR40, 0x570, URZ ;  /* 0x0000057028047890 */ /* 0x000fe2000ff1e03f */
[----:B------:R-:W-:Y:S01]  /*27db0*/  IMAD R8, R3, 0xa0, R0 ;  /* 0x000000a003087824 */ /* 0x000fe200078e0200 */
[----:B------:R-:W-:Y:S01]  /*27dc0*/  PLOP3.LUT P0, PT, PT, PT, PT, 0x80, 0x0 ;  /* 0x000000000000781c */ /* 0x000fe20003f0f070 */
[----:B------:R-:W-:Y:S01]  /*27dd0*/  IMAD R9, R31, 0x7800, R22 ;  /* 0x000078001f097824 */ /* 0x000fe200078e0216 */
[----:B------:R-:W-:Y:S01]  /*27de0*/  R2UR UR10, R20 ;  /* 0x00000000140a72ca */ /* 0x000fe200000e0000 */
[----:B------:R-:W-:Y:S01]  /*27df0*/  VIADD R8, R8, 0xffffff60 ;  /* 0xffffff6008087836 */ /* 0x000fe20000000000 */
[----:B0-----:R-:W-:Y:S01]  /*27e00*/  IADD3 R7, R11, 0x33490, RZ ;  /* 0x000334900b077810 */ /* 0x001fe20007ffe0ff */
[----:B------:R-:W-:Y:S01]  /*27e10*/  VIADD R12, R9, 0x24200 ;  /* 0x00024200090c7836 */ /* 0x000fe20000000000 */
[----:B------:R-:W-:Y:S01]  /*27e20*/  UIADD3.X UR5, URZ, UR41, URZ, UP0, !UPT ;  /* 0x000000293f057290 */ /* 0x000fe200087fe43f */
[----:B------:R-:W-:Y:S01]  /*27e30*/  UMOV UR6, 0x0 ;  /* 0x0000000000067882 */ /* 0x000fe20000000000 */
[----:B------:R-:W-:-:S10]  /*27e40*/  UMOV UR7, 0x12f00000 ;  /* 0x12f0000000077882 */ /* 0x000fd40000000000 */
.L_x_661:
[----:B------:R-:W-:-:S13]  /*27e50*/  @P0 ELECT P3, URZ, PT ;  /* 0x00000000003f082f */ /* 0x000fda0003860000 */
[----:B------:R-:W-:Y:S02]  /*27e60*/  @P3 R2UR UR13, R2 ;  /* 0x00000000020d32ca */ /* 0x000fe400000e0000 */
[----:B------:R-:W-:Y:S02]  /*27e70*/  @P3 R2UR UR12, R18 ;  /* 0x00000000120c32ca */ /* 0x000fe400000e0000 */
[----:B------:R-:W-:Y:S02]  /*27e80*/  @P3 R2UR UR11, R8 ;  /* 0x00000000080b32ca */ /* 0x000fe400000e0000 */
[----:B------:R-:W-:Y:S02]  /*27e90*/  @P3 R2UR UR9, R7 ;  /* 0x00000000070932ca */ /* 0x000fe400000e0000 */
[----:B------:R-:W-:Y:S02]  /*27ea0*/  @P3 R2UR UR8, R12 ;  /* 0x000000000c0832ca */ /* 0x000fe400000e0000 */
[----:B------:R-:W-:-:S02]  /*27eb0*/  @P3 PLOP3.LUT P0, PT, P3, PT, PT, 0x8, 0x0 ;  /* 0x000000000000381c */ /* 0x000fc40001f0e170 */
[----:B------:R-:W-:-:S09]  /*27ec0*/  PLOP3.LUT P3, PT, PT, PT, PT, 0x8, 0x0 ;  /* 0x000000000000781c */ /* 0x000fd20003f6e170 */
[----:B------:R0:W-:Y:S02]  /*27ed0*/  UTMALDG.4D [UR8], [UR4], desc[UR6] ;  /* 0x00000608040075b4 */ /* 0x0001e40008019000 */
[----:B0-----:R-:W-:Y:S05]  /*27ee0*/  @P0 BRA.U.ANY `(.L_x_661) ;  /* 0xfffffffd00d80947 */ /* 0x001fea000393ffff */
[----:B------:R-:W-:Y:S01]  /*27ef0*/  IMAD.MOV.U32 R15, RZ, RZ, 0x40 ;  /* 0x00000040ff0f7424 */ /* 0x000fe200078e00ff */
[----:B------:R-:W-:Y:S01]  /*27f00*/  PLOP3.LUT P0, PT, PT, PT, PT, 0x80, 0x0 ;  /* 0x000000000000781c */ /* 0x000fe20003f0f070 */
[----:B------:R-:W-:Y:S01]  /*27f10*/  VIADD R12, R9, 0x26a00 ;  /* 0x00026a00090c7836 */ /* 0x000fe20000000000 */
[----:B------:R-:W-:Y:S01]  /*27f20*/  UMOV UR6, 0x0 ;  /* 0x0000000000067882 */ /* 0x000fe20000000000 */
[----:B------:R-:W-:Y:S01]  /*27f30*/  UMOV UR7, 0x12f00000 ;  /* 0x12f0000000077882 */ /* 0x000fe20000000000 */
[----:B------:R-:W-:-:S15]  /*27f40*/  R2UR UR10, R15 ;  /* 0x000000000f0a72ca */ /* 0x000fde00000e0000 */
.L_x_662:
        /* <DEDUP_REMOVED lines=16> */
.L_x_663:
        /* <DEDUP_REMOVED lines=10> */
[----:B------:R-:W0:Y:S01]  /*280f0*/  SYNCS.PHASECHK.TRANS64.TRYWAIT P0, [R11+URZ+0x334c0], R10 ;  /* 0x0334c00a0b0075a7 */ /* 0x000e22000800017f */
[----:B------:R-:W-:Y:S04]  /*28100*/  BSSY B2, `(.L_x_664) ;  /* 0x0000002000027945 */ /* 0x000fe80003800000 */
[----:B0-----:R-:W-:Y:S05]  /*28110*/  @!P0 BRA `(.L_x_665) ;  /* 0x000000b000548947 */ /* 0x001fea0003800000 */
.L_x_966:
[----:B------:R-:W-:Y:S05]  /*28120*/  BSYNC B2 ;  /* 0x0000000000027941 */ /* 0x000fea0003800000 */
.L_x_664:
[----:B------:R-:W-:Y:S01]  /*28130*/  BSSY B2, `(.L_x_666) ;  /* 0x000000b000027945 */ /* 0x000fe20003800000 */
[----:B------:R-:W-:Y:S01]  /*28140*/  MOV R12, 0x0 ;  /* 0x00000000000c7802 */ /* 0x000fe20000000f00 */
[----:B------:R-:W-:Y:S02]  /*28150*/  IMAD.MOV.U32 R13, RZ, RZ, 0x12f00000 ;  /* 0x12f00000ff0d7424 */ /* 0x000fe400078e00ff */
[----:B------:R-:W-:Y:S05]  /*28160*/  @P2 BRA `(.L_x_667) ;  /* 0x00000000001c2947 */ /* 0x000fea0003800000 */
[----:B------:R-:W2:Y:S02]  /*28170*/  S2R R7, SR_TID.X ;  /* 0x0000000000077919 */ /* 0x000ea40000002100 */
[----:B--2---:R-:W-:Y:S01]  /*28180*/  LOP3.LUT R21, R7, 0x1f, RZ, 0xc0, !PT ;  /* 0x0000001f07157812 */ /* 0x004fe200078ec0ff */
[----:B------:R-:W-:-:S03]  /*28190*/  IMAD.MOV.U32 R7, RZ, RZ, 0x7800 ;  /* 0x00007800ff077424 */ /* 0x000fc600078e00ff */
[----:B------:R-:W-:Y:S01]  /*281a0*/  ISETP.NE.AND P0, PT, R21, RZ, PT ;  /* 0x000000ff1500720c */ /* 0x000fe20003f05270 */
[----:B------:R2:W-:-:S12]  /*281b0*/  SYNCS.ARRIVE.TRANS64 RZ, [R11+URZ+0x334b0], R7 ;  /* 0x0334b0070bff79a7 */ /* 0x0005d8000800003f */
[----:B--2---:R-:W-:Y:S05]  /*281c0*/  @!P0 BRA `(.L_x_667) ;  /* 0x0000000000048947 */ /* 0x004fea0003800000 */
[----:B------:R-:W-:Y:S01]  /*281d0*/  BPT.TRAP 0x1 ;  /* 0x000000040000795c */ /* 0x000fe20000300000 */
.L_x_667:
[----:B------:R-:W-:Y:S05]  /*281e0*/  BSYNC B2 ;  /* 0x0000000000027941 */ /* 0x000fea0003800000 */
.L_x_666:
[----:B------:R-:W-:Y:S01]  /*281f0*/  R2UR UR10, R20 ;  /* 0x00000000140a72ca */ /* 0x000fe200000e0000 */
[----:B------:R-:W-:Y:S01]  /*28200*/  UIADD3 UR4, UP0, UR40, 0x670, URZ ;  /* 0x0000067028047890 */ /* 0x000fe2000ff1e03f */
[----:B------:R-:W-:Y:S01]  /*28210*/  R2UR UR6, R12 ;  /* 0x000000000c0672ca */ /* 0x000fe200000e0000 */
[----:B01----:R-:W-:Y:S01]  /*28220*/  VIADD R11, R11, 0x334b0 ;  /* 0x000334b00b0b7836 */ /* 0x003fe20000000000 */
[----:B------:R-:W-:Y:S01]  /*28230*/  R2UR UR7, R13 ;  /* 0x000000000d0772ca */ /* 0x000fe200000e0000 */
[----:B------:R-:W-:Y:S01]  /*28240*/  VIADD R7, R9, 0xf200 ;  /* 0x0000f20009077836 */ /* 0x000fe20000000000 */
[----:B------:R-:W-:Y:S01]  /*28250*/  PLOP3.LUT P0, PT, PT, PT, PT, 0x80, 0x0 ;  /* 0x000000000000781c */ /* 0x000fe20003f0f070 */
[----:B------:R-:W-:-:S12]  /*28260*/  UIADD3.X UR5, URZ, UR41, URZ, UP0, !UPT ;  /* 0x000000293f057290 */ /* 0x000fd800087fe43f */
.L_x_668:
        /* <DEDUP_REMOVED lines=10> */
[----:B------:R-:W-:Y:S01]  /*28310*/  R2UR UR10, R15 ;  /* 0x000000000f0a72ca */ /* 0x000fe200000e0000 */
[----:B------:R-:W-:Y:S01]  /*28320*/  VIADD R7, R9, 0x11a00 ;  /* 0x00011a0009077836 */ /* 0x000fe20000000000 */
[----:B------:R-:W-:Y:S02]  /*28330*/  R2UR UR6, R12 ;  /* 0x000000000c0672ca */ /* 0x000fe400000e0000 */
[----:B------:R-:W-:Y:S02]  /*28340*/  R2UR UR7, R13 ;  /* 0x000000000d0772ca */ /* 0x000fe400000e0000 */
[----:B------:R-:W-:-:S13]  /*28350*/  PLOP3.LUT P0, PT, PT, PT, PT, 0x80, 0x0 ;  /* 0x000000000000781c */ /* 0x000fda0003f0f070 */
.L_x_669:
        /* <DEDUP_REMOVED lines=10> */
[----:B------:R-:W-:Y:S02]  /*28400*/  R2UR UR10, R14 ;  /* 0x000000000e0a72ca */ /* 0x000fe400000e0000 */
[----:B------:R-:W-:Y:S02]  /*28410*/  R2UR UR6, R12 ;  /* 0x000000000c0672ca */ /* 0x000fe400000e0000 */
[----:B------:R-:W-:Y:S02]  /*28420*/  R2UR UR7, R13 ;  /* 0x000000000d0772ca */ /* 0x000fe400000e0000 */
[----:B------:R-:W-:Y:S02]  /*28430*/  PLOP3.LUT P0, PT, PT, PT, PT, 0x80, 0x0 ;  /* 0x000000000000781c */ /* 0x000fe40003f0f070 */
[----:B------:R-:W-:-:S11]  /*28440*/  IADD3 R9, R9, 0x14200, RZ ;  /* 0x0001420009097810 */ /* 0x000fd60007ffe0ff */
.L_x_670:
        /* <DEDUP_REMOVED lines=9> */
[----:B-1----:R-:W-:Y:S05]  /*284e0*/  @P0 BRA.U.ANY `(.L_x_670) ;  /* 0xfffffffd00d80947 */ /* 0x002fea000393ffff */
.L_x_656:
[----:B------:R-:W-:Y:S05]  /*284f0*/  BSYNC B1 ;  /* 0x0000000000017941 */ /* 0x000fea0003800000 */
.L_x_655:
[----:B------:R-:W-:Y:S01]  /*28500*/  VIADD R11, R3, 0xfffffffe ;  /* 0xfffffffe030b7836 */ /* 0x000fe20000000000 */
[----:B------:R-:W-:Y:S01]  /*28510*/  PLOP3.LUT P0, PT, PT, PT, PT, 0x8, 0x0 ;  /* 0x000000000000781c */ /* 0x000fe20003f0e170 */
[----:B------:R-:W-:-:S03]  /*28520*/  VIADD R31, R31, 0x1 ;  /* 0x000000011f1f7836 */ /* 0x000fc60000000000 */
[----:B------:R-:W-:Y:S02]  /*28530*/  ISETP.GE.AND P3, PT, R11, R6, PT ;  /* 0x000000060b00720c */ /* 0x000fe40003f66270 */
[----:B------:R-:W-:-:S04]  /*28540*/  ISETP.NE.AND P2, PT, R31, 0x2, PT ;  /* 0x000000021f00780c */ /* 0x000fc80003f45270 */
[----:B------:R-:W-:Y:S02]  /*28550*/  SEL R3, RZ, 0x1, P2 ;  /* 0x00000001ff037807 */ /* 0x000fe40001000000 */
[----:B------:R-:W-:Y:S02]  /*28560*/  SEL R31, R31, RZ, P2 ;  /* 0x000000ff1f1f7207 */ /* 0x000fe40001000000 */
[----:B------:R-:W-:-:S03]  /*28570*/  LOP3.LUT R35, R35, R3, RZ, 0x3c, !PT ;  /* 0x0000000323237212 */ /* 0x000fc600078e3cff */
[----:B------:R-:W-:Y:S05]  /*28580*/  @!P3 BRA `(.L_x_649) ;  /* 0x000000080050b947 */ /* 0x000fea0003800000 */
.L_x_687:
[----:B------:R-:W-:Y:S05]  /*28590*/  YIELD ;  /* 0x0000000000007946 */ /* 0x000fea0003800000 */
        /* <DEDUP_REMOVED lines=10> */
.L_x_967:
[----:B------:R-:W-:Y:S05]  /*28640*/  BSYNC B2 ;  /* 0x0000000000027941 */ /* 0x000fea0003800000 */
.L_x_673:
[----:B------:R-:W-:Y:S04]  /*28650*/  BSSY B2, `(.L_x_675) ;  /* 0x0000009000027945 */ /* 0x000fe80003800000 */
[----:B------:R-:W-:Y:S05]  /*28660*/  @P3 BRA `(.L_x_676) ;  /* 0x00000000001c3947 */ /* 0x000fea0003800000 */
[----:B------:R-:W0:Y:S02]  /*28670*/  S2R R3, SR_TID.X ;  /* 0x0000000000037919 */ /* 0x000e240000002100 */
[----:B0-----:R-:W-:Y:S01]  /*28680*/  LOP3.LUT R7, R3, 0x1f, RZ, 0xc0, !PT ;  /* 0x0000001f03077812 */ /* 0x001fe200078ec0ff */
[----:B------:R-:W-:-:S03]  /*28690*/  IMAD.MOV.U32 R3, RZ, RZ, 0x7800 ;  /* 0x00007800ff037424 */ /* 0x000fc600078e00ff */
[----:B------:R-:W-:Y:S01]  /*286a0*/  ISETP.NE.AND P2, PT, R7, RZ, PT ;  /* 0x000000ff0700720c */ /* 0x000fe20003f45270 */
[----:B------:R2:W-:-:S12]  /*286b0*/  SYNCS.ARRIVE.TRANS64 RZ, [R10+URZ+0x33490], R3 ;  /* 0x033490030aff79a7 */ /* 0x0005d8000800003f */
[----:B--2---:R-:W-:Y:S05]  /*286c0*/  @!P2 BRA `(.L_x_676) ;  /* 0x000000000004a947 */ /* 0x004fea0003800000 */
[----:B------:R-:W-:Y:S01]  /*286d0*/  BPT.TRAP 0x1 ;  /* 0x000000040000795c */ /* 0x000fe20000300000 */
.L_x_676:
[----:B------:R-:W-:Y:S05]  /*286e0*/  BSYNC B2 ;  /* 0x0000000000027941 */ /* 0x000fea0003800000 */
.L_x_675:
[----:B------:R-:W-:Y:S01]  /*286f0*/  IMAD.MOV.U32 R14, RZ, RZ, RZ ;  /* 0x000000ffff0e7224 */ /* 0x000fe200078e00ff */
[----:B------:R-:W-:Y:S01]  /*28700*/  UIADD3 UR4, UP0, UR40, 0x570, URZ ;  /* 0x0000057028047890 */ /* 0x000fe2000ff1e03f */
[----:B------:R-:W-:Y:S01]  /*28710*/  IMAD R8, R31, 0x7800, R22 ;  /* 0x000078001f087824 */ /* 0x000fe200078e0216 */
[----:B------:R-:W-:Y:S01]  /*28720*/  PLOP3.LUT P2, PT, PT, PT, PT, 0x80, 0x0 ;  /* 0x000000000000781c */ /* 0x000fe20003f4f070 */
[----:B0-----:R-:W-:Y:S01]  /*28730*/  IMAD R7, R11, 0xa0, R0 ;  /* 0x000000a00b077824 */ /* 0x001fe200078e0200 */
[----:B------:R-:W-:Y:S01]  /*28740*/  R2UR UR10, R14 ;  /* 0x000000000e0a72ca */ /* 0x000fe200000e0000 */
[----:B------:R-:W-:Y:S01]  /*28750*/  VIADD R12, R8, 0x24200 ;  /* 0x00024200080c7836 */ /* 0x000fe20000000000 */
[----:B------:R-:W-:Y:S01]  /*28760*/  IADD3 R3, R10, 0x33490, RZ ;  /* 0x000334900a037810 */ /* 0x000fe20007ffe0ff */
[----:B------:R-:W-:Y:S01]  /*28770*/  UIADD3.X UR5, URZ, UR41, URZ, UP0, !UPT ;  /* 0x000000293f057290 */ /* 0x000fe200087fe43f */
[----:B------:R-:W-:Y:S01]  /*28780*/  UMOV UR6, 0x0 ;  /* 0x0000000000067882 */ /* 0x000fe20000000000 */
[----:B------:R-:W-:-:S10]  /*28790*/  UMOV UR7, 0x12f00000 ;  /* 0x12f0000000077882 */ /* 0x000fd40000000000 */
.L_x_677:
        /* <DEDUP_REMOVED lines=16> */
.L_x_678:
        /* <DEDUP_REMOVED lines=16> */
.L_x_679:
        /* <DEDUP_REMOVED lines=13> */
.L_x_968:
[----:B------:R-:W-:Y:S05]  /*28a70*/  BSYNC B2 ;  /* 0x0000000000027941 */ /* 0x000fea0003800000 */
.L_x_680:
        /* <DEDUP_REMOVED lines=11> */
.L_x_683:
[----:B------:R-:W-:Y:S05]  /*28b30*/  BSYNC B2 ;  /* 0x0000000000027941 */ /* 0x000fea0003800000 */
.L_x_682:
        /* <DEDUP_REMOVED lines=8> */
.L_x_684:
        /* <DEDUP_REMOVED lines=15> */
.L_x_685:
        /* <DEDUP_REMOVED lines=15> */
.L_x_686:
        /* <DEDUP_REMOVED lines=10> */
.L_x_672:
[----:B------:R-:W-:Y:S05]  /*28e40*/  BSYNC B1 ;  /* 0x0000000000017941 */ /* 0x000fea0003800000 */
.L_x_671:
[----:B------:R-:W-:Y:S01]  /*28e50*/  ISETP.GT.AND P3, PT, R11, R6, PT ;  /* 0x000000060b00720c */ /* 0x000fe20003f64270 */
[----:B------:R-:W-:Y:S02]  /*28e60*/  VIADD R31, R31, 0x1 ;  /* 0x000000011f1f7836 */ /* 0x000fe40000000000 */
[----:B------:R-:W-:-:S03]  /*28e70*/  VIADD R11, R11, 0xffffffff ;  /* 0xffffffff0b0b7836 */ /* 0x000fc60000000000 */
[----:B------:R-:W-:-:S04]  /*28e80*/  ISETP.NE.AND P2, PT, R31, 0x2, PT ;  /* 0x000000021f00780c */ /* 0x000fc80003f45270 */
[----:B------:R-:W-:Y:S02]  /*28e90*/  SEL R3, RZ, 0x1, P2 ;  /* 0x00000001ff037807 */ /* 0x000fe40001000000 */
[----:B------:R-:W-:Y:S02]  /*28ea0*/  SEL R31, R31, RZ, P2 ;  /* 0x000000ff1f1f7207 */ /* 0x000fe40001000000 */
[----:B------:R-:W-:Y:S01]  /*28eb0*/  LOP3.LUT R35, R35, R3, RZ, 0x3c, !PT ;  /* 0x0000000323237212 */ /* 0x000fe200078e3cff */
[----:B------:R-:W-:Y:S06]  /*28ec0*/  @P3 BRA `(.L_x_687) ;  /* 0xfffffff400b03947 */ /* 0x000fec000383ffff */
.L_x_649:
[----:B------:R-:W-:Y:S05]  /*28ed0*/  BSYNC B0 ;  /* 0x0000000000007941 */ /* 0x000fea0003800000 */
.L_x_648:
[----:B------:R-:W-:Y:S05]  /*28ee0*/  @!P0 WARPSYNC.ALL ;  /* 0x0000000000008948 */ /* 0x000fea0003800000 */
[----:B------:R-:W-:Y:S01]  /*28ef0*/  @!P0 BAR.SYNC.DEFER_BLOCKING 0xc, 0x180 ;  /* 0x0306000000008b1d */ /* 0x000fe20000010000 */
[----:B------:R-:W-:-:S05]  /*28f00*/  IMAD.MOV.U32 R0, RZ, RZ, RZ ;  /* 0x000000ffff007224 */ /* 0x000fca00078e00ff */
[----:B------:R-:W-:Y:S04]  /*28f10*/  BSSY B0, `(.L_x_688) ;  /* 0x000001e000007945 */ /* 0x000fe80003800000 */
[----:B------:R-:W-:Y:S05]  /*28f20*/  @!P1 BRA `(.L_x_689) ;  /* 0x0000000000709947 */ /* 0x000fea0003800000 */
[----:B------:R-:W-:-:S13]  /*28f30*/  ISETP.NE.AND P0, PT, R5, RZ, PT ;  /* 0x000000ff0500720c */ /* 0x000fda0003f05270 */
[----:B------:R-:W1:Y:S02]  /*28f40*/  @!P0 LDC R5, c[0x0][0x9f0] ;  /* 0x00027c00ff058b82 */ /* 0x000e640000000800 */
[-C--:B-1----:R-:W-:Y:S02]  /*28f50*/  IABS R0, R5.reuse ;  /* 0x0000000500007213 */ /* 0x082fe40000000000 */
[----:B0-----:R-:W-:Y:S02]  /*28f60*/  IABS R7, R5 ;  /* 0x0000000500077213 */ /* 0x001fe40000000000 */
[----:B------:R-:W0:Y:S03]  /*28f70*/  I2F.RP R2, R0 ;  /* 0x0000000000027306 */ /* 0x000e260000209400 */
[----:B------:R-:W-:-:S05]  /*28f80*/  IMAD.MOV R7, RZ, RZ, -R7 ;  /* 0x000000ffff077224 */ /* 0x000fca00078e0a07 */
[----:B0-----:R-:W0:Y:S02]  /*28f90*/  MUFU.RCP R2, R2 ;  /* 0x0000000200027308 */ /* 0x001e240000001000 */
[----:B0-----:R-:W-:-:S06]  /*28fa0*/  VIADD R2, R2, 0xffffffe ;  /* 0x0ffffffe02027836 */ /* 0x001fcc0000000000 */
[----:B------:R-:W0:Y:S02]  /*28fb0*/  F2I.FTZ.U32.TRUNC.NTZ R3, R2 ;  /* 0x0000000200037305 */ /* 0x000e24000021f000 */
[----:B0-----:R-:W-:-:S04]  /*28fc0*/  IMAD.MOV R2, RZ, RZ, -R3 ;  /* 0x000000ffff027224 */ /* 0x001fc800078e0a03 */
[----:B------:R-:W-:Y:S01]  /*28fd0*/  IMAD R6, R2, R0, RZ ;  /* 0x0000000002067224 */ /* 0x000fe200078e02ff */
[----:B------:R-:W-:-:S05]  /*28fe0*/  MOV R2, RZ ;  /* 0x000000ff00027202 */ /* 0x000fca0000000f00 */
[----:B------:R-:W-:Y:S01]  /*28ff0*/  IMAD.HI.U32 R6, R3, R6, R2 ;  /* 0x0000000603067227 */ /* 0x000fe200078e0002 */
[----:B------:R-:W-:-:S04]  /*29000*/  IADD3 R3, R28, -0x1, R5 ;  /* 0xffffffff1c037810 */ /* 0x000fc80007ffe005 */
[----:B------:R-:W-:Y:S02]  /*29010*/  IABS R2, R3 ;  /* 0x0000000300027213 */ /* 0x000fe40000000000 */
[----:B------:R-:W-:-:S03]  /*29020*/  LOP3.LUT R3, R3, R5, RZ, 0x3c, !PT ;  /* 0x0000000503037212 */ /* 0x000fc600078e3cff */
[----:B------:R-:W-:Y:S01]  /*29030*/  IMAD.HI.U32 R6, R6, R2, RZ ;  /* 0x0000000206067227 */ /* 0x000fe200078e00ff */
[----:B------:R-:W-:-:S03]  /*29040*/  ISETP.GE.AND P2, PT, R3, RZ, PT ;  /* 0x000000ff0300720c */ /* 0x000fc60003f46270 */
[----:B------:R-:W-:-:S05]  /*29050*/  IMAD R2, R6, R7, R2 ;  /* 0x0000000706027224 */ /* 0x000fca00078e0202 */
[----:B------:R-:W-:-:S13]  /*29060*/  ISETP.GT.U32.AND P1, PT, R0, R2, PT ;  /* 0x000000020000720c */ /* 0x000fda0003f24070 */
[----:B------:R-:W-:Y:S02]  /*29070*/  @!P1 IMAD.IADD R2, R2, 0x1, -R0 ;  /* 0x0000000102029824 */ /* 0x000fe400078e0a00 */
[----:B------:R-:W-:Y:S01]  /*29080*/  @!P1 VIADD R6, R6, 0x1 ;  /* 0x0000000106069836 */ /* 0x000fe20000000000 */
[----:B------:R-:W-:Y:S02]  /*29090*/  ISETP.NE.AND P1, PT, R5, RZ, PT ;  /* 0x000000ff0500720c */ /* 0x000fe40003f25270 */
[----:B------:R-:W-:-:S13]  /*290a0*/  ISETP.GE.U32.AND P0, PT, R2, R0, PT ;  /* 0x000000000200720c */ /* 0x000fda0003f06070 */
[----:B------:R-:W-:-:S04]  /*290b0*/  @P0 VIADD R6, R6, 0x1 ;  /* 0x0000000106060836 */ /* 0x000fc80000000000 */
[----:B------:R-:W-:-:S05]  /*290c0*/  IMAD.MOV.U32 R0, RZ, RZ, R6 ;  /* 0x000000ffff007224 */ /* 0x000fca00078e0006 */
[----:B------:R-:W-:Y:S02]  /*290d0*/  @!P2 IADD3 R0, -R0, RZ, RZ ;  /* 0x000000ff0000a210 */ /* 0x000fe40007ffe1ff */
[----:B------:R-:W-:-:S07]  /*290e0*/  @!P1 LOP3.LUT R0, RZ, R5, RZ, 0x33, !PT ;  /* 0x00000005ff009212 */ /* 0x000fce00078e33ff */
.L_x_689:
[----:B------:R-:W-:Y:S05]  /*290f0*/  BSYNC B0 ;  /* 0x0000000000007941 */ /* 0x000fea0003800000 */
.L_x_688:
[----:B------:R-:W-:-:S05]  /*29100*/  IMAD R2, R4, R0, RZ ;  /* 0x0000000004027224 */ /* 0x000fca00078e02ff */
[----:B------:R1:W-:Y:S01]  /*29110*/  STL [R1+0x4], R2 ;  /* 0x0000040201007387 */ /* 0x0003e20000100800 */
[----:B------:R-:W-:-:S04]  /*29120*/  VIADDMNMX R28, R2, R0, R28, PT ;  /* 0x00000000021c7246 */ /* 0x000fc8000380011c */
[----:B------:R-:W-:-:S13]  /*29130*/  ISETP.GT.AND P0, PT, R28, R2, PT ;  /* 0x000000021c00720c */ /* 0x000fda0003f04270 */
[----:B-1----:R-:W-:Y:S05]  /*29140*/  @P0 BRA `(.L_x_690) ;  /* 0x0000000000440947 */ /* 0x002fea0003800000 */
        /* <DEDUP_REMOVED lines=13> */
[----:B0-----:R-:W0:Y:S01]  /*29220*/  POPC R7, R4 ;  /* 0x0000000400077309 */ /* 0x001e220000000000 */
[----:B--2---:R-:W0:Y:S02]  /*29230*/  SHFL.IDX PT, R0, R3, R0, 0x1f ;  /* 0x00001f0003007589 */ /* 0x004e2400000e0000 */
[----:B0-----:R-:W-:Y:S01]  /*29240*/  IADD3 R16, R0, UR38, R7 ;  /* 0x0000002600107c10 */ /* 0x001fe2000fffe007 */
[----:B------:R-:W-:Y:S06]  /*29250*/  BRA `(.L_x_691) ;  /* 0x0000004800007947 */ /* 0x000fec0003800000 */
.L_x_690:
        /* <DEDUP_REMOVED lines=8> */
[----:B------:R-:W-:Y:S01]  /*292e0*/  IMAD.U32 R4, RZ, RZ, UR6 ;  /* 0x00000006ff047e24 */ /* 0x000fe2000f8e00ff */
[----:B------:R-:W-:Y:S01]  /*292f0*/  MOV R10, UR4 ;  /* 0x00000004000a7c02 */ /* 0x000fe20008000f00 */
[----:B------:R-:W1:Y:S01]  /*29300*/  LDC.64 R2, c[0x4][R2] ;  /* 0x0100000002027b82 */ /* 0x000e620000000a00 */
[----:B------:R-:W-:Y:S02]  /*29310*/  IMAD.U32 R5, RZ, RZ, UR7 ;  /* 0x00000007ff057e24 */ /* 0x000fe4000f8e00ff */
[----:B------:R-:W-:Y:S02]  /*29320*/  IMAD.U32 R6, RZ, RZ, UR8 ;  /* 0x00000008ff067e24 */ /* 0x000fe4000f8e00ff */
[----:B0-----:R-:W-:-:S02]  /*29330*/  IMAD.U32 R7, RZ, RZ, UR9 ;  /* 0x00000009ff077e24 */ /* 0x001fc4000f8e00ff */
[----:B------:R-:W-:Y:S02]  /*29340*/  IMAD.U32 R11, RZ, RZ, UR5 ;  /* 0x00000005ff0b7e24 */ /* 0x000fe4000f8e00ff */
[----:B------:R-:W-:Y:S02]  /*29350*/  IMAD.MOV.U32 R8, RZ, RZ, 0x70 ;  /* 0x00000070ff087424 */ /* 0x000fe400078e00ff */
[----:B------:R-:W-:Y:S02]  /*29360*/  IMAD.MOV.U32 R12, RZ, RZ, 0x1 ;  /* 0x00000001ff0c7424 */ /* 0x000fe400078e00ff */
[----:B------:R-:W-:-:S07]  /*29370*/  IMAD.MOV.U32 R13, RZ, RZ, RZ ;  /* 0x000000ffff0d7224 */ /* 0x000fce00078e00ff */
[----:B------:R-:W-:-:S07]  /*29380*/  LEPC R20, `(.L_x_693) ;  /* 0x000000001014794e */ /* 0x000fce0000000000 */
[----:B-1----:R-:W-:Y:S05]  /*29390*/  CALL.ABS.NOINC R2 ;  /* 0x0000000002007343 */ /* 0x002fea0003c00000 */
.L_x_693:
[----:B------:R-:W-:Y:S05]  /*293a0*/  BSYNC B6 ;  /* 0x0000000000067941 */ /* 0x000fea0003800000 */
.L_x_692:
[----:B------:R-:W2:Y:S01]  /*293b0*/  LDL.LU R30, [R1+0x8] ;  /* 0x00000800011e7983 */ /* 0x000ea20000300800 */
[----:B------:R-:W-:Y:S01]  /*293c0*/  VIADD R0, R22, 0xf200 ;  /* 0x0000f20016007836 */ /* 0x000fe20000000000 */
[----:B------:R-:W-:Y:S04]  /*293d0*/  BSSY B6, `(.L_x_694) ;  /* 0x0000016000067945 */ /* 0x000fe80003800000 */
[----:B------:R-:W-:Y:S02]  /*293e0*/  LOP3.LUT P0, RZ, R0, 0x1bf, RZ, 0xc0, !PT ;  /* 0x000001bf00ff7812 */ /* 0x000fe4000780c0ff */
[----:B--2---:R-:W-:-:S11]  /*293f0*/  LOP3.LUT R30, R30, 0xfffffffe, RZ, 0xc0, !PT ;  /* 0xfffffffe1e1e7812 */ /* 0x004fd600078ec0ff */
[----:B------:R-:W-:-:S05]  /*29400*/  @P0 LOP3.LUT R30, R30, 0x1, RZ, 0xfc, !PT ;  /* 0x000000011e1e0812 */ /* 0x000fca00078efcff */
[----:B------:R1:W-:Y:S01]  /*29410*/  STL [R1+0x8], R30 ;  /* 0x0000081e01007387 */ /* 0x0003e20000100800 */
[----:B------:R-:W-:Y:S05]  /*29420*/  @!P0 BRA `(.L_x_695) ;  /* 0x0000000000408947 */ /* 0x000fea0003800000 */
[----:B------:R-:W-:Y:S01]  /*29430*/  MOV R2, 0x0 ;  /* 0x0000000000027802 */ /* 0x000fe20000000f00 */
[----:B------:R-:W-:Y:S01]  /*29440*/  ULDC.64 UR6, c[0x4][0xc0] ;  /* 0x0100300000067ab9 */ /* 0x000fe20000000a00 */
[----:B------:R-:W-:Y:S01]  /*29450*/  ULDC.64 UR8, c[0x4][0xc8] ;  /* 0x0100320000087ab9 */ /* 0x000fe20000000a00 */
[----:B------:R-:W-:Y:S01]  /*29460*/  ULDC.64 UR4, c[0x4][0x10] ;  /* 0x0100040000047ab9 */ /* 0x000fe20000000a00 */
[----:B------:R-:W-:Y:S01]  /*29470*/  MOV R4, UR6 ;  /* 0x0000000600047c02 */ /* 0x000fe20008000f00 */
[----:B------:R-:W-:Y:S01]  /*29480*/  IMAD.U32 R5, RZ, RZ, UR7 ;  /* 0x00000007ff057e24 */ /* 0x000fe2000f8e00ff */
[----:B------:R-:W2:Y:S01]  /*29490*/  LDC.64 R2, c[0x4][R2] ;  /* 0x0100000002027b82 */ /* 0x000ea20000000a00 */
[----:B------:R-:W-:Y:S01]  /*294a0*/  IMAD.U32 R6, RZ, RZ, UR8 ;  /* 0x00000008ff067e24 */ /* 0x000fe2000f8e00ff */
[----:B------:R-:W-:Y:S01]  /*294b0*/  MOV R8, 0x70 ;  /* 0x0000007000087802 */ /* 0x000fe20000000f00 */
[----:B0-----:R-:W-:Y:S02]  /*294c0*/  IMAD.U32 R7, RZ, RZ, UR9 ;  /* 0x00000009ff077e24 */ /* 0x001fe4000f8e00ff */
[----:B------:R-:W-:-:S02]  /*294d0*/  IMAD.U32 R10, RZ, RZ, UR4 ;  /* 0x00000004ff0a7e24 */ /* 0x000fc4000f8e00ff */
[----:B------:R-:W-:Y:S02]  /*294e0*/  IMAD.U32 R11, RZ, RZ, UR5 ;  /* 0x00000005ff0b7e24 */ /* 0x000fe4000f8e00ff */
[----:B------:R-:W-:Y:S02]  /*294f0*/  IMAD.MOV.U32 R12, RZ, RZ, 0x1 ;  /* 0x00000001ff0c7424 */ /* 0x000fe400078e00ff */
[----:B------:R-:W-:-:S07]  /*29500*/  IMAD.MOV.U32 R13, RZ, RZ, RZ ;  /* 0x000000ffff0d7224 */ /* 0x000fce00078e00ff */
[----:B------:R-:W-:-:S07]  /*29510*/  LEPC R20, `(.L_x_695) ;  /* 0x000000001014794e */ /* 0x000fce0000000000 */
[----:B-12---:R-:W-:Y:S05]  /*29520*/  CALL.ABS.NOINC R2 ;  /* 0x0000000002007343 */ /* 0x006fea0003c00000 */
.L_x_695:
[----:B------:R-:W-:Y:S05]  /*29530*/  BSYNC B6 ;  /* 0x0000000000067941 */ /* 0x000fea0003800000 */
.L_x_694:
        /* <DEDUP_REMOVED lines=10> */
[----:B------:R-:W2:Y:S01]  /*295e0*/  LDC.64 R2, c[0x4][R2] ;  /* 0x0100000002027b82 */ /* 0x000ea20000000a00 */
[----:B------:R-:W-:Y:S01]  /*295f0*/  IMAD.U32 R5, RZ, RZ, UR7 ;  /* 0x00000007ff057e24 */ /* 0x000fe2000f8e00ff */
[----:B------:R-:W-:Y:S01]  /*29600*/  MOV R13, RZ ;  /* 0x000000ff000d7202 */ /* 0x000fe20000000f00 */
[----:B0-----:R-:W-:Y:S02]  /*29610*/  IMAD.U32 R7, RZ, RZ, UR9 ;  /* 0x00000009ff077e24 */ /* 0x001fe4000f8e00ff */
[----:B------:R-:W-:-:S02]  /*29620*/  IMAD.U32 R10, RZ, RZ, UR4 ;  /* 0x00000004ff0a7e24 */ /* 0x000fc4000f8e00ff */
[----:B------:R-:W-:Y:S02]  /*29630*/  IMAD.U32 R11, RZ, RZ, UR5 ;  /* 0x00000005ff0b7e24 */ /* 0x000fe4000f8e00ff */
[----:B------:R-:W-:Y:S02]  /*29640*/  IMAD.MOV.U32 R8, RZ, RZ, 0x70 ;  /* 0x00000070ff087424 */ /* 0x000fe400078e00ff */
[----:B------:R-:W-:-:S07]  /*29650*/  IMAD.MOV.U32 R12, RZ, RZ, 0x1 ;  /* 0x00000001ff0c7424 */ /* 0x000fce00078e00ff */
[----:B------:R-:W-:-:S07]  /*29660*/  LEPC R20, `(.L_x_697) ;  /* 0x000000001014794e */ /* 0x000fce0000000000 */
[----:B-12---:R-:W-:Y:S05]  /*29670*/  CALL.ABS.NOINC R2 ;  /* 0x0000000002007343 */ /* 0x006fea0003c00000 */
.L_x_697:
[----:B------:R-:W-:Y:S05]  /*29680*/  BSYNC B6 ;  /* 0x0000000000067941 */ /* 0x000fea0003800000 */
.L_x_696:
[----:B------:R-:W-:Y:S01]  /*29690*/  LOP3.LUT P6, RZ, R30, 0x1, RZ, 0xc0, !PT ;  /* 0x000000011eff7812 */ /* 0x000fe200078cc0ff */
[----:B------:R-:W-:-:S12]  /*296a0*/  BSSY B6, `(.L_x_698) ;  /* 0x0000012000067945 */ /* 0x000fd80003800000 */
        /* <DEDUP_REMOVED lines=16> */
[----:B-12---:R-:W-:Y:S05]  /*297b0*/  CALL.ABS.NOINC R2 ;  /* 0x0000000002007343 */ /* 0x006fea0003c00000 */
.L_x_699:
[----:B------:R-:W-:Y:S05]  /*297c0*/  BSYNC B6 ;  /* 0x0000000000067941 */ /* 0x000fea0003800000 */
.L_x_698:
[----:B------:R-:W-:Y:S01]  /*297d0*/  ULDC.64 UR4, c[0x0][0x9f8] ;  /* 0x00027e0000047ab9 */ /* 0x000fe20000000a00 */
[----:B------:R-:W2:Y:S01]  /*297e0*/  S2R R2, SR_TID.X ;  /* 0x0000000000027919 */ /* 0x000ea20000002100 */
[----:B------:R-:W-:Y:S01]  /*297f0*/  ISETP.NE.U32.AND P0, PT, RZ, UR4, PT ;  /* 0x00000004ff007c0c */ /* 0x000fe2000bf05070 */
[----:B------:R-:W3:Y:S03]  /*29800*/  LDC R12, c[0x0][0x430] ;  /* 0x00010c00ff0c7b82 */ /* 0x000ee60000000800 */
[----:B------:R-:W-:-:S13]  /*29810*/  ISETP.NE.AND.EX P0, PT, RZ, UR5, PT, P0 ;  /* 0x00000005ff007c0c */ /* 0x000fda000bf05300 */
[----:B------:R-:W-:-:S04]  /*29820*/  @P0 IADD3 R24, P1, R24, UR4, RZ ;  /* 0x0000000418180c10 */ /* 0x000fc8000ff3e0ff */
[----:B------:R-:W-:-:S05]  /*29830*/  @P0 IADD3.X R25, R25, UR5, RZ, P1, !PT ;  /* 0x0000000519190c10 */ /* 0x000fca0008ffe4ff */
[----:B------:R-:W4:Y:S01]  /*29840*/  @P0 LDG.E R32, desc[UR50][R24.64] ;  /* 0x0000003218200981 */ /* 0x000f22000c1e1900 */
[----:B---3--:R-:W-:Y:S01]  /*29850*/  ISETP.NE.AND P0, PT, R12, 0x1, PT ;  /* 0x000000010c00780c */ /* 0x008fe20003f05270 */
[----:B------:R-:W-:Y:S01]  /*29860*/  IMAD.MOV.U32 R5, RZ, RZ, 0xa0 ;  /* 0x000000a0ff057424 */ /* 0x000fe200078e00ff */
[C---:B--2---:R-:W-:Y:S01]  /*29870*/  LOP3.LUT R20, R2.reuse, 0x7f, RZ, 0xc0, !PT ;  /* 0x0000007f02147812 */ /* 0x044fe200078ec0ff */
[----:B------:R-:W-:Y:S02]  /*29880*/  IMAD.SHL.U32 R2, R2, 0x20, RZ ;  /* 0x0000002002027824 */ /* 0x000fe400078e00ff */
[----:B------:R-:W-:Y:S01]  /*29890*/  IMAD R5, R28, R5, -0xa0 ;  /* 0xffffff601c057424 */ /* 0x000fe200078e0205 */
[----:B------:R-:W-:-:S04]  /*298a0*/  SHF.R.U32.HI R20, RZ, 0x2, R20 ;  /* 0x00000002ff147819 */ /* 0x000fc80000011614 */
[----:B------:R-:W-:-:S03]  /*298b0*/  LOP3.LUT R2, R20, 0x60, R2, 0xf8, !PT ;  /* 0x0000006014027812 */ /* 0x000fc600078ef802 */
[----:B------:R-:W2:Y:S01]  /*298c0*/  @P0 LDC R3, c[0x0][0x434] ;  /* 0x00010d00ff030b82 */ /* 0x000ea20000000800 */
[----:B------:R-:W3:Y:S01]  /*298d0*/  S2R R20, SR_TID.X ;  /* 0x0000000000147919 */ /* 0x000ee20000002100 */
[----:B------:R-:W-:-:S04]  /*298e0*/  IADD3 R2, R2, R5, RZ ;  /* 0x0000000502027210 */ /* 0x000fc80007ffe0ff */
[C---:B------:R-:W-:Y:S02]  /*298f0*/  ISETP.GE.AND P1, PT, R2.reuse, R26, PT ;  /* 0x0000001a0200720c */ /* 0x040fe40003f26270 */
[----:B------:R-:W0:Y:S01]  /*29900*/  @P0 LDC R0, c[0x0][0x438] ;  /* 0x00010e00ff000b82 */ /* 0x000e220000000800 */
[----:B------:R-:W-:-:S04]  /*29910*/  IMAD.IADD R6, R2, 0x1, R37 ;  /* 0x0000000102067824 */ /* 0x000fc800078e0225 */
[----:B------:R-:W-:-:S03]  /*29920*/  IMAD.MOV.U32 R8, RZ, RZ, R6 ;  /* 0x000000ffff087224 */ /* 0x000fc600078e0006 */
[----:B------:R-:W1:Y:S01]  /*29930*/  @P0 LDC R9, c[0x0][0x434] ;  /* 0x00010d00ff090b82 */ /* 0x000e620000000800 */
[----:B--2---:R-:W-:-:S07]  /*29940*/  @P0 IMAD.HI.U32 R3, R6, R3, RZ ;  /* 0x0000000306030227 */ /* 0x004fce00078e00ff */
[----:B------:R-:W2:Y:S01]  /*29950*/  @P0 LDC R4, c[0x0][0x438] ;  /* 0x00010e00ff040b82 */ /* 0x000ea20000000800 */
[----:B0-----:R-:W-:Y:S02]  /*29960*/  @P0 SHF.R.U32.HI R8, RZ, R0, R3 ;  /* 0x00000000ff080219 */ /* 0x001fe40000011603 */
[C---:B---3--:R-:W-:Y:S01]  /*29970*/  LOP3.LUT R21, R20.reuse, 0x7f, RZ, 0xc0, !PT ;  /* 0x0000007f14157812 */ /* 0x048fe200078ec0ff */
[----:B------:R-:W-:-:S04]  /*29980*/  IMAD.SHL.U32 R20, R20, 0x20, RZ ;  /* 0x0000002014147824 */ /* 0x000fc800078e00ff */
[----:B------:R-:W0:Y:S01]  /*29990*/  @!P1 LDC.64 R2, c[0x0][0x428] ;  /* 0x00010a00ff029b82 */ /* 0x000e220000000a00 */
[----:B------:R-:W-:-:S04]  /*299a0*/  SHF.R.U32.HI R21, RZ, 0x2, R21 ;  /* 0x00000002ff157819 */ /* 0x000fc80000011615 */
[----:B------:R-:W-:-:S04]  /*299b0*/  LOP3.LUT R20, R21, 0x60, R20, 0xf8, !PT ;  /* 0x0000006015147812 */ /* 0x000fc800078ef814 */
[----:B------:R-:W-:-:S05]  /*299c0*/  LOP3.LUT R20, R20, 0x80, RZ, 0xfc, !PT ;  /* 0x0000008014147812 */ /* 0x000fca00078efcff */
[----:B------:R-:W-:-:S04]  /*299d0*/  IMAD.IADD R5, R20, 0x1, R5 ;  /* 0x0000000114057824 */ /* 0x000fc800078e0205 */
[----:B------:R-:W-:-:S04]  /*299e0*/  IMAD.IADD R7, R5, 0x1, R37 ;  /* 0x0000000105077824 */ /* 0x000fc800078e0225 */
[----:B-1----:R-:W-:Y:S01]  /*299f0*/  @P0 IMAD.HI.U32 R9, R7, R9, RZ ;  /* 0x0000000907090227 */ /* 0x002fe200078e00ff */
[----:B------:R-:W-:-:S04]  /*29a00*/  MOV R0, R7 ;  /* 0x0000000700007202 */ /* 0x000fc80000000f00 */
[----:B--2---:R-:W-:Y:S01]  /*29a10*/  @P0 SHF.R.U32.HI R0, RZ, R4, R9 ;  /* 0x00000004ff000219 */ /* 0x004fe20000011609 */
[--C-:B------:R-:W-:Y:S01]  /*29a20*/  @!P1 IMAD.MOV.U32 R4, RZ, RZ, R8.reuse ;  /* 0x000000ffff049224 */ /* 0x100fe200078e0008 */
[----:B------:R-:W-:Y:S02]  /*29a30*/  ISETP.GE.AND P0, PT, R5, R26, PT ;  /* 0x0000001a0500720c */ /* 0x000fe40003f06270 */
[----:B------:R-:W-:Y:S02]  /*29a40*/  @!P1 SHF.R.S32.HI R5, RZ, 0x1f, R8 ;  /* 0x0000001fff059819 */ /* 0x000fe40000011408 */
[----:B------:R-:W-:Y:S02]  /*29a50*/  ISETP.GT.U32.OR P0, PT, R20, 0x9f, P0 ;  /* 0x0000009f1400780c */ /* 0x000fe40000704470 */
[----:B------:R-:W-:Y:S01]  /*29a60*/  LOP3.LUT R30, R30, 0xfffffff7, RZ, 0xc0, !PT ;  /* 0xfffffff71e1e7812 */ /* 0x000fe200078ec0ff */
[----:B------:R-:W-:Y:S01]  /*29a70*/  UMOV UR4, 0xffffffff ;  /* 0xffffffff00047882 */ /* 0x000fe20000000000 */
[----:B----4-:R-:W-:Y:S01]  /*29a80*/  SHF.R.S32.HI R13, RZ, 0x1f, R32 ;  /* 0x0000001fff0d7819 */ /* 0x010fe20000011420 */
[----:B0-----:R-:W-:-:S04]  /*29a90*/  @!P1 IMAD.WIDE.U32 R4, R32, R2, R4 ;  /* 0x0000000220049225 */ /* 0x001fc800078e0004 */
[----:B------:R-:W-:Y:S01]  /*29aa0*/  @!P1 IMAD R9, R13, R2, RZ ;  /* 0x000000020d099224 */ /* 0x000fe200078e02ff */
[----:B------:R0:W-:Y:S03]  /*29ab0*/  STL [R1], R13 ;  /* 0x0000000d01007387 */ /* 0x0001e60000100800 */
[----:B------:R-:W-:Y:S02]  /*29ac0*/  @!P1 IMAD R9, R32, R3, R9 ;  /* 0x0000000320099224 */ /* 0x000fe400078e0209 */
[----:B------:R-:W1:Y:S02]  /*29ad0*/  @!P1 LDC.64 R2, c[0x0][0x418] ;  /* 0x00010600ff029b82 */ /* 0x000e640000000a00 */
[----:B------:R-:W-:Y:S01]  /*29ae0*/  @!P1 IMAD.IADD R9, R5, 0x1, R9 ;  /* 0x0000000105099824 */ /* 0x000fe200078e0209 */
[----:B-1----:R-:W-:Y:S01]  /*29af0*/  @!P1 LEA R10, P2, R4, R2, 0x2 ;  /* 0x00000002040a9211 */ /* 0x002fe200078410ff */
[----:B------:R-:W-:-:S02]  /*29b00*/  IMAD.MOV R2, RZ, RZ, -R8 ;  /* 0x000000ffff027224 */ /* 0x000fc400078e0a08 */
[----:B------:R-:W-:Y:S01]  /*29b10*/  @!P0 IMAD.MOV.U32 R8, RZ, RZ, R0 ;  /* 0x000000ffff088224 */ /* 0x000fe200078e0000 */
[----:B------:R-:W-:Y:S01]  /*29b20*/  @!P1 LEA.HI.X R11, R4, R3, R9, 0x2, P2 ;  /* 0x00000003040b9211 */ /* 0x000fe200010f1409 */
[----:B------:R-:W-:Y:S01]  /*29b30*/  IMAD R6, R12, R2, R6 ;  /* 0x000000020c067224 */ /* 0x000fe200078e0206 */
[----:B------:R-:W1:Y:S01]  /*29b40*/  @!P0 LDC.64 R4, c[0x0][0x418] ;  /* 0x00010600ff048b82 */ /* 0x000e620000000a00 */
[--C-:B------:R-:W-:Y:S01]  /*29b50*/  IMAD.MOV R2, RZ, RZ, -R0.reuse ;  /* 0x000000ffff027224 */ /* 0x100fe200078e0a00 */
[----:B------:R-:W-:-:S03]  /*29b60*/  @!P0 SHF.R.S32.HI R9, RZ, 0x1f, R0 ;  /* 0x0000001fff098819 */ /* 0x000fc60000011400 */
[----:B------:R-:W-:-:S03]  /*29b70*/  IMAD R7, R12, R2, R7 ;  /* 0x000000020c077224 */ /* 0x000fc600078e0207 */
[----:B------:R-:W2:Y:S08]  /*29b80*/  @!P0 LDC.64 R2, c[0x0][0x428] ;  /* 0x00010a00ff028b82 */ /* 0x000eb00000000a00 */
[----:B------:R-:W3:Y:S01]  /*29b90*/  LDC R0, c[0x0][0x2f4] ;  /* 0x0000bd00ff007b82 */ /* 0x000ee20000000800 */
[----:B--2---:R-:W-:-:S04]  /*29ba0*/  @!P0 IMAD.WIDE.U32 R8, R32, R2, R8 ;  /* 0x0000000220088225 */ /* 0x004fc800078e0008 */
[----:B------:R-:W-:-:S04]  /*29bb0*/  @!P0 IMAD R2, R13, R2, RZ ;  /* 0x000000020d028224 */ /* 0x000fc800078e02ff */
[----:B------:R-:W-:Y:S01]  /*29bc0*/  @!P0 IMAD R3, R32, R3, R2 ;  /* 0x0000000320038224 */ /* 0x000fe200078e0202 */
[----:B-1----:R-:W-:-:S04]  /*29bd0*/  @!P0 LEA R2, P2, R8, R4, 0x2 ;  /* 0x0000000408028211 */ /* 0x002fc800078410ff */
[----:B------:R-:W-:-:S04]  /*29be0*/  @!P0 IADD3 R3, R3, R9, RZ ;  /* 0x0000000903038210 */ /* 0x000fc80007ffe0ff */
[----:B------:R-:W-:Y:S01]  /*29bf0*/  @!P0 LEA.HI.X R3, R8, R5, R3, 0x2, P2 ;  /* 0x0000000508038211 */ /* 0x000fe200010f1403 */
[----:B------:R-:W-:Y:S01]  /*29c00*/  IMAD.MOV.U32 R5, RZ, RZ, RZ ;  /* 0x000000ffff057224 */ /* 0x000fe200078e00ff */
[----:B------:R-:W-:Y:S01]  /*29c10*/  ISETP.GT.U32.AND P2, PT, R20, 0x9f, PT ;  /* 0x0000009f1400780c */ /* 0x000fe20003f44070 */
[----:B------:R-:W-:-:S04]  /*29c20*/  IMAD.U32 R12, RZ, RZ, UR39 ;  /* 0x00000027ff0c7e24 */ /* 0x000fc8000f8e00ff */
[----:B------:R1:W5:Y:S01]  /*29c30*/  @!P1 LDG.E R5, desc[UR50][R10.64] ;  /* 0x000000320a059981 */ /* 0x000362000c1e1900 */
[----:B---3--:R-:W-:Y:S01]  /*29c40*/  ISETP.GE.AND P1, PT, R36, R0, PT ;  /* 0x000000002400720c */ /* 0x008fe20003f26270 */
[----:B------:R-:W-:Y:S01]  /*29c50*/  IMAD.MOV.U32 R8, RZ, RZ, RZ ;  /* 0x000000ffff087224 */ /* 0x000fe200078e00ff */
[----:B------:R-:W-:-:S05]  /*29c60*/  ISETP.NE.AND P3, PT, R12, 0x3, PT ;  /* 0x000000030c00780c */ /* 0x000fca0003f65270 */
[----:B------:R-:W-:Y:S01]  /*29c70*/  @P2 LOP3.LUT R30, R30, 0x8, RZ, 0xfc, !PT ;  /* 0x000000081e1e2812 */ /* 0x000fe200078efcff */
[----:B------:R1:W5:Y:S01]  /*29c80*/  @!P0 LDG.E R8, desc[UR50][R2.64] ;  /* 0x0000003202088981 */ /* 0x000362000c1e1900 */
[----:B0-----:R-:W-:Y:S02]  /*29c90*/  LOP3.LUT R13, R36, 0x40, RZ, 0xfc, !PT ;  /* 0x00000040240d7812 */ /* 0x001fe400078efcff */
[----:B------:R-:W-:Y:S02]  /*29ca0*/  LOP3.LUT R30, R30, 0xffffffef, RZ, 0xc0, !PT ;  /* 0xffffffef1e1e7812 */ /* 0x000fe400078ec0ff */
[----:B------:R-:W-:Y:S02]  /*29cb0*/  ISETP.GE.AND P0, PT, R13, R0, PT ;  /* 0x000000000d00720c */ /* 0x000fe40003f06270 */
[----:B------:R-:W-:Y:S02]  /*29cc0*/  LOP3.LUT R30, R30, 0xfffffffb, RZ, 0xc0, !PT ;  /* 0xfffffffb1e1e7812 */ /* 0x000fe400078ec0ff */
[----:B------:R-:W-:-:S02]  /*29cd0*/  LOP3.LUT R13, R36, 0x80, RZ, 0xfc, !PT ;  /* 0x00000080240d7812 */ /* 0x000fc400078efcff */
[----:B------:R-:W-:-:S04]  /*29ce0*/  @P1 LOP3.LUT R30, R30, 0x4, RZ, 0xfc, !PT ;  /* 0x000000041e1e1812 */ /* 0x000fc800078efcff */
[----:B------:R-:W-:-:S04]  /*29cf0*/  @P3 LOP3.LUT R30, R30, 0x10, RZ, 0xfc, !PT ;  /* 0x000000101e1e3812 */ /* 0x000fc800078efcff */
[----:B------:R-:W-:-:S04]  /*29d00*/  LOP3.LUT R30, R30, 0xfffffffd, RZ, 0xc0, !PT ;  /* 0xfffffffd1e1e7812 */ /* 0x000fc800078ec0ff */
[----:B------:R-:W-:Y:S02]  /*29d10*/  @P0 LOP3.LUT R30, R30, 0x2, RZ, 0xfc, !PT ;  /* 0x000000021e1e0812 */ /* 0x000fe400078efcff */
[----:B------:R-:W-:Y:S02]  /*29d20*/  ISETP.GE.AND P0, PT, R13, R0, PT ;  /* 0x000000000d00720c */ /* 0x000fe40003f06270 */
[----:B------:R-:W-:-:S11]  /*29d30*/  LOP3.LUT R30, R30, 0xfffffffe, RZ, 0xc0, !PT ;  /* 0xfffffffe1e1e7812 */ /* 0x000fd600078ec0ff */
[----:B------:R-:W-:-:S05]  /*29d40*/  @P0 LOP3.LUT R30, R30, 0x1, RZ, 0xfc, !PT ;  /* 0x000000011e1e0812 */ /* 0x000fca00078efcff */
[----:B------:R1:W-:Y:S01]  /*29d50*/  STL [R1+0x8], R30 ;  /* 0x0000081e01007387 */ /* 0x0003e20000100800 */
[----:B------:R-:W-:Y:S05]  /*29d60*/  BRA.DIV UR4, `(.L_x_700) ;  /* 0x00000096047c7947 */ /* 0x000fea000b800000 */
.L_x_971:
[----:B------:R-:W-:Y:S01]  /*29d70*/  VIADD R9, R28, 0xffffffff ;  /* 0xffffffff1c097836 */ /* 0x000fe20000000000 */
[----:B------:R-:W-:Y:S06]  /*29d80*/  @!P3 BRA `(.L_x_701) ;  /* 0x000000000004b947 */ /* 0x000fec0003800000 */
[----:B------:R-:W-:Y:S01]  /*29d90*/  BPT.TRAP 0x1 ;  /* 0x000000040000795c */ /* 0x000fe20000300000 */
.L_x_701:
[----:B------:R-:W-:Y:S01]  /*29da0*/  IMAD R0, R29, 0x8, R22 ;  /* 0x000000081d007824 */ /* 0x000fe200078e0216 */
[----:B-1----:R-:W-:Y:S01]  /*29db0*/  SHF.L.U32 R2, R33, 0x1f, RZ ;  /* 0x0000001f21027819 */ /* 0x002fe200000006ff */
[----:B------:R-:W-:Y:S01]  /*29dc0*/  BSSY B0, `(.L_x_702) ;  /* 0x0000005000007945 */ /* 0x000fe20003800000 */
[----:B------:R-:W-:Y:S02]  /*29dd0*/  SHF.R.S32.HI R25, RZ, 0x1f, R6 ;  /* 0x0000001fff197819 */ /* 0x000fe40000011406 */
[----:B------:R-:W0:Y:S01]  /*29de0*/  SYNCS.PHASECHK.TRANS64.TRYWAIT P0, [R0+URZ+0x33480], R2 ;  /* 0x03348002000075a7 */ /* 0x000e22000800017f */
[----:B------:R1:W-:Y:S02]  /*29df0*/  STL [R1+0x24], R2 ;  /* 0x0000240201007387 */ /* 0x0003e40000100800 */
[----:B01----:R-:W-:Y:S05]  /*29e00*/  @!P0 BRA `(.L_x_703) ;  /* 0x0000009400848947 */ /* 0x003fea0003800000 */
.L_x_972:
[----:B------:R-:W-:Y:S05]  /*29e10*/  BSYNC B0 ;  /* 0x0000000000007941 */ /* 0x000fea0003800000 */
.L_x_702:
[----:B------:R-:W2:Y:S01]  /*29e20*/  LDL R13, [R1+0x10] ;  /* 0x00001000010d7983 */ /* 0x000ea20000100800 */
[----:B------:R-:W-:Y:S01]  /*29e30*/  ULDC.64 UR4, c[0x0][0x328] ;  /* 0x0000ca0000047ab9 */ /* 0x000fe20000000a00 */
[----:B-----5:R-:W-:Y:S01]  /*29e40*/  SHF.R.S32.HI R30, RZ, 0x1f, R5 ;  /* 0x0000001fff1e7819 */ /* 0x020fe20000011405 */
[----:B------:R-:W-:Y:S01]  /*29e50*/  ULDC.64 UR6, c[0x0][0x338] ;  /* 0x0000ce0000067ab9 */ /* 0x000fe20000000a00 */
[----:B------:R-:W3:Y:S01]  /*29e60*/  LDL.LU R12, [R1+0x8] ;  /* 0x00000800010c7983 */ /* 0x000ee20000300800 */
[----:B------:R-:W-:Y:S01]  /*29e70*/  IMAD R4, R25, UR4, RZ ;  /* 0x0000000419047c24 */ /* 0x000fe2000f8e02ff */
[----:B------:R-:W-:Y:S01]  /*29e80*/  SHF.R.S32.HI R34, RZ, 0x1f, R8 ;  /* 0x0000001fff227819 */ /* 0x000fe20000011408 */
[C---:B0-----:R-:W-:Y:S01]  /*29e90*/  IMAD.WIDE.U32 R2, R6.reuse, UR4, RZ ;  /* 0x0000000406027c25 */ /* 0x041fe2000f8e00ff */
[----:B------:R-:W0:Y:S03]  /*29ea0*/  S2R R14, SR_TID.X ;  /* 0x00000000000e7919 */ /* 0x000e260000002100 */
[----:B------:R-:W-:-:S02]  /*29eb0*/  IMAD R4, R6, UR5, R4 ;  /* 0x0000000506047c24 */ /* 0x000fc4000f8e0204 */
[----:B------:R-:W-:Y:S01]  /*29ec0*/  IMAD R9, R9, -0xa0, R26 ;  /* 0xffffff6009097824 */ /* 0x000fe200078e021a */
[----:B------:R-:W-:Y:S02]  /*29ed0*/  SHF.R.S32.HI R26, RZ, 0x1f, R7 ;  /* 0x0000001fff1a7819 */ /* 0x000fe40000011407 */
[----:B------:R-:W-:Y:S01]  /*29ee0*/  IADD3 R3, R3, R4, RZ ;  /* 0x0000000403037210 */ /* 0x000fe20007ffe0ff */
[----:B------:R-:W-:Y:S02]  /*29ef0*/  IMAD R4, R30, UR6, RZ ;  /* 0x000000061e047c24 */ /* 0x000fe4000f8e02ff */
[----:B------:R-:W-:-:S04]  /*29f00*/  IMAD.WIDE.U32 R2, R5, UR6, R2 ;  /* 0x0000000605027c25 */ /* 0x000fc8000f8e0002 */
[----:B------:R-:W-:Y:S02]  /*29f10*/  IMAD R4, R5, UR7, R4 ;  /* 0x0000000705047c24 */ /* 0x000fe4000f8e0204 */
[----:B------:R-:W-:Y:S02]  /*29f20*/  IMAD.MOV.U32 R10, RZ, RZ, R2 ;  /* 0x000000ffff0a7224 */ /* 0x000fe400078e0002 */
[----:B------:R-:W-:Y:S02]  /*29f30*/  IMAD R2, R26, UR4, RZ ;  /* 0x000000041a027c24 */ /* 0x000fe4000f8e02ff */
[----:B------:R-:W-:Y:S02]  /*29f40*/  IMAD.IADD R11, R3, 0x1, R4 ;  /* 0x00000001030b7824 */ /* 0x000fe400078e0204 */
[C---:B------:R-:W-:Y:S02]  /*29f50*/  IMAD R4, R7.reuse, UR5, R2 ;  /* 0x0000000507047c24 */ /* 0x040fe4000f8e0202 */
[----:B------:R-:W-:Y:S01]  /*29f60*/  IMAD.WIDE.U32 R2, R7, UR4, RZ ;  /* 0x0000000407027c25 */ /* 0x000fe2000f8e00ff */
[----:B------:R-:W-:-:S03]  /*29f70*/  ULDC.64 UR4, c[0x0][0x330] ;  /* 0x0000cc0000047ab9 */ /* 0x000fc60000000a00 */
[----:B------:R-:W-:Y:S01]  /*29f80*/  IMAD.IADD R3, R3, 0x1, R4 ;  /* 0x0000000103037824 */ /* 0x000fe200078e0204 */
[----:B0-----:R-:W-:Y:S01]  /*29f90*/  LOP3.LUT R14, R14, 0x7f, RZ, 0xc0, !PT ;  /* 0x0000007f0e0e7812 */ /* 0x001fe200078ec0ff */
[----:B------:R-:W-:Y:S02]  /*29fa0*/  IMAD R4, R34, UR6, RZ ;  /* 0x0000000622047c24 */ /* 0x000fe4000f8e02ff */
[----:B------:R-:W-:Y:S01]  /*29fb0*/  IMAD.WIDE.U32 R2, R8, UR6, R2 ;  /* 0x0000000608027c25 */ /* 0x000fe2000f8e0002 */
[----:B------:R-:W-:-:S03]  /*29fc0*/  SHF.R.U32.HI R14, RZ, 0x2, R14 ;  /* 0x00000002ff0e7819 */ /* 0x000fc6000001160e */
        /* <DEDUP_REMOVED lines=12> */
[----:B------:R-:W-:Y:S01]  /*2a090*/  ISETP.GE.AND P0, PT, R9, 0x1, PT ;  /* 0x000000010900780c */ /* 0x000fe20003f06270 */
[----:B--2---:R-:W-:Y:S01]  /*2a0a0*/  IMAD R4, R29, 0x7800, R13 ;  /* 0x000078001d047824 */ /* 0x004fe200078e020d */
[----:B---3--:R-:W-:-:S11]  /*2a0b0*/  LOP3.LUT R12, R12, 0xffffffdf, RZ, 0xc0, !PT ;  /* 0xffffffdf0c0c7812 */ /* 0x008fd600078ec0ff */
[----:B------:R-:W-:-:S05]  /*2a0c0*/  @P0 LOP3.LUT R12, R12, 0x20, RZ, 0xfc, !PT ;  /* 0x000000200c0c0812 */ /* 0x000fca00078efcff */
[----:B------:R0:W-:Y:S01]  /*2a0d0*/  STL [R1+0x8], R12 ;  /* 0x0000080c01007387 */ /* 0x0001e20000100800 */
[----:B------:R-:W-:Y:S05]  /*2a0e0*/  BRA.DIV UR4, `(.L_x_704) ;  /* 0x0000009204e47947 */ /* 0x000fea000b800000 */
[----:B------:R-:W1:Y:S01]  /*2a0f0*/  SHFL.IDX PT, R2, R10, RZ, 0x1c1f ;  /* 0x001c1fff0a027589 */ /* 0x000e6200000e0000 */
[----:B0-----:R-:W0:Y:S01]  /*2a100*/  LDC R12, c[0x0][0x2f4] ;  /* 0x0000bd00ff0c7b82 */ /* 0x001e220000000800 */
[----:B------:R-:W-:Y:S01]  /*2a110*/  IMAD.IADD R4, R22, 0x1, R4 ;  /* 0x0000000116047824 */ /* 0x000fe200078e0204 */
[C---:B------:R-:W-:Y:S01]  /*2a120*/  LOP3.LUT R11, R36.reuse, 0x80, RZ, 0xfc, !PT ;  /* 0x00000080240b7812 */ /* 0x040fe200078efcff */
[----:B------:R-:W2:Y:S01]  /*2a130*/  SHFL.IDX PT, R3, R20, RZ, 0x1c1f ;  /* 0x001c1fff14037589 */ /* 0x000ea200000e0000 */
[C---:B------:R-:W-:Y:S02]  /*2a140*/  LOP3.LUT R13, R36.reuse, 0x40, RZ, 0xfc, !PT ;  /* 0x00000040240d7812 */ /* 0x040fe400078efcff */
[C---:B-1----:R-:W-:Y:S02]  /*2a150*/  IADD3 R2, P0, R36.reuse, R2, RZ ;  /* 0x0000000224027210 */ /* 0x042fe40007f1e0ff */
[----:B0-----:R-:W-:Y:S02]  /*2a160*/  ISETP.GE.AND P3, PT, R36, R12, PT ;  /* 0x0000000c2400720c */ /* 0x001fe40003f66270 */
[----:B--2---:R-:W-:-:S02]  /*2a170*/  IADD3.X R3, RZ, R3, RZ, P0, !PT ;  /* 0x00000003ff037210 */ /* 0x004fc400007fe4ff */
[----:B------:R-:W-:Y:S02]  /*2a180*/  ISETP.LT.OR P0, PT, R9, 0x1, P3 ;  /* 0x000000010900780c */ /* 0x000fe40001f01670 */
[----:B------:R-:W-:-:S11]  /*2a190*/  ISETP.GE.AND P2, PT, R13, R12, PT ;  /* 0x0000000c0d00720c */ /* 0x000fd60003f46270 */
[----:B------:R-:W-:Y:S01]  /*2a1a0*/  @!PT LDS RZ, [RZ] ;  /* 0x00000000fffff984 */ /* 0x000fe20000000800 */
[----:B------:R-:W-:Y:S01]  /*2a1b0*/  LDGSTS.E.BYPASS.LTC128B.128 [R4+0xf200], desc[UR50][R2.64], !P0 ;  /* 0x0f20000002047fae */ /* 0x000fe2000c101d72 */
[----:B------:R-:W-:-:S03]  /*2a1c0*/  ISETP.GE.AND P0, PT, R11, R12, PT ;  /* 0x0000000c0b00720c */ /* 0x000fc60003f06270 */
[----:B------:R-:W2:Y:S01]  /*2a1d0*/  LDL.LU R11, [R1+0x8] ;  /* 0x00000800010b7983 */ /* 0x000ea20000300800 */
[C---:B------:R-:W-:Y:S02]  /*2a1e0*/  ISETP.LT.OR P1, PT, R9.reuse, 0x1, P2 ;  /* 0x000000010900780c */ /* 0x040fe40001721670 */
[C---:B------:R-:W-:Y:S02]  /*2a1f0*/  ISETP.GE.AND P6, PT, R9.reuse, 0x81, PT ;  /* 0x000000810900780c */ /* 0x040fe40003fc6270 */
[C---:B------:R-:W-:Y:S02]  /*2a200*/  ISETP.GE.AND P5, PT, R9.reuse, 0x21, PT ;  /* 0x000000210900780c */ /* 0x040fe40003fa6270 */
[----:B------:R-:W-:-:S07]  /*2a210*/  ISETP.GE.AND P4, PT, R9, 0x41, PT ;  /* 0x000000410900780c */ /* 0x000fce0003f86270 */
        /* <DEDUP_REMOVED lines=34> */
[----:B0-----:R0:W1:Y:S04]  /*2a440*/  SHFL.IDX PT, R3, R21, RZ, 0x1c1f ;  /* 0x001c1fff15037589 */ /* 0x00106800000e0000 */
[----:B------:R0:W3:Y:S01]  /*2a450*/  SHFL.IDX PT, R2, R24, RZ, 0x1c1f ;  /* 0x001c1fff18027589 */ /* 0x0000e200000e0000 */
[----:B--2---:R-:W-:-:S04]  /*2a460*/  LOP3.LUT R11, R11, 0xffffffbf, RZ, 0xc0, !PT ;  /* 0xffffffbf0b0b7812 */ /* 0x004fc800078ec0ff */
[----:B------:R-:W-:-:S05]  /*2a470*/  @P6 LOP3.LUT R11, R11, 0x40, RZ, 0xfc, !PT ;  /* 0x000000400b0b6812 */ /* 0x000fca00078efcff */
[----:B------:R0:W-:Y:S02]  /*2a480*/  STL [R1+0x8], R11 ;  /* 0x0000080b01007387 */ /* 0x0001e40000100800 */
.L_x_984:
[C---:B------:R-:W-:Y:S02]  /*2a490*/  ISETP.LT.OR P3, PT, R9.reuse, 0x81, P3 ;  /* 0x000000810900780c */ /* 0x040fe40001f61670 */
[C---:B------:R-:W-:Y:S02]  /*2a4a0*/  ISETP.LT.OR P2, PT, R9.reuse, 0x81, P2 ;  /* 0x000000810900780c */ /* 0x040fe40001741670 */
[----:B------:R-:W-:Y:S02]  /*2a4b0*/  ISETP.LT.OR P0, PT, R9, 0x81, P0 ;  /* 0x000000810900780c */ /* 0x000fe40000701670 */
[----:B---3--:R-:W-:-:S05]  /*2a4c0*/  IADD3 R2, P6, R36, R2, RZ ;  /* 0x0000000224027210 */ /* 0x008fca0007fde0ff */
[----:B-1----:R-:W-:-:S05]  /*2a4d0*/  IMAD.X R3, RZ, RZ, R3, P6 ;  /* 0x000000ffff037224 */ /* 0x002fca00030e0603 */
        /* <DEDUP_REMOVED lines=8> */
.L_x_705:
[----:B------:R-:W-:Y:S02]  /*2a560*/  PLOP3.LUT P2, PT, P2, P0, PT, 0xa2, 0x0 ;  /* 0x000000000000781c */ /* 0x000fe40001741472 */
[----:B------:R-:W-:-:S08]  /*2a570*/  @P0 R2UR P2, UR4, R0 ;  /* 0x00000000000402ca */ /* 0x000fd00000040000 */
[----:B------:R-:W-:-:S05]  /*2a580*/  @P0 PLOP3.LUT P0, PT, P2, PT, PT, 0x80, 0x0 ;  /* 0x000000000000081c */ /* 0x000fca000170f070 */
[----:B------:R-:W-:Y:S01]  /*2a590*/  @!P2 SYNCS.ARRIVE.TRANS64.RED.A0T1 RZ, [UR4+0x33470], RZ ;  /* 0x033470ffffffa9a7 */ /* 0x000fe20008200404 */
[----:B------:R-:W-:Y:S07]  /*2a5a0*/  @!P2 ARRIVES.LDGSTSBAR.64.TRANSCNT [UR4+0x33470] ;  /* 0x03347000ff00a9b0 */ /* 0x000fee0008000a84 */
[----:B------:R-:W-:Y:S05]  /*2a5b0*/  @P0 BRA.U.ANY `(.L_x_705) ;  /* 0xfffffffd00e80947 */ /* 0x000fea000393ffff */
[----:B------:R-:W-:Y:S01]  /*2a5c0*/  NOP ;  /* 0x0000000000007918 */ /* 0x000fe20000000000 */
[----:B-1----:R-:W-:-:S04]  /*2a5d0*/  MOV R2, UR39 ;  /* 0x0000002700027c02 */ /* 0x002fc80008000f00 */
[----:B------:R-:W-:-:S13]  /*2a5e0*/  ISETP.NE.AND P3, PT, R2, 0x3, PT ;  /* 0x000000030200780c */ /* 0x000fda0003f65270 */
[----:B------:R-:W-:Y:S05]  /*2a5f0*/  @!P3 BRA `(.L_x_706) ;  /* 0x000000000004b947 */ /* 0x000fea0003800000 */
[----:B------:R-:W-:Y:S01]  /*2a600*/  BPT.TRAP 0x1 ;  /* 0x000000040000795c */ /* 0x000fe20000300000 */
.L_x_706:
[----:B------:R1:W-:Y:S01]  /*2a610*/  SYNCS.ARRIVE.TRANS64.A1T0 RZ, [R0+URZ+0x33470], RZ ;  /* 0x033470ff00ff79a7 */ /* 0x0003e2000810003f */
[----:B------:R-:W-:Y:S05]  /*2a620*/  @!P3 BRA `(.L_x_707) ;  /* 0x000000000004b947 */ /* 0x000fea0003800000 */
[----:B------:R-:W-:Y:S01]  /*2a630*/  BPT.TRAP 0x1 ;  /* 0x000000040000795c */ /* 0x000fe20000300000 */
.L_x_707:
[----:B------:R-:W3:Y:S01]  /*2a640*/  LDL R2, [R1+0x24] ;  /* 0x0000240001027983 */ /* 0x000ee20000100800 */
[----:B------:R-:W-:Y:S01]  /*2a650*/  BSSY B0, `(.L_x_708) ;  /* 0x0000003000007945 */ /* 0x000fe20003800000 */
[----:B---3--:R-:W3:Y:S03]  /*2a660*/  SYNCS.PHASECHK.TRANS64.TRYWAIT P0, [R0+URZ+0x33440], R2 ;  /* 0x03344002000075a7 */ /* 0x008ee6000800017f */
[----:B---3--:R-:W-:Y:S05]  /*2a670*/  @!P0 BRA `(.L_x_709) ;  /* 0x0000009400888947 */ /* 0x008fea0003800000 */
.L_x_985:
[----:B------:R-:W-:Y:S05]  /*2a680*/  BSYNC B0 ;  /* 0x0000000000007941 */ /* 0x000fea0003800000 */
.L_x_708:
[----:B------:R4:W5:Y:S01]  /*2a690*/  LDL R20, [R1+0x8] ;  /* 0x0000080001147983 */ /* 0x0009620000100800 */
[----:B------:R-:W-:Y:S01]  /*2a6a0*/  ULDC.64 UR4, c[0x0][0x300] ;  /* 0x0000c00000047ab9 */ /* 0x000fe20000000a00 */
[----:B------:R-:W-:Y:S01]  /*2a6b0*/  ULDC.64 UR6, c[0x0][0x310] ;  /* 0x0000c40000067ab9 */ /* 0x000fe20000000a00 */
[----:B------:R-:W-:Y:S02]  /*2a6c0*/  IMAD R9, R25, UR4, RZ ;  /* 0x0000000419097c24 */ /* 0x000fe4000f8e02ff */
[----:B---3--:R-:W-:-:S04]  /*2a6d0*/  IMAD.WIDE.U32 R2, R6, UR4, RZ ;  /* 0x0000000406027c25 */ /* 0x008fc8000f8e00ff */
[----:B------:R-:W-:Y:S02]  /*2a6e0*/  IMAD R9, R6, UR5, R9 ;  /* 0x0000000506097c24 */ /* 0x000fe4000f8e0209 */
[----:B------:R-:W-:Y:S02]  /*2a6f0*/  IMAD R30, R30, UR6, RZ ;  /* 0x000000061e1e7c24 */ /* 0x000fe4000f8e02ff */
[----:B------:R-:W-:Y:S02]  /*2a700*/  IMAD.IADD R3, R3, 0x1, R9 ;  /* 0x0000000103037824 */ /* 0x000fe400078e0209 */
[C---:B------:R-:W-:Y:S02]  /*2a710*/  IMAD R30, R5.reuse, UR7, R30 ;  /* 0x00000007051e7c24 */ /* 0x040fe4000f8e021e */
[----:B------:R-:W-:-:S04]  /*2a720*/  IMAD.WIDE.U32 R2, R5, UR6, R2 ;  /* 0x0000000605027c25 */ /* 0x000fc8000f8e0002 */
[----:B------:R-:W-:Y:S02]  /*2a730*/  IMAD R5, R26, UR4, RZ ;  /* 0x000000041a057c24 */ /* 0x000fe4000f8e02ff */
[----:B0-----:R-:W-:Y:S02]  /*2a740*/  IMAD.IADD R11, R3, 0x1, R30 ;  /* 0x00000001030b7824 */ /* 0x001fe400078e021e */
[----:B--2---:R-:W-:Y:S02]  /*2a750*/  IMAD.MOV.U32 R10, RZ, RZ, R2 ;  /* 0x000000ffff0a7224 */ /* 0x004fe400078e0002 */
        /* <DEDUP_REMOVED lines=17> */
[----:B----4-:R-:W-:Y:S08]  /*2a870*/  BRA.DIV UR4, `(.L_x_710) ;  /* 0x0000009604207947 */ /* 0x010ff0000b800000 */
[----:B------:R-:W0:Y:S01]  /*2a880*/  SHFL.IDX PT, R3, R5, RZ, 0x1c1f ;  /* 0x001c1fff05037589 */ /* 0x000e2200000e0000 */
[----:B-----5:R-:W-:Y:S01]  /*2a890*/  LOP3.LUT R20, R20, 0xfffffeff, RZ, 0xc0, !PT ;  /* 0xfffffeff14147812 */ /* 0x020fe200078ec0ff */
[----:B------:R-:W2:Y:S01]  /*2a8a0*/  LDC R10, c[0x0][0x2f4] ;  /* 0x0000bd00ff0a7b82 */ /* 0x000ea20000000800 */
[----:B------:R-:W-:Y:S01]  /*2a8b0*/  LOP3.LUT R11, R36, 0x40, RZ, 0xfc, !PT ;  /* 0x00000040240b7812 */ /* 0x000fe200078efcff */
[----:B------:R-:W3:Y:S01]  /*2a8c0*/  SHFL.IDX PT, R2, R6, RZ, 0x1c1f ;  /* 0x001c1fff06027589 */ /* 0x000ee200000e0000 */
[----:B------:R-:W-:Y:S02]  /*2a8d0*/  @P1 LOP3.LUT R20, R20, 0x100, RZ, 0xfc, !PT ;  /* 0x0000010014141812 */ /* 0x000fe400078efcff */
[----:B------:R-:W-:Y:S01]  /*2a8e0*/  LOP3.LUT R9, R36, 0x80, RZ, 0xfc, !PT ;  /* 0x0000008024097812 */ /* 0x000fe200078efcff */
[----:B------:R-:W-:Y:S01]  /*2a8f0*/  SHFL.IDX PT, R7, R7, RZ, 0x1c1f ;  /* 0x001c1fff07077589 */ /* 0x000fe200000e0000 */
[----:B------:R-:W-:-:S03]  /*2a900*/  LOP3.LUT P1, RZ, R20, 0x20, RZ, 0xc0, !PT ;  /* 0x0000002014ff7812 */ /* 0x000fc6000782c0ff */
[----:B------:R-:W-:Y:S10]  /*2a910*/  STL [R1+0x8], R20 ;  /* 0x0000081401007387 */ /* 0x000ff40000100800 */
[----:B0-----:R-:W-:-:S02]  /*2a920*/  @P1 IADD3 R3, P0, R36, R3, RZ ;  /* 0x0000000324031210 */ /* 0x001fc40007f1e0ff */
[----:B--2---:R-:W-:Y:S02]  /*2a930*/  ISETP.GE.AND P6, PT, R36, R10, PT ;  /* 0x0000000a2400720c */ /* 0x004fe40003fc6270 */
[----:B---3--:R-:W-:Y:S02]  /*2a940*/  @P1 IADD3.X R2, RZ, R2, RZ, P0, !PT ;  /* 0x00000002ff021210 */ /* 0x008fe400007fe4ff */
[----:B------:R-:W-:Y:S02]  /*2a950*/  ISETP.GE.AND P3, PT, R11, R10, PT ;  /* 0x0000000a0b00720c */ /* 0x000fe40003f66270 */
[----:B------:R-:W-:Y:S02]  /*2a960*/  @P1 LOP3.LUT R3, R3, R2, RZ, 0x3c, !PT ;  /* 0x0000000203031212 */ /* 0x000fe400078e3cff */
[----:B------:R-:W-:Y:S02]  /*2a970*/  ISETP.GE.AND P2, PT, R9, R10, PT ;  /* 0x0000000a0900720c */ /* 0x000fe40003f46270 */
[----:B------:R-:W-:-:S04]  /*2a980*/  @P1 LOP3.LUT R2, R3, R2, RZ, 0x3c, !PT ;  /* 0x0000000203021212 */ /* 0x000fc800078e3cff */
[----:B------:R-:W-:-:S05]  /*2a990*/  @P1 LOP3.LUT R3, R3, R2, RZ, 0x3c, !PT ;  /* 0x0000000203031212 */ /* 0x000fca00078e3cff */
[----:B------:R-:W-:Y:S04]  /*2a9a0*/  @P1 LDGSTS.E.BYPASS.LTC128B.128 [R4+0x24200], desc[UR50][R2.64], !P6 ;  /* 0x2420000002041fae */ /* 0x000fe8000f101d72 */
[----:B------:R-:W-:Y:S04]  /*2a9b0*/  @P1 LDGSTS.E.BYPASS.LTC128B.128 [R4+0x26a00], desc[UR50][R2.64+0x40], !P3 ;  /* 0x26a0004002041fae */ /* 0x000fe8000d901d72 */
[----:B------:R0:W-:Y:S01]  /*2a9c0*/  @P1 LDGSTS.E.BYPASS.LTC128B.128 [R4+0x29200], desc[UR50][R2.64+0x80], !P2 ;  /* 0x2920008002041fae */ /* 0x0001e2000d101d72 */
[----:B------:R-:W-:-:S03]  /*2a9d0*/  LOP3.LUT P1, RZ, R20, 0x100, RZ, 0xc0, !PT ;  /* 0x0000010014ff7812 */ /* 0x000fc6000782c0ff */
[----:B0-----:R-:W0:Y:S04]  /*2a9e0*/  SHFL.IDX PT, R3, R5, 0x1, 0x1c1f ;  /* 0x003c1f0005037f89 */ /* 0x001e2800000e0000 */
[----:B------:R-:W2:Y:S01]  /*2a9f0*/  SHFL.IDX PT, R2, R6, 0x1, 0x1c1f ;  /* 0x003c1f0006027f89 */ /* 0x000ea200000e0000 */
[----:B0-----:R-:W-:-:S05]  /*2aa00*/  @P5 IADD3 R3, P0, R36, R3, RZ ;  /* 0x0000000324035210 */ /* 0x001fca0007f1e0ff */
[----:B--2---:R-:W-:-:S05]  /*2aa10*/  @P5 IMAD.X R2, RZ, RZ, R2, P0 ;  /* 0x000000ffff025224 */ /* 0x004fca00000e0602 */
[----:B------:R-:W-:-:S04]  /*2aa20*/  @P5 LOP3.LUT R3, R3, R2, RZ, 0x3c, !PT ;  /* 0x0000000203035212 */ /* 0x000fc800078e3cff */
[----:B------:R-:W-:-:S04]  /*2aa30*/  @P5 LOP3.LUT R2, R3, R2, RZ, 0x3c, !PT ;  /* 0x0000000203025212 */ /* 0x000fc800078e3cff */
[----:B------:R-:W-:-:S05]  /*2aa40*/  @P5 LOP3.LUT R3, R3, R2, RZ, 0x3c, !PT ;  /* 0x0000000203035212 */ /* 0x000fca00078e3cff */
[----:B------:R-:W-:Y:S04]  /*2aa50*/  @P5 LDGSTS.E.BYPASS.LTC128B.128 [R4+0x24a00], desc[UR50][R2.64], !P6 ;  /* 0x24a0000002045fae */ /* 0x000fe8000f101d72 */
[----:B------:R-:W-:Y:S04]  /*2aa60*/  @P5 LDGSTS.E.BYPASS.LTC128B.128 [R4+0x27200], desc[UR50][R2.64+0x40], !P3 ;  /* 0x2720004002045fae */ /* 0x000fe8000d901d72 */
[----:B------:R0:W-:Y:S04]  /*2aa70*/  @P5 LDGSTS.E.BYPASS.LTC128B.128 [R4+0x29a00], desc[UR50][R2.64+0x80], !P2 ;  /* 0x29a0008002045fae */ /* 0x0001e8000d101d72 */
[----:B0-----:R-:W0:Y:S04]  /*2aa80*/  SHFL.IDX PT, R3, R5, 0x2, 0x1c1f ;  /* 0x005c1f0005037f89 */ /* 0x001e2800000e0000 */
[----:B------:R-:W2:Y:S04]  /*2aa90*/  SHFL.IDX PT, R2, R6, 0x2, 0x1c1f ;  /* 0x005c1f0006027f89 */ /* 0x000ea800000e0000 */
[----:B------:R-:W3:Y:S04]  /*2aaa0*/  SHFL.IDX PT, R5, R5, 0x3, 0x1c1f ;  /* 0x007c1f0005057f89 */ /* 0x000ee800000e0000 */
[----:B------:R-:W4:Y:S01]  /*2aab0*/  SHFL.IDX PT, R6, R6, 0x3, 0x1c1f ;  /* 0x007c1f0006067f89 */ /* 0x000f2200000e0000 */
[----:B0-----:R-:W-:-:S05]  /*2aac0*/  @P4 IADD3 R3, P0, R36, R3, RZ ;  /* 0x0000000324034210 */ /* 0x001fca0007f1e0ff */
[----:B--2---:R-:W-:-:S05]  /*2aad0*/  @P4 IMAD.X R2, RZ, RZ, R2, P0 ;  /* 0x000000ffff024224 */ /* 0x004fca00000e0602 */
[----:B------:R-:W-:-:S04]  /*2aae0*/  @P4 LOP3.LUT R3, R3, R2, RZ, 0x3c, !PT ;  /* 0x0000000203034212 */ /* 0x000fc800078e3cff */
[----:B------:R-:W-:-:S04]  /*2aaf0*/  @P4 LOP3.LUT R2, R3, R2, RZ, 0x3c, !PT ;  /* 0x0000000203024212 */ /* 0x000fc800078e3cff */
[----:B------:R-:W-:-:S05]  /*2ab00*/  @P4 LOP3.LUT R3, R3, R2, RZ, 0x3c, !PT ;  /* 0x0000000203034212 */ /* 0x000fca00078e3cff */
[----:B------:R-:W-:Y:S04]  /*2ab10*/  @P4 LDGSTS.E.BYPASS.LTC128B.128 [R4+0x25200], desc[UR50][R2.64], !P6 ;  /* 0x2520000002044fae */ /* 0x000fe8000f101d72 */
[----:B------:R-:W-:Y:S04]  /*2ab20*/  @P4 LDGSTS.E.BYPASS.LTC128B.128 [R4+0x27a00], desc[UR50][R2.64+0x40], !P3 ;  /* 0x27a0004002044fae */ /* 0x000fe8000d901d72 */
[----:B------:R3:W-:Y:S02]  /*2ab30*/  @P4 LDGSTS.E.BYPASS.LTC128B.128 [R4+0x2a200], desc[UR50][R2.64+0x80], !P2 ;  /* 0x2a20008002044fae */ /* 0x0007e4000d101d72 */
[----:B---3--:R-:W-:-:S05]  /*2ab40*/  @P1 IADD3 R2, P0, R36, R5, RZ ;  /* 0x0000000524021210 */ /* 0x008fca0007f1e0ff */
[----:B----4-:R-:W-:-:S05]  /*2ab50*/  @P1 IMAD.X R3, RZ, RZ, R6, P0 ;  /* 0x000000ffff031224 */ /* 0x010fca00000e0606 */
[----:B------:R-:W-:Y:S04]  /*2ab60*/  @P1 LDGSTS.E.BYPASS.LTC128B.128 [R4+0x25a00], desc[UR50][R2.64], !P6 ;  /* 0x25a0000002041fae */ /* 0x000fe8000f101d72 */
[----:B------:R-:W-:Y:S04]  /*2ab70*/  @P1 LDGSTS.E.BYPASS.LTC128B.128 [R4+0x28200], desc[UR50][R2.64+0x40], !P3 ;  /* 0x2820004002041fae */ /* 0x000fe8000d901d72 */
[----:B------:R0:W-:Y:S04]  /*2ab80*/  @P1 LDGSTS.E.BYPASS.LTC128B.128 [R4+0x2aa00], desc[UR50][R2.64+0x80], !P2 ;  /* 0x2aa0008002041fae */ /* 0x0001e8000d101d72 */
[----:B0-----:R0:W2:Y:S02]  /*2ab90*/  SHFL.IDX PT, R2, R8, RZ, 0x1c1f ;  /* 0x001c1fff08027589 */ /* 0x0010a400000e0000 */
.L_x_997:
[----:B------:R-:W-:Y:S01]  /*2aba0*/  LOP3.LUT P0, RZ, R20, 0x40, RZ, 0xc0, !PT ;  /* 0x0000004014ff7812 */ /* 0x000fe2000780c0ff */
[----:B------:R-:W-:-:S12]  /*2abb0*/  BSSY B0, `(.L_x_711) ;  /* 0x0000010000007945 */ /* 0x000fd80003800000 */
[----:B------:R-:W-:Y:S05]  /*2abc0*/  @!P0 BRA `(.L_x_712) ;  /* 0x0000000000388947 */ /* 0x000fea0003800000 */
[----:B------:R-:W3:Y:S01]  /*2abd0*/  LDC R6, c[0x0][0x2f4] ;  /* 0x0000bd00ff067b82 */ /* 0x000ee20000000800 */
[C---:B0-----:R-:W-:Y:S02]  /*2abe0*/  LOP3.LUT R8, R36.reuse, 0x40, RZ, 0xfc, !PT ;  /* 0x0000004024087812 */ /* 0x041fe400078efcff */
[C---:B------:R-:W-:Y:S02]  /*2abf0*/  LOP3.LUT R5, R36.reuse, 0x80, RZ, 0xfc, !PT ;  /* 0x0000008024057812 */ /* 0x040fe400078efcff */
[----:B--2---:R-:W-:-:S05]  /*2ac00*/  IADD3 R2, P0, R36, R2, RZ ;  /* 0x0000000224027210 */ /* 0x004fca0007f1e0ff */
[----:B------:R-:W-:Y:S01]  /*2ac10*/  IMAD.X R3, RZ, RZ, R7, P0 ;  /* 0x000000ffff037224 */ /* 0x000fe200000e0607 */
[-C--:B---3--:R-:W-:Y:S02]  /*2ac20*/  ISETP.GE.AND P3, PT, R36, R6.reuse, PT ;  /* 0x000000062400720c */ /* 0x088fe40003f66270 */
        /* <DEDUP_REMOVED lines=8> */
.L_x_712:
[----:B------:R-:W-:Y:S05]  /*2acb0*/  BSYNC B0 ;  /* 0x0000000000007941 */ /* 0x000fea0003800000 */
.L_x_711:
[----:B------:R-:W-:Y:S01]  /*2acc0*/  NOP ;  /* 0x0000000000007918 */ /* 0x000fe20000000000 */
[----:B------:R-:W-:-:S13]  /*2acd0*/  PLOP3.LUT P0, PT, PT, PT, PT, 0x80, 0x0 ;  /* 0x000000000000781c */ /* 0x000fda0003f0f070 */
.L_x_713:
[----:B------:R-:W-:Y:S02]  /*2ace0*/  PLOP3.LUT P1, PT, P1, P0, PT, 0xa2, 0x0 ;  /* 0x000000000000781c */ /* 0x000fe40000f21472 */
[----:B------:R-:W-:-:S08]  /*2acf0*/  @P0 R2UR P1, UR4, R0 ;  /* 0x00000000000402ca */ /* 0x000fd00000020000 */
[----:B------:R-:W-:-:S05]  /*2ad00*/  @P0 PLOP3.LUT P0, PT, P1, PT, PT, 0x80, 0x0 ;  /* 0x000000000000081c */ /* 0x000fca0000f0f070 */
[----:B------:R-:W-:Y:S01]  /*2ad10*/  @!P1 SYNCS.ARRIVE.TRANS64.RED.A0T1 RZ, [UR4+0x33430], RZ ;  /* 0x033430ffffff99a7 */ /* 0x000fe20008200404 */
[----:B------:R-:W-:Y:S07]  /*2ad20*/  @!P1 ARRIVES.LDGSTSBAR.64.TRANSCNT [UR4+0x33430] ;  /* 0x03343000ff0099b0 */ /* 0x000fee0008000a84 */
[----:B------:R-:W-:Y:S05]  /*2ad30*/  @P0 BRA.U.ANY `(.L_x_713) ;  /* 0xfffffffd00e80947 */ /* 0x000fea000393ffff */
[----:B------:R-:W-:Y:S01]  /*2ad40*/  NOP ;  /* 0x0000000000007918 */ /* 0x000fe20000000000 */
[----:B--23--:R-:W-:-:S05]  /*2ad50*/  IMAD.U32 R2, RZ, RZ, UR39 ;  /* 0x00000027ff027e24 */ /* 0x00cfca000f8e00ff */
[----:B------:R-:W-:-:S13]  /*2ad60*/  ISETP.NE.AND P2, PT, R2, 0x3, PT ;  /* 0x000000030200780c */ /* 0x000fda0003f45270 */
[----:B------:R-:W-:Y:S05]  /*2ad70*/  @!P2 BRA `(.L_x_714) ;  /* 0x000000000004a947 */ /* 0x000fea0003800000 */
[----:B------:R-:W-:Y:S01]  /*2ad80*/  BPT.TRAP 0x1 ;  /* 0x000000040000795c */ /* 0x000fe20000300000 */
.L_x_714:
[----:B------:R2:W5:Y:S01]  /*2ad90*/  LDL.LU R3, [R1+0x28] ;  /* 0x0000280001037983 */ /* 0x0005620000300800 */
[----:B------:R2:W-:Y:S02]  /*2ada0*/  SYNCS.ARRIVE.TRANS64.A1T0 RZ, [R0+URZ+0x33430], RZ ;  /* 0x033430ff00ff79a7 */ /* 0x0005e4000810003f */
[----:B------:R-:W-:Y:S05]  /*2adb0*/  WARPSYNC.ALL ;  /* 0x0000000000007948 */ /* 0x000fea0003800000 */
[----:B------:R-:W-:Y:S01]  /*2adc0*/  ULDC.64 UR6, c[0x0][0xa00] ;  /* 0x0002800000067ab9 */ /* 0x000fe20000000a00 */
[----:B------:R-:W-:Y:S01]  /*2add0*/  IADD3 R2, R22, 0x1e200, RZ ;  /* 0x0001e20016027810 */ /* 0x000fe20007ffe0ff */
[----:B------:R-:W-:Y:S01]  /*2ade0*/  ULDC.64 UR4, c[0x0][0x298] ;  /* 0x0000a60000047ab9 */ /* 0x000fe20000000a00 */
[----:B------:R-:W-:Y:S01]  /*2adf0*/  BAR.SYNC.DEFER_BLOCKING 0x8, 0x180 ;  /* 0x0206000000007b1d */ /* 0x000fe20000010000 */
[----:B------:R-:W-:Y:S01]  /*2ae00*/  ISETP.NE.U32.AND P0, PT, RZ, UR6, PT ;  /* 0x00000006ff007c0c */ /* 0x000fe2000bf05070 */
[----:B------:R-:W-:Y:S01]  /*2ae10*/  IMAD.WIDE.U32 R24, R27, UR4, RZ ;  /* 0x000000041b187c25 */ /* 0x000fe2000f8e00ff */
[----:B-12---:R-:W-:-:S02]  /*2ae20*/  SHF.R.S32.HI R0, RZ, 0x1f, R27 ;  /* 0x0000001fff007819 */ /* 0x006fc4000001141b */
[----:B------:R-:W-:Y:S01]  /*2ae30*/  ISETP.NE.AND.EX P0, PT, RZ, UR7, PT, P0 ;  /* 0x00000007ff007c0c */ /* 0x000fe2000bf05300 */
[----:B------:R-:W-:Y:S02]  /*2ae40*/  BSSY B6, `(.L_x_715) ;  /* 0x0000018000067945 */ /* 0x000fe40003800000 */
[----:B------:R-:W-:Y:S01]  /*2ae50*/  IMAD R0, R0, UR4, RZ ;  /* 0x0000000400007c24 */ /* 0x000fe2000f8e02ff */
[----:B------:R-:W-:-:S03]  /*2ae60*/  SEL R23, R23, RZ, !P0 ;  /* 0x000000ff17177207 */ /* 0x000fc60004000000 */
[----:B------:R-:W-:-:S04]  /*2ae70*/  IMAD R0, R27, UR5, R0 ;  /* 0x000000051b007c24 */ /* 0x000fc8000f8e0200 */
[----:B------:R-:W-:Y:S01]  /*2ae80*/  IMAD.IADD R26, R25, 0x1, R0 ;  /* 0x00000001191a7824 */ /* 0x000fe200078e0200 */
[----:B-----5:R-:W-:Y:S02]  /*2ae90*/  SEL R30, R3, RZ, !P0 ;  /* 0x000000ff031e7207 */ /* 0x020fe40004000000 */
        /* <DEDUP_REMOVED lines=11> */
[----:B------:R-:W-:-:S02]  /*2af50*/  IMAD.U32 R7, RZ, RZ, UR7 ;  /* 0x00000007ff077e24 */ /* 0x000fc4000f8e00ff */
[----:B------:R-:W-:Y:S02]  /*2af60*/  IMAD.U32 R11, RZ, RZ, UR9 ;  /* 0x00000009ff0b7e24 */ /* 0x000fe4000f8e00ff */
[----:B0-----:R-:W-:Y:S02]  /*2af70*/  IMAD.MOV.U32 R8, RZ, RZ, 0x70 ;  /* 0x00000070ff087424 */ /* 0x001fe400078e00ff */
[----:B------:R-:W-:Y:S02]  /*2af80*/  IMAD.MOV.U32 R12, RZ, RZ, 0x1 ;  /* 0x00000001ff0c7424 */ /* 0x000fe400078e00ff */
[----:B------:R-:W-:-:S07]  /*2af90*/  IMAD.MOV.U32 R13, RZ, RZ, RZ ;  /* 0x000000ffff0d7224 */ /* 0x000fce00078e00ff */
[----:B------:R-:W-:-:S07]  /*2afa0*/  LEPC R20, `(.L_x_716) ;  /* 0x000000001014794e */ /* 0x000fce0000000000 */
[----:B-1----:R-:W-:Y:S05]  /*2afb0*/  CALL.ABS.NOINC R2 ;  /* 0x0000000002007343 */ /* 0x002fea0003c00000 */
.L_x_716:
[----:B------:R-:W-:Y:S05]  /*2afc0*/  BSYNC B6 ;  /* 0x0000000000067941 */ /* 0x000fea0003800000 */
.L_x_715:
[----:B------:R1:W5:Y:S01]  /*2afd0*/  LDL R20, [R1+0x2c] ;  /* 0x00002c0001147983 */ /* 0x0003620000100800 */
[----:B------:R-:W2:Y:S01]  /*2afe0*/  LDC R7, c[0x0][0x448] ;  /* 0x00011200ff077b82 */ /* 0x000ea20000000800 */
[----:B------:R-:W-:Y:S01]  /*2aff0*/  MOV R3, R26 ;  /* 0x0000001a00037202 */ /* 0x000fe20000000f00 */
[----:B------:R-:W-:Y:S01]  /*2b000*/  IMAD.MOV.U32 R2, RZ, RZ, R24 ;  /* 0x000000ffff027224 */ /* 0x000fe200078e0018 */
[----:B0-----:R1:W5:Y:S01]  /*2b010*/  LDL R8, [R1+0x1c] ;  /* 0x00001c0001087983 */ /* 0x0013620000100800 */
[----:B------:R-:W-:Y:S01]  /*2b020*/  ULDC.64 UR4, c[0x0][0x2d8] ;  /* 0x0000b60000047ab9 */ /* 0x000fe20000000a00 */
[----:B------:R-:W-:Y:S01]  /*2b030*/  IMAD.SHL.U32 R17, R17, 0x80, RZ ;  /* 0x0000008011117824 */ /* 0x000fe200078e00ff */
[----:B------:R-:W0:Y:S01]  /*2b040*/  S2R R21, SR_TID.X ;  /* 0x0000000000157919 */ /* 0x000e220000002100 */
[----:B------:R-:W-:-:S04]  /*2b050*/  IMAD.WIDE.U32 R2, R18, UR4, R2 ;  /* 0x0000000412027c25 */ /* 0x000fc8000f8e0002 */
[----:B------:R-:W-:Y:S01]  /*2b060*/  IMAD R3, R18, UR5, R3 ;  /* 0x0000000512037c24 */ /* 0x000fe2000f8e0203 */
[----:B------:R-:W-:Y:S02]  /*2b070*/  ULDC.64 UR4, c[0x0][0x2e0] ;  /* 0x0000b80000047ab9 */ /* 0x000fe40000000a00 */
[----:B------:R-:W-:Y:S02]  /*2b080*/  IMAD R0, R30, UR4, RZ ;  /* 0x000000041e007c24 */ /* 0x000fe4000f8e02ff */
[----:B------:R-:W-:-:S04]  /*2b090*/  IMAD.WIDE.U32 R2, R23, UR4, R2 ;  /* 0x0000000417027c25 */ /* 0x000fc8000f8e0002 */
[----:B------:R-:W-:Y:S01]  /*2b0a0*/  IMAD R0, R23, UR5, R0 ;  /* 0x0000000517007c24 */ /* 0x000fe2000f8e0200 */
[----:B------:R-:W-:Y:S01]  /*2b0b0*/  ULDC.64 UR4, c[0x0][0x2d0] ;  /* 0x0000b40000047ab9 */ /* 0x000fe20000000a00 */
[----:B--2---:R-:W-:Y:S02]  /*2b0c0*/  ISETP.NE.AND P0, PT, R7, 0x1, PT ;  /* 0x000000010700780c */ /* 0x004fe40003f05270 */
[----:B------:R-:W-:-:S11]  /*2b0d0*/  IMAD.IADD R3, R3, 0x1, R0 ;  /* 0x0000000103037824 */ /* 0x000fd600078e0200 */
[----:B------:R-:W2:Y:S01]  /*2b0e0*/  @P0 LDC R4, c[0x0][0x44c] ;  /* 0x00011300ff040b82 */ /* 0x000ea20000000800 */
[C---:B0-----:R-:W-:Y:S01]  /*2b0f0*/  LOP3.LUT R27, R21.reuse, 0x7f, RZ, 0xc0, !PT ;  /* 0x0000007f151b7812 */ /* 0x041fe200078ec0ff */
[----:B------:R-:W-:-:S03]  /*2b100*/  IMAD.SHL.U32 R21, R21, 0x20, RZ ;  /* 0x0000002015157824 */ /* 0x000fc600078e00ff */
[----:B------:R-:W-:-:S03]  /*2b110*/  SHF.R.U32.HI R27, RZ, 0x2, R27 ;  /* 0x00000002ff1b7819 */ /* 0x000fc6000001161b */
[----:B------:R-:W0:Y:S01]  /*2b120*/  @P0 LDC R0, c[0x0][0x450] ;  /* 0x00011400ff000b82 */ /* 0x000e220000000800 */
[----:B------:R-:W-:-:S04]  /*2b130*/  LOP3.LUT R21, R27, 0x60, R21, 0xf8, !PT ;  /* 0x000000601b157812 */ /* 0x000fc800078ef815 */
[----:B------:R-:W-:-:S05]  /*2b140*/  LOP3.LUT R5, R21, R17, RZ, 0xfc, !PT ;  /* 0x0000001115057212 */ /* 0x000fca00078efcff */
[----:B--2---:R-:W-:-:S04]  /*2b150*/  @P0 IMAD.HI.U32 R6, R5, R4, RZ ;  /* 0x0000000405060227 */ /* 0x004fc800078e00ff */
[----:B------:R-:W-:Y:S01]  /*2b160*/  IMAD.MOV.U32 R4, RZ, RZ, R5 ;  /* 0x000000ffff047224 */ /* 0x000fe200078e0005 */
[----:B0-----:R-:W-:Y:S01]  /*2b170*/  @P0 SHF.R.U32.HI R4, RZ, R0, R6 ;  /* 0x00000000ff040219 */ /* 0x001fe20000011606 */
[----:B------:R-:W0:Y:S04]  /*2b180*/  S2R R21, SR_TID.X ;  /* 0x0000000000157919 */ /* 0x000e280000002100 */
[----:B------:R-:W-:-:S04]  /*2b190*/  IMAD.MOV R0, RZ, RZ, -R4 ;  /* 0x000000ffff007224 */ /* 0x000fc800078e0a04 */
[----:B------:R-:W-:Y:S01]  /*2b1a0*/  IMAD R0, R7, R0, R5 ;  /* 0x0000000007007224 */ /* 0x000fe200078e0205 */
[----:B------:R-:W-:Y:S01]  /*2b1b0*/  SHF.R.S32.HI R5, RZ, 0x1f, R4 ;  /* 0x0000001fff057819 */ /* 0x000fe20000011404 */
[----:B------:R-:W-:-:S04]  /*2b1c0*/  IMAD.WIDE.U32 R2, R4, UR4, R2 ;  /* 0x0000000404027c25 */ /* 0x000fc8000f8e0002 */
[----:B------:R-:W-:-:S04]  /*2b1d0*/  IMAD R5, R5, UR4, RZ ;  /* 0x0000000405057c24 */ /* 0x000fc8000f8e02ff */
[----:B------:R-:W-:Y:S01]  /*2b1e0*/  IMAD R5, R4, UR5, R5 ;  /* 0x0000000504057c24 */ /* 0x000fe2000f8e0205 */
[----:B------:R-:W-:Y:S01]  /*2b1f0*/  SHF.R.S32.HI R4, RZ, 0x1f, R0 ;  /* 0x0000001fff047819 */ /* 0x000fe20000011400 */
[----:B------:R-:W-:-:S03]  /*2b200*/  ULDC.64 UR4, c[0x0][0x2c8] ;  /* 0x0000b20000047ab9 */ /* 0x000fc60000000a00 */
[----:B------:R-:W-:Y:S01]  /*2b210*/  IADD3 R3, R3, R5, RZ ;  /* 0x0000000503037210 */ /* 0x000fe20007ffe0ff */
[----:B------:R-:W-:Y:S02]  /*2b220*/  IMAD R4, R4, UR4, RZ ;  /* 0x0000000404047c24 */ /* 0x000fe4000f8e02ff */
[----:B------:R-:W-:-:S04]  /*2b230*/  IMAD.WIDE.U32 R2, R0, UR4, R2 ;  /* 0x0000000400027c25 */ /* 0x000fc8000f8e0002 */
[----:B------:R-:W-:Y:S01]  /*2b240*/  IMAD R4, R0, UR5, R4 ;  /* 0x0000000500047c24 */ /* 0x000fe2000f8e0204 */
[----:B------:R-:W-:Y:S02]  /*2b250*/  ULDC.64 UR4, c[0x0][0x280] ;  /* 0x0000a00000047ab9 */ /* 0x000fe40000000a00 */
[----:B------:R-:W-:Y:S01]  /*2b260*/  IADD3 R0, P0, R2, UR4, RZ ;  /* 0x0000000402007c10 */ /* 0x000fe2000ff1e0ff */
[----:B------:R-:W-:Y:S01]  /*2b270*/  ULDC UR4, c[0x0][0x2b8] ;  /* 0x0000ae0000047ab9 */ /* 0x000fe20000000800 */
[----:B0-----:R-:W-:Y:S02]  /*2b280*/  LOP3.LUT R27, R21, 0x7f, RZ, 0xc0, !PT ;  /* 0x0000007f151b7812 */ /* 0x001fe400078ec0ff */
[C---:B------:R-:W-:Y:S02]  /*2b290*/  LOP3.LUT R34, R36.reuse, 0x40, RZ, 0xfc, !PT ;  /* 0x0000004024227812 */ /* 0x040fe400078efcff */
[C---:B------:R-:W-:Y:S02]  /*2b2a0*/  LOP3.LUT R21, R36.reuse, 0x80, RZ, 0xfc, !PT ;  /* 0x0000008024157812 */ /* 0x040fe400078efcff */
[----:B------:R-:W-:Y:S01]  /*2b2b0*/  IADD3.X R4, R3, UR5, R4, P0, !PT ;  /* 0x0000000503047c10 */ /* 0x000fe200087fe404 */
[----:B------:R-:W-:Y:S01]  /*2b2c0*/  UMOV UR5, 0xffffffff ;  /* 0xffffffff00057882 */ /* 0x000fe20000000000 */
[----:B------:R-:W-:-:S02]  /*2b2d0*/  ISETP.GE.AND P3, PT, R36, UR4, PT ;  /* 0x0000000424007c0c */ /* 0x000fc4000bf66270 */
[----:B------:R-:W-:Y:S02]  /*2b2e0*/  ISETP.GE.AND P2, PT, R34, UR4, PT ;  /* 0x0000000422007c0c */ /* 0x000fe4000bf46270 */
[----:B------:R-:W-:Y:S02]  /*2b2f0*/  ISETP.GE.AND P0, PT, R21, UR4, PT ;  /* 0x0000000415007c0c */ /* 0x000fe4000bf06270 */
[----:B------:R-:W-:Y:S01]  /*2b300*/  SHF.R.U32.HI R9, RZ, 0x2, R27 ;  /* 0x00000002ff097819 */ /* 0x000fe2000001161b */
[----:B-1----:R-:W-:Y:S10]  /*2b310*/  BRA.DIV UR5, `(.L_x_717) ;  /* 0x0000009205487947 */ /* 0x002ff4000b800000 */
[----:B------:R-:W0:Y:S01]  /*2b320*/  SHFL.IDX PT, R3, R0, RZ, 0x1c1f ;  /* 0x001c1fff00037589 */ /* 0x000e2200000e0000 */
[----:B-----5:R-:W-:Y:S02]  /*2b330*/  IMAD R5, R20, R7, RZ ;  /* 0x0000000714057224 */ /* 0x020fe400078e02ff */
[----:B------:R-:W-:Y:S01]  /*2b340*/  IMAD.IADD R17, R9, 0x1, R17 ;  /* 0x0000000109117824 */ /* 0x000fe200078e0211 */
[----:B------:R-:W1:Y:S04]  /*2b350*/  SHFL.IDX PT, R2, R4, RZ, 0x1c1f ;  /* 0x001c1fff04027589 */ /* 0x000e6800000e0000 */
[----:B------:R-:W-:Y:S01]  /*2b360*/  ISETP.GE.AND P1, PT, R17, R5, PT ;  /* 0x000000051100720c */ /* 0x000fe20003f26270 */
[----:B------:R-:W2:-:S12]  /*2b370*/  SHFL.IDX PT, R14, R0, 0x1, 0x1c1f ;  /* 0x003c1f00000e7f89 */ /* 0x000e9800000e0000 */
[----:B0-----:R-:W-:-:S05]  /*2b380*/  @!P1 IADD3 R6, P4, R36, R3, RZ ;  /* 0x0000000324069210 */ /* 0x001fca0007f9e0ff */
[----:B-1----:R-:W-:Y:S02]  /*2b390*/  @!P1 IMAD.X R3, RZ, RZ, R2, P4 ;  /* 0x000000ffff039224 */ /* 0x002fe400020e0602 */
[----:B------:R-:W-:Y:S02]  /*2b3a0*/  @!P1 IMAD.MOV.U32 R2, RZ, RZ, R6 ;  /* 0x000000ffff029224 */ /* 0x000fe400078e0006 */
[----:B------:R-:W-:-:S03]  /*2b3b0*/  VIADD R6, R17, 0x20 ;  /* 0x0000002011067836 */ /* 0x000fc60000000000 */
[----:B------:R-:W-:Y:S04]  /*2b3c0*/  @!P1 LDGSTS.E.BYPASS.LTC128B.128 [R8+0x1e200], desc[UR50][R2.64], !P3 ;  /* 0x1e20000002089fae */ /* 0x000fe8000d901d72 */
[----:B------:R-:W-:Y:S04]  /*2b3d0*/  @!P1 LDGSTS.E.BYPASS.LTC128B.128 [R8+0x20200], desc[UR50][R2.64+0x40], !P2 ;  /* 0x2020004002089fae */ /* 0x000fe8000d101d72 */
[----:B------:R0:W-:Y:S01]  /*2b3e0*/  @!P1 LDGSTS.E.BYPASS.LTC128B.128 [R8+0x22200], desc[UR50][R2.64+0x80], !P0 ;  /* 0x2220008002089fae */ /* 0x0001e2000c101d72 */
[----:B------:R-:W-:-:S03]  /*2b3f0*/  ISETP.GE.AND P1, PT, R6, R5, PT ;  /* 0x000000050600720c */ /* 0x000fc60003f26270 */
[----:B0-----:R-:W0:Y:S10]  /*2b400*/  SHFL.IDX PT, R2, R4, 0x1, 0x1c1f ;  /* 0x003c1f0004027f89 */ /* 0x001e3400000e0000 */
[----:B--2---:R-:W-:-:S02]  /*2b410*/  @!P1 IADD3 R6, P4, R36, R14, RZ ;  /* 0x0000000e24069210 */ /* 0x004fc40007f9e0ff */
[----:B------:R-:W1:Y:S03]  /*2b420*/  SHFL.IDX PT, R14, R0, 0x2, 0x1c1f ;  /* 0x005c1f00000e7f89 */ /* 0x000e6600000e0000 */
[----:B0-----:R-:W-:Y:S01]  /*2b430*/  @!P1 IMAD.X R7, RZ, RZ, R2, P4 ;  /* 0x000000ffff079224 */ /* 0x001fe200020e0602 */
[----:B------:R-:W-:Y:S01]  /*2b440*/  @!P1 MOV R2, R6 ;  /* 0x0000000600029202 */ /* 0x000fe20000000f00 */
[----:B------:R-:W-:Y:S02]  /*2b450*/  VIADD R6, R17, 0x40 ;  /* 0x0000004011067836 */ /* 0x000fe40000000000 */
[----:B------:R-:W-:-:S05]  /*2b460*/  @!P1 IMAD.MOV.U32 R3, RZ, RZ, R7 ;  /* 0x000000ffff039224 */ /* 0x000fca00078e0007 */
[----:B------:R-:W-:Y:S04]  /*2b470*/  @!P1 LDGSTS.E.BYPASS.LTC128B.128 [R8+0x1ea00], desc[UR50][R2.64], !P3 ;  /* 0x1ea0000002089fae */ /* 0x000fe8000d901d72 */
[----:B------:R-:W-:Y:S04]  /*2b480*/  @!P1 LDGSTS.E.BYPASS.LTC128B.128 [R8+0x20a00], desc[UR50][R2.64+0x40], !P2 ;  /* 0x20a0004002089fae */ /* 0x000fe8000d101d72 */
[----:B------:R0:W-:Y:S01]  /*2b490*/  @!P1 LDGSTS.E.BYPASS.LTC128B.128 [R8+0x22a00], desc[UR50][R2.64+0x80], !P0 ;  /* 0x22a0008002089fae */ /* 0x0001e2000c101d72 */
[----:B------:R-:W-:-:S03]  /*2b4a0*/  ISETP.GE.AND P1, PT, R6, R5, PT ;  /* 0x000000050600720c */ /* 0x000fc60003f26270 */
[----:B0-----:R-:W0:Y:S10]  /*2b4b0*/  SHFL.IDX PT, R2, R4, 0x2, 0x1c1f ;  /* 0x005c1f0004027f89 */ /* 0x001e3400000e0000 */
[----:B-1----:R-:W-:Y:S01]  /*2b4c0*/  @!P1 IADD3 R6, P4, R36, R14, RZ ;  /* 0x0000000e24069210 */ /* 0x002fe20007f9e0ff */
[----:B------:R-:W1:Y:S04]  /*2b4d0*/  SHFL.IDX PT, R4, R4, 0x3, 0x1c1f ;  /* 0x007c1f0004047f89 */ /* 0x000e6800000e0000 */
[----:B------:R2:W3:Y:S01]  /*2b4e0*/  SHFL.IDX PT, R14, R0, 0x3, 0x1c1f ;  /* 0x007c1f00000e7f89 */ /* 0x0004e200000e0000 */
[----:B0-----:R-:W-:-:S02]  /*2b4f0*/  @!P1 IMAD.X R7, RZ, RZ, R2, P4 ;  /* 0x000000ffff079224 */ /* 0x001fc400020e0602 */
[----:B------:R-:W-:Y:S02]  /*2b500*/  @!P1 IMAD.MOV.U32 R2, RZ, RZ, R6 ;  /* 0x000000ffff029224 */ /* 0x000fe400078e0006 */
[----:B------:R-:W-:-:S05]  /*2b510*/  @!P1 IMAD.MOV.U32 R3, RZ, RZ, R7 ;  /* 0x000000ffff039224 */ /* 0x000fca00078e0007 */
[----:B------:R2:W-:Y:S04]  /*2b520*/  @!P1 LDGSTS.E.BYPASS.LTC128B.128 [R8+0x1f200], desc[UR50][R2.64], !P3 ;  /* 0x1f20000002089fae */ /* 0x0005e8000d901d72 */
[----:B------:R2:W-:Y:S04]  /*2b530*/  @!P1 LDGSTS.E.BYPASS.LTC128B.128 [R8+0x21200], desc[UR50][R2.64+0x40], !P2 ;  /* 0x2120004002089fae */ /* 0x0005e8000d101d72 */
[----:B-1-3--:R2:W-:Y:S02]  /*2b540*/  @!P1 LDGSTS.E.BYPASS.LTC128B.128 [R8+0x23200], desc[UR50][R2.64+0x80], !P0 ;  /* 0x2320008002089fae */ /* 0x00a5e4000c101d72 */
.L_x_1006:
[----:B--2---:R-:W-:Y:S01]  /*2b550*/  IADD3 R0, R17, 0x60, RZ ;  /* 0x0000006011007810 */ /* 0x004fe20007ffe0ff */
[----:B------:R-:W-:Y:S03]  /*2b560*/  BSSY B0, `(.L_x_718) ;  /* 0x000000b000007945 */ /* 0x000fe60003800000 */
[----:B------:R-:W-:-:S13]  /*2b570*/  ISETP.GE.AND P1, PT, R0, R5, PT ;  /* 0x000000050000720c */ /* 0x000fda0003f26270 */
[----:B------:R-:W-:Y:S05]  /*2b580*/  @P1 BRA `(.L_x_719) ;  /* 0x0000000000201947 */ /* 0x000fea0003800000 */
[----:B------:R-:W-:-:S05]  /*2b590*/  IADD3 R2, P1, R36, R14, RZ ;  /* 0x0000000e24027210 */ /* 0x000fca0007f3e0ff */
[----:B------:R-:W-:-:S05]  /*2b5a0*/  IMAD.X R3, RZ, RZ, R4, P1 ;  /* 0x000000ffff037224 */ /* 0x000fca00008e0604 */
[----:B------:R-:W-:Y:S01]  /*2b5b0*/  @!PT LDS RZ, [RZ] ;  /* 0x00000000fffff984 */ /* 0x000fe20000000800 */
[----:B------:R-:W-:Y:S01]  /*2b5c0*/  @!PT LDS RZ, [RZ] ;  /* 0x00000000fffff984 */ /* 0x000fe20000000800 */
[----:B------:R-:W-:Y:S01]  /*2b5d0*/  @!PT LDS RZ, [RZ] ;  /* 0x00000000fffff984 */ /* 0x000fe20000000800 */
[----:B------:R0:W-:Y:S04]  /*2b5e0*/  LDGSTS.E.BYPASS.LTC128B.128 [R8+0x1fa00], desc[UR50][R2.64], !P3 ;  /* 0x1fa0000002087fae */ /* 0x0001e8000d901d72 */
[----:B------:R0:W-:Y:S04]  /*2b5f0*/  LDGSTS.E.BYPASS.LTC128B.128 [R8+0x21a00], desc[UR50][R2.64+0x40], !P2 ;  /* 0x21a0004002087fae */ /* 0x0001e8000d101d72 */
[----:B------:R0:W-:Y:S02]  /*2b600*/  LDGSTS.E.BYPASS.LTC128B.128 [R8+0x23a00], desc[UR50][R2.64+0x80], !P0 ;  /* 0x23a0008002087fae */ /* 0x0001e4000c101d72 */
.L_x_719:
[----:B------:R-:W-:Y:S05]  /*2b610*/  BSYNC B0 ;  /* 0x0000000000007941 */ /* 0x000fea0003800000 */
.L_x_718:
[----:B------:R-:W-:Y:S01]  /*2b620*/  NOP ;  /* 0x0000000000007918 */ /* 0x000fe20000000000 */
[----:B------:R-:W-:-:S13]  /*2b630*/  PLOP3.LUT P0, PT, PT, PT, PT, 0x80, 0x0 ;  /* 0x000000000000781c */ /* 0x000fda0003f0f070 */
.L_x_720:
[----:B------:R-:W-:Y:S02]  /*2b640*/  PLOP3.LUT P1, PT, P1, P0, PT, 0xa2, 0x0 ;  /* 0x000000000000781c */ /* 0x000fe40000f21472 */
[----:B------:R-:W-:-:S08]  /*2b650*/  @P0 R2UR P1, UR4, R22 ;  /* 0x00000000160402ca */ /* 0x000fd00000020000 */
[----:B------:R-:W-:-:S05]  /*2b660*/  @P0 PLOP3.LUT P0, PT, P1, PT, PT, 0x80, 0x0 ;  /* 0x000000000000081c */ /* 0x000fca0000f0f070 */
[----:B------:R-:W-:Y:S01]  /*2b670*/  @!P1 SYNCS.ARRIVE.TRANS64.RED.A0T1 RZ, [UR4+0x33400], RZ ;  /* 0x033400ffffff99a7 */ /* 0x000fe20008200404 */
[----:B------:R-:W-:Y:S07]  /*2b680*/  @!P1 ARRIVES.LDGSTSBAR.64.TRANSCNT [UR4+0x33400] ;  /* 0x03340000ff0099b0 */ /* 0x000fee0008000a84 */
[----:B------:R-:W-:Y:S05]  /*2b690*/  @P0 BRA.U.ANY `(.L_x_720) ;  /* 0xfffffffd00e80947 */ /* 0x000fea000393ffff */
[----:B0-----:R-:W2:Y:S02]  /*2b6a0*/  LDL.LU R2, [R1+0x30] ;  /* 0x0000300001027983 */ /* 0x001ea40000300800 */
[----:B--2---:R-:W-:-:S05]  /*2b6b0*/  VIADD R2, R2, 0x1 ;  /* 0x0000000102027836 */ /* 0x004fca0000000000 */
        /* <DEDUP_REMOVED lines=8> */
[----:B------:R-:W-:Y:S01]  /*2b740*/  VIADD R30, R28, 0xfffffffe ;  /* 0xfffffffe1c1e7836 */ /* 0x000fe20000000000 */
[----:B------:R-:W1:Y:S02]  /*2b750*/  SYNCS.PHASECHK.TRANS64.TRYWAIT P0, [R22+URZ+0x33420], R3 ;  /* 0x03342003160075a7 */ /* 0x000e64000800017f */
[----:B01----:R-:W-:Y:S05]  /*2b760*/  @!P0 BRA `(.L_x_722) ;  /* 0x0000009000748947 */ /* 0x003fea0003800000 */
.L_x_1007:
[----:B------:R-:W-:Y:S05]  /*2b770*/  BSYNC B0 ;  /* 0x0000000000007941 */ /* 0x000fea0003800000 */
.L_x_721:
[----:B------:R-:W2:Y:S02]  /*2b780*/  LDL R0, [R1+0x4] ;  /* 0x0000040001007983 */ /* 0x000ea40000100800 */
[----:B--2---:R-:W-:-:S13]  /*2b790*/  ISETP.GE.AND P0, PT, R30, R0, PT ;  /* 0x000000001e00720c */ /* 0x004fda0003f06270 */
[----:B------:R-:W-:Y:S05]  /*2b7a0*/  @!P0 BRA `(.L_x_723) ;  /* 0x0000001800388947 */ /* 0x000fea0003800000 */
[----:B------:R-:W-:Y:S01]  /*2b7b0*/  IMAD.MOV.U32 R17, RZ, RZ, R29 ;  /* 0x000000ffff117224 */ /* 0x000fe200078e001d */
[----:B------:R-:W-:-:S07]  /*2b7c0*/  MOV R20, R33 ;  /* 0x0000002100147202 */ /* 0x000fce0000000f00 */
.L_x_743:
[----:B0-2---:R-:W2:Y:S01]  /*2b7d0*/  LDL R9, [R1] ;  /* 0x0000000001097983 */ /* 0x005ea20000100800 */
[----:B-1----:R-:W1:Y:S01]  /*2b7e0*/  LDC R6, c[0x0][0x430] ;  /* 0x00010c00ff067b82 */ /* 0x002e620000000800 */
[----:B------:R-:W3:Y:S01]  /*2b7f0*/  S2R R0, SR_TID.X ;  /* 0x0000000000007919 */ /* 0x000ee20000002100 */
[----:B0-----:R-:W0:Y:S01]  /*2b800*/  S2R R3, SR_TID.X ;  /* 0x0000000000037919 */ /* 0x001e220000002100 */
[----:B------:R-:W4:Y:S01]  /*2b810*/  S2R R8, SR_TID.X ;  /* 0x0000000000087919 */ /* 0x000f220000002100 */
[----:B------:R-:W-:Y:S01]  /*2b820*/  IMAD R7, R30, 0xa0, R37 ;  /* 0x000000a01e077824 */ /* 0x000fe200078e0225 */
[----:B------:R-:W2:Y:S01]  /*2b830*/  LDL R13, [R1+0x4] ;  /* 0x00000400010d7983 */ /* 0x000ea20000100800 */
[----:B-1----:R-:W-:Y:S02]  /*2b840*/  ISETP.NE.AND P0, PT, R6, 0x1, PT ;  /* 0x000000010600780c */ /* 0x002fe40003f05270 */
[----:B---3--:R-:W-:-:S11]  /*2b850*/  LOP3.LUT R0, R0, 0x7f, RZ, 0xc0, !PT ;  /* 0x0000007f00007812 */ /* 0x008fd600078ec0ff */
[----:B------:R-:W1:Y:S01]  /*2b860*/  @P0 LDC R2, c[0x0][0x434] ;  /* 0x00010d00ff020b82 */ /* 0x000e620000000800 */
[----:B------:R-:W-:Y:S01]  /*2b870*/  SHF.R.U32.HI R0, RZ, 0x2, R0 ;  /* 0x00000002ff007819 */ /* 0x000fe20000011600 */
[----:B0-----:R-:W-:-:S05]  /*2b880*/  IMAD.SHL.U32 R4, R3, 0x20, RZ ;  /* 0x0000002003047824 */ /* 0x001fca00078e00ff */
[----:B------:R-:W-:Y:S02]  /*2b890*/  LOP3.LUT R4, R0, 0x60, R4, 0xf8, !PT ;  /* 0x0000006000047812 */ /* 0x000fe400078ef804 */
[----:B------:R-:W0:Y:S01]  /*2b8a0*/  @P0 LDC R0, c[0x0][0x438] ;  /* 0x00010e00ff000b82 */ /* 0x000e220000000800 */
[----:B------:R-:W-:Y:S01]  /*2b8b0*/  LOP3.LUT R3, R3, 0x7f, RZ, 0xc0, !PT ;  /* 0x0000007f03037812 */ /* 0x000fe200078ec0ff */
[----:B----4-:R-:W-:Y:S02]  /*2b8c0*/  IMAD.SHL.U32 R8, R8, 0x20, RZ ;  /* 0x0000002008087824 */ /* 0x010fe400078e00ff */
[----:B------:R-:W-:Y:S01]  /*2b8d0*/  IMAD.IADD R5, R4, 0x1, R7 ;  /* 0x0000000104057824 */ /* 0x000fe200078e0207 */
[----:B------:R-:W-:-:S04]  /*2b8e0*/  SHF.R.U32.HI R4, RZ, 0x2, R3 ;  /* 0x00000002ff047819 */ /* 0x000fc80000011603 */
[----:B------:R-:W-:Y:S02]  /*2b8f0*/  LOP3.LUT R8, R4, 0x60, R8, 0xf8, !PT ;  /* 0x0000006004087812 */ /* 0x000fe400078ef808 */
[----:B------:R-:W3:Y:S01]  /*2b900*/  @P0 LDC R4, c[0x0][0x434] ;  /* 0x00010d00ff040b82 */ /* 0x000ee20000000800 */
[----:B-1----:R-:W-:-:S04]  /*2b910*/  @P0 IMAD.HI.U32 R3, R5, R2, RZ ;  /* 0x0000000205030227 */ /* 0x002fc800078e00ff */
[----:B------:R-:W-:Y:S01]  /*2b920*/  IMAD.MOV.U32 R2, RZ, RZ, R5 ;  /* 0x000000ffff027224 */ /* 0x000fe200078e0005 */
[----:B0-----:R-:W-:Y:S02]  /*2b930*/  @P0 SHF.R.U32.HI R2, RZ, R0, R3 ;  /* 0x00000000ff020219 */ /* 0x001fe40000011603 */
[----:B------:R-:W0:Y:S01]  /*2b940*/  @P0 LDC R0, c[0x0][0x438] ;  /* 0x00010e00ff000b82 */ /* 0x000e220000000800 */
[----:B------:R-:W-:-:S05]  /*2b950*/  LOP3.LUT R8, R8, 0x80, RZ, 0xfc, !PT ;  /* 0x0000008008087812 */ /* 0x000fca00078efcff */
[----:B------:R-:W-:-:S04]  /*2b960*/  IMAD.IADD R7, R8, 0x1, R7 ;  /* 0x0000000108077824 */ /* 0x000fc800078e0207 */
[----:B---3--:R-:W-:Y:S01]  /*2b970*/  @P0 IMAD.HI.U32 R3, R7, R4, RZ ;  /* 0x0000000407030227 */ /* 0x008fe200078e00ff */
[----:B------:R-:W-:Y:S01]  /*2b980*/  MOV R4, R7 ;  /* 0x0000000700047202 */ /* 0x000fe20000000f00 */
[----:B------:R-:W-:Y:S05]  /*2b990*/  YIELD ;  /* 0x0000000000007946 */ /* 0x000fea0003800000 */
[----:B------:R-:W-:Y:S01]  /*2b9a0*/  ULDC.64 UR4, c[0x0][0x428] ;  /* 0x00010a0000047ab9 */ /* 0x000fe20000000a00 */
[----:B------:R-:W-:Y:S01]  /*2b9b0*/  ULDC.64 UR6, c[0x0][0x418] ;  /* 0x0001060000067ab9 */ /* 0x000fe20000000a00 */
[----:B0-----:R-:W-:Y:S01]  /*2b9c0*/  @P0 SHF.R.U32.HI R4, RZ, R0, R3 ;  /* 0x00000000ff040219 */ /* 0x001fe20000011603 */
[----:B------:R-:W-:-:S04]  /*2b9d0*/  IMAD.MOV R3, RZ, RZ, -R2 ;  /* 0x000000ffff037224 */ /* 0x000fc800078e0a02 */
[----:B------:R-:W-:Y:S02]  /*2b9e0*/  IMAD.MOV R0, RZ, RZ, -R4 ;  /* 0x000000ffff007224 */ /* 0x000fe400078e0a04 */
[C---:B------:R-:W-:Y:S01]  /*2b9f0*/  IMAD R5, R6.reuse, R3, R5 ;  /* 0x0000000306057224 */ /* 0x040fe200078e0205 */
[--C-:B------:R-:W-:Y:S01]  /*2ba00*/  SHF.R.S32.HI R3, RZ, 0x1f, R2.reuse ;  /* 0x0000001fff037819 */ /* 0x100fe20000011402 */
[----:B------:R-:W-:Y:S02]  /*2ba10*/  IMAD R6, R6, R0, R7 ;  /* 0x0000000006067224 */ /* 0x000fe400078e0207 */
[----:B------:R-:W-:Y:S01]  /*2ba20*/  IMAD.WIDE.U32 R2, R32, UR4, R2 ;  /* 0x0000000420027c25 */ /* 0x000fe2000f8e0002 */
[----:B------:R-:W-:Y:S02]  /*2ba30*/  ISETP.GT.U32.AND P1, PT, R8, 0x9f, PT ;  /* 0x0000009f0800780c */ /* 0x000fe40003f24070 */
[----:B------:R-:W-:Y:S01]  /*2ba40*/  LEA R8, P0, R2, UR6, 0x2 ;  /* 0x0000000602087c11 */ /* 0x000fe2000f8010ff */
[----:B--2---:R-:W-:-:S04]  /*2ba50*/  IMAD R0, R9, UR4, RZ ;  /* 0x0000000409007c24 */ /* 0x004fc8000f8e02ff */
[----:B------:R-:W-:-:S04]  /*2ba60*/  IMAD R0, R32, UR5, R0 ;  /* 0x0000000520007c24 */ /* 0x000fc8000f8e0200 */
[----:B------:R-:W-:-:S05]  /*2ba70*/  IMAD.IADD R3, R0, 0x1, R3 ;  /* 0x0000000100037824 */ /* 0x000fca00078e0203 */
[----:B------:R-:W-:-:S05]  /*2ba80*/  LEA.HI.X R9, R2, UR7, R3, 0x2, P0 ;  /* 0x0000000702097c11 */ /* 0x000fca00080f1403 */
[----:B------:R-:W2:Y:S01]  /*2ba90*/  LDG.E R8, desc[UR50][R8.64] ;  /* 0x0000003208087981 */ /* 0x000ea2000c1e1900 */
[--C-:B------:R-:W-:Y:S01]  /*2baa0*/  @!P1 SHF.R.S32.HI R3, RZ, 0x1f, R4.reuse ;  /* 0x0000001fff039819 */ /* 0x100fe20000011404 */
[----:B------:R-:W-:Y:S02]  /*2bab0*/  @!P1 IMAD.MOV.U32 R2, RZ, RZ, R4 ;  /* 0x000000ffff029224 */ /* 0x000fe400078e0004 */
[----:B------:R-:W-:Y:S02]  /*2bac0*/  IMAD.U32 R12, RZ, RZ, UR39 ;  /* 0x00000027ff0c7e24 */ /* 0x000fe4000f8e00ff */
[----:B------:R-:W-:-:S03]  /*2bad0*/  @!P1 IMAD.WIDE.U32 R2, R32, UR4, R2 ;  /* 0x0000000420029c25 */ /* 0x000fc6000f8e0002 */
[----:B------:R-:W-:Y:S01]  /*2bae0*/  ISETP.NE.AND P2, PT, R12, 0x3, PT ;  /* 0x000000030c00780c */ /* 0x000fe20003f45270 */
[----:B------:R-:W-:Y:S01]  /*2baf0*/  @!P1 IMAD.IADD R0, R0, 0x1, R3 ;  /* 0x0000000100009824 */ /* 0x000fe200078e0203 */
[C---:B------:R-:W-:Y:S01]  /*2bb00*/  @!P1 LEA R10, P0, R2.reuse, UR6, 0x2 ;  /* 0x00000006020a9c11 */ /* 0x040fe2000f8010ff */
[----:B------:R-:W-:Y:S01]  /*2bb10*/  VIADD R29, R17, 0x1 ;  /* 0x00000001111d7836 */ /* 0x000fe20000000000 */
[----:B------:R-:W-:Y:S02]  /*2bb20*/  MOV R7, RZ ;  /* 0x000000ff00077202 */ /* 0x000fe40000000f00 */
[----:B------:R-:W-:Y:S02]  /*2bb30*/  @!P1 LEA.HI.X R11, R2, UR7, R0, 0x2, P0 ;  /* 0x00000007020b9c11 */ /* 0x000fe400080f1400 */
[----:B------:R-:W-:-:S03]  /*2bb40*/  ISETP.NE.AND P0, PT, R29, 0x2, PT ;  /* 0x000000021d00780c */ /* 0x000fc60003f05270 */
[----:B------:R0:W5:Y:S01]  /*2bb50*/  @!P1 LDG.E R7, desc[UR50][R10.64] ;  /* 0x000000320a079981 */ /* 0x000162000c1e1900 */
[----:B------:R-:W-:Y:S02]  /*2bb60*/  SEL R33, RZ, 0x1, P0 ;  /* 0x00000001ff217807 */ /* 0x000fe40000000000 */
[C---:B------:R-:W-:Y:S01]  /*2bb70*/  ISETP.GT.AND P1, PT, R30.reuse, R13, PT ;  /* 0x0000000d1e00720c */ /* 0x040fe20003f24270 */
[----:B------:R-:W-:Y:S01]  /*2bb80*/  VIADD R30, R30, 0xffffffff ;  /* 0xffffffff1e1e7836 */ /* 0x000fe20000000000 */
[----:B------:R-:W-:Y:S02]  /*2bb90*/  SEL R29, R29, RZ, P0 ;  /* 0x000000ff1d1d7207 */ /* 0x000fe40000000000 */
[----:B------:R-:W-:Y:S02]  /*2bba0*/  LOP3.LUT R33, R20, R33, RZ, 0x3c, !PT ;  /* 0x0000002114217212 */ /* 0x000fe400078e3cff */
[----:B--2---:R-:W-:Y:S01]  /*2bbb0*/  SHF.R.S32.HI R27, RZ, 0x1f, R8 ;  /* 0x0000001fff1b7819 */ /* 0x004fe20000011408 */
[----:B0-----:R-:W-:Y:S06]  /*2bbc0*/  @!P2 BRA `(.L_x_724) ;  /* 0x000000000004a947 */ /* 0x001fec0003800000 */
[----:B------:R-:W-:Y:S01]  /*2bbd0*/  BPT.TRAP 0x1 ;  /* 0x000000040000795c */ /* 0x000fe20000300000 */
.L_x_724:
[----:B------:R-:W-:Y:S01]  /*2bbe0*/  IMAD R4, R29, 0x8, R22 ;  /* 0x000000081d047824 */ /* 0x000fe200078e0216 */
[----:B------:R-:W-:Y:S01]  /*2bbf0*/  SHF.L.U32 R28, R33, 0x1f, RZ ;  /* 0x0000001f211c7819 */ /* 0x000fe200000006ff */
[----:B------:R-:W-:Y:S01]  /*2bc00*/  BSSY B0, `(.L_x_725) ;  /* 0x0000004000007945 */ /* 0x000fe20003800000 */
[----:B------:R-:W-:Y:S02]  /*2bc10*/  SHF.R.S32.HI R24, RZ, 0x1f, R5 ;  /* 0x0000001fff187819 */ /* 0x000fe40000011405 */
[----:B------:R-:W0:Y:S02]  /*2bc20*/  SYNCS.PHASECHK.TRANS64.TRYWAIT P0, [R4+URZ+0x33480], R28 ;  /* 0x0334801c040075a7 */ /* 0x000e24000800017f */
[----:B0-----:R-:W-:Y:S05]  /*2bc30*/  @!P0 BRA `(.L_x_726) ;  /* 0x0000008c00548947 */ /* 0x001fea0003800000 */
.L_x_1008:
[----:B------:R-:W-:Y:S05]  /*2bc40*/  BSYNC B0 ;  /* 0x0000000000007941 */ /* 0x000fea0003800000 */
.L_x_725:
[----:B------:R-:W2:Y:S01]  /*2bc50*/  LDL R15, [R1+0x10] ;  /* 0x00001000010f7983 */ /* 0x000ea20000100800 */
[----:B------:R-:W-:Y:S01]  /*2bc60*/  ULDC.64 UR4, c[0x0][0x328] ;  /* 0x0000ca0000047ab9 */ /* 0x000fe20000000a00 */
[----:B------:R-:W-:Y:S01]  /*2bc70*/  ULDC.64 UR6, c[0x0][0x338] ;  /* 0x0000ce0000067ab9 */ /* 0x000fe20000000a00 */
[----:B------:R-:W-:Y:S01]  /*2bc80*/  IMAD R0, R24, UR4, RZ ;  /* 0x0000000418007c24 */ /* 0x000fe2000f8e02ff */
[----:B------:R-:W-:Y:S01]  /*2bc90*/  SHF.R.S32.HI R25, RZ, 0x1f, R6 ;  /* 0x0000001fff197819 */ /* 0x000fe20000011406 */
[C---:B------:R-:W-:Y:S01]  /*2bca0*/  IMAD.WIDE.U32 R2, R5.reuse, UR4, RZ ;  /* 0x0000000405027c25 */ /* 0x040fe2000f8e00ff */
[----:B-----5:R-:W-:Y:S01]  /*2bcb0*/  SHF.R.S32.HI R26, RZ, 0x1f, R7 ;  /* 0x0000001fff1a7819 */ /* 0x020fe20000011407 */
[----:B------:R-:W1:Y:S01]  /*2bcc0*/  LDC R12, c[0x0][0x2f4] ;  /* 0x0000bd00ff0c7b82 */ /* 0x000e620000000800 */
[C---:B------:R-:W-:Y:S01]  /*2bcd0*/  LOP3.LUT R14, R36.reuse, 0x80, RZ, 0xfc, !PT ;  /* 0x00000080240e7812 */ /* 0x040fe200078efcff */
[----:B------:R-:W-:Y:S01]  /*2bce0*/  IMAD R0, R5, UR5, R0 ;  /* 0x0000000505007c24 */ /* 0x000fe2000f8e0200 */
[----:B------:R-:W-:Y:S01]  /*2bcf0*/  LOP3.LUT R13, R36, 0x40, RZ, 0xfc, !PT ;  /* 0x00000040240d7812 */ /* 0x000fe200078efcff */
[----:B------:R-:W-:-:S02]  /*2bd00*/  IMAD R10, R27, UR6, RZ ;  /* 0x000000061b0a7c24 */ /* 0x000fc4000f8e02ff */
[----:B------:R-:W-:Y:S02]  /*2bd10*/  IMAD.IADD R3, R3, 0x1, R0 ;  /* 0x0000000103037824 */ /* 0x000fe400078e0200 */
[C---:B------:R-:W-:Y:S02]  /*2bd20*/  IMAD R10, R8.reuse, UR7, R10 ;  /* 0x00000007080a7c24 */ /* 0x040fe4000f8e020a */
[----:B------:R-:W-:-:S04]  /*2bd30*/  IMAD.WIDE.U32 R2, R8, UR6, R2 ;  /* 0x0000000608027c25 */ /* 0x000fc8000f8e0002 */
[----:B------:R-:W-:Y:S01]  /*2bd40*/  IMAD R0, R25, UR4, RZ ;  /* 0x0000000419007c24 */ /* 0x000fe2000f8e02ff */
[----:B------:R-:W-:Y:S01]  /*2bd50*/  IADD3 R11, R3, R10, RZ ;  /* 0x0000000a030b7210 */ /* 0x000fe20007ffe0ff */
[----:B------:R-:W-:Y:S02]  /*2bd60*/  IMAD.MOV.U32 R10, RZ, RZ, R2 ;  /* 0x000000ffff0a7224 */ /* 0x000fe400078e0002 */
[C---:B------:R-:W-:Y:S02]  /*2bd70*/  IMAD R0, R6.reuse, UR5, R0 ;  /* 0x0000000506007c24 */ /* 0x040fe4000f8e0200 */
[----:B------:R-:W-:Y:S01]  /*2bd80*/  IMAD.WIDE.U32 R2, R6, UR4, RZ ;  /* 0x0000000406027c25 */ /* 0x000fe2000f8e00ff */
[----:B------:R-:W-:-:S03]  /*2bd90*/  ULDC.64 UR4, c[0x0][0x330] ;  /* 0x0000cc0000047ab9 */ /* 0x000fc60000000a00 */
[----:B------:R-:W-:Y:S01]  /*2bda0*/  IMAD.IADD R3, R3, 0x1, R0 ;  /* 0x0000000103037824 */ /* 0x000fe200078e0200 */
[-C--:B-1----:R-:W-:Y:S01]  /*2bdb0*/  ISETP.GE.AND P2, PT, R14, R12.reuse, PT ;  /* 0x0000000c0e00720c */ /* 0x082fe20003f46270 */
[----:B------:R-:W-:Y:S01]  /*2bdc0*/  IMAD R0, R26, UR6, RZ ;  /* 0x000000061a007c24 */ /* 0x000fe2000f8e02ff */
[-C--:B------:R-:W-:Y:S01]  /*2bdd0*/  ISETP.GE.AND P3, PT, R13, R12.reuse, PT ;  /* 0x0000000c0d00720c */ /* 0x080fe20003f66270 */
[----:B------:R-:W-:Y:S01]  /*2bde0*/  IMAD.WIDE.U32 R2, R7, UR6, R2 ;  /* 0x0000000607027c25 */ /* 0x000fe2000f8e0002 */
[----:B------:R-:W-:-:S03]  /*2bdf0*/  ISETP.GE.AND P4, PT, R36, R12, PT ;  /* 0x0000000c2400720c */ /* 0x000fc60003f86270 */
        /* <DEDUP_REMOVED lines=11> */
[----:B--2---:R-:W-:Y:S01]  /*2beb0*/  IMAD R34, R29, 0x7800, R15 ;  /* 0x000078001d227824 */ /* 0x004fe200078e020f */
        /* <DEDUP_REMOVED lines=13> */
[----:B-1----:R-:W-:-:S04]  /*2bf90*/  IADD3 R2, P0, R36, R2, RZ ;  /* 0x0000000224027210 */ /* 0x002fc80007f1e0ff */
[----:B--2---:R-:W-:-:S05]  /*2bfa0*/  IADD3.X R3, RZ, R3, RZ, P0, !PT ;  /* 0x00000003ff037210 */ /* 0x004fca00007fe4ff */
        /* <DEDUP_REMOVED lines=17> */
.L_x_1020:
        /* <DEDUP_REMOVED lines=10> */
.L_x_728:
        /* <DEDUP_REMOVED lines=11> */
.L_x_729:
[----:B------:R2:W-:Y:S01]  /*2c210*/  SYNCS.ARRIVE.TRANS64.A1T0 RZ, [R4+URZ+0x33470], RZ ;  /* 0x033470ff04ff79a7 */ /* 0x0005e2000810003f */
[----:B------:R-:W-:Y:S05]  /*2c220*/  @!P3 BRA `(.L_x_730) ;  /* 0x000000000004b947 */ /* 0x000fea0003800000 */
[----:B------:R-:W-:Y:S01]  /*2c230*/  BPT.TRAP 0x1 ;  /* 0x000000040000795c */ /* 0x000fe20000300000 */
.L_x_730:
[----:B------:R-:W3:Y:S01]  /*2c240*/  SYNCS.PHASECHK.TRANS64.TRYWAIT P0, [R4+URZ+0x33440], R28 ;  /* 0x0334401c040075a7 */ /* 0x000ee2000800017f */
[----:B------:R-:W-:Y:S04]  /*2c250*/  BSSY B0, `(.L_x_731) ;  /* 0x0000002000007945 */ /* 0x000fe80003800000 */
[----:B---3--:R-:W-:Y:S05]  /*2c260*/  @!P0 BRA `(.L_x_732) ;  /* 0x0000008c005c8947 */ /* 0x008fea0003800000 */
.L_x_1021:
[----:B------:R-:W-:Y:S05]  /*2c270*/  BSYNC B0 ;  /* 0x0000000000007941 */ /* 0x000fea0003800000 */
.L_x_731:
        /* <DEDUP_REMOVED lines=13> */
[----:B------:R-:W-:-:S03]  /*2c350*/  IMAD R5, R6, UR5, R5 ;  /* 0x0000000506057c24 */ /* 0x000fc6000f8e0205 */
[----:B------:R-:W-:Y:S01]  /*2c360*/  IADD3 R9, R3, R8, RZ ;  /* 0x0000000803097210 */ /* 0x000fe20007ffe0ff */
[----:B------:R-:W-:Y:S01]  /*2c370*/  IMAD.MOV.U32 R8, RZ, RZ, R2 ;  /* 0x000000ffff087224 */ /* 0x000fe200078e0002 */
[-C--:B----4-:R-:W-:Y:S01]  /*2c380*/  ISETP.GE.AND P2, PT, R12, R10.reuse, PT ;  /* 0x0000000a0c00720c */ /* 0x090fe20003f46270 */
[----:B------:R-:W-:Y:S01]  /*2c390*/  IMAD.WIDE.U32 R2, R6, UR4, RZ ;  /* 0x0000000406027c25 */ /* 0x000fe2000f8e00ff */
[----:B------:R-:W-:Y:S01]  /*2c3a0*/  ULDC.64 UR4, c[0x0][0x308] ;  /* 0x0000c20000047ab9 */ /* 0x000fe20000000a00 */
[-C--:B------:R-:W-:Y:S02]  /*2c3b0*/  ISETP.GE.AND P3, PT, R11, R10.reuse, PT ;  /* 0x0000000a0b00720c */ /* 0x080fe40003f66270 */
[----:B------:R-:W-:Y:S01]  /*2c3c0*/  IMAD.IADD R3, R3, 0x1, R5 ;  /* 0x0000000103037824 */ /* 0x000fe200078e0205 */
[----:B------:R-:W-:Y:S01]  /*2c3d0*/  ISETP.GE.AND P4, PT, R36, R10, PT ;  /* 0x0000000a2400720c */ /* 0x000fe20003f86270 */
        /* <DEDUP_REMOVED lines=32> */
[----:B----4-:R-:W-:-:S04]  /*2c5e0*/  IADD3 R2, P0, R36, R2, RZ ;  /* 0x0000000224027210 */ /* 0x010fc80007f1e0ff */
[----:B------:R-:W-:Y:S02]  /*2c5f0*/  IADD3.X R3, RZ, R9, RZ, P0, !PT ;  /* 0x00000009ff037210 */ /* 0x000fe400007fe4ff */
        /* <DEDUP_REMOVED lines=10> */
.L_x_1033:
        /* <DEDUP_REMOVED lines=10> */
.L_x_734:
        /* <DEDUP_REMOVED lines=11> */
.L_x_735:
[----:B------:R-:W-:Y:S01]  /*2c7f0*/  IMAD.U32 R0, RZ, RZ, UR37 ;  /* 0x00000025ff007e24 */ /* 0x000fe2000f8e00ff */
[----:B------:R4:W-:Y:S04]  /*2c800*/  SYNCS.ARRIVE.TRANS64.A1T0 RZ, [R4+URZ+0x33430], RZ ;  /* 0x033430ff04ff79a7 */ /* 0x0009e8000810003f */
[----:B------:R-:W-:-:S13]  /*2c810*/  ISETP.NE.AND P0, PT, R0, 0x3, PT ;  /* 0x000000030000780c */ /* 0x000fda0003f05270 */
[----:B----4-:R-:W-:Y:S05]  /*2c820*/  @!P0 BRA `(.L_x_736) ;  /* 0x0000000000048947 */ /* 0x010fea0003800000 */
[----:B------:R-:W-:Y:S01]  /*2c830*/  BPT.TRAP 0x1 ;  /* 0x000000040000795c */ /* 0x000fe20000300000 */
.L_x_736:
[----:B------:R-:W-:Y:S01]  /*2c840*/  LOP3.LUT R3, R20, 0x1, RZ, 0x3c, !PT ;  /* 0x0000000114037812 */ /* 0x000fe200078e3cff */
[----:B------:R-:W-:Y:S01]  /*2c850*/  IMAD R0, R17, 0x8, R22 ;  /* 0x0000000811007824 */ /* 0x000fe200078e0216 */
[----:B------:R-:W-:Y:S02]  /*2c860*/  BSSY B0, `(.L_x_737) ;  /* 0x0000004000007945 */ /* 0x000fe40003800000 */
[----:B------:R-:W-:-:S04]  /*2c870*/  SHF.L.U32 R3, R3, 0x1f, RZ ;  /* 0x0000001f03037819 */ /* 0x000fc800000006ff */
[----:B------:R-:W4:Y:S02]  /*2c880*/  SYNCS.PHASECHK.TRANS64.TRYWAIT P2, [R0+URZ+0x33470], R3 ;  /* 0x03347003000075a7 */ /* 0x000f24000804017f */
[----:B----4-:R-:W-:Y:S05]  /*2c890*/  @!P2 BRA `(.L_x_738) ;  /* 0x0000008c005ca947 */ /* 0x010fea0003800000 */
.L_x_1034:
[----:B------:R-:W-:Y:S05]  /*2c8a0*/  BSYNC B0 ;  /* 0x0000000000007941 */ /* 0x000fea0003800000 */
.L_x_737:
[----:B------:R-:W-:-:S04]  /*2c8b0*/  MOV R2, UR39 ;  /* 0x0000002700027c02 */ /* 0x000fc80008000f00 */
[----:B------:R-:W-:-:S13]  /*2c8c0*/  ISETP.NE.AND P2, PT, R2, 0x3, PT ;  /* 0x000000030200780c */ /* 0x000fda0003f45270 */
[----:B------:R-:W-:Y:S05]  /*2c8d0*/  @!P2 BRA `(.L_x_739) ;  /* 0x000000000004a947 */ /* 0x000fea0003800000 */
[----:B------:R-:W-:Y:S01]  /*2c8e0*/  BPT.TRAP 0x1 ;  /* 0x000000040000795c */ /* 0x000fe20000300000 */
.L_x_739:
[----:B------:R-:W-:Y:S01]  /*2c8f0*/  SHF.L.U32 R5, R20, 0x1f, RZ ;  /* 0x0000001f14057819 */ /* 0x000fe200000006ff */
[----:B----4-:R-:W-:-:S03]  /*2c900*/  IMAD R3, R17, 0x7800, RZ ;  /* 0x0000780011037824 */ /* 0x010fc600078e02ff */
[----:B------:R-:W4:Y:S02]  /*2c910*/  SYNCS.PHASECHK.TRANS64.TRYWAIT P2, [R0+URZ+0x33460], R5 ;  /* 0x03346005000075a7 */ /* 0x000f24000804017f */
[----:B----4-:R-:W-:Y:S05]  /*2c920*/  @!P2 BRA `(.L_x_740) ;  /* 0x0000008c004ca947 */ /* 0x010fea0003800000 */
.L_x_1035:
[----:B------:R-:W4:Y:S04]  /*2c930*/  LDL R2, [R1+0x18] ;  /* 0x0000180001027983 */ /* 0x000f280000100800 */
[----:B------:R-:W5:Y:S01]  /*2c940*/  LDL R10, [R1+0x14] ;  /* 0x00001400010a7983 */ /* 0x000f620000100800 */
[----:B------:R-:W-:Y:S05]  /*2c950*/  WARPSYNC.ALL ;  /* 0x0000000000007948 */ /* 0x000fea0003800000 */
[----:B------:R-:W-:-:S05]  /*2c960*/  IMAD.U32 R12, RZ, RZ, UR39 ;  /* 0x00000027ff0c7e24 */ /* 0x000fca000f8e00ff */
[----:B------:R-:W-:Y:S02]  /*2c970*/  ISETP.NE.AND P2, PT, R12, 0x3, PT ;  /* 0x000000030c00780c */ /* 0x000fe40003f45270 */
[C---:B----4-:R-:W-:Y:S02]  /*2c980*/  LOP3.LUT R5, R3.reuse, R2, RZ, 0xfc, !PT ;  /* 0x0000000203057212 */ /* 0x050fe400078efcff */
[----:B-----5:R-:W-:-:S03]  /*2c990*/  LOP3.LUT R3, R3, R10, RZ, 0xfc, !PT ;  /* 0x0000000a03037212 */ /* 0x020fc600078efcff */
[C---:B------:R-:W-:Y:S02]  /*2c9a0*/  IMAD.IADD R2, R22.reuse, 0x1, R5 ;  /* 0x0000000116027824 */ /* 0x040fe400078e0205 */
[----:B------:R-:W-:-:S03]  /*2c9b0*/  IMAD.IADD R3, R22, 0x1, R3 ;  /* 0x0000000116037824 */ /* 0x000fc600078e0203 */
[----:B0-23--:R-:W0:Y:S02]  /*2c9c0*/  LDSM.16.MT88.4 R4, [R2+0xf200] ;  /* 0x00f200000204783b */ /* 0x00de240000004200 */
        /* <DEDUP_REMOVED lines=97> */
.L_x_741:
[----:B--2---:R2:W-:Y:S01]  /*2cfe0*/  SYNCS.ARRIVE.TRANS64.A1T0 RZ, [R0+URZ+0x33450], RZ ;  /* 0x033450ff00ff79a7 */ /* 0x0045e2000810003f */
[----:B------:R-:W-:Y:S06]  /*2cff0*/  BAR.SYNC.DEFER_BLOCKING 0x2, 0x80 ;  /* 0x0082000000007b1d */ /* 0x000fec0000010000 */
[----:B------:R-:W-:Y:S05]  /*2d000*/  @!P0 BRA `(.L_x_742) ;  /* 0x0000000000048947 */ /* 0x000fea0003800000 */
[----:B------:R-:W-:Y:S01]  /*2d010*/  BPT.TRAP 0x1 ;  /* 0x000000040000795c */ /* 0x000fe20000300000 */
.L_x_742:
[----:B------:R-:W3:Y:S01]  /*2d020*/  LDL R2, [R1+0xc] ;  /* 0x00000c0001027983 */ /* 0x000ee20000100800 */
[----:B--2---:R-:W-:Y:S01]  /*2d030*/  VIADD R0, R0, 0x33480 ;  /* 0x0003348000007836 */ /* 0x004fe20000000000 */
[----:B------:R-:W-:Y:S01]  /*2d040*/  MOV R20, R33 ;  /* 0x0000002100147202 */ /* 0x000fe20000000f00 */
[----:B------:R-:W-:-:S03]  /*2d050*/  IMAD.MOV.U32 R17, RZ, RZ, R29 ;  /* 0x000000ffff117224 */ /* 0x000fc600078e001d */
[----:B---3--:R-:W-:-:S04]  /*2d060*/  PRMT R0, R2, 0x654, R0 ;  /* 0x0000065402007816 */ /* 0x008fc80000000000 */
[----:B------:R2:W-:Y:S01]  /*2d070*/  SYNCS.ARRIVE.TRANS64.RED.A1T0 RZ, [R0+URZ], RZ ;  /* 0x000000ff00ff79a7 */ /* 0x0005e2000810043f */
[----:B------:R-:W-:Y:S05]  /*2d080*/  @P1 BRA `(.L_x_743) ;  /* 0xffffffe400d01947 */ /* 0x000fea000383ffff */
.L_x_723:
[----:B--2---:R-:W2:Y:S01]  /*2d090*/  S2R R0, SR_TID.X ;  /* 0x0000000000007919 */ /* 0x004ea20000002100 */
[----:B------:R-:W-:Y:S01]  /*2d0a0*/  BSSY B0, `(.L_x_744) ;  /* 0x0000012000007945 */ /* 0x000fe20003800000 */
[----:B--2---:R-:W-:Y:S01]  /*2d0b0*/  LOP3.LUT R2, R0, 0x7f, RZ, 0xc0, !PT ;  /* 0x0000007f00027812 */ /* 0x004fe200078ec0ff */
[----:B------:R-:W-:-:S03]  /*2d0c0*/  IMAD.U32 R0, RZ, RZ, UR37 ;  /* 0x00000025ff007e24 */ /* 0x000fc6000f8e00ff */
[----:B------:R-:W-:Y:S02]  /*2d0d0*/  ISETP.NE.AND P1, PT, R2, RZ, PT ;  /* 0x000000ff0200720c */ /* 0x000fe40003f25270 */
[----:B------:R-:W-:-:S11]  /*2d0e0*/  ISETP.NE.AND P0, PT, R0, 0x3, PT ;  /* 0x000000030000780c */ /* 0x000fd60003f05270 */
[----:B------:R-:W-:Y:S05]  /*2d0f0*/  @P1 BRA `(.L_x_745) ;  /* 0x0000000000301947 */ /* 0x000fea0003800000 */
[----:B------:R-:W2:Y:S01]  /*2d100*/  S2R R5, SR_LANEID ;  /* 0x0000000000057919 */ /* 0x000ea20000000000 */
[----:B------:R-:W-:Y:S01]  /*2d110*/  VOTEU.ANY UR4, UPT, PT ;  /* 0x0000000000047886 */ /* 0x000fe200038e0100 */
[----:B0-----:R-:W0:Y:S01]  /*2d120*/  LDC.64 R2, c[0x0][0xc60] ;  /* 0x00031800ff027b82 */ /* 0x001e220000000a00 */
[----:B------:R-:W2:Y:S02]  /*2d130*/  FLO.U32 R0, UR4 ;  /* 0x0000000400007d00 */ /* 0x000ea400080e0000 */
[----:B--2---:R-:W-:-:S06]  /*2d140*/  ISETP.EQ.U32.AND P1, PT, R0, R5, PT ;  /* 0x000000050000720c */ /* 0x004fcc0003f22070 */
[----:B------:R-:W0:Y:S07]  /*2d150*/  POPC R5, UR4 ;  /* 0x0000000400057d09 */ /* 0x000e2e0008000000 */
[----:B0-----:R-:W2:Y:S01]  /*2d160*/  @P1 ATOMG.E.ADD.STRONG.GPU PT, R3, desc[UR50][R2.64], R5 ;  /* 0x00000005020319a8 */ /* 0x001ea200081ee1f2 */
[----:B------:R-:W0:Y:S02]  /*2d170*/  S2R R4, SR_LTMASK ;  /* 0x0000000000047919 */ /* 0x000e240000003900 */
[----:B0-----:R-:W-:-:S04]  /*2d180*/  LOP3.LUT R4, R4, UR4, RZ, 0xc0, !PT ;  /* 0x0000000404047c12 */ /* 0x001fc8000f8ec0ff */
[----:B------:R-:W0:Y:S01]  /*2d190*/  POPC R7, R4 ;  /* 0x0000000400077309 */ /* 0x000e220000000000 */
[----:B--2---:R-:W0:Y:S02]  /*2d1a0*/  SHFL.IDX PT, R0, R3, R0, 0x1f ;  /* 0x00001f0003007589 */ /* 0x004e2400000e0000 */
[----:B0-----:R-:W-:-:S07]  /*2d1b0*/  IADD3 R16, R0, UR38, R7 ;  /* 0x0000002600107c10 */ /* 0x001fce000fffe007 */
.L_x_745:
[----:B------:R-:W-:Y:S05]  /*2d1c0*/  BSYNC B0 ;  /* 0x0000000000007941 */ /* 0x000fea0003800000 */
.L_x_744:
[----:B------:R-:W-:Y:S05]  /*2d1d0*/  @!P0 BRA `(.L_x_746) ;  /* 0x0000000000048947 */ /* 0x000fea0003800000 */
[----:B------:R-:W-:Y:S01]  /*2d1e0*/  BPT.TRAP 0x1 ;  /* 0x000000040000795c */ /* 0x000fe20000300000 */
.L_x_746:
[----:B------:R-:W-:Y:S01]  /*2d1f0*/  LOP3.LUT R0, R33, 0x1, RZ, 0x3c, !PT ;  /* 0x0000000121007812 */ /* 0x000fe200078e3cff */
[----:B0-----:R-:W-:Y:S01]  /*2d200*/  IMAD R3, R29, 0x8, R22 ;  /* 0x000000081d037824 */ /* 0x001fe200078e0216 */
[----:B------:R-:W-:Y:S02]  /*2d210*/  BSSY B0, `(.L_x_747) ;  /* 0x0000004000007945 */ /* 0x000fe40003800000 */
[----:B------:R-:W-:-:S04]  /*2d220*/  SHF.L.U32 R0, R0, 0x1f, RZ ;  /* 0x0000001f00007819 */ /* 0x000fc800000006ff */
[----:B------:R-:W0:Y:S02]  /*2d230*/  SYNCS.PHASECHK.TRANS64.TRYWAIT P1, [R3+URZ+0x33470], R0 ;  /* 0x03347000030075a7 */ /* 0x000e24000802017f */
[----:B0-----:R-:W-:Y:S05]  /*2d240*/  @!P1 BRA `(.L_x_748) ;  /* 0x0000008400189947 */ /* 0x001fea0003800000 */
.L_x_1036:
[----:B------:R-:W-:Y:S05]  /*2d250*/  BSYNC B0 ;  /* 0x0000000000007941 */ /* 0x000fea0003800000 */
.L_x_747:
[----:B------:R-:W-:-:S05]  /*2d260*/  IMAD.U32 R2, RZ, RZ, UR39 ;  /* 0x00000027ff027e24 */ /* 0x000fca000f8e00ff */
[----:B------:R-:W-:-:S13]  /*2d270*/  ISETP.NE.AND P1, PT, R2, 0x3, PT ;  /* 0x000000030200780c */ /* 0x000fda0003f25270 */
[----:B------:R-:W-:Y:S05]  /*2d280*/  @!P1 BRA `(.L_x_749) ;  /* 0x0000000000049947 */ /* 0x000fea0003800000 */
[----:B------:R-:W-:Y:S01]  /*2d290*/  BPT.TRAP 0x1 ;  /* 0x000000040000795c */ /* 0x000fe20000300000 */
.L_x_749:
[----:B0-----:R-:W-:-:S04]  /*2d2a0*/  SHF.L.U32 R0, R33, 0x1f, RZ ;  /* 0x0000001f21007819 */ /* 0x001fc800000006ff */
[----:B------:R-:W0:Y:S02]  /*2d2b0*/  SYNCS.PHASECHK.TRANS64.TRYWAIT P1, [R3+URZ+0x33460], R0 ;  /* 0x03346000030075a7 */ /* 0x000e24000802017f */
[----:B0-----:R-:W-:Y:S05]  /*2d2c0*/  @!P1 BRA `(.L_x_750) ;  /* 0x00000084000c9947 */ /* 0x001fea0003800000 */
.L_x_1037:
[----:B------:R-:W2:Y:S04]  /*2d2d0*/  LDL R4, [R1+0x18] ;  /* 0x0000180001047983 */ /* 0x000ea80000100800 */
[----:B------:R-:W3:Y:S01]  /*2d2e0*/  LDL R10, [R1+0x14] ;  /* 0x00001400010a7983 */ /* 0x000ee20000100800 */
[----:B------:R-:W-:Y:S01]  /*2d2f0*/  IMAD R2, R29, 0x7800, RZ ;  /* 0x000078001d027824 */ /* 0x000fe200078e02ff */
[----:B------:R-:W-:Y:S05]  /*2d300*/  WARPSYNC.ALL ;  /* 0x0000000000007948 */ /* 0x000fea0003800000 */
[----:B------:R-:W-:-:S04]  /*2d310*/  MOV R12, UR39 ;  /* 0x00000027000c7c02 */ /* 0x000fc80008000f00 */
[----:B------:R-:W-:Y:S02]  /*2d320*/  ISETP.NE.AND P1, PT, R12, 0x3, PT ;  /* 0x000000030c00780c */ /* 0x000fe40003f25270 */
[----:B--2---:R-:W-:-:S05]  /*2d330*/  LOP3.LUT R5, R2, R4, RZ, 0xfc, !PT ;  /* 0x0000000402057212 */ /* 0x004fca00078efcff */
[----:B0-----:R-:W-:-:S05]  /*2d340*/  IMAD.IADD R0, R22, 0x1, R5 ;  /* 0x0000000116007824 */ /* 0x001fca00078e0205 */
[----:B------:R-:W0:Y:S02]  /*2d350*/  LDSM.16.MT88.4 R4, [R0+0xf200] ;  /* 0x00f200000004783b */ /* 0x000e240000004200 */
[C-C-:B0-----:R-:W-:Y:S02]  /*2d360*/  PRMT R8, R4.reuse, 0x6420, R5.reuse ;  /* 0x0000642004087816 */ /* 0x141fe40000000005 */
[----:B------:R-:W-:Y:S02]  /*2d370*/  PRMT R9, R4, 0x7531, R5 ;  /* 0x0000753104097816 */ /* 0x000fe40000000005 */
[----:B---3--:R-:W-:Y:S02]  /*2d380*/  LOP3.LUT R5, R2, R10, RZ, 0xfc, !PT ;  /* 0x0000000a02057212 */ /* 0x008fe400078efcff */
        /* <DEDUP_REMOVED lines=96> */
.L_x_751:
[----:B--2---:R2:W-:Y:S01]  /*2d990*/  SYNCS.ARRIVE.TRANS64.A1T0 RZ, [R3+URZ+0x33450], RZ ;  /* 0x033450ff03ff79a7 */ /* 0x0045e2000810003f */
[----:B------:R-:W-:Y:S06]  /*2d9a0*/  BAR.SYNC.DEFER_BLOCKING 0x2, 0x80 ;  /* 0x0082000000007b1d */ /* 0x000fec0000010000 */
[----:B------:R-:W-:Y:S05]  /*2d9b0*/  @!P0 BRA `(.L_x_752) ;  /* 0x0000000000048947 */ /* 0x000fea0003800000 */
[----:B------:R-:W-:Y:S01]  /*2d9c0*/  BPT.TRAP 0x1 ;  /* 0x000000040000795c */ /* 0x000fe20000300000 */
.L_x_752:
[----:B------:R-:W3:Y:S01]  /*2d9d0*/  LDL R0, [R1+0xc] ;  /* 0x00000c0001007983 */ /* 0x000ee20000100800 */
[----:B--2---:R-:W-:Y:S02]  /*2d9e0*/  VIADD R3, R3, 0x33480 ;  /* 0x0003348003037836 */ /* 0x004fe40000000000 */
[----:B------:R-:W-:-:S05]  /*2d9f0*/  VIADD R29, R29, 0x1 ;  /* 0x000000011d1d7836 */ /* 0x000fca0000000000 */
[----:B------:R-:W-:-:S04]  /*2da00*/  ISETP.NE.AND P0, PT, R29, 0x2, PT ;  /* 0x000000021d00780c */ /* 0x000fc80003f05270 */
[----:B------:R-:W-:Y:S02]  /*2da10*/  SEL R29, R29, RZ, P0 ;  /* 0x000000ff1d1d7207 */ /* 0x000fe40000000000 */
[----:B---3--:R-:W-:Y:S02]  /*2da20*/  PRMT R3, R0, 0x654, R3 ;  /* 0x0000065400037816 */ /* 0x008fe40000000003 */
[----:B------:R-:W-:Y:S02]  /*2da30*/  SEL R0, RZ, 0x1, P0 ;  /* 0x00000001ff007807 */ /* 0x000fe40000000000 */
[----:B------:R2:W-:Y:S02]  /*2da40*/  SYNCS.ARRIVE.TRANS64.RED.A1T0 RZ, [R3+URZ], RZ ;  /* 0x000000ff03ff79a7 */ /* 0x0005e4000810043f */
[----:B------:R-:W-:-:S07]  /*2da50*/  LOP3.LUT R33, R33, R0, RZ, 0x3c, !PT ;  /* 0x0000000021217212 */ /* 0x000fce00078e3cff */
.L_x_691:
[----:B------:R-:W3:Y:S02]  /*2da60*/  LDL R0, [R1+0x8] ;  /* 0x0000080001007983 */ /* 0x000ee40000100800 */
[----:B---3--:R-:W-:-:S13]  /*2da70*/  LOP3.LUT P0, RZ, R0, 0x80, RZ, 0xc0, !PT ;  /* 0x0000008000ff7812 */ /* 0x008fda000780c0ff */
[----:B------:R-:W-:Y:S05]  /*2da80*/  @!P0 BRA `(.L_x_753) ;  /* 0x0000000000288947 */ /* 0x000fea0003800000 */
[----:B------:R-:W-:Y:S05]  /*2da90*/  WARPSYNC.ALL ;  /* 0x0000000000007948 */ /* 0x000fea0003800000 */
[----:B------:R-:W3:Y:S08]  /*2daa0*/  S2UR UR4, SR_CgaCtaId ;  /* 0x00000000000479c3 */ /* 0x000ef00000008800 */
[----:B------:R-:W-:Y:S01]  /*2dab0*/  BAR.SYNC.DEFER_BLOCKING 0x5, 0x180 ;  /* 0x0146000000007b1d */ /* 0x000fe20000010000 */
[----:B0-----:R-:W-:Y:S01]  /*2dac0*/  MOV R22, 0x400 ;  /* 0x0000040000167802 */ /* 0x001fe20000000f00 */
[----:B---3--:R-:W-:-:S05]  /*2dad0*/  IMAD.U32 R0, RZ, RZ, UR4 ;  /* 0x00000004ff007e24 */ /* 0x008fca000f8e00ff */
[----:B------:R-:W-:Y:S01]  /*2dae0*/  LEA R22, R0, R22, 0x18 ;  /* 0x0000001600167211 */ /* 0x000fe200078ec0ff */
[----:B------:R4:W-:Y:S04]  /*2daf0*/  STL [R1+0xc], R0 ;  /* 0x00000c0001007387 */ /* 0x0009e80000100800 */
[----:B------:R4:W0:Y:S01]  /*2db00*/  LDS.128 R16, [R22+0x334d0] ;  /* 0x0334d00016107984 */ /* 0x0008220000000c00 */
[----:B------:R-:W-:Y:S06]  /*2db10*/  BAR.ARV 0x4, 0x180 ;  /* 0x0106000000007b1d */ /* 0x000fec0000002000 */
[----:B------:R-:W-:Y:S05]  /*2db20*/  BRA `(.L_x_754) ;  /* 0x0000000800d87947 */ /* 0x000fea0003800000 */
.L_x_753:
[----:B------:R-:W0:Y:S01]  /*2db30*/  S2R R0, SR_TID.X ;  /* 0x0000000000007919 */ /* 0x000e220000002100 */
[----:B------:R-:W-:Y:S01]  /*2db40*/  UMOV UR4, 0xffffffff ;  /* 0xffffffff00047882 */ /* 0x000fe20000000000 */
[----:B0-----:R-:W-:-:S04]  /*2db50*/  LOP3.LUT R9, R0, 0x1f, RZ, 0xc0, !PT ;  /* 0x0000001f00097812 */ /* 0x001fc800078ec0ff */
[----:B------:R-:W-:Y:S01]  /*2db60*/  ISETP.NE.AND P0, PT, R9, 0x1f, PT ;  /* 0x0000001f0900780c */ /* 0x000fe20003f05270 */
[----:B------:R-:W-:-:S12]  /*2db70*/  BRA.DIV UR4, `(.L_x_755) ;  /* 0x0000007a04f47947 */ /* 0x000fd8000b800000 */
[----:B------:R-:W-:Y:S01]  /*2db80*/  IMAD.IADD R7, R19, 0x1, R9 ;  /* 0x0000000113077824 */ /* 0x000fe200078e0209 */
[----:B------:R-:W-:-:S04]  /*2db90*/  ULDC UR4, c[0x0][0xc3c] ;  /* 0x00030f0000047ab9 */ /* 0x000fc80000000800 */
[----:B------:R-:W-:-:S13]  /*2dba0*/  ISETP.GE.OR P1, PT, R7, UR4, !P0 ;  /* 0x0000000407007c0c */ /* 0x000fda000c726670 */
[----:B--2---:R-:W0:Y:S08]  /*2dbb0*/  @!P1 LDC.64 R2, c[0x0][0xc80] ;  /* 0x00032000ff029b82 */ /* 0x004e300000000a00 */
[----:B------:R-:W2:Y:S01]  /*2dbc0*/  @!P1 LDC.64 R4, c[0x0][0xc78] ;  /* 0x00031e00ff049b82 */ /* 0x000ea20000000a00 */
[----:B0-----:R-:W-:-:S05]  /*2dbd0*/  @!P1 IMAD.WIDE R2, R7, 0x4, R2 ;  /* 0x0000000407029825 */ /* 0x001fca00078e0202 */
[----:B------:R2:W3:Y:S02]  /*2dbe0*/  @!P1 LDG.E R8, desc[UR50][R2.64] ;  /* 0x0000003202089981 */ /* 0x0004e4000c1e1900 */
[----:B--2---:R-:W-:-:S05]  /*2dbf0*/  @!P1 IMAD.WIDE R2, R7, 0x4, R4 ;  /* 0x0000000407029825 */ /* 0x004fca00078e0204 */
[----:B------:R-:W2:Y:S01]  /*2dc00*/  @!P1 LDG.E R5, desc[UR50][R2.64] ;  /* 0x0000003202059981 */ /* 0x000ea2000c1e1900 */
[----:B------:R-:W-:Y:S01]  /*2dc10*/  IMAD.MOV.U32 R7, RZ, RZ, RZ ;  /* 0x000000ffff077224 */ /* 0x000fe200078e00ff */
[C---:B------:R-:W-:Y:S01]  /*2dc20*/  ISETP.GE.U32.AND P2, PT, R9.reuse, 0x2, PT ;  /* 0x000000020900780c */ /* 0x040fe20003f46070 */
[----:B------:R-:W-:Y:S01]  /*2dc30*/  IMAD.MOV.U32 R4, RZ, RZ, RZ ;  /* 0x000000ffff047224 */ /* 0x000fe200078e00ff */
[C---:B------:R-:W-:Y:S01]  /*2dc40*/  ISETP.GE.U32.AND P3, PT, R9.reuse, 0x4, PT ;  /* 0x000000040900780c */ /* 0x040fe20003f66070 */
[----:B------:R-:W-:Y:S01]  /*2dc50*/  SHFL.IDX PT, R0, R16, RZ, 0x1f ;  /* 0x00001fff10007589 */ /* 0x000fe200000e0000 */
[C---:B------:R-:W-:Y:S02]  /*2dc60*/  ISETP.GE.U32.AND P4, PT, R9.reuse, 0x8, PT ;  /* 0x000000080900780c */ /* 0x040fe40003f86070 */
[C---:B------:R-:W-:Y:S01]  /*2dc70*/  ISETP.GE.U32.AND P5, PT, R9.reuse, 0x10, PT ;  /* 0x000000100900780c */ /* 0x040fe20003fa6070 */
[----:B------:R0:W-:Y:S02]  /*2dc80*/  SHFL.IDX PT, R6, R16, 0x1, 0x1f ;  /* 0x00201f0010067f89 */ /* 0x0001e400000e0000 */
[----:B0-----:R-:W-:Y:S01]  /*2dc90*/  IMAD.MOV.U32 R16, RZ, RZ, RZ ;  /* 0x000000ffff107224 */ /* 0x001fe200078e00ff */
[----:B---3--:R-:W-:Y:S01]  /*2dca0*/  @!P1 MOV R7, R8 ;  /* 0x0000000800079202 */ /* 0x008fe20000000f00 */
[----:B--2---:R-:W-:Y:S01]  /*2dcb0*/  @!P1 IMAD.MOV.U32 R4, RZ, RZ, R5 ;  /* 0x000000ffff049224 */ /* 0x004fe200078e0005 */
[----:B------:R-:W-:-:S03]  /*2dcc0*/  ISETP.NE.AND P1, PT, R9, RZ, PT ;  /* 0x000000ff0900720c */ /* 0x000fc60003f25270 */
[----:B------:R-:W-:-:S05]  /*2dcd0*/  IMAD R13, R4, R7, RZ ;  /* 0x00000007040d7224 */ /* 0x000fca00078e02ff */
        /* <DEDUP_REMOVED lines=15> */
[----:B------:R0:W2:Y:S02]  /*2ddd0*/  SHFL.IDX PT, R14, R3, 0x1f, 0x1f ;  /* 0x03e01f00030e7f89 */ /* 0x0000a400000e0000 */
.L_x_1047:
[----:B------:R-:W-:Y:S02]  /*2dde0*/  ULDC UR4, c[0x0][0xc38] ;  /* 0x00030e0000047ab9 */ /* 0x000fe40000000800 */
[----:B------:R-:W-:-:S04]  /*2ddf0*/  IMAD.U32 R2, RZ, RZ, UR4 ;  /* 0x00000004ff027e24 */ /* 0x000fc8000f8e00ff */
[----:B--2---:R-:W-:-:S04]  /*2de00*/  IMAD R5, R14, R2, RZ ;  /* 0x000000020e057224 */ /* 0x004fc800078e02ff */
[----:B------:R-:W-:-:S05]  /*2de10*/  IMAD.IADD R6, R6, 0x1, R5 ;  /* 0x0000000106067824 */ /* 0x000fca00078e0205 */
[----:B------:R-:W-:-:S13]  /*2de20*/  ISETP.GT.AND P6, PT, R6, R0, PT ;  /* 0x000000000600720c */ /* 0x000fda0003fc4270 */
[----:B------:R-:W-:Y:S05]  /*2de30*/  @P6 BRA `(.L_x_756) ;  /* 0x0000000000a46947 */ /* 0x000fea0003800000 */
.L_x_759:
[----:B------:R-:W2:Y:S01]  /*2de40*/  LDC R2, c[0x0][0xc3c] ;  /* 0x00030f00ff027b82 */ /* 0x000ea20000000800 */
[----:B------:R-:W-:-:S05]  /*2de50*/  VIADD R19, R19, 0x1f ;  /* 0x0000001f13137836 */ /* 0x000fca0000000000 */
[----:B--2---:R-:W-:-:S13]  /*2de60*/  ISETP.GE.AND P6, PT, R19, R2, PT ;  /* 0x000000021300720c */ /* 0x004fda0003fc6270 */
[----:B------:R-:W-:Y:S05]  /*2de70*/  @P6 BRA `(.L_x_757) ;  /* 0x0000000400b86947 */ /* 0x000fea0003800000 */
[----:B0-----:R-:W0:Y:S01]  /*2de80*/  S2R R3, SR_TID.X ;  /* 0x0000000000037919 */ /* 0x001e220000002100 */
[----:B------:R-:W-:Y:S01]  /*2de90*/  IMAD.MOV.U32 R7, RZ, RZ, RZ ;  /* 0x000000ffff077224 */ /* 0x000fe200078e00ff */
[----:B0-----:R-:W-:-:S04]  /*2dea0*/  LOP3.LUT R3, R3, 0x1f, RZ, 0xc0, !PT ;  /* 0x0000001f03037812 */ /* 0x001fc800078ec0ff */
[----:B------:R-:W-:-:S04]  /*2deb0*/  IADD3 R9, R19, R3, RZ ;  /* 0x0000000313097210 */ /* 0x000fc80007ffe0ff */
[----:B------:R-:W-:-:S13]  /*2dec0*/  ISETP.GE.OR P6, PT, R9, R2, !P0 ;  /* 0x000000020900720c */ /* 0x000fda00047c6670 */
[----:B------:R-:W0:Y:S08]  /*2ded0*/  @!P6 LDC.64 R2, c[0x0][0xc80] ;  /* 0x00032000ff02eb82 */ /* 0x000e300000000a00 */
[----:B------:R-:W2:Y:S01]  /*2dee0*/  @!P6 LDC.64 R4, c[0x0][0xc78] ;  /* 0x00031e00ff04eb82 */ /* 0x000ea20000000a00 */
[----:B0-----:R-:W-:-:S05]  /*2def0*/  @!P6 IMAD.WIDE R2, R9, 0x4, R2 ;  /* 0x000000040902e825 */ /* 0x001fca00078e0202 */
[----:B------:R2:W3:Y:S02]  /*2df00*/  @!P6 LDG.E R7, desc[UR50][R2.64] ;  /* 0x000000320207e981 */ /* 0x0004e4000c1e1900 */
[----:B--2---:R-:W-:-:S04]  /*2df10*/  @!P6 IMAD.WIDE R2, R9, 0x4, R4 ;  /* 0x000000040902e825 */ /* 0x004fc800078e0204 */
[----:B------:R-:W-:-:S06]  /*2df20*/  IMAD.MOV.U32 R4, RZ, RZ, RZ ;  /* 0x000000ffff047224 */ /* 0x000fcc00078e00ff */
[----:B------:R-:W3:Y:S01]  /*2df30*/  @!P6 LDG.E R4, desc[UR50][R2.64] ;  /* 0x000000320204e981 */ /* 0x000ee2000c1e1900 */
[----:B------:R-:W-:Y:S01]  /*2df40*/  UMOV UR4, 0xffffffff ;  /* 0xffffffff00047882 */ /* 0x000fe20000000000 */
[----:B---3--:R-:W-:Y:S02]  /*2df50*/  IMAD R13, R4, R7, RZ ;  /* 0x00000007040d7224 */ /* 0x008fe400078e02ff */
[----:B------:R-:W-:Y:S05]  /*2df60*/  BRA.DIV UR4, `(.L_x_758) ;  /* 0x0000007e04347947 */ /* 0x000fea000b800000 */
        /* <DEDUP_REMOVED lines=16> */
.L_x_1055:
[----:B------:R-:W-:Y:S02]  /*2e070*/  ULDC UR4, c[0x0][0xc38] ;  /* 0x00030e0000047ab9 */ /* 0x000fe40000000800 */
[----:B------:R-:W-:-:S04]  /*2e080*/  IMAD.U32 R2, RZ, RZ, UR4 ;  /* 0x00000004ff027e24 */ /* 0x000fc8000f8e00ff */
[----:B--2---:R-:W-:-:S04]  /*2e090*/  IMAD R5, R14, R2, RZ ;  /* 0x000000020e057224 */ /* 0x004fc800078e02ff */
[----:B------:R-:W-:-:S05]  /*2e0a0*/  IMAD.IADD R6, R5, 0x1, R6 ;  /* 0x0000000105067824 */ /* 0x000fca00078e0206 */
[----:B------:R-:W-:-:S13]  /*2e0b0*/  ISETP.GT.AND P6, PT, R6, R0, PT ;  /* 0x000000000600720c */ /* 0x000fda0003fc4270 */
[----:B------:R-:W-:Y:S05]  /*2e0c0*/  @!P6 BRA `(.L_x_759) ;  /* 0xfffffffc005ce947 */ /* 0x000fea000383ffff */
.L_x_756:
[----:B------:R-:W-:Y:S01]  /*2e0d0*/  IMAD.IADD R6, R6, 0x1, -R5 ;  /* 0x0000000106067824 */ /* 0x000fe200078e0a05 */
[----:B------:R-:W-:-:S03]  /*2e0e0*/  UMOV UR4, 0xffffffff ;  /* 0xffffffff00047882 */ /* 0x000fc60000000000 */
[----:B------:R-:W-:-:S05]  /*2e0f0*/  IMAD R5, R3, R2, R6 ;  /* 0x0000000203057224 */ /* 0x000fca00078e0206 */
[----:B------:R-:W-:Y:S01]  /*2e100*/  ISETP.GT.AND P6, PT, R5, R0, PT ;  /* 0x000000000500720c */ /* 0x000fe20003fc4270 */
[----:B------:R-:W-:-:S12]  /*2e110*/  BRA.DIV UR4, `(.L_x_760) ;  /* 0x0000007e04807947 */ /* 0x000fd8000b800000 */
[----:B------:R-:W-:-:S04]  /*2e120*/  VOTE.ANY R8, PT, !P6 ;  /* 0x0000000000087806 */ /* 0x000fc800070e0100 */
[----:B------:R-:W2:Y:S02]  /*2e130*/  POPC R5, R8 ;  /* 0x0000000800057309 */ /* 0x000ea40000000000 */
[----:B--2---:R2:W3:Y:S04]  /*2e140*/  SHFL.IDX PT, R7, R7, R5, 0x1f ;  /* 0x00001f0507077589 */ /* 0x0044e800000e0000 */
[----:B------:R2:W4:Y:S02]  /*2e150*/  SHFL.IDX PT, R4, R4, R5, 0x1f ;  /* 0x00001f0504047589 */ /* 0x00052400000e0000 */
.L_x_1060:
[----:B------:R-:W-:-:S13]  /*2e160*/  ISETP.NE.AND P0, PT, R8, RZ, PT ;  /* 0x000000ff0800720c */ /* 0x000fda0003f05270 */
[----:B------:R-:W-:Y:S05]  /*2e170*/  @!P0 BRA `(.L_x_761) ;  /* 0x0000000000108947 */ /* 0x000fea0003800000 */
[----:B------:R-:W-:Y:S01]  /*2e180*/  UMOV UR4, 0xffffffff ;  /* 0xffffffff00047882 */ /* 0x000fe20000000000 */
[----:B------:R-:W-:Y:S02]  /*2e190*/  VIADD R12, R5, 0xffffffff ;  /* 0xffffffff050c7836 */ /* 0x000fe40000000000 */
[----:B------:R-:W-:Y:S05]  /*2e1a0*/  BRA.DIV UR4, `(.L_x_762) ;  /* 0x0000007e04b87947 */ /* 0x000fea000b800000 */
[----:B------:R0:W0:Y:S02]  /*2e1b0*/  SHFL.IDX PT, R16, R3, R12, 0x1f ;  /* 0x00001f0c03107589 */ /* 0x00002400000e0000 */
.L_x_761:
[----:B---3--:R-:W-:Y:S01]  /*2e1c0*/  IABS R8, R7 ;  /* 0x0000000700087213 */ /* 0x008fe20000000000 */
[----:B0-----:R-:W-:Y:S01]  /*2e1d0*/  IMAD R16, R16, R2, R6 ;  /* 0x0000000210107224 */ /* 0x001fe200078e0206 */
[----:B----4-:R-:W-:Y:S01]  /*2e1e0*/  IABS R6, R4 ;  /* 0x0000000400067213 */ /* 0x010fe20000000000 */
[----:B------:R-:W-:Y:S01]  /*2e1f0*/  IMAD.MOV.U32 R2, RZ, RZ, RZ ;  /* 0x000000ffff027224 */ /* 0x000fe200078e00ff */
[----:B------:R-:W0:Y:S01]  /*2e200*/  I2F.RP R9, R8 ;  /* 0x0000000800097306 */ /* 0x000e220000209400 */
[----:B------:R-:W-:Y:S02]  /*2e210*/  IMAD.IADD R0, R0, 0x1, -R16 ;  /* 0x0000000100007824 */ /* 0x000fe400078e0a10 */
[----:B------:R-:W-:-:S05]  /*2e220*/  IMAD.IADD R19, R5, 0x1, R19 ;  /* 0x0000000105137824 */ /* 0x000fca00078e0213 */
[----:B------:R-:W-:Y:S08]  /*2e230*/  I2F.RP R12, R6 ;  /* 0x00000006000c7306 */ /* 0x000ff00000209400 */
[----:B0-----:R-:W0:Y:S02]  /*2e240*/  MUFU.RCP R9, R9 ;  /* 0x0000000900097308 */ /* 0x001e240000001000 */
[----:B0-----:R-:W-:-:S02]  /*2e250*/  IADD3 R10, R9, 0xffffffe, RZ ;  /* 0x0ffffffe090a7810 */ /* 0x001fc40007ffe0ff */
[----:B------:R-:W-:-:S04]  /*2e260*/  IABS R9, R7 ;  /* 0x0000000700097213 */ /* 0x000fc80000000000 */
[----:B------:R0:W3:Y:S02]  /*2e270*/  F2I.FTZ.U32.TRUNC.NTZ R3, R10 ;  /* 0x0000000a00037305 */ /* 0x0000e4000021f000 */
[----:B0-----:R-:W-:Y:S01]  /*2e280*/  IABS R10, R0 ;  /* 0x00000000000a7213 */ /* 0x001fe20000000000 */
[----:B---3--:R-:W-:-:S04]  /*2e290*/  IMAD.MOV R11, RZ, RZ, -R3 ;  /* 0x000000ffff0b7224 */ /* 0x008fc800078e0a03 */
[----:B------:R-:W-:-:S04]  /*2e2a0*/  IMAD R11, R11, R8, RZ ;  /* 0x000000080b0b7224 */ /* 0x000fc800078e02ff */
[----:B------:R-:W-:Y:S02]  /*2e2b0*/  IMAD.HI.U32 R3, R3, R11, R2 ;  /* 0x0000000b03037227 */ /* 0x000fe400078e0002 */
[----:B------:R-:W0:Y:S02]  /*2e2c0*/  MUFU.RCP R2, R12 ;  /* 0x0000000c00027308 */ /* 0x000e240000001000 */
[----:B------:R-:W-:Y:S02]  /*2e2d0*/  IMAD.MOV R11, RZ, RZ, -R9 ;  /* 0x000000ffff0b7224 */ /* 0x000fe400078e0a09 */
[----:B------:R-:W-:-:S04]  /*2e2e0*/  IMAD.HI.U32 R9, R3, R10, RZ ;  /* 0x0000000a03097227 */ /* 0x000fc800078e00ff */
[----:B------:R-:W-:-:S05]  /*2e2f0*/  IMAD R11, R9, R11, R10 ;  /* 0x0000000b090b7224 */ /* 0x000fca00078e020a */
[----:B------:R-:W-:Y:S01]  /*2e300*/  ISETP.GT.U32.AND P1, PT, R8, R11, PT ;  /* 0x0000000b0800720c */ /* 0x000fe20003f24070 */
[----:B0-----:R-:W-:Y:S02]  /*2e310*/  VIADD R3, R2, 0xffffffe ;  /* 0x0ffffffe02037836 */ /* 0x001fe40000000000 */
[----:B------:R-:W-:-:S04]  /*2e320*/  IMAD.MOV.U32 R2, RZ, RZ, RZ ;  /* 0x000000ffff027224 */ /* 0x000fc800078e00ff */
[----:B------:R-:W0:Y:S06]  /*2e330*/  F2I.FTZ.U32.TRUNC.NTZ R3, R3 ;  /* 0x0000000300037305 */ /* 0x000e2c000021f000 */
[-C--:B------:R-:W-:Y:S01]  /*2e340*/  @!P1 IADD3 R11, R11, -R8.reuse, RZ ;  /* 0x800000080b0b9210 */ /* 0x080fe20007ffe0ff */
[----:B------:R-:W-:Y:S01]  /*2e350*/  @!P1 VIADD R9, R9, 0x1 ;  /* 0x0000000109099836 */ /* 0x000fe20000000000 */
[----:B------:R-:W-:Y:S02]  /*2e360*/  ISETP.NE.AND P1, PT, R7, RZ, PT ;  /* 0x000000ff0700720c */ /* 0x000fe40003f25270 */
[----:B------:R-:W-:Y:S01]  /*2e370*/  ISETP.GE.U32.AND P0, PT, R11, R8, PT ;  /* 0x000000080b00720c */ /* 0x000fe20003f06070 */
[----:B0-----:R-:W-:-:S04]  /*2e380*/  IMAD.MOV R11, RZ, RZ, -R3 ;  /* 0x000000ffff0b7224 */ /* 0x001fc800078e0a03 */
[----:B------:R-:W-:-:S08]  /*2e390*/  IMAD R11, R11, R6, RZ ;  /* 0x000000060b0b7224 */ /* 0x000fd000078e02ff */
[----:B------:R-:W-:Y:S02]  /*2e3a0*/  @P0 VIADD R9, R9, 0x1 ;  /* 0x0000000109090836 */ /* 0x000fe40000000000 */
[----:B------:R-:W-:Y:S01]  /*2e3b0*/  IMAD.HI.U32 R8, R3, R11, R2 ;  /* 0x0000000b03087227 */ /* 0x000fe200078e0002 */
[----:B------:R-:W-:-:S04]  /*2e3c0*/  LOP3.LUT R2, R0, R7, RZ, 0x3c, !PT ;  /* 0x0000000700027212 */ /* 0x000fc800078e3cff */
[----:B------:R-:W-:Y:S02]  /*2e3d0*/  ISETP.GE.AND P2, PT, R2, RZ, PT ;  /* 0x000000ff0200720c */ /* 0x000fe40003f46270 */
[----:B------:R-:W-:-:S04]  /*2e3e0*/  IABS R2, R4 ;  /* 0x0000000400027213 */ /* 0x000fc80000000000 */
[----:B------:R-:W-:-:S07]  /*2e3f0*/  IADD3 R2, RZ, -R2, RZ ;  /* 0x80000002ff027210 */ /* 0x000fce0007ffe0ff */
[----:B------:R-:W-:Y:S01]  /*2e400*/  @!P2 IMAD.MOV R9, RZ, RZ, -R9 ;  /* 0x000000ffff09a224 */ /* 0x000fe200078e0a09 */
[----:B------:R-:W-:-:S04]  /*2e410*/  @!P1 LOP3.LUT R9, RZ, R7, RZ, 0x33, !PT ;  /* 0x00000007ff099212 */ /* 0x000fc800078e33ff */
[-C--:B------:R-:W-:Y:S01]  /*2e420*/  IABS R3, R9.reuse ;  /* 0x0000000900037213 */ /* 0x080fe20000000000 */
[----:B------:R-:W-:-:S04]  /*2e430*/  IMAD R7, R7, R9, RZ ;  /* 0x0000000907077224 */ /* 0x000fc800078e02ff */
[----:B------:R-:W-:-:S04]  /*2e440*/  IMAD.HI.U32 R8, R8, R3, RZ ;  /* 0x0000000308087227 */ /* 0x000fc800078e00ff */
[----:B------:R-:W-:Y:S01]  /*2e450*/  IMAD R3, R8, R2, R3 ;  /* 0x0000000208037224 */ /* 0x000fe200078e0203 */
[----:B------:R-:W-:Y:S01]  /*2e460*/  LOP3.LUT R2, R9, R4, RZ, 0x3c, !PT ;  /* 0x0000000409027212 */ /* 0x000fe200078e3cff */
[----:B------:R-:W-:-:S03]  /*2e470*/  IMAD.IADD R17, R0, 0x1, -R7 ;  /* 0x0000000100117824 */ /* 0x000fc600078e0a07 */
        /* <DEDUP_REMOVED lines=14> */
.L_x_757:
[----:B------:R-:W-:Y:S01]  /*2e560*/  UMOV UR4, URZ ;  /* 0x0000003f00047c82 */ /* 0x000fe20008000000 */
[----:B------:R-:W-:Y:S01]  /*2e570*/  UMOV UR5, URZ ;  /* 0x0000003f00057c82 */ /* 0x000fe20008000000 */
[----:B------:R-:W-:Y:S01]  /*2e580*/  ULDC UR6, c[0x0][0xc3c] ;  /* 0x00030f0000067ab9 */ /* 0x000fe20000000800 */
[----:B------:R-:W-:Y:S01]  /*2e590*/  IMAD.MOV.U32 R16, RZ, RZ, R0 ;  /* 0x000000ffff107224 */ /* 0x000fe200078e0000 */
[----:B------:R-:W-:Y:S01]  /*2e5a0*/  MOV R18, UR5 ;  /* 0x0000000500127c02 */ /* 0x000fe20008000f00 */
[----:B------:R-:W-:Y:S02]  /*2e5b0*/  IMAD.U32 R17, RZ, RZ, UR4 ;  /* 0x00000004ff117e24 */ /* 0x000fe4000f8e00ff */
[----:B------:R-:W-:-:S07]  /*2e5c0*/  IMAD.U32 R19, RZ, RZ, UR6 ;  /* 0x00000006ff137e24 */ /* 0x000fce000f8e00ff */
.L_x_763:
[----:B------:R3:W4:Y:S01]  /*2e5d0*/  LDL R2, [R1+0xc] ;  /* 0x00000c0001027983 */ /* 0x0007220000100800 */
[----:B------:R-:W5:Y:S01]  /*2e5e0*/  S2R R0, SR_TID.X ;  /* 0x0000000000007919 */ /* 0x000f620000002100 */
[----:B------:R-:W-:Y:S05]  /*2e5f0*/  WARPSYNC.ALL ;  /* 0x0000000000007948 */ /* 0x000fea0003800000 */
[----:B-----5:R-:W-:Y:S01]  /*2e600*/  LOP3.LUT R0, R0, 0x1f, RZ, 0xc0, !PT ;  /* 0x0000001f00007812 */ /* 0x020fe200078ec0ff */
[----:B------:R-:W-:Y:S03]  /*2e610*/  BAR.SYNC.DEFER_BLOCKING 0x4, 0x180 ;  /* 0x0106000000007b1d */ /* 0x000fe60000010000 */
[----:B------:R-:W-:-:S13]  /*2e620*/  ISETP.NE.AND P0, PT, R0, RZ, PT ;  /* 0x000000ff0000720c */ /* 0x000fda0003f05270 */
[----:B------:R-:W-:Y:S01]  /*2e630*/  @!P0 MOV R0, 0x400 ;  /* 0x0000040000008802 */ /* 0x000fe20000000f00 */
[----:B----4-:R-:W4:Y:S03]  /*2e640*/  @!P0 S2R R2, SR_CgaCtaId ;  /* 0x0000000000028919 */ /* 0x010f260000008800 */
[----:B----4-:R-:W-:Y:S01]  /*2e650*/  @!P0 LEA R22, R2, R0, 0x18 ;  /* 0x0000000002168211 */ /* 0x010fe200078ec0ff */
[----:B------:R3:W-:Y:S04]  /*2e660*/  @!P0 STL [R1+0xc], R2 ;  /* 0x00000c0201008387 */ /* 0x0007e80000100800 */
[----:B------:R3:W-:Y:S01]  /*2e670*/  @!P0 STS.128 [R22+0x334d0], R16 ;  /* 0x0334d01016008388 */ /* 0x0007e20000000c00 */
[----:B------:R-:W-:Y:S06]  /*2e680*/  BAR.ARV 0x5, 0x180 ;  /* 0x0146000000007b1d */ /* 0x000fec0000002000 */
.L_x_754:
[----:B------:R-:W-:Y:S02]  /*2e690*/  ULDC UR4, c[0x0][0xc3c] ;  /* 0x00030f0000047ab9 */ /* 0x000fe40000000800 */
[----:B0-----:R-:W-:-:S13]  /*2e6a0*/  ISETP.GE.AND P0, PT, R19, UR4, PT ;  /* 0x0000000413007c0c */ /* 0x001fda000bf06270 */
[----:B------:R-:W-:Y:S05]  /*2e6b0*/  @!P0 BRA `(.L_x_764) ;  /* 0xffffff8800d48947 */ /* 0x000fea000383ffff */
[----:B------:R-:W-:Y:S05]  /*2e6c0*/  BSYNC B7 ;  /* 0x0000000000077941 */ /* 0x000fea0003800000 */
.L_x_642:
[----:B--2-4-:R-:W2:Y:S01]  /*2e6d0*/  LDL.LU R0, [R1+0x30] ;  /* 0x0000300001007983 */ /* 0x014ea20000300800 */
[----:B------:R-:W-:Y:S01]  /*2e6e0*/  BSSY B0, `(.L_x_765) ;  /* 0x000000b000007945 */ /* 0x000fe20003800000 */
[----:B------:R-:W4:Y:S01]  /*2e6f0*/  S2R R5, SR_CgaCtaId ;  /* 0x0000000000057919 */ /* 0x000f220000008800 */
[----:B--2---:R-:W-:-:S05]  /*2e700*/  VIADD R0, R0, 0x1 ;  /* 0x0000000100007836 */ /* 0x004fca0000000000 */
[----:B0--3--:R-:W-:-:S04]  /*2e710*/  LEA.HI R2, R0, R0, RZ, 0x1 ;  /* 0x0000000000027211 */ /* 0x009fc800078f08ff */
[----:B------:R-:W-:Y:S02]  /*2e720*/  LOP3.LUT R3, R2, 0xfffffffe, RZ, 0xc0, !PT ;  /* 0xfffffffe02037812 */ /* 0x000fe400078ec0ff */
[----:B------:R-:W-:-:S03]  /*2e730*/  MOV R2, 0x400 ;  /* 0x0000040000027802 */ /* 0x000fc60000000f00 */
[----:B------:R-:W-:Y:S01]  /*2e740*/  IMAD.IADD R0, R0, 0x1, -R3 ;  /* 0x0000000100007824 */ /* 0x000fe200078e0a03 */
[----:B----4-:R-:W-:-:S04]  /*2e750*/  LEA R5, R5, R2, 0x18 ;  /* 0x0000000205057211 */ /* 0x010fc800078ec0ff */
[----:B------:R-:W-:-:S04]  /*2e760*/  SHF.L.U32 R0, R0, 0x1f, RZ ;  /* 0x0000001f00007819 */ /* 0x000fc800000006ff */
[----:B------:R-:W0:Y:S02]  /*2e770*/  SYNCS.PHASECHK.TRANS64.TRYWAIT P0, [R5+URZ+0x33420], R0 ;  /* 0x03342000050075a7 */ /* 0x000e24000800017f */
[----:B0-----:R-:W-:Y:S05]  /*2e780*/  @!P0 BRA `(.L_x_766) ;  /* 0x0000007800688947 */ /* 0x001fea0003800000 */
.L_x_1063:
[----:B------:R-:W-:Y:S05]  /*2e790*/  BSYNC B0 ;  /* 0x0000000000007941 */ /* 0x000fea0003800000 */
.L_x_765:
[----:B------:R-:W-:-:S03]  /*2e7a0*/  UMOV UR4, 0xffffffff ;  /* 0xffffffff00047882 */ /* 0x000fc60000000000 */
[----:B------:R-:W-:Y:S05]  /*2e7b0*/  BRA.DIV UR4, `(.L_x_767) ;  /* 0x0000007a04707947 */ /* 0x000fea000b800000 */
[----:B0-----:R-:W0:Y:S02]  /*2e7c0*/  S2R R0, SR_TID.X ;  /* 0x0000000000007919 */ /* 0x001e240000002100 */
[----:B0-----:R-:W-:-:S04]  /*2e7d0*/  SHF.R.U32.HI R0, RZ, 0x5, R0 ;  /* 0x00000005ff007819 */ /* 0x001fc80000011600 */
[----:B------:R-:W-:-:S05]  /*2e7e0*/  LOP3.LUT R0, R0, 0x3, RZ, 0xc0, !PT ;  /* 0x0000000300007812 */ /* 0x000fca00078ec0ff */
[----:B------:R0:W2:Y:S02]  /*2e7f0*/  SHFL.IDX PT, R14, R0, RZ, 0x1f ;  /* 0x00001fff000e7589 */ /* 0x0000a400000e0000 */
.L_x_1066:
[----:B--2---:R-:W-:-:S13]  /*2e800*/  ISETP.NE.AND P0, PT, R14, RZ, PT ;  /* 0x000000ff0e00720c */ /* 0x004fda0003f05270 */
[----:B------:R-:W-:Y:S05]  /*2e810*/  @P0 BRA `(.L_x_423) ;  /* 0x0000000000a80947 */ /* 0x000fea0003800000 */
[----:B------:R-:W-:-:S03]  /*2e820*/  UMOV UR4, 0xffffffff ;  /* 0xffffffff00047882 */ /* 0x000fc60000000000 */
[----:B------:R-:W-:Y:S05]  /*2e830*/  BRA.DIV UR4, `(.L_x_768) ;  /* 0x0000007a04847947 */ /* 0x000fea000b800000 */
[----:B------:R-:W-:-:S13]  /*2e840*/  ELECT P6, URZ, PT ;  /* 0x00000000003f782f */ /* 0x000fda00038c0000 */
.L_x_1069:
[----:B------:R-:W-:Y:S05]  /*2e850*/  @!P6 BRA `(.L_x_423) ;  /* 0x000000000098e947 */ /* 0x000fea0003800000 */
[----:B------:R-:W-:-:S06]  /*2e860*/  ULOP3.LUT UR4, UR36, 0x2, URZ, 0xfc, !UPT ;  /* 0x0000000224047892 */ /* 0x000fcc000f8efc3f */
[----:B0-----:R-:W-:-:S05]  /*2e870*/  IMAD.U32 R0, RZ, RZ, UR4 ;  /* 0x00000004ff007e24 */ /* 0x001fca000f8e00ff */
[----:B------:R-:W-:-:S13]  /*2e880*/  ISETP.NE.AND P0, PT, R0, 0x3, PT ;  /* 0x000000030000780c */ /* 0x000fda0003f05270 */
[----:B------:R-:W-:Y:S05]  /*2e890*/  @!P0 BRA `(.L_x_769) ;  /* 0x0000000000048947 */ /* 0x000fea0003800000 */
[----:B------:R-:W-:Y:S01]  /*2e8a0*/  BPT.TRAP 0x1 ;  /* 0x000000040000795c */ /* 0x000fe20000300000 */
.L_x_769:
[----:B------:R-:W-:Y:S01]  /*2e8b0*/  IMAD R3, R29, 0x8, R5 ;  /* 0x000000081d037824 */ /* 0x000fe200078e0205 */
[----:B------:R-:W-:Y:S02]  /*2e8c0*/  SHF.L.U32 R2, R33, 0x1f, RZ ;  /* 0x0000001f21027819 */ /* 0x000fe400000006ff */
[----:B------:R-:W-:Y:S02]  /*2e8d0*/  IADD3 R29, R29, 0x1, RZ ;  /* 0x000000011d1d7810 */ /* 0x000fe40007ffe0ff */
[----:B------:R-:W0:Y:S02]  /*2e8e0*/  SYNCS.PHASECHK.TRANS64.TRYWAIT P1, [R3+URZ+0x33440], R2 ;  /* 0x03344002030075a7 */ /* 0x000e24000802017f */
[----:B------:R-:W-:-:S04]  /*2e8f0*/  ISETP.NE.AND P2, PT, R29, 0x2, PT ;  /* 0x000000021d00780c */ /* 0x000fc80003f45270 */
[----:B------:R-:W-:Y:S01]  /*2e900*/  SEL R0, RZ, 0x1, P2 ;  /* 0x00000001ff007807 */ /* 0x000fe20001000000 */
[----:B0-----:R-:W-:Y:S08]  /*2e910*/  @!P1 BRA `(.L_x_770) ;  /* 0x00000078006c9947 */ /* 0x001ff00003800000 */
.L_x_1070:
[----:B------:R-:W-:Y:S02]  /*2e920*/  SEL R29, R29, RZ, P2 ;  /* 0x000000ff1d1d7207 */ /* 0x000fe40001000000 */
[----:B------:R-:W-:Y:S01]  /*2e930*/  LOP3.LUT R0, R33, R0, RZ, 0x3c, !PT ;  /* 0x0000000021007212 */ /* 0x000fe200078e3cff */
[----:B------:R-:W-:Y:S06]  /*2e940*/  @!P0 BRA `(.L_x_771) ;  /* 0x0000000000048947 */ /* 0x000fec0003800000 */
[----:B------:R-:W-:Y:S01]  /*2e950*/  BPT.TRAP 0x1 ;  /* 0x000000040000795c */ /* 0x000fe20000300000 */
.L_x_771:
[----:B------:R-:W-:Y:S01]  /*2e960*/  IMAD R29, R29, 0x8, R5 ;  /* 0x000000081d1d7824 */ /* 0x000fe200078e0205 */
[----:B------:R-:W-:-:S04]  /*2e970*/  SHF.L.U32 R0, R0, 0x1f, RZ ;  /* 0x0000001f00007819 */ /* 0x000fc800000006ff */
[----:B------:R-:W2:Y:S02]  /*2e980*/  SYNCS.PHASECHK.TRANS64.TRYWAIT P1, [R29+URZ+0x33440], R0 ;  /* 0x033440001d0075a7 */ /* 0x000ea4000802017f */
[----:B--2---:R-:W-:Y:S05]  /*2e990*/  @!P1 BRA `(.L_x_772) ;  /* 0x0000007800609947 */ /* 0x004fea0003800000 */
.L_x_1071:
[----:B------:R-:W-:Y:S05]  /*2e9a0*/  @!P0 BRA `(.L_x_773) ;  /* 0x0000000000048947 */ /* 0x000fea0003800000 */
[----:B------:R-:W-:Y:S01]  /*2e9b0*/  BPT.TRAP 0x1 ;  /* 0x000000040000795c */ /* 0x000fe20000300000 */
.L_x_773:
[----:B------:R-:W3:Y:S02]  /*2e9c0*/  SYNCS.PHASECHK.TRANS64.TRYWAIT P1, [R3+URZ+0x33460], R2 ;  /* 0x03346002030075a7 */ /* 0x000ee4000802017f */
[----:B---3--:R-:W-:Y:S05]  /*2e9d0*/  @!P1 BRA `(.L_x_774) ;  /* 0x0000007800649947 */ /* 0x008fea0003800000 */
.L_x_1072:
[----:B------:R-:W-:Y:S05]  /*2e9e0*/  @!P0 BRA `(.L_x_775) ;  /* 0x0000000000048947 */ /* 0x000fea0003800000 */
[----:B------:R-:W-:Y:S01]  /*2e9f0*/  BPT.TRAP 0x1 ;  /* 0x000000040000795c */ /* 0x000fe20000300000 */
.L_x_775:
[----:B------:R-:W4:Y:S02]  /*2ea00*/  SYNCS.PHASECHK.TRANS64.TRYWAIT P1, [R29+URZ+0x33460], R0 ;  /* 0x033460001d0075a7 */ /* 0x000f24000802017f */
[----:B----4-:R-:W-:Y:S05]  /*2ea10*/  @!P1 BRA `(.L_x_776) ;  /* 0x0000007800689947 */ /* 0x010fea0003800000 */
.L_x_1073:
[----:B------:R-:W-:Y:S05]  /*2ea20*/  @!P0 BRA `(.L_x_777) ;  /* 0x0000000000048947 */ /* 0x000fea0003800000 */
[----:B------:R-:W-:Y:S01]  /*2ea30*/  BPT.TRAP 0x1 ;  /* 0x000000040000795c */ /* 0x000fe20000300000 */
.L_x_777:
[----:B------:R-:W5:Y:S02]  /*2ea40*/  SYNCS.PHASECHK.TRANS64.TRYWAIT P1, [R3+URZ+0x33480], R2 ;  /* 0x03348002030075a7 */ /* 0x000f64000802017f */
[----:B-----5:R-:W-:Y:S05]  /*2ea50*/  @!P1 BRA `(.L_x_778) ;  /* 0x00000078006c9947 */ /* 0x020fea0003800000 */
.L_x_1074:
[----:B------:R-:W-:Y:S05]  /*2ea60*/  @!P0 BRA `(.L_x_779) ;  /* 0x0000000000048947 */ /* 0x000fea0003800000 */
[----:B------:R-:W-:Y:S01]  /*2ea70*/  BPT.TRAP 0x1 ;  /* 0x000000040000795c */ /* 0x000fe20000300000 */
.L_x_779:
[----:B------:R0:W0:Y:S02]  /*2ea80*/  SYNCS.PHASECHK.TRANS64.TRYWAIT P0, [R29+URZ+0x33480], R0 ;  /* 0x033480001d0075a7 */ /* 0x000024000800017f */
[----:B0-----:R-:W-:Y:S05]  /*2ea90*/  @!P0 NANOSLEEP.SYNCS 0x989680 ;  /* 0x009896800000895d */ /* 0x001fea0003900000 */
[----:B------:R-:W0:Y:S02]  /*2eaa0*/  @!P0 SYNCS.PHASECHK.TRANS64 P0, [R29+URZ+0x33480], R0 ;  /* 0x033480001d0085a7 */ /* 0x000e24000800007f */
[----:B0-----:R-:W-:Y:S05]  /*2eab0*/  @!P0 BRA `(.L_x_779) ;  /* 0xfffffffc00f08947 */ /* 0x001fea000383ffff */
.L_x_423:
[----:B------:R-:W-:Y:S05]  /*2eac0*/  BSYNC B8 ;  /* 0x0000000000087941 */ /* 0x000fea0003800000 */
.L_x_420:
[----:B------:R-:W-:Y:S05]  /*2ead0*/  EXIT ;  /* 0x000000000000794d */ /* 0x000fea0003800000 */
.L_x_443:
[----:B-1----:R1:W2:Y:S02]  /*2eae0*/  SYNCS.PHASECHK.TRANS64.TRYWAIT P5, [R93+URZ+0x33490], R94 ;  /* 0x0334905e5d0075a7 */ /* 0x0022a400080a017f */
[----:B--2---:R-:W-:Y:S05]  /*2eaf0*/  @!P5 NANOSLEEP.SYNCS 0x989680 ;  /* 0x009896800000d95d */ /* 0x004fea0003900000 */
[----:B------:R-:W2:Y:S02]  /*2eb00*/  @!P5 SYNCS.PHASECHK.TRANS64 P5, [R93+URZ+0x33490], R94 ;  /* 0x0334905e5d00d5a7 */ /* 0x000ea400080a007f */
[----:B--2---:R-:W-:Y:S05]  /*2eb10*/  @!P5 BRA `(.L_x_443) ;  /* 0xfffffffc00f0d947 */ /* 0x004fea000383ffff */
[----:B------:R-:W-:Y:S05]  /*2eb20*/  BRA `(.L_x_780) ;  /* 0xfffffd5000d87947 */ /* 0x000fea000383ffff */
.L_x_444:
[----:B------:R-:W-:Y:S01]  /*2eb30*/  BSSY B1, `(.L_x_781) ;  /* 0x0000008000017945 */ /* 0x000fe20003800000 */
[----:B0-----:R-:W-:Y:S02]  /*2eb40*/  IMAD.MOV.U32 R13, RZ, RZ, R119 ;  /* 0x000000ffff0d7224 */ /* 0x001fe400078e0077 */
[----:B------:R-:W-:Y:S02]  /*2eb50*/  IMAD.MOV.U32 R12, RZ, RZ, RZ ;  /* 0x000000ffff0c7224 */ /* 0x000fe400078e00ff */
[----:B------:R-:W-:Y:S02]  /*2eb60*/  IMAD.MOV.U32 R11, RZ, RZ, 0x1e1f ;  /* 0x00001e1fff0b7424 */ /* 0x000fe400078e00ff */
[----:B------:R-:W-:-:S07]  /*2eb70*/  IMAD.MOV.U32 R15, RZ, RZ, -0x1 ;  /* 0xffffffffff0f7424 */ /* 0x000fce00078e00ff */
[----:B-1----:R-:W-:Y:S05]  /*2eb80*/  WARPSYNC.COLLECTIVE R15, `(.L_x_782) ;  /* 0x000000000f087348 */ /* 0x002fea0003c00000 */
[----:B------:R0:W2:Y:S02]  /*2eb90*/  SHFL.IDX P6, R14, R13, R12, R11 ;  /* 0x0000000c0d0e7389 */ /* 0x0000a400000c000b */
[----:B012---:R-:W-:Y:S01]  /*2eba0*/  ENDCOLLECTIVE ;  /* 0x000000000000791b */ /* 0x007fe20003800000 */
.L_x_782:
[----:B------:R-:W-:Y:S05]  /*2ebb0*/  BSYNC B1 ;  /* 0x0000000000017941 */ /* 0x000fea0003800000 */
.L_x_781:
[----:B------:R-:W-:Y:S01]  /*2ebc0*/  IMAD.MOV.U32 R13, RZ, RZ, R120 ;  /* 0x000000ffff0d7224 */ /* 0x000fe200078e0078 */
[----:B------:R-:W-:Y:S01]  /*2ebd0*/  MOV R145, R14 ;  /* 0x0000000e00917202 */ /* 0x000fe20000000f00 */
[----:B------:R-:W-:Y:S02]  /*2ebe0*/  IMAD.MOV.U32 R12, RZ, RZ, RZ ;  /* 0x000000ffff0c7224 */ /* 0x000fe400078e00ff */
[----:B------:R-:W-:Y:S02]  /*2ebf0*/  IMAD.MOV.U32 R11, RZ, RZ, 0x1e1f ;  /* 0x00001e1fff0b7424 */ /* 0x000fe400078e00ff */
[----:B------:R-:W-:-:S07]  /*2ec00*/  IMAD.MOV.U32 R15, RZ, RZ, -0x1 ;  /* 0xffffffffff0f7424 */ /* 0x000fce00078e00ff */
[----:B------:R-:W-:Y:S05]  /*2ec10*/  WARPSYNC.COLLECTIVE R15, `(.L_x_783) ;  /* 0x000000000f087348 */ /* 0x000fea0003c00000 */
[----:B------:R0:W1:Y:S02]  /*2ec20*/  SHFL.IDX P6, R14, R13, R12, R11 ;  /* 0x0000000c0d0e7389 */ /* 0x00006400000c000b */
[----:B01----:R-:W-:Y:S01]  /*2ec30*/  ENDCOLLECTIVE ;  /* 0x000000000000791b */ /* 0x003fe20003800000 */
.L_x_783:
[----:B------:R-:W-:Y:S01]  /*2ec40*/  IMAD.MOV.U32 R11, RZ, RZ, R14 ;  /* 0x000000ffff0b7224 */ /* 0x000fe200078e000e */
[----:B------:R-:W-:Y:S06]  /*2ec50*/  BRA `(.L_x_784) ;  /* 0xfffffd5000a07947 */ /* 0x000fec000383ffff */
.L_x_469:
[----:B------:R-:W-:Y:S01]  /*2ec60*/  BSSY B1, `(.L_x_785) ;  /* 0x0000008000017945 */ /* 0x000fe20003800000 */
[----:B0-----:R-:W-:Y:S01]  /*2ec70*/  MOV R13, R119 ;  /* 0x00000077000d7202 */ /* 0x001fe20000000f00 */
[----:B------:R-:W-:Y:S02]  /*2ec80*/  IMAD.MOV.U32 R12, RZ, RZ, 0x1 ;  /* 0x00000001ff0c7424 */ /* 0x000fe400078e00ff */
[----:B----4-:R-:W-:Y:S02]  /*2ec90*/  IMAD.MOV.U32 R11, RZ, RZ, 0x1e1f ;  /* 0x00001e1fff0b7424 */ /* 0x010fe400078e00ff */
[----:B------:R-:W-:-:S07]  /*2eca0*/  IMAD.MOV.U32 R15, RZ, RZ, -0x1 ;  /* 0xffffffffff0f7424 */ /* 0x000fce00078e00ff */
[----:B-123--:R-:W-:Y:S05]  /*2ecb0*/  WARPSYNC.COLLECTIVE R15, `(.L_x_786) ;  /* 0x000000000f087348 */ /* 0x00efea0003c00000 */
[----:B------:R0:W4:Y:S02]  /*2ecc0*/  SHFL.IDX P6, R14, R13, R12, R11 ;  /* 0x0000000c0d0e7389 */ /* 0x00012400000c000b */
[----:B01234-:R-:W-:Y:S01]  /*2ecd0*/  ENDCOLLECTIVE ;  /* 0x000000000000791b */ /* 0x01ffe20003800000 */
.L_x_786:
[----:B------:R-:W-:Y:S05]  /*2ece0*/  BSYNC B1 ;  /* 0x0000000000017941 */ /* 0x000fea0003800000 */
.L_x_785:
[----:B------:R-:W-:Y:S01]  /*2ecf0*/  IMAD.MOV.U32 R13, RZ, RZ, R120 ;  /* 0x000000ffff0d7224 */ /* 0x000fe200078e0078 */
[----:B------:R-:W-:Y:S01]  /*2ed00*/  MOV R12, 0x1 ;  /* 0x00000001000c7802 */ /* 0x000fe20000000f00 */
[----:B------:R-:W-:Y:S02]  /*2ed10*/  IMAD.MOV.U32 R11, RZ, RZ, 0x1e1f ;  /* 0x00001e1fff0b7424 */ /* 0x000fe400078e00ff */
[----:B------:R-:W-:Y:S02]  /*2ed20*/  IMAD.MOV.U32 R15, RZ, RZ, -0x1 ;  /* 0xffffffffff0f7424 */ /* 0x000fe400078e00ff */
[----:B------:R-:W-:-:S07]  /*2ed30*/  IMAD.MOV.U32 R119, RZ, RZ, R14 ;  /* 0x000000ffff777224 */ /* 0x000fce00078e000e */
[----:B------:R-:W-:Y:S05]  /*2ed40*/  WARPSYNC.COLLECTIVE R15, `(.L_x_787) ;  /* 0x000000000f087348 */ /* 0x000fea0003c00000 */
[----:B------:R0:W1:Y:S02]  /*2ed50*/  SHFL.IDX P6, R14, R13, R12, R11 ;  /* 0x0000000c0d0e7389 */ /* 0x00006400000c000b */
[----:B01----:R-:W-:Y:S01]  /*2ed60*/  ENDCOLLECTIVE ;  /* 0x000000000000791b */ /* 0x003fe20003800000 */
.L_x_787:
[----:B------:R-:W-:Y:S01]  /*2ed70*/  IMAD.MOV.U32 R120, RZ, RZ, R14 ;  /* 0x000000ffff787224 */ /* 0x000fe200078e000e */
[----:B------:R-:W-:Y:S06]  /*2ed80*/  BRA `(.L_x_788) ;  /* 0xfffffd7c00907947 */ /* 0x000fec000383ffff */
.L_x_499:
[----:B-1----:R1:W2:Y:S02]  /*2ed90*/  SYNCS.PHASECHK.TRANS64.TRYWAIT P5, [R93+URZ+0x33490], R94 ;  /* 0x0334905e5d0075a7 */ /* 0x0022a400080a017f */
[----:B--2---:R-:W-:Y:S05]  /*2eda0*/  @!P5 NANOSLEEP.SYNCS 0x989680 ;  /* 0x009896800000d95d */ /* 0x004fea0003900000 */
[----:B------:R-:W2:Y:S02]  /*2edb0*/  @!P5 SYNCS.PHASECHK.TRANS64 P5, [R93+URZ+0x33490], R94 ;  /* 0x0334905e5d00d5a7 */ /* 0x000ea400080a007f */
[----:B--2---:R-:W-:Y:S05]  /*2edc0*/  @!P5 BRA `(.L_x_499) ;  /* 0xfffffffc00f0d947 */ /* 0x004fea000383ffff */
[----:B------:R-:W-:Y:S05]  /*2edd0*/  BRA `(.L_x_789) ;  /* 0xfffffdb000987947 */ /* 0x000fea000383ffff */
.L_x_500:
[----:B------:R-:W-:Y:S01]  /*2ede0*/  BSSY B1, `(.L_x_790) ;  /* 0x0000008000017945 */ /* 0x000fe20003800000 */
[----:B0-----:R-:W-:Y:S01]  /*2edf0*/  IMAD.MOV.U32 R13, RZ, RZ, R119 ;  /* 0x000000ffff0d7224 */ /* 0x001fe200078e0077 */
[----:B------:R-:W-:Y:S01]  /*2ee00*/  MOV R11, 0x1e1f ;  /* 0x00001e1f000b7802 */ /* 0x000fe20000000f00 */
[----:B------:R-:W-:Y:S02]  /*2ee10*/  IMAD.MOV.U32 R12, RZ, RZ, RZ ;  /* 0x000000ffff0c7224 */ /* 0x000fe400078e00ff */
[----:B------:R-:W-:-:S07]  /*2ee20*/  IMAD.MOV.U32 R15, RZ, RZ, -0x1 ;  /* 0xffffffffff0f7424 */ /* 0x000fce00078e00ff */
[----:B-1----:R-:W-:Y:S05]  /*2ee30*/  WARPSYNC.COLLECTIVE R15, `(.L_x_791) ;  /* 0x000000000f087348 */ /* 0x002fea0003c00000 */
[----:B------:R0:W2:Y:S02]  /*2ee40*/  SHFL.IDX P6, R14, R13, R12, R11 ;  /* 0x0000000c0d0e7389 */ /* 0x0000a400000c000b */
[----:B012---:R-:W-:Y:S01]  /*2ee50*/  ENDCOLLECTIVE ;  /* 0x000000000000791b */ /* 0x007fe20003800000 */
.L_x_791:
[----:B------:R-:W-:Y:S05]  /*2ee60*/  BSYNC B1 ;  /* 0x0000000000017941 */ /* 0x000fea0003800000 */
.L_x_790:
[----:B------:R-:W-:Y:S01]  /*2ee70*/  IMAD.MOV.U32 R13, RZ, RZ, R120 ;  /* 0x000000ffff0d7224 */ /* 0x000fe200078e0078 */
[----:B------:R-:W-:Y:S01]  /*2ee80*/  MOV R15, 0xffffffff ;  /* 0xffffffff000f7802 */ /* 0x000fe20000000f00 */
[----:B------:R-:W-:Y:S02]  /*2ee90*/  IMAD.MOV.U32 R12, RZ, RZ, RZ ;  /* 0x000000ffff0c7224 */ /* 0x000fe400078e00ff */
[----:B------:R-:W-:Y:S02]  /*2eea0*/  IMAD.MOV.U32 R11, RZ, RZ, 0x1e1f ;  /* 0x00001e1fff0b7424 */ /* 0x000fe400078e00ff */
[----:B------:R-:W-:-:S07]  /*2eeb0*/  IMAD.MOV.U32 R149, RZ, RZ, R14 ;  /* 0x000000ffff957224 */ /* 0x000fce00078e000e */
[----:B------:R-:W-:Y:S05]  /*2eec0*/  WARPSYNC.COLLECTIVE R15, `(.L_x_792) ;  /* 0x000000000f087348 */ /* 0x000fea0003c00000 */
[----:B------:R0:W1:Y:S02]  /*2eed0*/  SHFL.IDX P6, R14, R13, R12, R11 ;  /* 0x0000000c0d0e7389 */ /* 0x00006400000c000b */
[----:B01----:R-:W-:Y:S01]  /*2eee0*/  ENDCOLLECTIVE ;  /* 0x000000000000791b */ /* 0x003fe20003800000 */
.L_x_792:
[----:B------:R-:W-:Y:S01]  /*2eef0*/  IMAD.MOV.U32 R11, RZ, RZ, R14 ;  /* 0x000000ffff0b7224 */ /* 0x000fe200078e000e */
[----:B------:R-:W-:Y:S06]  /*2ef00*/  BRA `(.L_x_793) ;  /* 0xfffffdb000687947 */ /* 0x000fec000383ffff */
.L_x_513:
[----:B------:R-:W-:Y:S01]  /*2ef10*/  BSSY B1, `(.L_x_794) ;  /* 0x0000008000017945 */ /* 0x000fe20003800000 */
[----:B0-2---:R-:W-:Y:S02]  /*2ef20*/  IMAD.MOV.U32 R13, RZ, RZ, R119 ;  /* 0x000000ffff0d7224 */ /* 0x005fe400078e0077 */
[----:B------:R-:W-:Y:S02]  /*2ef30*/  IMAD.MOV.U32 R12, RZ, RZ, 0x1 ;  /* 0x00000001ff0c7424 */ /* 0x000fe400078e00ff */
[----:B----4-:R-:W-:Y:S02]  /*2ef40*/  IMAD.MOV.U32 R11, RZ, RZ, 0x1e1f ;  /* 0x00001e1fff0b7424 */ /* 0x010fe400078e00ff */
[----:B------:R-:W-:-:S07]  /*2ef50*/  IMAD.MOV.U32 R15, RZ, RZ, -0x1 ;  /* 0xffffffffff0f7424 */ /* 0x000fce00078e00ff */
[----:B-1-3--:R-:W-:Y:S05]  /*2ef60*/  WARPSYNC.COLLECTIVE R15, `(.L_x_795) ;  /* 0x000000000f087348 */ /* 0x00afea0003c00000 */
[----:B------:R0:W2:Y:S02]  /*2ef70*/  SHFL.IDX P6, R14, R13, R12, R11 ;  /* 0x0000000c0d0e7389 */ /* 0x0000a400000c000b */
[----:B0123--:R-:W-:Y:S01]  /*2ef80*/  ENDCOLLECTIVE ;  /* 0x000000000000791b */ /* 0x00ffe20003800000 */
.L_x_795:
[----:B------:R-:W-:Y:S05]  /*2ef90*/  BSYNC B1 ;  /* 0x0000000000017941 */ /* 0x000fea0003800000 */
.L_x_794:
[----:B------:R-:W-:Y:S01]  /*2efa0*/  IMAD.MOV.U32 R13, RZ, RZ, R120 ;  /* 0x000000ffff0d7224 */ /* 0x000fe200078e0078 */
[----:B------:R-:W-:Y:S01]  /*2efb0*/  MOV R119, R14 ;  /* 0x0000000e00777202 */ /* 0x000fe20000000f00 */
[----:B------:R-:W-:Y:S02]  /*2efc0*/  IMAD.MOV.U32 R12, RZ, RZ, 0x1 ;  /* 0x00000001ff0c7424 */ /* 0x000fe400078e00ff */
[----:B------:R-:W-:Y:S02]  /*2efd0*/  IMAD.MOV.U32 R11, RZ, RZ, 0x1e1f ;  /* 0x00001e1fff0b7424 */ /* 0x000fe400078e00ff */
[----:B------:R-:W-:-:S07]  /*2efe0*/  IMAD.MOV.U32 R15, RZ, RZ, -0x1 ;  /* 0xffffffffff0f7424 */ /* 0x000fce00078e00ff */
[----:B------:R-:W-:Y:S05]  /*2eff0*/  WARPSYNC.COLLECTIVE R15, `(.L_x_796) ;  /* 0x000000000f087348 */ /* 0x000fea0003c00000 */
[----:B------:R0:W1:Y:S02]  /*2f000*/  SHFL.IDX P6, R14, R13, R12, R11 ;  /* 0x0000000c0d0e7389 */ /* 0x00006400000c000b */
[----:B01----:R-:W-:Y:S01]  /*2f010*/  ENDCOLLECTIVE ;  /* 0x000000000000791b */ /* 0x003fe20003800000 */
.L_x_796:
[----:B------:R-:W-:Y:S01]  /*2f020*/  IMAD.MOV.U32 R120, RZ, RZ, R14 ;  /* 0x000000ffff787224 */ /* 0x000fe200078e000e */
[----:B------:R-:W-:Y:S06]  /*2f030*/  BRA `(.L_x_797) ;  /* 0xfffffddc00f87947 */ /* 0x000fec000383ffff */
.L_x_526:
[----:B0-----:R0:W1:Y:S02]  /*2f040*/  SYNCS.PHASECHK.TRANS64.TRYWAIT P3, [R93+URZ+0x33490], R94 ;  /* 0x0334905e5d0075a7 */ /* 0x001064000806017f */
[----:B-1----:R-:W-:Y:S05]  /*2f050*/  @!P3 NANOSLEEP.SYNCS 0x989680 ;  /* 0x009896800000b95d */ /* 0x002fea0003900000 */
[----:B------:R-:W1:Y:S02]  /*2f060*/  @!P3 SYNCS.PHASECHK.TRANS64 P3, [R93+URZ+0x33490], R94 ;  /* 0x0334905e5d00b5a7 */ /* 0x000e64000806007f */
[----:B-1----:R-:W-:Y:S05]  /*2f070*/  @!P3 BRA `(.L_x_526) ;  /* 0xfffffffc00f0b947 */ /* 0x002fea000383ffff */
[----:B------:R-:W-:Y:S05]  /*2f080*/  BRA `(.L_x_798) ;  /* 0xfffffe0c009c7947 */ /* 0x000fea000383ffff */
.L_x_527:
[----:B------:R-:W-:Y:S01]  /*2f090*/  BSSY B1, `(.L_x_799) ;  /* 0x0000008000017945 */ /* 0x000fe20003800000 */
[----:B------:R-:W-:Y:S01]  /*2f0a0*/  MOV R13, R44 ;  /* 0x0000002c000d7202 */ /* 0x000fe20000000f00 */
[----:B------:R-:W-:Y:S02]  /*2f0b0*/  IMAD.MOV.U32 R12, RZ, RZ, RZ ;  /* 0x000000ffff0c7224 */ /* 0x000fe400078e00ff */
[----:B------:R-:W-:Y:S02]  /*2f0c0*/  IMAD.MOV.U32 R11, RZ, RZ, 0x1e1f ;  /* 0x00001e1fff0b7424 */ /* 0x000fe400078e00ff */
[----:B------:R-:W-:-:S07]  /*2f0d0*/  IMAD.MOV.U32 R15, RZ, RZ, -0x1 ;  /* 0xffffffffff0f7424 */ /* 0x000fce00078e00ff */
[----:B0-----:R-:W-:Y:S05]  /*2f0e0*/  WARPSYNC.COLLECTIVE R15, `(.L_x_800) ;  /* 0x000000000f087348 */ /* 0x001fea0003c00000 */
[----:B------:R1:W2:Y:S02]  /*2f0f0*/  SHFL.IDX P6, R14, R13, R12, R11 ;  /* 0x0000000c0d0e7389 */ /* 0x0002a400000c000b */
[----:B012---:R-:W-:Y:S01]  /*2f100*/  ENDCOLLECTIVE ;  /* 0x000000000000791b */ /* 0x007fe20003800000 */
.L_x_800:
[----:B------:R-:W-:Y:S05]  /*2f110*/  BSYNC B1 ;  /* 0x0000000000017941 */ /* 0x000fea0003800000 */
.L_x_799:
[----:B------:R-:W-:Y:S01]  /*2f120*/  IMAD.MOV.U32 R13, RZ, RZ, R42 ;  /* 0x000000ffff0d7224 */ /* 0x000fe200078e002a */
[----:B------:R-:W-:Y:S01]  /*2f130*/  MOV R12, RZ ;  /* 0x000000ff000c7202 */ /* 0x000fe20000000f00 */
[----:B------:R-:W-:Y:S02]  /*2f140*/  IMAD.MOV.U32 R11, RZ, RZ, 0x1e1f ;  /* 0x00001e1fff0b7424 */ /* 0x000fe400078e00ff */
[----:B------:R-:W-:Y:S02]  /*2f150*/  IMAD.MOV.U32 R15, RZ, RZ, -0x1 ;  /* 0xffffffffff0f7424 */ /* 0x000fe400078e00ff */
[----:B------:R-:W-:-:S07]  /*2f160*/  IMAD.MOV.U32 R43, RZ, RZ, R14 ;  /* 0x000000ffff2b7224 */ /* 0x000fce00078e000e */
[----:B------:R-:W-:Y:S05]  /*2f170*/  WARPSYNC.COLLECTIVE R15, `(.L_x_801) ;  /* 0x000000000f087348 */ /* 0x000fea0003c00000 */
[----:B------:R0:W1:Y:S02]  /*2f180*/  SHFL.IDX P6, R14, R13, R12, R11 ;  /* 0x0000000c0d0e7389 */ /* 0x00006400000c000b */
[----:B01----:R-:W-:Y:S01]  /*2f190*/  ENDCOLLECTIVE ;  /* 0x000000000000791b */ /* 0x003fe20003800000 */
.L_x_801:
[----:B------:R-:W-:Y:S01]  /*2f1a0*/  IMAD.MOV.U32 R45, RZ, RZ, R14 ;  /* 0x000000ffff2d7224 */ /* 0x000fe200078e000e */
[----:B------:R-:W-:Y:S06]  /*2f1b0*/  BRA `(.L_x_802) ;  /* 0xfffffe0c00cc7947 */ /* 0x000fec000383ffff */
.L_x_530:
[----:B------:R-:W-:Y:S01]  /*2f1c0*/  BSSY B1, `(.L_x_803) ;  /* 0x0000008000017945 */ /* 0x000fe20003800000 */
[----:B----4-:R-:W-:Y:S01]  /*2f1d0*/  IMAD.MOV.U32 R13, RZ, RZ, R44 ;  /* 0x000000ffff0d7224 */ /* 0x010fe200078e002c */
[----:B------:R-:W-:Y:S01]  /*2f1e0*/  MOV R11, 0x1e1f ;  /* 0x00001e1f000b7802 */ /* 0x000fe20000000f00 */
[----:B------:R-:W-:Y:S02]  /*2f1f0*/  IMAD.MOV.U32 R12, RZ, RZ, 0x1 ;  /* 0x00000001ff0c7424 */ /* 0x000fe400078e00ff */
[----:B------:R-:W-:-:S07]  /*2f200*/  IMAD.MOV.U32 R15, RZ, RZ, -0x1 ;  /* 0xffffffffff0f7424 */ /* 0x000fce00078e00ff */
[----:B0123--:R-:W-:Y:S05]  /*2f210*/  WARPSYNC.COLLECTIVE R15, `(.L_x_804) ;  /* 0x000000000f087348 */ /* 0x00ffea0003c00000 */
[----:B------:R4:W0:Y:S02]  /*2f220*/  SHFL.IDX P6, R14, R13, R12, R11 ;  /* 0x0000000c0d0e7389 */ /* 0x00082400000c000b */
[----:B01234-:R-:W-:Y:S01]  /*2f230*/  ENDCOLLECTIVE ;  /* 0x000000000000791b */ /* 0x01ffe20003800000 */
.L_x_804:
[----:B------:R-:W-:Y:S05]  /*2f240*/  BSYNC B1 ;  /* 0x0000000000017941 */ /* 0x000fea0003800000 */
.L_x_803:
[----:B------:R-:W-:Y:S01]  /*2f250*/  IMAD.MOV.U32 R13, RZ, RZ, R42 ;  /* 0x000000ffff0d7224 */ /* 0x000fe200078e002a */
[----:B------:R-:W-:Y:S01]  /*2f260*/  MOV R15, 0xffffffff ;  /* 0xffffffff000f7802 */ /* 0x000fe20000000f00 */
[----:B------:R-:W-:Y:S02]  /*2f270*/  IMAD.MOV.U32 R12, RZ, RZ, 0x1 ;  /* 0x00000001ff0c7424 */ /* 0x000fe400078e00ff */
[----:B------:R-:W-:Y:S02]  /*2f280*/  IMAD.MOV.U32 R11, RZ, RZ, 0x1e1f ;  /* 0x00001e1fff0b7424 */ /* 0x000fe400078e00ff */
[----:B------:R-:W-:-:S07]  /*2f290*/  IMAD.MOV.U32 R43, RZ, RZ, R14 ;  /* 0x000000ffff2b7224 */ /* 0x000fce00078e000e */
[----:B------:R-:W-:Y:S05]  /*2f2a0*/  WARPSYNC.COLLECTIVE R15, `(.L_x_805) ;  /* 0x000000000f087348 */ /* 0x000fea0003c00000 */
[----:B------:R0:W1:Y:S02]  /*2f2b0*/  SHFL.IDX P6, R14, R13, R12, R11 ;  /* 0x0000000c0d0e7389 */ /* 0x00006400000c000b */
[----:B01----:R-:W-:Y:S01]  /*2f2c0*/  ENDCOLLECTIVE ;  /* 0x000000000000791b */ /* 0x003fe20003800000 */
.L_x_805:
[----:B------:R-:W-:Y:S01]  /*2f2d0*/  IMAD.MOV.U32 R45, RZ, RZ, R14 ;  /* 0x000000ffff2d7224 */ /* 0x000fe200078e000e */
[----:B------:R-:W-:Y:S06]  /*2f2e0*/  BRA `(.L_x_806) ;  /* 0xfffffe1000247947 */ /* 0x000fec000383ffff */
.L_x_534:
[----:B------:R0:W0:Y:S02]  /*2f2f0*/  SYNCS.PHASECHK.TRANS64.TRYWAIT P2, [R93+URZ+0x334b0], R94 ;  /* 0x0334b05e5d0075a7 */ /* 0x000024000804017f */
[----:B0-----:R-:W-:Y:S05]  /*2f300*/  @!P2 NANOSLEEP.SYNCS 0x989680 ;  /* 0x009896800000a95d */ /* 0x001fea0003900000 */
[----:B------:R-:W0:Y:S02]  /*2f310*/  @!P2 SYNCS.PHASECHK.TRANS64 P2, [R93+URZ+0x334b0], R94 ;  /* 0x0334b05e5d00a5a7 */ /* 0x000e24000804007f */
[----:B0-----:R-:W-:Y:S05]  /*2f320*/  @!P2 BRA `(.L_x_534) ;  /* 0xfffffffc00f0a947 */ /* 0x001fea000383ffff */
[----:B------:R-:W-:Y:S05]  /*2f330*/  BRA `(.L_x_807) ;  /* 0xfffffe1000f87947 */ /* 0x000fea000383ffff */
.L_x_544:
[----:B------:R-:W-:Y:S01]  /*2f340*/  BSSY B0, `(.L_x_808) ;  /* 0x0000007000007945 */ /* 0x000fe20003800000 */
[----:B------:R-:W-:Y:S02]  /*2f350*/  IMAD.MOV.U32 R12, RZ, RZ, RZ ;  /* 0x000000ffff0c7224 */ /* 0x000fe400078e00ff */
[----:B------:R-:W-:Y:S02]  /*2f360*/  IMAD.MOV.U32 R11, RZ, RZ, 0x1f ;  /* 0x0000001fff0b7424 */ /* 0x000fe400078e00ff */
[----:B------:R-:W-:-:S07]  /*2f370*/  IMAD.MOV.U32 R15, RZ, RZ, -0x1 ;  /* 0xffffffffff0f7424 */ /* 0x000fce00078e00ff */
[----:B------:R-:W-:Y:S05]  /*2f380*/  WARPSYNC.COLLECTIVE R15, `(.L_x_809) ;  /* 0x000000000f087348 */ /* 0x000fea0003c00000 */
[----:B------:R0:W1:Y:S02]  /*2f390*/  SHFL.IDX P6, R14, R13, R12, R11 ;  /* 0x0000000c0d0e7389 */ /* 0x00006400000c000b */
[----:B01----:R-:W-:Y:S01]  /*2f3a0*/  ENDCOLLECTIVE ;  /* 0x000000000000791b */ /* 0x003fe20003800000 */
.L_x_809:
[----:B------:R-:W-:Y:S05]  /*2f3b0*/  BSYNC B0 ;  /* 0x0000000000007941 */ /* 0x000fea0003800000 */
.L_x_808:
[----:B------:R1:W-:Y:S01]  /*2f3c0*/  STL [R1+0x44], R14 ;  /* 0x0000440e01007387 */ /* 0x0003e20000100800 */
[----:B------:R-:W-:Y:S05]  /*2f3d0*/  BRA `(.L_x_810) ;  /* 0xfffffe2400047947 */ /* 0x000fea000383ffff */
.L_x_554:
[----:B------:R-:W-:Y:S01]  /*2f3e0*/  BSSY B1, `(.L_x_811) ;  /* 0x0000008000017945 */ /* 0x000fe20003800000 */
[----:B------:R-:W-:Y:S01]  /*2f3f0*/  IMAD.MOV.U32 R13, RZ, RZ, R28 ;  /* 0x000000ffff0d7224 */ /* 0x000fe200078e001c */
[----:B------:R-:W-:Y:S01]  /*2f400*/  MOV R12, RZ ;  /* 0x000000ff000c7202 */ /* 0x000fe20000000f00 */
[----:B------:R-:W-:Y:S02]  /*2f410*/  IMAD.MOV.U32 R11, RZ, RZ, 0x1e1f ;  /* 0x00001e1fff0b7424 */ /* 0x000fe400078e00ff */
[----:B------:R-:W-:-:S07]  /*2f420*/  IMAD.MOV.U32 R15, RZ, RZ, -0x1 ;  /* 0xffffffffff0f7424 */ /* 0x000fce00078e00ff */
[----:B-1----:R-:W-:Y:S05]  /*2f430*/  WARPSYNC.COLLECTIVE R15, `(.L_x_812) ;  /* 0x000000000f087348 */ /* 0x002fea0003c00000 */
[----:B-1----:R0:W1:Y:S02]  /*2f440*/  SHFL.IDX P6, R14, R13, R12, R11 ;  /* 0x0000000c0d0e7389 */ /* 0x00206400000c000b */
[----:B01----:R-:W-:Y:S01]  /*2f450*/  ENDCOLLECTIVE ;  /* 0x000000000000791b */ /* 0x003fe20003800000 */
.L_x_812:
[----:B------:R-:W-:Y:S05]  /*2f460*/  BSYNC B1 ;  /* 0x0000000000017941 */ /* 0x000fea0003800000 */
.L_x_811:
[----:B------:R-:W-:Y:S01]  /*2f470*/  IMAD.MOV.U32 R13, RZ, RZ, R24 ;  /* 0x000000ffff0d7224 */ /* 0x000fe200078e0018 */
[----:B------:R-:W-:Y:S01]  /*2f480*/  MOV R11, 0x1e1f ;  /* 0x00001e1f000b7802 */ /* 0x000fe20000000f00 */
[----:B------:R-:W-:Y:S02]  /*2f490*/  IMAD.MOV.U32 R12, RZ, RZ, RZ ;  /* 0x000000ffff0c7224 */ /* 0x000fe400078e00ff */
[----:B------:R-:W-:Y:S02]  /*2f4a0*/  IMAD.MOV.U32 R15, RZ, RZ, -0x1 ;  /* 0xffffffffff0f7424 */ /* 0x000fe400078e00ff */
[----:B------:R-:W-:-:S07]  /*2f4b0*/  IMAD.MOV.U32 R0, RZ, RZ, R14 ;  /* 0x000000ffff007224 */ /* 0x000fce00078e000e */
[----:B------:R-:W-:Y:S05]  /*2f4c0*/  WARPSYNC.COLLECTIVE R15, `(.L_x_813) ;  /* 0x000000000f087348 */ /* 0x000fea0003c00000 */
[----:B------:R0:W1:Y:S02]  /*2f4d0*/  SHFL.IDX P6, R14, R13, R12, R11 ;  /* 0x0000000c0d0e7389 */ /* 0x00006400000c000b */
[----:B01----:R-:W-:Y:S01]  /*2f4e0*/  ENDCOLLECTIVE ;  /* 0x000000000000791b */ /* 0x003fe20003800000 */
.L_x_813:
[----:B------:R-:W-:Y:S02]  /*2f4f0*/  IMAD.MOV.U32 R13, RZ, RZ, R45 ;  /* 0x000000ffff0d7224 */ /* 0x000fe400078e002d */
[----:B------:R-:W-:-:S07]  /*2f500*/  IMAD.MOV.U32 R7, RZ, RZ, R14 ;  /* 0x000000ffff077224 */ /* 0x000fce00078e000e */
[----:B------:R-:W-:Y:S05]  /*2f510*/  WARPSYNC.COLLECTIVE R15, `(.L_x_814) ;  /* 0x000000000f087348 */ /* 0x000fea0003c00000 */
[----:B------:R0:W1:Y:S02]  /*2f520*/  SHFL.IDX P6, R14, R13, R12, R11 ;  /* 0x0000000c0d0e7389 */ /* 0x00006400000c000b */
[----:B01----:R-:W-:Y:S01]  /*2f530*/  ENDCOLLECTIVE ;  /* 0x000000000000791b */ /* 0x003fe20003800000 */
.L_x_814:
[----:B------:R-:W-:Y:S02]  /*2f540*/  IMAD.MOV.U32 R13, RZ, RZ, R26 ;  /* 0x000000ffff0d7224 */ /* 0x000fe400078e001a */
[----:B------:R-:W-:-:S07]  /*2f550*/  IMAD.MOV.U32 R3, RZ, RZ, R14 ;  /* 0x000000ffff037224 */ /* 0x000fce00078e000e */
[----:B------:R-:W-:Y:S05]  /*2f560*/  WARPSYNC.COLLECTIVE R15, `(.L_x_815) ;  /* 0x000000000f087348 */ /* 0x000fea0003c00000 */
[----:B------:R0:W1:Y:S02]  /*2f570*/  SHFL.IDX P6, R14, R13, R12, R11 ;  /* 0x0000000c0d0e7389 */ /* 0x00006400000c000b */
[----:B01----:R-:W-:Y:S01]  /*2f580*/  ENDCOLLECTIVE ;  /* 0x000000000000791b */ /* 0x003fe20003800000 */
.L_x_815:
[----:B------:R-:W-:Y:S01]  /*2f590*/  MOV R39, R14 ;  /* 0x0000000e00277202 */ /* 0x000fe20000000f00 */
[----:B------:R-:W-:Y:S06]  /*2f5a0*/  BRA `(.L_x_816) ;  /* 0xfffffe2800047947 */ /* 0x000fec000383ffff */
.L_x_558:
[----:B-1----:R1:W4:Y:S02]  /*2f5b0*/  SYNCS.PHASECHK.TRANS64.TRYWAIT P0, [R18+URZ+0x33400], R3 ;  /* 0x03340003120075a7 */ /* 0x002324000800017f */
[----:B----4-:R-:W-:Y:S05]  /*2f5c0*/  @!P0 NANOSLEEP.SYNCS 0x989680 ;  /* 0x009896800000895d */ /* 0x010fea0003900000 */
[----:B------:R-:W4:Y:S02]  /*2f5d0*/  @!P0 SYNCS.PHASECHK.TRANS64 P0, [R18+URZ+0x33400], R3 ;  /* 0x03340003120085a7 */ /* 0x000f24000800007f */
[----:B----4-:R-:W-:Y:S05]  /*2f5e0*/  @!P0 BRA `(.L_x_558) ;  /* 0xfffffffc00f08947 */ /* 0x010fea000383ffff */
[----:B------:R-:W-:Y:S05]  /*2f5f0*/  BRA `(.L_x_817) ;  /* 0xfffffe2c006c7947 */ /* 0x000fea000383ffff */
.L_x_570:
[----:B------:R-:W-:Y:S01]  /*2f600*/  BSSY B1, `(.L_x_818) ;  /* 0x0000008000017945 */ /* 0x000fe20003800000 */
[----:B------:R-:W-:Y:S02]  /*2f610*/  IMAD.MOV.U32 R13, RZ, RZ, R28 ;  /* 0x000000ffff0d7224 */ /* 0x000fe400078e001c */
[----:B------:R-:W-:Y:S02]  /*2f620*/  IMAD.MOV.U32 R12, RZ, RZ, RZ ;  /* 0x000000ffff0c7224 */ /* 0x000fe400078e00ff */
[----:B------:R-:W-:Y:S02]  /*2f630*/  IMAD.MOV.U32 R11, RZ, RZ, 0x1e1f ;  /* 0x00001e1fff0b7424 */ /* 0x000fe400078e00ff */
[----:B------:R-:W-:-:S07]  /*2f640*/  IMAD.MOV.U32 R15, RZ, RZ, -0x1 ;  /* 0xffffffffff0f7424 */ /* 0x000fce00078e00ff */
[----:B-1----:R-:W-:Y:S05]  /*2f650*/  WARPSYNC.COLLECTIVE R15, `(.L_x_819) ;  /* 0x000000000f087348 */ /* 0x002fea0003c00000 */
[----:B-1----:R0:W1:Y:S02]  /*2f660*/  SHFL.IDX P6, R14, R13, R12, R11 ;  /* 0x0000000c0d0e7389 */ /* 0x00206400000c000b */
[----:B01----:R-:W-:Y:S01]  /*2f670*/  ENDCOLLECTIVE ;  /* 0x000000000000791b */ /* 0x003fe20003800000 */
.L_x_819:
[----:B------:R-:W-:Y:S05]  /*2f680*/  BSYNC B1 ;  /* 0x0000000000017941 */ /* 0x000fea0003800000 */
.L_x_818:
[----:B------:R-:W-:Y:S01]  /*2f690*/  MOV R13, R24 ;  /* 0x00000018000d7202 */ /* 0x000fe20000000f00 */
[----:B------:R-:W-:Y:S02]  /*2f6a0*/  IMAD.MOV.U32 R12, RZ, RZ, RZ ;  /* 0x000000ffff0c7224 */ /* 0x000fe400078e00ff */
[----:B------:R-:W-:Y:S02]  /*2f6b0*/  IMAD.MOV.U32 R11, RZ, RZ, 0x1e1f ;  /* 0x00001e1fff0b7424 */ /* 0x000fe400078e00ff */
[----:B------:R-:W-:Y:S02]  /*2f6c0*/  IMAD.MOV.U32 R15, RZ, RZ, -0x1 ;  /* 0xffffffffff0f7424 */ /* 0x000fe400078e00ff */
[----:B------:R-:W-:-:S07]  /*2f6d0*/  IMAD.MOV.U32 R3, RZ, RZ, R14 ;  /* 0x000000ffff037224 */ /* 0x000fce00078e000e */
[----:B------:R-:W-:Y:S05]  /*2f6e0*/  WARPSYNC.COLLECTIVE R15, `(.L_x_820) ;  /* 0x000000000f087348 */ /* 0x000fea0003c00000 */
[----:B------:R0:W1:Y:S02]  /*2f6f0*/  SHFL.IDX P6, R14, R13, R12, R11 ;  /* 0x0000000c0d0e7389 */ /* 0x00006400000c000b */
[----:B01----:R-:W-:Y:S01]  /*2f700*/  ENDCOLLECTIVE ;  /* 0x000000000000791b */ /* 0x003fe20003800000 */
.L_x_820:
[----:B------:R-:W-:Y:S02]  /*2f710*/  IMAD.MOV.U32 R13, RZ, RZ, R45 ;  /* 0x000000ffff0d7224 */ /* 0x000fe400078e002d */
[----:B------:R-:W-:-:S07]  /*2f720*/  IMAD.MOV.U32 R37, RZ, RZ, R14 ;  /* 0x000000ffff257224 */ /* 0x000fce00078e000e */
[----:B------:R-:W-:Y:S05]  /*2f730*/  WARPSYNC.COLLECTIVE R15, `(.L_x_821) ;  /* 0x000000000f087348 */ /* 0x000fea0003c00000 */
[----:B------:R0:W1:Y:S02]  /*2f740*/  SHFL.IDX P6, R14, R13, R12, R11 ;  /* 0x0000000c0d0e7389 */ /* 0x00006400000c000b */
[----:B01----:R-:W-:Y:S01]  /*2f750*/  ENDCOLLECTIVE ;  /* 0x000000000000791b */ /* 0x003fe20003800000 */
.L_x_821:
[----:B------:R-:W-:Y:S01]  /*2f760*/  IMAD.MOV.U32 R13, RZ, RZ, R26 ;  /* 0x000000ffff0d7224 */ /* 0x000fe200078e001a */
[----:B------:R-:W-:-:S07]  /*2f770*/  MOV R45, R14 ;  /* 0x0000000e002d7202 */ /* 0x000fce0000000f00 */
[----:B------:R-:W-:Y:S05]  /*2f780*/  WARPSYNC.COLLECTIVE R15, `(.L_x_822) ;  /* 0x000000000f087348 */ /* 0x000fea0003c00000 */
[----:B------:R0:W1:Y:S02]  /*2f790*/  SHFL.IDX P6, R14, R13, R12, R11 ;  /* 0x0000000c0d0e7389 */ /* 0x00006400000c000b */
[----:B01----:R-:W-:Y:S01]  /*2f7a0*/  ENDCOLLECTIVE ;  /* 0x000000000000791b */ /* 0x003fe20003800000 */
.L_x_822:
[----:B------:R-:W-:Y:S01]  /*2f7b0*/  IMAD.MOV.U32 R47, RZ, RZ, R14 ;  /* 0x000000ffff2f7224 */ /* 0x000fe200078e000e */
[----:B------:R-:W-:Y:S06]  /*2f7c0*/  BRA `(.L_x_823) ;  /* 0xfffffe5800f87947 */ /* 0x000fec000383ffff */
.L_x_574:
[----:B0-----:R0:W1:Y:S02]  /*2f7d0*/  SYNCS.PHASECHK.TRANS64.TRYWAIT P0, [R18+URZ+0x33400], R3 ;  /* 0x03340003120075a7 */ /* 0x001064000800017f */
[----:B-1----:R-:W-:Y:S05]  /*2f7e0*/  @!P0 NANOSLEEP.SYNCS 0x989680 ;  /* 0x009896800000895d */ /* 0x002fea0003900000 */
[----:B------:R-:W1:Y:S02]  /*2f7f0*/  @!P0 SYNCS.PHASECHK.TRANS64 P0, [R18+URZ+0x33400], R3 ;  /* 0x03340003120085a7 */ /* 0x000e64000800007f */
[----:B-1----:R-:W-:Y:S05]  /*2f800*/  @!P0 BRA `(.L_x_574) ;  /* 0xfffffffc00f08947 */ /* 0x002fea000383ffff */
[----:B------:R-:W-:Y:S05]  /*2f810*/  BRA `(.L_x_824) ;  /* 0xfffffe6000047947 */ /* 0x000fea000383ffff */
.L_x_582:
[----:B--2---:R2:W3:Y:S02]  /*2f820*/  SYNCS.PHASECHK.TRANS64.TRYWAIT P1, [R0+URZ+0x33430], R3 ;  /* 0x03343003000075a7 */ /* 0x0044e4000802017f */
[----:B---3--:R-:W-:Y:S05]  /*2f830*/  @!P1 NANOSLEEP.SYNCS 0x989680 ;  /* 0x009896800000995d */ /* 0x008fea0003900000 */
[----:B------:R-:W3:Y:S02]  /*2f840*/  @!P1 SYNCS.PHASECHK.TRANS64 P1, [R0+URZ+0x33430], R3 ;  /* 0x03343003000095a7 */ /* 0x000ee4000802007f */
[----:B---3--:R-:W-:Y:S05]  /*2f850*/  @!P1 BRA `(.L_x_582) ;  /* 0xfffffffc00f09947 */ /* 0x008fea000383ffff */
[----:B------:R-:W-:Y:S05]  /*2f860*/  BRA `(.L_x_581) ;  /* 0xfffffe9000507947 */ /* 0x000fea000383ffff */
.L_x_589:
[----:B-1----:R1:W2:Y:S02]  /*2f870*/  SYNCS.PHASECHK.TRANS64.TRYWAIT P2, [R5+URZ+0x33430], R4 ;  /* 0x03343004050075a7 */ /* 0x0022a4000804017f */
[----:B--2---:R-:W-:Y:S05]  /*2f880*/  @!P2 NANOSLEEP.SYNCS 0x989680 ;  /* 0x009896800000a95d */ /* 0x004fea0003900000 */
[----:B------:R-:W2:Y:S02]  /*2f890*/  @!P2 SYNCS.PHASECHK.TRANS64 P2, [R5+URZ+0x33430], R4 ;  /* 0x033430040500a5a7 */ /* 0x000ea4000804007f */
[----:B--2---:R-:W-:Y:S05]  /*2f8a0*/  @!P2 BRA `(.L_x_589) ;  /* 0xfffffffc00f0a947 */ /* 0x004fea000383ffff */
[----:B------:R-:W-:Y:S05]  /*2f8b0*/  BRA `(.L_x_588) ;  /* 0xfffffecc00307947 */ /* 0x000fea000383ffff */
.L_x_593:
[----:B-1----:R1:W2:Y:S02]  /*2f8c0*/  SYNCS.PHASECHK.TRANS64.TRYWAIT P1, [R4+URZ+0x33450], R3 ;  /* 0x03345003040075a7 */ /* 0x0022a4000802017f */
[----:B--2---:R-:W-:Y:S05]  /*2f8d0*/  @!P1 NANOSLEEP.SYNCS 0x989680 ;  /* 0x009896800000995d */ /* 0x004fea0003900000 */
[----:B------:R-:W2:Y:S02]  /*2f8e0*/  @!P1 SYNCS.PHASECHK.TRANS64 P1, [R4+URZ+0x33450], R3 ;  /* 0x03345003040095a7 */ /* 0x000ea4000802007f */
[----:B--2---:R-:W-:Y:S05]  /*2f8f0*/  @!P1 BRA `(.L_x_593) ;  /* 0xfffffffc00f09947 */ /* 0x004fea000383ffff */
[----:B------:R-:W-:Y:S05]  /*2f900*/  BRA `(.L_x_590) ;  /* 0xfffffedc00707947 */ /* 0x000fea000383ffff */
.L_x_600:
[----:B-1----:R1:W2:Y:S02]  /*2f910*/  SYNCS.PHASECHK.TRANS64.TRYWAIT P1, [R3+URZ+0x33450], R0 ;  /* 0x03345000030075a7 */ /* 0x0022a4000802017f */
[----:B--2---:R-:W-:Y:S05]  /*2f920*/  @!P1 NANOSLEEP.SYNCS 0x989680 ;  /* 0x009896800000995d */ /* 0x004fea0003900000 */
[----:B------:R-:W2:Y:S02]  /*2f930*/  @!P1 SYNCS.PHASECHK.TRANS64 P1, [R3+URZ+0x33450], R0 ;  /* 0x03345000030095a7 */ /* 0x000ea4000802007f */
[----:B--2---:R-:W-:Y:S05]  /*2f940*/  @!P1 BRA `(.L_x_600) ;  /* 0xfffffffc00f09947 */ /* 0x004fea000383ffff */
[----:B------:R-:W-:Y:S05]  /*2f950*/  BRA `(.L_x_599) ;  /* 0xffffff0000607947 */ /* 0x000fea000383ffff */
.L_x_604:
        /* <DEDUP_REMOVED lines=8> */
[----:B------:R-:W-:Y:S01]  /*2f9e0*/  IMAD.MOV.U32 R125, RZ, RZ, RZ ;  /* 0x000000ffff7d7224 */ /* 0x000fe200078e00ff */
[----:B------:R-:W-:Y:S02]  /*2f9f0*/  SEL R30, R33, R32, P0 ;  /* 0x00000020211e7207 */ /* 0x000fe40000000000 */
[----:B------:R-:W-:Y:S02]  /*2fa00*/  SEL R31, R32, R33, P0 ;  /* 0x00000021201f7207 */ /* 0x000fe40000000000 */
[----:B------:R-:W-:Y:S02]  /*2fa10*/  SEL R56, R11, R57, P0 ;  /* 0x000000390b387207 */ /* 0x000fe40000000000 */
[----:B------:R-:W-:-:S02]  /*2fa20*/  SEL R32, R15, R60, P0 ;  /* 0x0000003c0f207207 */ /* 0x000fc40000000000 */
[----:B------:R-:W-:Y:S01]  /*2fa30*/  SEL R33, R60, R15, P0 ;  /* 0x0000000f3c217207 */ /* 0x000fe20000000000 */
[----:B------:R-:W-:Y:S01]  /*2fa40*/  IMAD.MOV.U32 R15, RZ, RZ, -0x1 ;  /* 0xffffffffff0f7424 */ /* 0x000fe200078e00ff */
[----:B------:R-:W-:Y:S02]  /*2fa50*/  SEL R54, R100, R12, P0 ;  /* 0x0000000c64367207 */ /* 0x000fe40000000000 */
[----:B------:R-:W-:Y:S01]  /*2fa60*/  SEL R55, R12, R100, P0 ;  /* 0x000000640c377207 */ /* 0x000fe20000000000 */
[----:B-----5:R-:W-:Y:S01]  /*2fa70*/  IMAD.MOV.U32 R12, RZ, RZ, R0 ;  /* 0x000000ffff0c7224 */ /* 0x020fe200078e0000 */
[----:B------:R-:W-:Y:S01]  /*2fa80*/  SEL R57, R57, R11, P0 ;  /* 0x0000000b39397207 */ /* 0x000fe20000000000 */
[----:B------:R-:W-:Y:S01]  /*2fa90*/  IMAD.MOV.U32 R11, RZ, RZ, 0x1c1f ;  /* 0x00001c1fff0b7424 */ /* 0x000fe200078e00ff */
[----:B------:R-:W-:Y:S02]  /*2faa0*/  SEL R34, R52, R14, P0 ;  /* 0x0000000e34227207 */ /* 0x000fe40000000000 */
[----:B------:R-:W-:-:S07]  /*2fab0*/  SEL R35, R14, R52, P0 ;  /* 0x000000340e237207 */ /* 0x000fce0000000000 */
[----:B0-----:R-:W-:Y:S05]  /*2fac0*/  WARPSYNC.COLLECTIVE R15, `(.L_x_825) ;  /* 0x000000000f087348 */ /* 0x001fea0003c00000 */
[----:B------:R1:W2:Y:S02]  /*2fad0*/  SHFL.IDX P6, R14, R13, R12, R11 ;  /* 0x0000000c0d0e7389 */ /* 0x0002a400000c000b */
[----:B012---:R-:W-:Y:S01]  /*2fae0*/  ENDCOLLECTIVE ;  /* 0x000000000000791b */ /* 0x007fe20003800000 */
.L_x_825:
[----:B------:R-:W-:Y:S02]  /*2faf0*/  SEL R119, R8, R109, P0 ;  /* 0x0000006d08777207 */ /* 0x000fe40000000000 */
[----:B------:R-:W-:Y:S02]  /*2fb00*/  SEL R142, R109, R8, P0 ;  /* 0x000000086d8e7207 */ /* 0x000fe40000000000 */
[----:B------:R-:W-:Y:S02]  /*2fb10*/  SEL R62, R116, R4, P0 ;  /* 0x00000004743e7207 */ /* 0x000fe40000000000 */
[----:B------:R-:W-:Y:S02]  /*2fb20*/  SEL R63, R4, R116, P0 ;  /* 0x00000074043f7207 */ /* 0x000fe40000000000 */
[----:B------:R-:W-:Y:S02]  /*2fb30*/  LOP3.LUT R116, R0, 0x2, RZ, 0x3c, !PT ;  /* 0x0000000200747812 */ /* 0x000fe400078e3cff */
[----:B------:R-:W-:-:S02]  /*2fb40*/  SEL R58, R108, R6, P0 ;  /* 0x000000066c3a7207 */ /* 0x000fc40000000000 */
[----:B------:R-:W-:Y:S01]  /*2fb50*/  SEL R59, R6, R108, P0 ;  /* 0x0000006c063b7207 */ /* 0x000fe20000000000 */
[----:B------:R-:W-:Y:S01]  /*2fb60*/  IMAD.MOV.U32 R13, RZ, RZ, R2 ;  /* 0x000000ffff0d7224 */ /* 0x000fe200078e0002 */
[----:B------:R-:W-:Y:S02]  /*2fb70*/  SEL R108, R110, R36, P0 ;  /* 0x000000246e6c7207 */ /* 0x000fe40000000000 */
[----:B------:R-:W-:Y:S02]  /*2fb80*/  SEL R36, R36, R110, P0 ;  /* 0x0000006e24247207 */ /* 0x000fe40000000000 */
[----:B------:R-:W-:Y:S02]  /*2fb90*/  SEL R66, R136, R92, P0 ;  /* 0x0000005c88427207 */ /* 0x000fe40000000000 */
[----:B------:R-:W-:Y:S02]  /*2fba0*/  SEL R67, R92, R136, P0 ;  /* 0x000000885c437207 */ /* 0x000fe40000000000 */
[----:B------:R-:W-:-:S02]  /*2fbb0*/  SEL R92, R87, R42, P0 ;  /* 0x0000002a575c7207 */ /* 0x000fc40000000000 */
[----:B------:R-:W-:-:S07]  /*2fbc0*/  MOV R109, R14 ;  /* 0x0000000e006d7202 */ /* 0x000fce0000000f00 */
[----:B------:R-:W-:Y:S05]  /*2fbd0*/  WARPSYNC.COLLECTIVE R15, `(.L_x_826) ;  /* 0x000000000f087348 */ /* 0x000fea0003c00000 */
[----:B------:R0:W1:Y:S02]  /*2fbe0*/  SHFL.IDX P6, R14, R13, R12, R11 ;  /* 0x0000000c0d0e7389 */ /* 0x00006400000c000b */
[----:B01----:R-:W-:Y:S01]  /*2fbf0*/  ENDCOLLECTIVE ;  /* 0x000000000000791b */ /* 0x003fe20003800000 */
.L_x_826:
[----:B------:R-:W-:Y:S02]  /*2fc00*/  SEL R42, R42, R87, P0 ;  /* 0x000000572a2a7207 */ /* 0x000fe40000000000 */
[----:B------:R-:W-:Y:S02]  /*2fc10*/  SEL R3, R5, R96, P0 ;  /* 0x0000006005037207 */ /* 0x000fe40000000000 */
[----:B------:R-:W-:Y:S02]  /*2fc20*/  SEL R148, R114, R115, P0 ;  /* 0x0000007372947207 */ /* 0x000fe40000000000 */
[----:B------:R-:W-:Y:S02]  /*2fc30*/  SEL R149, R115, R114, P0 ;  /* 0x0000007273957207 */ /* 0x000fe40000000000 */
[----:B------:R-:W-:Y:S02]  /*2fc40*/  SEL R143, R96, R5, P0 ;  /* 0x00000005608f7207 */ /* 0x000fe40000000000 */
[----:B------:R-:W-:-:S02]  /*2fc50*/  SEL R75, R104, R121, P0 ;  /* 0x00000079684b7207 */ /* 0x000fc40000000000 */
[----:B------:R-:W-:Y:S01]  /*2fc60*/  SEL R121, R121, R104, P0 ;  /* 0x0000006879797207 */ /* 0x000fe20000000000 */
[----:B------:R-:W-:Y:S01]  /*2fc70*/  IMAD.MOV.U32 R13, RZ, RZ, R144 ;  /* 0x000000ffff0d7224 */ /* 0x000fe200078e0090 */
[----:B------:R-:W-:Y:S01]  /*2fc80*/  SEL R104, R83, R37, P0 ;  /* 0x0000002553687207 */ /* 0x000fe20000000000 */
[----:B------:R-:W-:Y:S01]  /*2fc90*/  IMAD.MOV.U32 R12, RZ, RZ, R116 ;  /* 0x000000ffff0c7224 */ /* 0x000fe200078e0074 */
[----:B------:R-:W-:Y:S02]  /*2fca0*/  SEL R37, R37, R83, P0 ;  /* 0x0000005325257207 */ /* 0x000fe40000000000 */
[----:B------:R-:W-:Y:S02]  /*2fcb0*/  SEL R68, R89, R137, P0 ;  /* 0x0000008959447207 */ /* 0x000fe40000000000 */
[----:B------:R-:W-:Y:S02]  /*2fcc0*/  SEL R69, R137, R89, P0 ;  /* 0x0000005989457207 */ /* 0x000fe40000000000 */
[----:B------:R-:W-:Y:S01]  /*2fcd0*/  SEL R5, R120, R127, P0 ;  /* 0x0000007f78057207 */ /* 0x000fe20000000000 */
[----:B------:R-:W-:Y:S01]  /*2fce0*/  IMAD.MOV.U32 R110, RZ, RZ, R14 ;  /* 0x000000ffff6e7224 */ /* 0x000fe200078e000e */
[----:B------:R-:W-:-:S07]  /*2fcf0*/  SEL R127, R127, R120, P0 ;  /* 0x000000787f7f7207 */ /* 0x000fce0000000000 */
[----:B------:R-:W-:Y:S05]  /*2fd00*/  WARPSYNC.COLLECTIVE R15, `(.L_x_827) ;  /* 0x000000000f087348 */ /* 0x000fea0003c00000 */
[----:B------:R0:W1:Y:S02]  /*2fd10*/  SHFL.IDX P6, R14, R13, R12, R11 ;  /* 0x0000000c0d0e7389 */ /* 0x00006400000c000b */
[----:B01----:R-:W-:Y:S01]  /*2fd20*/  ENDCOLLECTIVE ;  /* 0x000000000000791b */ /* 0x003fe20003800000 */
.L_x_827:
[----:B------:R-:W-:Y:S02]  /*2fd30*/  SEL R120, R117, R123, P0 ;  /* 0x0000007b75787207 */ /* 0x000fe40000000000 */
[----:B------:R-:W-:Y:S02]  /*2fd40*/  SEL R8, R123, R117, P0 ;  /* 0x000000757b087207 */ /* 0x000fe40000000000 */
[----:B------:R-:W-:Y:S02]  /*2fd50*/  SEL R74, R111, R76, P0 ;  /* 0x0000004c6f4a7207 */ /* 0x000fe40000000000 */
[----:B------:R-:W-:Y:S02]  /*2fd60*/  SEL R50, R76, R111, P0 ;  /* 0x0000006f4c327207 */ /* 0x000fe40000000000 */
[----:B------:R-:W-:Y:S02]  /*2fd70*/  SEL R111, R118, R7, P0 ;  /* 0x00000007766f7207 */ /* 0x000fe40000000000 */
[----:B------:R-:W-:-:S02]  /*2fd80*/  SEL R123, R7, R118, P0 ;  /* 0x00000076077b7207 */ /* 0x000fc40000000000 */
[----:B------:R-:W-:Y:S02]  /*2fd90*/  SEL R26, R28, R48, P0 ;  /* 0x000000301c1a7207 */ /* 0x000fe40000000000 */
[----:B------:R-:W-:Y:S02]  /*2fda0*/  MOV R13, R145 ;  /* 0x00000091000d7202 */ /* 0x000fe40000000f00 */
        /* <DEDUP_REMOVED lines=9> */
.L_x_828:
        /* <DEDUP_REMOVED lines=19> */
.L_x_829:
        /* <DEDUP_REMOVED lines=8> */
[----:B------:R-:W-:Y:S02]  /*2fff0*/  SEL R64, R65, R138, P0 ;  /* 0x0000008a41407207 */ /* 0x000fe40000000000 */
        /* <DEDUP_REMOVED lines=9> */
.L_x_830:
        /* <DEDUP_REMOVED lines=18> */
.L_x_831:
[----:B------:R-:W-:Y:S02]  /*301b0*/  IMAD.MOV.U32 R13, RZ, RZ, R143 ;  /* 0x000000ffff0d7224 */ /* 0x000fe400078e008f */
[----:B------:R-:W-:-:S07]  /*301c0*/  IMAD.MOV.U32 R83, RZ, RZ, R14 ;  /* 0x000000ffff537224 */ /* 0x000fce00078e000e */
[----:B------:R-:W-:Y:S05]  /*301d0*/  WARPSYNC.COLLECTIVE R15, `(.L_x_832) ;  /* 0x000000000f087348 */ /* 0x000fea0003c00000 */
[----:B------:R0:W1:Y:S02]  /*301e0*/  SHFL.IDX P6, R14, R13, R12, R11 ;  /* 0x0000000c0d0e7389 */ /* 0x00006400000c000b */
[----:B01----:R-:W-:Y:S01]  /*301f0*/  ENDCOLLECTIVE ;  /* 0x000000000000791b */ /* 0x003fe20003800000 */
.L_x_832:
[----:B------:R-:W-:Y:S02]  /*30200*/  SEL R112, R114, R83, P0 ;  /* 0x0000005372707207 */ /* 0x000fe40000000000 */
[----:B------:R-:W-:Y:S02]  /*30210*/  SEL R114, R83, R114, P0 ;  /* 0x0000007253727207 */ /* 0x000fe40000000000 */
[----:B------:R-:W-:Y:S01]  /*30220*/  MOV R13, R128 ;  /* 0x00000080000d7202 */ /* 0x000fe20000000f00 */
[----:B------:R-:W-:Y:S02]  /*30230*/  IMAD.MOV.U32 R12, RZ, RZ, R0 ;  /* 0x000000ffff0c7224 */ /* 0x000fe400078e0000 */
[----:B------:R-:W-:-:S07]  /*30240*/  IMAD.MOV.U32 R89, RZ, RZ, R14 ;  /* 0x000000ffff597224 */ /* 0x000fce00078e000e */
[----:B------:R-:W-:Y:S05]  /*30250*/  WARPSYNC.COLLECTIVE R15, `(.L_x_833) ;  /* 0x000000000f087348 */ /* 0x000fea0003c00000 */
[----:B------:R0:W1:Y:S02]  /*30260*/  SHFL.IDX P6, R14, R13, R12, R11 ;  /* 0x0000000c0d0e7389 */ /* 0x00006400000c000b */
[----:B01----:R-:W-:Y:S01]  /*30270*/  ENDCOLLECTIVE ;  /* 0x000000000000791b */ /* 0x003fe20003800000 */
.L_x_833:
[----:B------:R-:W-:Y:S02]  /*30280*/  SEL R113, R115, R89, P0 ;  /* 0x0000005973717207 */ /* 0x000fe40000000000 */
[----:B------:R-:W-:Y:S01]  /*30290*/  SEL R115, R89, R115, P0 ;  /* 0x0000007359737207 */ /* 0x000fe20000000000 */
[----:B------:R-:W-:Y:S02]  /*302a0*/  IMAD.MOV.U32 R13, RZ, RZ, R119 ;  /* 0x000000ffff0d7224 */ /* 0x000fe400078e0077 */
[----:B------:R-:W-:-:S07]  /*302b0*/  IMAD.MOV.U32 R118, RZ, RZ, R14 ;  /* 0x000000ffff767224 */ /* 0x000fce00078e000e */
[----:B------:R-:W-:Y:S05]  /*302c0*/  WARPSYNC.COLLECTIVE R15, `(.L_x_834) ;  /* 0x000000000f087348 */ /* 0x000fea0003c00000 */
[----:B------:R0:W1:Y:S02]  /*302d0*/  SHFL.IDX P6, R14, R13, R12, R11 ;  /* 0x0000000c0d0e7389 */ /* 0x00006400000c000b */
[----:B01----:R-:W-:Y:S01]  /*302e0*/  ENDCOLLECTIVE ;  /* 0x000000000000791b */ /* 0x003fe20003800000 */
.L_x_834:
[----:B------:R-:W-:Y:S01]  /*302f0*/  IMAD.MOV.U32 R13, RZ, RZ, R139 ;  /* 0x000000ffff0d7224 */ /* 0x000fe200078e008b */
[----:B------:R-:W-:Y:S01]  /*30300*/  MOV R12, R116 ;  /* 0x00000074000c7202 */ /* 0x000fe20000000f00 */
[----:B------:R-:W-:-:S07]  /*30310*/  IMAD.MOV.U32 R119, RZ, RZ, R14 ;  /* 0x000000ffff777224 */ /* 0x000fce00078e000e */
[----:B------:R-:W-:Y:S05]  /*30320*/  WARPSYNC.COLLECTIVE R15, `(.L_x_835) ;  /* 0x000000000f087348 */ /* 0x000fea0003c00000 */
[----:B------:R0:W1:Y:S02]  /*30330*/  SHFL.IDX P6, R14, R13, R12, R11 ;  /* 0x0000000c0d0e7389 */ /* 0x00006400000c000b */
[----:B01----:R-:W-:Y:S01]  /*30340*/  ENDCOLLECTIVE ;  /* 0x000000000000791b */ /* 0x003fe20003800000 */
.L_x_835:
[----:B------:R-:W-:Y:S02]  /*30350*/  IMAD.MOV.U32 R13, RZ, RZ, R142 ;  /* 0x000000ffff0d7224 */ /* 0x000fe400078e008e */
[----:B------:R-:W-:-:S07]  /*30360*/  IMAD.MOV.U32 R81, RZ, RZ, R14 ;  /* 0x000000ffff517224 */ /* 0x000fce00078e000e */
[----:B------:R-:W-:Y:S05]  /*30370*/  WARPSYNC.COLLECTIVE R15, `(.L_x_836) ;  /* 0x000000000f087348 */ /* 0x000fea0003c00000 */
[----:B------:R0:W1:Y:S02]  /*30380*/  SHFL.IDX P6, R14, R13, R12, R11 ;  /* 0x0000000c0d0e7389 */ /* 0x00006400000c000b */
[----:B01----:R-:W-:Y:S01]  /*30390*/  ENDCOLLECTIVE ;  /* 0x000000000000791b */ /* 0x003fe20003800000 */
.L_x_836:
[----:B------:R-:W-:Y:S02]  /*303a0*/  IMAD.MOV.U32 R13, RZ, RZ, R75 ;  /* 0x000000ffff0d7224 */ /* 0x000fe400078e004b */
[----:B------:R-:W-:Y:S02]  /*303b0*/  IMAD.MOV.U32 R12, RZ, RZ, R0 ;  /* 0x000000ffff0c7224 */ /* 0x000fe400078e0000 */
[----:B------:R-:W-:-:S07]  /*303c0*/  IMAD.MOV.U32 R85, RZ, RZ, R14 ;  /* 0x000000ffff557224 */ /* 0x000fce00078e000e */
[----:B------:R-:W-:Y:S05]  /*303d0*/  WARPSYNC.COLLECTIVE R15, `(.L_x_837) ;  /* 0x000000000f087348 */ /* 0x000fea0003c00000 */
[----:B------:R0:W1:Y:S02]  /*303e0*/  SHFL.IDX P6, R14, R13, R12, R11 ;  /* 0x0000000c0d0e7389 */ /* 0x00006400000c000b */
[----:B01----:R-:W-:Y:S01]  /*303f0*/  ENDCOLLECTIVE ;  /* 0x000000000000791b */ /* 0x003fe20003800000 */
.L_x_837:
[----:B------:R-:W-:Y:S02]  /*30400*/  SEL R117, R119, R85, P0 ;  /* 0x0000005577757207 */ /* 0x000fe40000000000 */
[----:B------:R-:W-:Y:S01]  /*30410*/  SEL R119, R85, R119, P0 ;  /* 0x0000007755777207 */ /* 0x000fe20000000000 */
[----:B------:R-:W-:Y:S01]  /*30420*/  IMAD.MOV.U32 R13, RZ, RZ, R122 ;  /* 0x000000ffff0d7224 */ /* 0x000fe200078e007a */
[----:B------:R-:W-:-:S07]  /*30430*/  MOV R3, R14 ;  /* 0x0000000e00037202 */ /* 0x000fce0000000f00 */
[----:B------:R-:W-:Y:S05]  /*30440*/  WARPSYNC.COLLECTIVE R15, `(.L_x_838) ;  /* 0x000000000f087348 */ /* 0x000fea0003c00000 */
[----:B------:R0:W1:Y:S02]  /*30450*/  SHFL.IDX P6, R14, R13, R12, R11 ;  /* 0x0000000c0d0e7389 */ /* 0x00006400000c000b */
[----:B01----:R-:W-:Y:S01]  /*30460*/  ENDCOLLECTIVE ;  /* 0x000000000000791b */ /* 0x003fe20003800000 */
.L_x_838:
[----:B------:R-:W-:Y:S02]  /*30470*/  IMAD.MOV.U32 R13, RZ, RZ, R121 ;  /* 0x000000ffff0d7224 */ /* 0x000fe400078e0079 */
[----:B------:R-:W-:Y:S02]  /*30480*/  IMAD.MOV.U32 R12, RZ, RZ, R116 ;  /* 0x000000ffff0c7224 */ /* 0x000fe400078e0074 */
[----:B------:R-:W-:-:S07]  /*30490*/  IMAD.MOV.U32 R122, RZ, RZ, R14 ;  /* 0x000000ffff7a7224 */ /* 0x000fce00078e000e */
[----:B------:R-:W-:Y:S05]  /*304a0*/  WARPSYNC.COLLECTIVE R15, `(.L_x_839) ;  /* 0x000000000f087348 */ /* 0x000fea0003c00000 */
[----:B------:R0:W1:Y:S02]  /*304b0*/  SHFL.IDX P6, R14, R13, R12, R11 ;  /* 0x0000000c0d0e7389 */ /* 0x00006400000c000b */
[----:B01----:R-:W-:Y:S01]  /*304c0*/  ENDCOLLECTIVE ;  /* 0x000000000000791b */ /* 0x003fe20003800000 */
.L_x_839:
[----:B------:R-:W-:Y:S01]  /*304d0*/  MOV R13, R140 ;  /* 0x0000008c000d7202 */ /* 0x000fe20000000f00 */
[----:B------:R-:W-:-:S07]  /*304e0*/  IMAD.MOV.U32 R4, RZ, RZ, R14 ;  /* 0x000000ffff047224 */ /* 0x000fce00078e000e */
[----:B------:R-:W-:Y:S05]  /*304f0*/  WARPSYNC.COLLECTIVE R15, `(.L_x_840) ;  /* 0x000000000f087348 */ /* 0x000fea0003c00000 */
[----:B------:R0:W1:Y:S02]  /*30500*/  SHFL.IDX P6, R14, R13, R12, R11 ;  /* 0x0000000c0d0e7389 */ /* 0x00006400000c000b */
[----:B01----:R-:W-:Y:S01]  /*30510*/  ENDCOLLECTIVE ;  /* 0x000000000000791b */ /* 0x003fe20003800000 */
.L_x_840:
[----:B------:R-:W-:Y:S01]  /*30520*/  IMAD.MOV.U32 R13, RZ, RZ, R120 ;  /* 0x000000ffff0d7224 */ /* 0x000fe200078e0078 */
[----:B------:R-:W-:Y:S01]  /*30530*/  SEL R120, R3, R4, P0 ;  /* 0x0000000403787207 */ /* 0x000fe20000000000 */
[----:B------:R-:W-:Y:S01]  /*30540*/  IMAD.MOV.U32 R12, RZ, RZ, R0 ;  /* 0x000000ffff0c7224 */ /* 0x000fe200078e0000 */
[----:B------:R-:W-:Y:S01]  /*30550*/  SEL R3, R4, R3, P0 ;  /* 0x0000000304037207 */ /* 0x000fe20000000000 */
[----:B------:R-:W-:-:S07]  /*30560*/  IMAD.MOV.U32 R75, RZ, RZ, R14 ;  /* 0x000000ffff4b7224 */ /* 0x000fce00078e000e */
[----:B------:R-:W-:Y:S05]  /*30570*/  WARPSYNC.COLLECTIVE R15, `(.L_x_841) ;  /* 0x000000000f087348 */ /* 0x000fea0003c00000 */
[----:B------:R0:W1:Y:S02]  /*30580*/  SHFL.IDX P6, R14, R13, R12, R11 ;  /* 0x0000000c0d0e7389 */ /* 0x00006400000c000b */
[----:B01----:R-:W-:Y:S01]  /*30590*/  ENDCOLLECTIVE ;  /* 0x000000000000791b */ /* 0x003fe20003800000 */
.L_x_841:
[----:B------:R-:W-:Y:S02]  /*305a0*/  SEL R121, R122, R75, P0 ;  /* 0x0000004b7a797207 */ /* 0x000fe40000000000 */
[----:B------:R-:W-:Y:S01]  /*305b0*/  SEL R122, R75, R122, P0 ;  /* 0x0000007a4b7a7207 */ /* 0x000fe20000000000 */
[----:B------:R-:W-:Y:S02]  /*305c0*/  IMAD.MOV.U32 R13, RZ, RZ, R5 ;  /* 0x000000ffff0d7224 */ /* 0x000fe400078e0005 */
[----:B------:R-:W-:-:S07]  /*305d0*/  IMAD.MOV.U32 R7, RZ, RZ, R14 ;  /* 0x000000ffff077224 */ /* 0x000fce00078e000e */
[----:B------:R-:W-:Y:S05]  /*305e0*/  WARPSYNC.COLLECTIVE R15, `(.L_x_842) ;  /* 0x000000000f087348 */ /* 0x000fea0003c00000 */
[----:B------:R0:W1:Y:S02]  /*305f0*/  SHFL.IDX P6, R14, R13, R12, R11 ;  /* 0x0000000c0d0e7389 */ /* 0x00006400000c000b */
[----:B01----:R-:W-:Y:S01]  /*30600*/  ENDCOLLECTIVE ;  /* 0x000000000000791b */ /* 0x003fe20003800000 */
.L_x_842:
[----:B------:R-:W-:Y:S02]  /*30610*/  IMAD.MOV.U32 R13, RZ, RZ, R8 ;  /* 0x000000ffff0d7224 */ /* 0x000fe400078e0008 */
[----:B------:R-:W-:Y:S01]  /*30620*/  IMAD.MOV.U32 R12, RZ, RZ, R116 ;  /* 0x000000ffff0c7224 */ /* 0x000fe200078e0074 */
[----:B------:R-:W-:-:S07]  /*30630*/  MOV R5, R14 ;  /* 0x0000000e00057202 */ /* 0x000fce0000000f00 */
[----:B------:R-:W-:Y:S05]  /*30640*/  WARPSYNC.COLLECTIVE R15, `(.L_x_843) ;  /* 0x000000000f087348 */ /* 0x000fea0003c00000 */
[----:B------:R0:W1:Y:S02]  /*30650*/  SHFL.IDX P6, R14, R13, R12, R11 ;  /* 0x0000000c0d0e7389 */ /* 0x00006400000c000b */
[----:B01----:R-:W-:Y:S01]  /*30660*/  ENDCOLLECTIVE ;  /* 0x000000000000791b */ /* 0x003fe20003800000 */
.L_x_843:
[----:B------:R-:W-:Y:S02]  /*30670*/  IMAD.MOV.U32 R13, RZ, RZ, R127 ;  /* 0x000000ffff0d7224 */ /* 0x000fe400078e007f */
[----:B------:R-:W-:-:S07]  /*30680*/  IMAD.MOV.U32 R8, RZ, RZ, R14 ;  /* 0x000000ffff087224 */ /* 0x000fce00078e000e */
[----:B------:R-:W-:Y:S05]  /*30690*/  WARPSYNC.COLLECTIVE R15, `(.L_x_844) ;  /* 0x000000000f087348 */ /* 0x000fea0003c00000 */
[----:B------:R0:W1:Y:S02]  /*306a0*/  SHFL.IDX P6, R14, R13, R12, R11 ;  /* 0x0000000c0d0e7389 */ /* 0x00006400000c000b */
[----:B01----:R-:W-:Y:S01]  /*306b0*/  ENDCOLLECTIVE ;  /* 0x000000000000791b */ /* 0x003fe20003800000 */
.L_x_844:
[----:B------:R-:W-:Y:S01]  /*306c0*/  MOV R13, R93 ;  /* 0x0000005d000d7202 */ /* 0x000fe20000000f00 */
[----:B------:R-:W-:Y:S02]  /*306d0*/  IMAD.MOV.U32 R12, RZ, RZ, R0 ;  /* 0x000000ffff0c7224 */ /* 0x000fe400078e0000 */
[----:B------:R-:W-:-:S07]  /*306e0*/  IMAD.MOV.U32 R6, RZ, RZ, R14 ;  /* 0x000000ffff067224 */ /* 0x000fce00078e000e */
[----:B------:R-:W-:Y:S05]  /*306f0*/  WARPSYNC.COLLECTIVE R15, `(.L_x_845) ;  /* 0x000000000f087348 */ /* 0x000fea0003c00000 */
[----:B------:R0:W1:Y:S02]  /*30700*/  SHFL.IDX P6, R14, R13, R12, R11 ;  /* 0x0000000c0d0e7389 */ /* 0x00006400000c000b */
[----:B01----:R-:W-:Y:S01]  /*30710*/  ENDCOLLECTIVE ;  /* 0x000000000000791b */ /* 0x003fe20003800000 */
.L_x_845:
[----:B------:R-:W-:Y:S02]  /*30720*/  SEL R4, R5, R6, P0 ;  /* 0x0000000605047207 */ /* 0x000fe40000000000 */
[----:B------:R-:W-:Y:S02]  /*30730*/  SEL R5, R6, R5, P0 ;  /* 0x0000000506057207 */ /* 0x000fe40000000000 */
[----:B------:R-:W-:Y:S02]  /*30740*/  SEL R6, R7, R8, P0 ;  /* 0x0000000807067207 */ /* 0x000fe40000000000 */
[----:B------:R-:W-:Y:S01]  /*30750*/  SEL R7, R8, R7, P0 ;  /* 0x0000000708077207 */ /* 0x000fe20000000000 */
[----:B------:R-:W-:Y:S02]  /*30760*/  IMAD.MOV.U32 R13, RZ, RZ, R9 ;  /* 0x000000ffff0d7224 */ /* 0x000fe400078e0009 */
[----:B------:R-:W-:-:S07]  /*30770*/  IMAD.MOV.U32 R20, RZ, RZ, R14 ;  /* 0x000000ffff147224 */ /* 0x000fce00078e000e */
[----:B------:R-:W-:Y:S05]  /*30780*/  WARPSYNC.COLLECTIVE R15, `(.L_x_846) ;  /* 0x000000000f087348 */ /* 0x000fea0003c00000 */
[----:B------:R0:W1:Y:S02]  /*30790*/  SHFL.IDX P6, R14, R13, R12, R11 ;  /* 0x0000000c0d0e7389 */ /* 0x00006400000c000b */
[----:B01----:R-:W-:Y:S01]  /*307a0*/  ENDCOLLECTIVE ;  /* 0x000000000000791b */ /* 0x003fe20003800000 */
.L_x_846:
[----:B------:R-:W-:Y:S01]  /*307b0*/  IMAD.MOV.U32 R13, RZ, RZ, R21 ;  /* 0x000000ffff0d7224 */ /* 0x000fe200078e0015 */
[----:B------:R-:W-:Y:S01]  /*307c0*/  MOV R12, R116 ;  /* 0x00000074000c7202 */ /* 0x000fe20000000f00 */
[----:B------:R-:W-:-:S07]  /*307d0*/  IMAD.MOV.U32 R9, RZ, RZ, R14 ;  /* 0x000000ffff097224 */ /* 0x000fce00078e000e */
[----:B------:R-:W-:Y:S05]  /*307e0*/  WARPSYNC.COLLECTIVE R15, `(.L_x_847) ;  /* 0x000000000f087348 */ /* 0x000fea0003c00000 */
[----:B------:R0:W1:Y:S02]  /*307f0*/  SHFL.IDX P6, R14, R13, R12, R11 ;  /* 0x0000000c0d0e7389 */ /* 0x00006400000c000b */
[----:B01----:R-:W-:Y:S01]  /*30800*/  ENDCOLLECTIVE ;  /* 0x000000000000791b */ /* 0x003fe20003800000 */
.L_x_847:
[----:B------:R-:W-:Y:S02]  /*30810*/  IMAD.MOV.U32 R13, RZ, RZ, R10 ;  /* 0x000000ffff0d7224 */ /* 0x000fe400078e000a */
[----:B------:R-:W-:-:S07]  /*30820*/  IMAD.MOV.U32 R21, RZ, RZ, R14 ;  /* 0x000000ffff157224 */ /* 0x000fce00078e000e */
[----:B------:R-:W-:Y:S05]  /*30830*/  WARPSYNC.COLLECTIVE R15, `(.L_x_848) ;  /* 0x000000000f087348 */ /* 0x000fea0003c00000 */
[----:B------:R0:W1:Y:S02]  /*30840*/  SHFL.IDX P6, R14, R13, R12, R11 ;  /* 0x0000000c0d0e7389 */ /* 0x00006400000c000b */
[----:B01----:R-:W-:Y:S01]  /*30850*/  ENDCOLLECTIVE ;  /* 0x000000000000791b */ /* 0x003fe20003800000 */
.L_x_848:
[----:B------:R-:W-:Y:S02]  /*30860*/  IMAD.MOV.U32 R13, RZ, RZ, R26 ;  /* 0x000000ffff0d7224 */ /* 0x000fe400078e001a */
[----:B------:R-:W-:Y:S02]  /*30870*/  IMAD.MOV.U32 R12, RZ, RZ, R0 ;  /* 0x000000ffff0c7224 */ /* 0x000fe400078e0000 */
[----:B------:R-:W-:-:S07]  /*30880*/  IMAD.MOV.U32 R10, RZ, RZ, R14 ;  /* 0x000000ffff0a7224 */ /* 0x000fce00078e000e */
[----:B------:R-:W-:Y:S05]  /*30890*/  WARPSYNC.COLLECTIVE R15, `(.L_x_849) ;  /* 0x000000000f087348 */ /* 0x000fea0003c00000 */
[----:B------:R0:W1:Y:S02]  /*308a0*/  SHFL.IDX P6, R14, R13, R12, R11 ;  /* 0x0000000c0d0e7389 */ /* 0x00006400000c000b */
[----:B01----:R-:W-:Y:S01]  /*308b0*/  ENDCOLLECTIVE ;  /* 0x000000000000791b */ /* 0x003fe20003800000 */
.L_x_849:
[----:B------:R-:W-:Y:S02]  /*308c0*/  SEL R8, R9, R10, P0 ;  /* 0x0000000a09087207 */ /* 0x000fe40000000000 */
[----:B------:R-:W-:Y:S02]  /*308d0*/  SEL R9, R10, R9, P0 ;  /* 0x000000090a097207 */ /* 0x000fe40000000000 */
[----:B------:R-:W-:Y:S02]  /*308e0*/  SEL R10, R20, R21, P0 ;  /* 0x00000015140a7207 */ /* 0x000fe40000000000 */
[----:B------:R-:W-:Y:S01]  /*308f0*/  SEL R20, R21, R20, P0 ;  /* 0x0000001415147207 */ /* 0x000fe20000000000 */
[----:B------:R-:W-:Y:S01]  /*30900*/  IMAD.MOV.U32 R13, RZ, RZ, R24 ;  /* 0x000000ffff0d7224 */ /* 0x000fe200078e0018 */
[----:B------:R-:W-:-:S07]  /*30910*/  MOV R26, R14 ;  /* 0x0000000e001a7202 */ /* 0x000fce0000000f00 */
[----:B------:R-:W-:Y:S05]  /*30920*/  WARPSYNC.COLLECTIVE R15, `(.L_x_850) ;  /* 0x000000000f087348 */ /* 0x000fea0003c00000 */
[----:B------:R0:W1:Y:S02]  /*30930*/  SHFL.IDX P6, R14, R13, R12, R11 ;  /* 0x0000000c0d0e7389 */ /* 0x00006400000c000b */
[----:B01----:R-:W-:Y:S01]  /*30940*/  ENDCOLLECTIVE ;  /* 0x000000000000791b */ /* 0x003fe20003800000 */
.L_x_850:
[----:B------:R-:W-:Y:S02]  /*30950*/  IMAD.MOV.U32 R13, RZ, RZ, R27 ;  /* 0x000000ffff0d7224 */ /* 0x000fe400078e001b */
[----:B------:R-:W-:Y:S02]  /*30960*/  IMAD.MOV.U32 R12, RZ, RZ, R116 ;  /* 0x000000ffff0c7224 */ /* 0x000fe400078e0074 */
[----:B------:R-:W-:-:S07]  /*30970*/  IMAD.MOV.U32 R24, RZ, RZ, R14 ;  /* 0x000000ffff187224 */ /* 0x000fce00078e000e */
[----:B------:R-:W-:Y:S05]  /*30980*/  WARPSYNC.COLLECTIVE R15, `(.L_x_851) ;  /* 0x000000000f087348 */ /* 0x000fea0003c00000 */
[----:B------:R0:W1:Y:S02]  /*30990*/  SHFL.IDX P6, R14, R13, R12, R11 ;  /* 0x0000000c0d0e7389 */ /* 0x00006400000c000b */
[----:B01----:R-:W-:Y:S01]  /*309a0*/  ENDCOLLECTIVE ;  /* 0x000000000000791b */ /* 0x003fe20003800000 */
.L_x_851:
[----:B------:R-:W-:Y:S01]  /*309b0*/  MOV R13, R25 ;  /* 0x00000019000d7202 */ /* 0x000fe20000000f00 */
[----:B------:R-:W-:-:S07]  /*309c0*/  IMAD.MOV.U32 R27, RZ, RZ, R14 ;  /* 0x000000ffff1b7224 */ /* 0x000fce00078e000e */
[----:B------:R-:W-:Y:S05]  /*309d0*/  WARPSYNC.COLLECTIVE R15, `(.L_x_852) ;  /* 0x000000000f087348 */ /* 0x000fea0003c00000 */
[----:B------:R0:W1:Y:S02]  /*309e0*/  SHFL.IDX P6, R14, R13, R12, R11 ;  /* 0x0000000c0d0e7389 */ /* 0x00006400000c000b */
[----:B01----:R-:W-:Y:S01]  /*309f0*/  ENDCOLLECTIVE ;  /* 0x000000000000791b */ /* 0x003fe20003800000 */
.L_x_852:
[----:B------:R-:W-:Y:S02]  /*30a00*/  IMAD.MOV.U32 R13, RZ, RZ, R30 ;  /* 0x000000ffff0d7224 */ /* 0x000fe400078e001e */
[----:B------:R-:W-:Y:S02]  /*30a10*/  IMAD.MOV.U32 R12, RZ, RZ, R0 ;  /* 0x000000ffff0c7224 */ /* 0x000fe400078e0000 */
[----:B------:R-:W-:-:S07]  /*30a20*/  IMAD.MOV.U32 R25, RZ, RZ, R14 ;  /* 0x000000ffff197224 */ /* 0x000fce00078e000e */
[----:B------:R-:W-:Y:S05]  /*30a30*/  WARPSYNC.COLLECTIVE R15, `(.L_x_853) ;  /* 0x000000000f087348 */ /* 0x000fea0003c00000 */
[----:B------:R0:W1:Y:S02]  /*30a40*/  SHFL.IDX P6, R14, R13, R12, R11 ;  /* 0x0000000c0d0e7389 */ /* 0x00006400000c000b */
[----:B01----:R-:W-:Y:S01]  /*30a50*/  ENDCOLLECTIVE ;  /* 0x000000000000791b */ /* 0x003fe20003800000 */
.L_x_853:
        /* <DEDUP_REMOVED lines=9> */
.L_x_854:
[----:B------:R-:W-:Y:S02]  /*30af0*/  IMAD.MOV.U32 R13, RZ, RZ, R31 ;  /* 0x000000ffff0d7224 */ /* 0x000fe400078e001f */
[----:B------:R-:W-:Y:S01]  /*30b00*/  IMAD.MOV.U32 R12, RZ, RZ, R116 ;  /* 0x000000ffff0c7224 */ /* 0x000fe200078e0074 */
[----:B------:R-:W-:-:S07]  /*30b10*/  MOV R28, R14 ;  /* 0x0000000e001c7202 */ /* 0x000fce0000000f00 */
[----:B------:R-:W-:Y:S05]  /*30b20*/  WARPSYNC.COLLECTIVE R15, `(.L_x_855) ;  /* 0x000000000f087348 */ /* 0x000fea0003c00000 */
[----:B------:R0:W1:Y:S02]  /*30b30*/  SHFL.IDX P6, R14, R13, R12, R11 ;  /* 0x0000000c0d0e7389 */ /* 0x00006400000c000b */
[----:B01----:R-:W-:Y:S01]  /*30b40*/  ENDCOLLECTIVE ;  /* 0x000000000000791b */ /* 0x003fe20003800000 */
.L_x_855:
[----:B------:R-:W-:Y:S02]  /*30b50*/  IMAD.MOV.U32 R13, RZ, RZ, R29 ;  /* 0x000000ffff0d7224 */ /* 0x000fe400078e001d */
[----:B------:R-:W-:-:S07]  /*30b60*/  IMAD.MOV.U32 R31, RZ, RZ, R14 ;  /* 0x000000ffff1f7224 */ /* 0x000fce00078e000e */
[----:B------:R-:W-:Y:S05]  /*30b70*/  WARPSYNC.COLLECTIVE R15, `(.L_x_856) ;  /* 0x000000000f087348 */ /* 0x000fea0003c00000 */
[----:B------:R0:W1:Y:S02]  /*30b80*/  SHFL.IDX P6, R14, R13, R12, R11 ;  /* 0x0000000c0d0e7389 */ /* 0x00006400000c000b */
[----:B01----:R-:W-:Y:S01]  /*30b90*/  ENDCOLLECTIVE ;  /* 0x000000000000791b */ /* 0x003fe20003800000 */
.L_x_856:
[----:B------:R-:W-:Y:S01]  /*30ba0*/  MOV R13, R34 ;  /* 0x00000022000d7202 */ /* 0x000fe20000000f00 */
[----:B------:R-:W-:Y:S02]  /*30bb0*/  IMAD.MOV.U32 R12, RZ, RZ, R0 ;  /* 0x000000ffff0c7224 */ /* 0x000fe400078e0000 */
[----:B------:R-:W-:-:S07]  /*30bc0*/  IMAD.MOV.U32 R29, RZ, RZ, R14 ;  /* 0x000000ffff1d7224 */ /* 0x000fce00078e000e */
[----:B------:R-:W-:Y:S05]  /*30bd0*/  WARPSYNC.COLLECTIVE R15, `(.L_x_857) ;  /* 0x000000000f087348 */ /* 0x000fea0003c00000 */
[----:B------:R0:W1:Y:S02]  /*30be0*/  SHFL.IDX P6, R14, R13, R12, R11 ;  /* 0x0000000c0d0e7389 */ /* 0x00006400000c000b */
[----:B01----:R-:W-:Y:S01]  /*30bf0*/  ENDCOLLECTIVE ;  /* 0x000000000000791b */ /* 0x003fe20003800000 */
.L_x_857:
        /* <DEDUP_REMOVED lines=9> */
.L_x_858:
[----:B------:R-:W-:Y:S01]  /*30c90*/  IMAD.MOV.U32 R13, RZ, RZ, R35 ;  /* 0x000000ffff0d7224 */ /* 0x000fe200078e0023 */
[----:B------:R-:W-:Y:S01]  /*30ca0*/  MOV R12, R116 ;  /* 0x00000074000c7202 */ /* 0x000fe20000000f00 */
[----:B------:R-:W-:-:S07]  /*30cb0*/  IMAD.MOV.U32 R32, RZ, RZ, R14 ;  /* 0x000000ffff207224 */ /* 0x000fce00078e000e */
[----:B------:R-:W-:Y:S05]  /*30cc0*/  WARPSYNC.COLLECTIVE R15, `(.L_x_859) ;  /* 0x000000000f087348 */ /* 0x000fea0003c00000 */
[----:B------:R0:W1:Y:S02]  /*30cd0*/  SHFL.IDX P6, R14, R13, R12, R11 ;  /* 0x0000000c0d0e7389 */ /* 0x00006400000c000b */
[----:B01----:R-:W-:Y:S01]  /*30ce0*/  ENDCOLLECTIVE ;  /* 0x000000000000791b */ /* 0x003fe20003800000 */
.L_x_859:
[----:B------:R-:W-:Y:S02]  /*30cf0*/  IMAD.MOV.U32 R13, RZ, RZ, R33 ;  /* 0x000000ffff0d7224 */ /* 0x000fe400078e0021 */
[----:B------:R-:W-:-:S07]  /*30d00*/  IMAD.MOV.U32 R35, RZ, RZ, R14 ;  /* 0x000000ffff237224 */ /* 0x000fce00078e000e */
[----:B------:R-:W-:Y:S05]  /*30d10*/  WARPSYNC.COLLECTIVE R15, `(.L_x_860) ;  /* 0x000000000f087348 */ /* 0x000fea0003c00000 */
[----:B------:R0:W1:Y:S02]  /*30d20*/  SHFL.IDX P6, R14, R13, R12, R11 ;  /* 0x0000000c0d0e7389 */ /* 0x00006400000c000b */
[----:B01----:R-:W-:Y:S01]  /*30d30*/  ENDCOLLECTIVE ;  /* 0x000000000000791b */ /* 0x003fe20003800000 */
.L_x_860:
[----:B------:R-:W-:Y:S02]  /*30d40*/  IMAD.MOV.U32 R13, RZ, RZ, R54 ;  /* 0x000000ffff0d7224 */ /* 0x000fe400078e0036 */
[----:B------:R-:W-:Y:S02]  /*30d50*/  IMAD.MOV.U32 R12, RZ, RZ, R0 ;  /* 0x000000ffff0c7224 */ /* 0x000fe400078e0000 */
[----:B------:R-:W-:-:S07]  /*30d60*/  IMAD.MOV.U32 R33, RZ, RZ, R14 ;  /* 0x000000ffff217224 */ /* 0x000fce00078e000e */
[----:B------:R-:W-:Y:S05]  /*30d70*/  WARPSYNC.COLLECTIVE R15, `(.L_x_861) ;  /* 0x000000000f087348 */ /* 0x000fea0003c00000 */
[----:B------:R0:W1:Y:S02]  /*30d80*/  SHFL.IDX P6, R14, R13, R12, R11 ;  /* 0x0000000c0d0e7389 */ /* 0x00006400000c000b */
[----:B01----:R-:W-:Y:S01]  /*30d90*/  ENDCOLLECTIVE ;  /* 0x000000000000791b */ /* 0x003fe20003800000 */
.L_x_861:
        /* <DEDUP_REMOVED lines=9> */
.L_x_862:
[----:B------:R-:W-:Y:S02]  /*30e30*/  IMAD.MOV.U32 R13, RZ, RZ, R55 ;  /* 0x000000ffff0d7224 */ /* 0x000fe400078e0037 */
[----:B------:R-:W-:Y:S02]  /*30e40*/  IMAD.MOV.U32 R12, RZ, RZ, R116 ;  /* 0x000000ffff0c7224 */ /* 0x000fe400078e0074 */
[----:B------:R-:W-:-:S07]  /*30e50*/  IMAD.MOV.U32 R52, RZ, RZ, R14 ;  /* 0x000000ffff347224 */ /* 0x000fce00078e000e */
[----:B------:R-:W-:Y:S05]  /*30e60*/  WARPSYNC.COLLECTIVE R15, `(.L_x_863) ;  /* 0x000000000f087348 */ /* 0x000fea0003c00000 */
[----:B------:R0:W1:Y:S02]  /*30e70*/  SHFL.IDX P6, R14, R13, R12, R11 ;  /* 0x0000000c0d0e7389 */ /* 0x00006400000c000b */
[----:B01----:R-:W-:Y:S01]  /*30e80*/  ENDCOLLECTIVE ;  /* 0x000000000000791b */ /* 0x003fe20003800000 */
.L_x_863:
[----:B------:R-:W-:Y:S01]  /*30e90*/  MOV R13, R53 ;  /* 0x00000035000d7202 */ /* 0x000fe20000000f00 */
[----:B------:R-:W-:-:S07]  /*30ea0*/  IMAD.MOV.U32 R55, RZ, RZ, R14 ;  /* 0x000000ffff377224 */ /* 0x000fce00078e000e */
[----:B------:R-:W-:Y:S05]  /*30eb0*/  WARPSYNC.COLLECTIVE R15, `(.L_x_864) ;  /* 0x000000000f087348 */ /* 0x000fea0003c00000 */
[----:B------:R0:W1:Y:S02]  /*30ec0*/  SHFL.IDX P6, R14, R13, R12, R11 ;  /* 0x0000000c0d0e7389 */ /* 0x00006400000c000b */
[----:B01----:R-:W-:Y:S01]  /*30ed0*/  ENDCOLLECTIVE ;  /* 0x000000000000791b */ /* 0x003fe20003800000 */
.L_x_864:
[----:B------:R-:W-:Y:S02]  /*30ee0*/  IMAD.MOV.U32 R13, RZ, RZ, R58 ;  /* 0x000000ffff0d7224 */ /* 0x000fe400078e003a */
[----:B------:R-:W-:Y:S02]  /*30ef0*/  IMAD.MOV.U32 R12, RZ, RZ, R0 ;  /* 0x000000ffff0c7224 */ /* 0x000fe400078e0000 */
[----:B------:R-:W-:-:S07]  /*30f00*/  IMAD.MOV.U32 R53, RZ, RZ, R14 ;  /* 0x000000ffff357224 */ /* 0x000fce00078e000e */
[----:B------:R-:W-:Y:S05]  /*30f10*/  WARPSYNC.COLLECTIVE R15, `(.L_x_865) ;  /* 0x000000000f087348 */ /* 0x000fea0003c00000 */
[----:B------:R0:W1:Y:S02]  /*30f20*/  SHFL.IDX P6, R14, R13, R12, R11 ;  /* 0x0000000c0d0e7389 */ /* 0x00006400000c000b */
[----:B01----:R-:W-:Y:S01]  /*30f30*/  ENDCOLLECTIVE ;  /* 0x000000000000791b */ /* 0x003fe20003800000 */
.L_x_865:
        /* <DEDUP_REMOVED lines=9> */
.L_x_866:
[----:B------:R-:W-:Y:S02]  /*30fd0*/  IMAD.MOV.U32 R13, RZ, RZ, R59 ;  /* 0x000000ffff0d7224 */ /* 0x000fe400078e003b */
[----:B------:R-:W-:Y:S01]  /*30fe0*/  IMAD.MOV.U32 R12, RZ, RZ, R116 ;  /* 0x000000ffff0c7224 */ /* 0x000fe200078e0074 */
[----:B------:R-:W-:-:S07]  /*30ff0*/  MOV R56, R14 ;  /* 0x0000000e00387202 */ /* 0x000fce0000000f00 */
[----:B------:R-:W-:Y:S05]  /*31000*/  WARPSYNC.COLLECTIVE R15, `(.L_x_867) ;  /* 0x000000000f087348 */ /* 0x000fea0003c00000 */
[----:B------:R0:W1:Y:S02]  /*31010*/  SHFL.IDX P6, R14, R13, R12, R11 ;  /* 0x0000000c0d0e7389 */ /* 0x00006400000c000b */
[----:B01----:R-:W-:Y:S01]  /*31020*/  ENDCOLLECTIVE ;  /* 0x000000000000791b */ /* 0x003fe20003800000 */
.L_x_867:
[----:B------:R-:W-:Y:S02]  /*31030*/  IMAD.MOV.U32 R13, RZ, RZ, R57 ;  /* 0x000000ffff0d7224 */ /* 0x000fe400078e0039 */
[----:B------:R-:W-:-:S07]  /*31040*/  IMAD.MOV.U32 R59, RZ, RZ, R14 ;  /* 0x000000ffff3b7224 */ /* 0x000fce00078e000e */
[----:B------:R-:W-:Y:S05]  /*31050*/  WARPSYNC.COLLECTIVE R15, `(.L_x_868) ;  /* 0x000000000f087348 */ /* 0x000fea0003c00000 */
[----:B------:R0:W1:Y:S02]  /*31060*/  SHFL.IDX P6, R14, R13, R12, R11 ;  /* 0x0000000c0d0e7389 */ /* 0x00006400000c000b */
[----:B01----:R-:W-:Y:S01]  /*31070*/  ENDCOLLECTIVE ;  /* 0x000000000000791b */ /* 0x003fe20003800000 */
.L_x_868:
[----:B------:R-:W-:Y:S01]  /*31080*/  MOV R13, R62 ;  /* 0x0000003e000d7202 */ /* 0x000fe20000000f00 */
[----:B------:R-:W-:Y:S02]  /*31090*/  IMAD.MOV.U32 R12, RZ, RZ, R0 ;  /* 0x000000ffff0c7224 */ /* 0x000fe400078e0000 */
[----:B------:R-:W-:-:S07]  /*310a0*/  IMAD.MOV.U32 R57, RZ, RZ, R14 ;  /* 0x000000ffff397224 */ /* 0x000fce00078e000e */
[----:B------:R-:W-:Y:S05]  /*310b0*/  WARPSYNC.COLLECTIVE R15, `(.L_x_869) ;  /* 0x000000000f087348 */ /* 0x000fea0003c00000 */
[----:B------:R0:W1:Y:S02]  /*310c0*/  SHFL.IDX P6, R14, R13, R12, R11 ;  /* 0x0000000c0d0e7389 */ /* 0x00006400000c000b */
[----:B01----:R-:W-:Y:S01]  /*310d0*/  ENDCOLLECTIVE ;  /* 0x000000000000791b */ /* 0x003fe20003800000 */
.L_x_869:
        /* <DEDUP_REMOVED lines=9> */
.L_x_870:
[----:B------:R-:W-:Y:S01]  /*31170*/  IMAD.MOV.U32 R13, RZ, RZ, R63 ;  /* 0x000000ffff0d7224 */ /* 0x000fe200078e003f */
[----:B------:R-:W-:Y:S01]  /*31180*/  MOV R12, R116 ;  /* 0x00000074000c7202 */ /* 0x000fe20000000f00 */
[----:B------:R-:W-:-:S07]  /*31190*/  IMAD.MOV.U32 R60, RZ, RZ, R14 ;  /* 0x000000ffff3c7224 */ /* 0x000fce00078e000e */
[----:B------:R-:W-:Y:S05]  /*311a0*/  WARPSYNC.COLLECTIVE R15, `(.L_x_871) ;  /* 0x000000000f087348 */ /* 0x000fea0003c00000 */
[----:B------:R0:W1:Y:S02]  /*311b0*/  SHFL.IDX P6, R14, R13, R12, R11 ;  /* 0x0000000c0d0e7389 */ /* 0x00006400000c000b */
[----:B01----:R-:W-:Y:S01]  /*311c0*/  ENDCOLLECTIVE ;  /* 0x000000000000791b */ /* 0x003fe20003800000 */
.L_x_871:
[----:B------:R-:W-:Y:S02]  /*311d0*/  IMAD.MOV.U32 R13, RZ, RZ, R61 ;  /* 0x000000ffff0d7224 */ /* 0x000fe400078e003d */
[----:B------:R-:W-:-:S07]  /*311e0*/  IMAD.MOV.U32 R63, RZ, RZ, R14 ;  /* 0x000000ffff3f7224 */ /* 0x000fce00078e000e */
[----:B------:R-:W-:Y:S05]  /*311f0*/  WARPSYNC.COLLECTIVE R15, `(.L_x_872) ;  /* 0x000000000f087348 */ /* 0x000fea0003c00000 */
[----:B------:R0:W1:Y:S02]  /*31200*/  SHFL.IDX P6, R14, R13, R12, R11 ;  /* 0x0000000c0d0e7389 */ /* 0x00006400000c000b */
[----:B01----:R-:W-:Y:S01]  /*31210*/  ENDCOLLECTIVE ;  /* 0x000000000000791b */ /* 0x003fe20003800000 */
.L_x_872:
[----:B------:R-:W-:Y:S02]  /*31220*/  IMAD.MOV.U32 R13, RZ, RZ, R66 ;  /* 0x000000ffff0d7224 */ /* 0x000fe400078e0042 */
[----:B------:R-:W-:Y:S02]  /*31230*/  IMAD.MOV.U32 R12, RZ, RZ, R0 ;  /* 0x000000ffff0c7224 */ /* 0x000fe400078e0000 */
[----:B------:R-:W-:-:S07]  /*31240*/  IMAD.MOV.U32 R61, RZ, RZ, R14 ;  /* 0x000000ffff3d7224 */ /* 0x000fce00078e000e */
[----:B------:R-:W-:Y:S05]  /*31250*/  WARPSYNC.COLLECTIVE R15, `(.L_x_873) ;  /* 0x000000000f087348 */ /* 0x000fea0003c00000 */
[----:B------:R0:W1:Y:S02]  /*31260*/  SHFL.IDX P6, R14, R13, R12, R11 ;  /* 0x0000000c0d0e7389 */ /* 0x00006400000c000b */
[----:B01----:R-:W-:Y:S01]  /*31270*/  ENDCOLLECTIVE ;  /* 0x000000000000791b */ /* 0x003fe20003800000 */
.L_x_873:
        /* <DEDUP_REMOVED lines=9> */
.L_x_874:
[----:B------:R-:W-:Y:S02]  /*31310*/  IMAD.MOV.U32 R13, RZ, RZ, R67 ;  /* 0x000000ffff0d7224 */ /* 0x000fe400078e0043 */
[----:B------:R-:W-:Y:S02]  /*31320*/  IMAD.MOV.U32 R12, RZ, RZ, R116 ;  /* 0x000000ffff0c7224 */ /* 0x000fe400078e0074 */
[----:B------:R-:W-:-:S07]  /*31330*/  IMAD.MOV.U32 R64, RZ, RZ, R14 ;  /* 0x000000ffff407224 */ /* 0x000fce00078e000e */
[----:B------:R-:W-:Y:S05]  /*31340*/  WARPSYNC.COLLECTIVE R15, `(.L_x_875) ;  /* 0x000000000f087348 */ /* 0x000fea0003c00000 */
[----:B------:R0:W1:Y:S02]  /*31350*/  SHFL.IDX P6, R14, R13, R12, R11 ;  /* 0x0000000c0d0e7389 */ /* 0x00006400000c000b */
[----:B01----:R-:W-:Y:S01]  /*31360*/  ENDCOLLECTIVE ;  /* 0x000000000000791b */ /* 0x003fe20003800000 */
.L_x_875:
[----:B------:R-:W-:Y:S01]  /*31370*/  MOV R13, R65 ;  /* 0x00000041000d7202 */ /* 0x000fe20000000f00 */
[----:B------:R-:W-:-:S07]  /*31380*/  IMAD.MOV.U32 R67, RZ, RZ, R14 ;  /* 0x000000ffff437224 */ /* 0x000fce00078e000e */
[----:B------:R-:W-:Y:S05]  /*31390*/  WARPSYNC.COLLECTIVE R15, `(.L_x_876) ;  /* 0x000000000f087348 */ /* 0x000fea0003c00000 */
[----:B------:R0:W1:Y:S02]  /*313a0*/  SHFL.IDX P6, R14, R13, R12, R11 ;  /* 0x0000000c0d0e7389 */ /* 0x00006400000c000b */
[----:B01----:R-:W-:Y:S01]  /*313b0*/  ENDCOLLECTIVE ;  /* 0x000000000000791b */ /* 0x003fe20003800000 */
.L_x_876:
[----:B------:R-:W-:Y:S02]  /*313c0*/  IMAD.MOV.U32 R13, RZ, RZ, R70 ;  /* 0x000000ffff0d7224 */ /* 0x000fe400078e0046 */
[----:B------:R-:W-:Y:S02]  /*313d0*/  IMAD.MOV.U32 R12, RZ, RZ, R0 ;  /* 0x000000ffff0c7224 */ /* 0x000fe400078e0000 */
[----:B------:R-:W-:-:S07]  /*313e0*/  IMAD.MOV.U32 R65, RZ, RZ, R14 ;  /* 0x000000ffff417224 */ /* 0x000fce00078e000e */
[----:B------:R-:W-:Y:S05]  /*313f0*/  WARPSYNC.COLLECTIVE R15, `(.L_x_877) ;  /* 0x000000000f087348 */ /* 0x000fea0003c00000 */
[----:B------:R0:W1:Y:S02]  /*31400*/  SHFL.IDX P6, R14, R13, R12, R11 ;  /* 0x0000000c0d0e7389 */ /* 0x00006400000c000b */
[----:B01----:R-:W-:Y:S01]  /*31410*/  ENDCOLLECTIVE ;  /* 0x000000000000791b */ /* 0x003fe20003800000 */
.L_x_877:
        /* <DEDUP_REMOVED lines=9> */
.L_x_878:
[----:B------:R-:W-:Y:S02]  /*314b0*/  IMAD.MOV.U32 R13, RZ, RZ, R71 ;  /* 0x000000ffff0d7224 */ /* 0x000fe400078e0047 */
[----:B------:R-:W-:Y:S01]  /*314c0*/  IMAD.MOV.U32 R12, RZ, RZ, R116 ;  /* 0x000000ffff0c7224 */ /* 0x000fe200078e0074 */
[----:B------:R-:W-:-:S07]  /*314d0*/  MOV R68, R14 ;  /* 0x0000000e00447202 */ /* 0x000fce0000000f00 */
[----:B------:R-:W-:Y:S05]  /*314e0*/  WARPSYNC.COLLECTIVE R15, `(.L_x_879) ;  /* 0x000000000f087348 */ /* 0x000fea0003c00000 */
[----:B------:R0:W1:Y:S02]  /*314f0*/  SHFL.IDX P6, R14, R13, R12, R11 ;  /* 0x0000000c0d0e7389 */ /* 0x00006400000c000b */
[----:B01----:R-:W-:Y:S01]  /*31500*/  ENDCOLLECTIVE ;  /* 0x000000000000791b */ /* 0x003fe20003800000 */
.L_x_879:
[----:B------:R-:W-:Y:S02]  /*31510*/  IMAD.MOV.U32 R13, RZ, RZ, R69 ;  /* 0x000000ffff0d7224 */ /* 0x000fe400078e0045 */
[----:B------:R-:W-:-:S07]  /*31520*/  IMAD.MOV.U32 R71, RZ, RZ, R14 ;  /* 0x000000ffff477224 */ /* 0x000fce00078e000e */
[----:B------:R-:W-:Y:S05]  /*31530*/  WARPSYNC.COLLECTIVE R15, `(.L_x_880) ;  /* 0x000000000f087348 */ /* 0x000fea0003c00000 */
[----:B------:R0:W1:Y:S02]  /*31540*/  SHFL.IDX P6, R14, R13, R12, R11 ;  /* 0x0000000c0d0e7389 */ /* 0x00006400000c000b */
[----:B01----:R-:W-:Y:S01]  /*31550*/  ENDCOLLECTIVE ;  /* 0x000000000000791b */ /* 0x003fe20003800000 */
.L_x_880:
[----:B------:R-:W-:Y:S01]  /*31560*/  MOV R13, R74 ;  /* 0x0000004a000d7202 */ /* 0x000fe20000000f00 */
[----:B------:R-:W-:Y:S02]  /*31570*/  IMAD.MOV.U32 R12, RZ, RZ, R0 ;  /* 0x000000ffff0c7224 */ /* 0x000fe400078e0000 */
[----:B------:R-:W-:-:S07]  /*31580*/  IMAD.MOV.U32 R69, RZ, RZ, R14 ;  /* 0x000000ffff457224 */ /* 0x000fce00078e000e */
[----:B------:R-:W-:Y:S05]  /*31590*/  WARPSYNC.COLLECTIVE R15, `(.L_x_881) ;  /* 0x000000000f087348 */ /* 0x000fea0003c00000 */
[----:B------:R0:W1:Y:S02]  /*315a0*/  SHFL.IDX P6, R14, R13, R12, R11 ;  /* 0x0000000c0d0e7389 */ /* 0x00006400000c000b */
[----:B01----:R-:W-:Y:S01]  /*315b0*/  ENDCOLLECTIVE ;  /* 0x000000000000791b */ /* 0x003fe20003800000 */
.L_x_881:
        /* <DEDUP_REMOVED lines=9> */
.L_x_882:
[----:B------:R-:W-:Y:S01]  /*31650*/  IMAD.MOV.U32 R13, RZ, RZ, R50 ;  /* 0x000000ffff0d7224 */ /* 0x000fe200078e0032 */
[----:B------:R-:W-:Y:S01]  /*31660*/  MOV R12, R116 ;  /* 0x00000074000c7202 */ /* 0x000fe20000000f00 */
[----:B------:R-:W-:-:S07]  /*31670*/  IMAD.MOV.U32 R72, RZ, RZ, R14 ;  /* 0x000000ffff487224 */ /* 0x000fce00078e000e */
[----:B------:R-:W-:Y:S05]  /*31680*/  WARPSYNC.COLLECTIVE R15, `(.L_x_883) ;  /* 0x000000000f087348 */ /* 0x000fea0003c00000 */
[----:B------:R0:W1:Y:S02]  /*31690*/  SHFL.IDX P6, R14, R13, R12, R11 ;  /* 0x0000000c0d0e7389 */ /* 0x00006400000c000b */
[----:B01----:R-:W-:Y:S01]  /*316a0*/  ENDCOLLECTIVE ;  /* 0x000000000000791b */ /* 0x003fe20003800000 */
.L_x_883:
[----:B------:R-:W-:Y:S02]  /*316b0*/  IMAD.MOV.U32 R13, RZ, RZ, R73 ;  /* 0x000000ffff0d7224 */ /* 0x000fe400078e0049 */
[----:B------:R-:W-:-:S07]  /*316c0*/  IMAD.MOV.U32 R50, RZ, RZ, R14 ;  /* 0x000000ffff327224 */ /* 0x000fce00078e000e */
[----:B------:R-:W-:Y:S05]  /*316d0*/  WARPSYNC.COLLECTIVE R15, `(.L_x_884) ;  /* 0x000000000f087348 */ /* 0x000fea0003c00000 */
[----:B------:R0:W1:Y:S02]  /*316e0*/  SHFL.IDX P6, R14, R13, R12, R11 ;  /* 0x0000000c0d0e7389 */ /* 0x00006400000c000b */
[----:B01----:R-:W-:Y:S01]  /*316f0*/  ENDCOLLECTIVE ;  /* 0x000000000000791b */ /* 0x003fe20003800000 */
.L_x_884:
[----:B------:R-:W-:Y:S02]  /*31700*/  IMAD.MOV.U32 R13, RZ, RZ, R80 ;  /* 0x000000ffff0d7224 */ /* 0x000fe400078e0050 */
[----:B------:R-:W-:Y:S02]  /*31710*/  IMAD.MOV.U32 R12, RZ, RZ, R0 ;  /* 0x000000ffff0c7224 */ /* 0x000fe400078e0000 */
[----:B------:R-:W-:-:S07]  /*31720*/  IMAD.MOV.U32 R73, RZ, RZ, R14 ;  /* 0x000000ffff497224 */ /* 0x000fce00078e000e */
[----:B------:R-:W-:Y:S05]  /*31730*/  WARPSYNC.COLLECTIVE R15, `(.L_x_885) ;  /* 0x000000000f087348 */ /* 0x000fea0003c00000 */
[----:B------:R0:W1:Y:S02]  /*31740*/  SHFL.IDX P6, R14, R13, R12, R11 ;  /* 0x0000000c0d0e7389 */ /* 0x00006400000c000b */
[----:B01----:R-:W-:Y:S01]  /*31750*/  ENDCOLLECTIVE ;  /* 0x000000000000791b */ /* 0x003fe20003800000 */
.L_x_885:
        /* <DEDUP_REMOVED lines=9> */
.L_x_886:
[----:B------:R-:W-:Y:S02]  /*317f0*/  IMAD.MOV.U32 R13, RZ, RZ, R48 ;  /* 0x000000ffff0d7224 */ /* 0x000fe400078e0030 */
[----:B------:R-:W-:Y:S02]  /*31800*/  IMAD.MOV.U32 R12, RZ, RZ, R116 ;  /* 0x000000ffff0c7224 */ /* 0x000fe400078e0074 */
[----:B------:R-:W-:-:S07]  /*31810*/  IMAD.MOV.U32 R76, RZ, RZ, R14 ;  /* 0x000000ffff4c7224 */ /* 0x000fce00078e000e */
[----:B------:R-:W-:Y:S05]  /*31820*/  WARPSYNC.COLLECTIVE R15, `(.L_x_887) ;  /* 0x000000000f087348 */ /* 0x000fea0003c00000 */
[----:B------:R0:W1:Y:S02]  /*31830*/  SHFL.IDX P6, R14, R13, R12, R11 ;  /* 0x0000000c0d0e7389 */ /* 0x00006400000c000b */
[----:B01----:R-:W-:Y:S01]  /*31840*/  ENDCOLLECTIVE ;  /* 0x000000000000791b */ /* 0x003fe20003800000 */
.L_x_887:
[----:B------:R-:W-:Y:S01]  /*31850*/  MOV R13, R77 ;  /* 0x0000004d000d7202 */ /* 0x000fe20000000f00 */
[----:B------:R-:W-:-:S07]  /*31860*/  IMAD.MOV.U32 R48, RZ, RZ, R14 ;  /* 0x000000ffff307224 */ /* 0x000fce00078e000e */
[----:B------:R-:W-:Y:S05]  /*31870*/  WARPSYNC.COLLECTIVE R15, `(.L_x_888) ;  /* 0x000000000f087348 */ /* 0x000fea0003c00000 */
[----:B------:R0:W1:Y:S02]  /*31880*/  SHFL.IDX P6, R14, R13, R12, R11 ;  /* 0x0000000c0d0e7389 */ /* 0x00006400000c000b */
[----:B01----:R-:W-:Y:S01]  /*31890*/  ENDCOLLECTIVE ;  /* 0x000000000000791b */ /* 0x003fe20003800000 */
.L_x_888:
[----:B------:R-:W-:Y:S02]  /*318a0*/  IMAD.MOV.U32 R13, RZ, RZ, R84 ;  /* 0x000000ffff0d7224 */ /* 0x000fe400078e0054 */
[----:B------:R-:W-:Y:S02]  /*318b0*/  IMAD.MOV.U32 R12, RZ, RZ, R0 ;  /* 0x000000ffff0c7224 */ /* 0x000fe400078e0000 */
[----:B------:R-:W-:-:S07]  /*318c0*/  IMAD.MOV.U32 R77, RZ, RZ, R14 ;  /* 0x000000ffff4d7224 */ /* 0x000fce00078e000e */
[----:B------:R-:W-:Y:S05]  /*318d0*/  WARPSYNC.COLLECTIVE R15, `(.L_x_889) ;  /* 0x000000000f087348 */ /* 0x000fea0003c00000 */
[----:B------:R0:W1:Y:S02]  /*318e0*/  SHFL.IDX P6, R14, R13, R12, R11 ;  /* 0x0000000c0d0e7389 */ /* 0x00006400000c000b */
[----:B01----:R-:W-:Y:S01]  /*318f0*/  ENDCOLLECTIVE ;  /* 0x000000000000791b */ /* 0x003fe20003800000 */
.L_x_889:
        /* <DEDUP_REMOVED lines=9> */
.L_x_890:
[----:B------:R-:W-:Y:S02]  /*31990*/  IMAD.MOV.U32 R13, RZ, RZ, R46 ;  /* 0x000000ffff0d7224 */ /* 0x000fe400078e002e */
[----:B------:R-:W-:Y:S01]  /*319a0*/  IMAD.MOV.U32 R12, RZ, RZ, R116 ;  /* 0x000000ffff0c7224 */ /* 0x000fe200078e0074 */
[----:B------:R-:W-:-:S07]  /*319b0*/  MOV R82, R14 ;  /* 0x0000000e00527202 */ /* 0x000fce0000000f00 */
[----:B------:R-:W-:Y:S05]  /*319c0*/  WARPSYNC.COLLECTIVE R15, `(.L_x_891) ;  /* 0x000000000f087348 */ /* 0x000fea0003c00000 */
[----:B------:R0:W1:Y:S02]  /*319d0*/  SHFL.IDX P6, R14, R13, R12, R11 ;  /* 0x0000000c0d0e7389 */ /* 0x00006400000c000b */
[----:B01----:R-:W-:Y:S01]  /*319e0*/  ENDCOLLECTIVE ;  /* 0x000000000000791b */ /* 0x003fe20003800000 */
.L_x_891:
[----:B------:R-:W-:Y:S02]  /*319f0*/  IMAD.MOV.U32 R13, RZ, RZ, R51 ;  /* 0x000000ffff0d7224 */ /* 0x000fe400078e0033 */
[----:B------:R-:W-:-:S07]  /*31a00*/  IMAD.MOV.U32 R46, RZ, RZ, R14 ;  /* 0x000000ffff2e7224 */ /* 0x000fce00078e000e */
[----:B------:R-:W-:Y:S05]  /*31a10*/  WARPSYNC.COLLECTIVE R15, `(.L_x_892) ;  /* 0x000000000f087348 */ /* 0x000fea0003c00000 */
[----:B------:R0:W1:Y:S02]  /*31a20*/  SHFL.IDX P6, R14, R13, R12, R11 ;  /* 0x0000000c0d0e7389 */ /* 0x00006400000c000b */
[----:B01----:R-:W-:Y:S01]  /*31a30*/  ENDCOLLECTIVE ;  /* 0x000000000000791b */ /* 0x003fe20003800000 */
.L_x_892:
        /* <DEDUP_REMOVED lines=8> */
.L_x_893:
[----:B------:R-:W-:Y:S02]  /*31ac0*/  IMAD.MOV.U32 R13, RZ, RZ, R86 ;  /* 0x000000ffff0d7224 */ /* 0x000fe400078e0056 */
[----:B------:R-:W-:-:S07]  /*31ad0*/  IMAD.MOV.U32 R88, RZ, RZ, R14 ;  /* 0x000000ffff587224 */ /* 0x000fce00078e000e */
[----:B------:R-:W-:Y:S05]  /*31ae0*/  WARPSYNC.COLLECTIVE R15, `(.L_x_894) ;  /* 0x000000000f087348 */ /* 0x000fea0003c00000 */
[----:B------:R0:W1:Y:S02]  /*31af0*/  SHFL.IDX P6, R14, R13, R12, R11 ;  /* 0x0000000c0d0e7389 */ /* 0x00006400000c000b */
[----:B01----:R-:W-:Y:S01]  /*31b00*/  ENDCOLLECTIVE ;  /* 0x000000000000791b */ /* 0x003fe20003800000 */
.L_x_894:
[----:B------:R-:W-:Y:S01]  /*31b10*/  IMAD.MOV.U32 R13, RZ, RZ, R44 ;  /* 0x000000ffff0d7224 */ /* 0x000fe200078e002c */
[----:B------:R-:W-:Y:S01]  /*31b20*/  MOV R12, R116 ;  /* 0x00000074000c7202 */ /* 0x000fe20000000f00 */
[----:B------:R-:W-:-:S07]  /*31b30*/  IMAD.MOV.U32 R86, RZ, RZ, R14 ;  /* 0x000000ffff567224 */ /* 0x000fce00078e000e */
[----:B------:R-:W-:Y:S05]  /*31b40*/  WARPSYNC.COLLECTIVE R15, `(.L_x_895) ;  /* 0x000000000f087348 */ /* 0x000fea0003c00000 */
[----:B------:R0:W1:Y:S02]  /*31b50*/  SHFL.IDX P6, R14, R13, R12, R11 ;  /* 0x0000000c0d0e7389 */ /* 0x00006400000c000b */
[----:B01----:R-:W-:Y:S01]  /*31b60*/  ENDCOLLECTIVE ;  /* 0x000000000000791b */ /* 0x003fe20003800000 */
.L_x_895:
[----:B------:R-:W-:Y:S02]  /*31b70*/  IMAD.MOV.U32 R13, RZ, RZ, R49 ;  /* 0x000000ffff0d7224 */ /* 0x000fe400078e0031 */
[----:B------:R-:W-:-:S07]  /*31b80*/  IMAD.MOV.U32 R44, RZ, RZ, R14 ;  /* 0x000000ffff2c7224 */ /* 0x000fce00078e000e */
[----:B------:R-:W-:Y:S05]  /*31b90*/  WARPSYNC.COLLECTIVE R15, `(.L_x_896) ;  /* 0x000000000f087348 */ /* 0x000fea0003c00000 */
[----:B------:R0:W1:Y:S02]  /*31ba0*/  SHFL.IDX P6, R14, R13, R12, R11 ;  /* 0x0000000c0d0e7389 */ /* 0x00006400000c000b */
[----:B01----:R-:W-:Y:S01]  /*31bb0*/  ENDCOLLECTIVE ;  /* 0x000000000000791b */ /* 0x003fe20003800000 */
.L_x_896:
[----:B------:R-:W-:Y:S02]  /*31bc0*/  IMAD.MOV.U32 R13, RZ, RZ, R92 ;  /* 0x000000ffff0d7224 */ /* 0x000fe400078e005c */
[----:B------:R-:W-:Y:S02]  /*31bd0*/  IMAD.MOV.U32 R12, RZ, RZ, R0 ;  /* 0x000000ffff0c7224 */ /* 0x000fe400078e0000 */
[----:B------:R-:W-:-:S07]  /*31be0*/  IMAD.MOV.U32 R49, RZ, RZ, R14 ;  /* 0x000000ffff317224 */ /* 0x000fce00078e000e */
[----:B------:R-:W-:Y:S05]  /*31bf0*/  WARPSYNC.COLLECTIVE R15, `(.L_x_897) ;  /* 0x000000000f087348 */ /* 0x000fea0003c00000 */
[----:B------:R0:W1:Y:S02]  /*31c00*/  SHFL.IDX P6, R14, R13, R12, R11 ;  /* 0x0000000c0d0e7389 */ /* 0x00006400000c000b */
[----:B01----:R-:W-:Y:S01]  /*31c10*/  ENDCOLLECTIVE ;  /* 0x000000000000791b */ /* 0x003fe20003800000 */
.L_x_897:
[----:B------:R-:W-:Y:S02]  /*31c20*/  SEL R85, R86, R49, P0 ;  /* 0x0000003156557207 */ /* 0x000fe40000000000 */
[----:B------:R-:W-:Y:S01]  /*31c30*/  SEL R86, R49, R86, P0 ;  /* 0x0000005631567207 */ /* 0x000fe20000000000 */
[----:B------:R-:W-:Y:S01]  /*31c40*/  IMAD.MOV.U32 R13, RZ, RZ, R90 ;  /* 0x000000ffff0d7224 */ /* 0x000fe200078e005a */
[----:B------:R-:W-:-:S07]  /*31c50*/  MOV R92, R14 ;  /* 0x0000000e005c7202 */ /* 0x000fce0000000f00 */
[----:B------:R-:W-:Y:S05]  /*31c60*/  WARPSYNC.COLLECTIVE R15, `(.L_x_898) ;  /* 0x000000000f087348 */ /* 0x000fea0003c00000 */
[----:B------:R0:W1:Y:S02]  /*31c70*/  SHFL.IDX P6, R14, R13, R12, R11 ;  /* 0x0000000c0d0e7389 */ /* 0x00006400000c000b */
[----:B01----:R-:W-:Y:S01]  /*31c80*/  ENDCOLLECTIVE ;  /* 0x000000000000791b */ /* 0x003fe20003800000 */
.L_x_898:
[----:B------:R-:W-:Y:S02]  /*31c90*/  IMAD.MOV.U32 R13, RZ, RZ, R42 ;  /* 0x000000ffff0d7224 */ /* 0x000fe400078e002a */
[----:B------:R-:W-:Y:S02]  /*31ca0*/  IMAD.MOV.U32 R12, RZ, RZ, R116 ;  /* 0x000000ffff0c7224 */ /* 0x000fe400078e0074 */
[----:B------:R-:W-:-:S07]  /*31cb0*/  IMAD.MOV.U32 R90, RZ, RZ, R14 ;  /* 0x000000ffff5a7224 */ /* 0x000fce00078e000e */
[----:B------:R-:W-:Y:S05]  /*31cc0*/  WARPSYNC.COLLECTIVE R15, `(.L_x_899) ;  /* 0x000000000f087348 */ /* 0x000fea0003c00000 */
[----:B------:R0:W1:Y:S02]  /*31cd0*/  SHFL.IDX P6, R14, R13, R12, R11 ;  /* 0x0000000c0d0e7389 */ /* 0x00006400000c000b */
[----:B01----:R-:W-:Y:S01]  /*31ce0*/  ENDCOLLECTIVE ;  /* 0x000000000000791b */ /* 0x003fe20003800000 */
.L_x_899:
[----:B------:R-:W-:Y:S01]  /*31cf0*/  MOV R13, R47 ;  /* 0x0000002f000d7202 */ /* 0x000fe20000000f00 */
[----:B------:R-:W-:-:S07]  /*31d00*/  IMAD.MOV.U32 R42, RZ, RZ, R14 ;  /* 0x000000ffff2a7224 */ /* 0x000fce00078e000e */
[----:B------:R-:W-:Y:S05]  /*31d10*/  WARPSYNC.COLLECTIVE R15, `(.L_x_900) ;  /* 0x000000000f087348 */ /* 0x000fea0003c00000 */
[----:B------:R0:W1:Y:S02]  /*31d20*/  SHFL.IDX P6, R14, R13, R12, R11 ;  /* 0x0000000c0d0e7389 */ /* 0x00006400000c000b */
[----:B01----:R-:W-:Y:S01]  /*31d30*/  ENDCOLLECTIVE ;  /* 0x000000000000791b */ /* 0x003fe20003800000 */
.L_x_900:
[----:B------:R-:W-:Y:S02]  /*31d40*/  SEL R91, R92, R42, P0 ;  /* 0x0000002a5c5b7207 */ /* 0x000fe40000000000 */
[----:B------:R-:W-:Y:S01]  /*31d50*/  SEL R92, R42, R92, P0 ;  /* 0x0000005c2a5c7207 */ /* 0x000fe20000000000 */
[----:B------:R-:W-:Y:S02]  /*31d60*/  IMAD.MOV.U32 R13, RZ, RZ, R96 ;  /* 0x000000ffff0d7224 */ /* 0x000fe400078e0060 */
[----:B------:R-:W-:Y:S02]  /*31d70*/  IMAD.MOV.U32 R12, RZ, RZ, R0 ;  /* 0x000000ffff0c7224 */ /* 0x000fe400078e0000 */
[----:B------:R-:W-:-:S07]  /*31d80*/  IMAD.MOV.U32 R47, RZ, RZ, R14 ;  /* 0x000000ffff2f7224 */ /* 0x000fce00078e000e */
[----:B------:R-:W-:Y:S05]  /*31d90*/  WARPSYNC.COLLECTIVE R15, `(.L_x_901) ;  /* 0x000000000f087348 */ /* 0x000fea0003c00000 */
[----:B------:R0:W1:Y:S02]  /*31da0*/  SHFL.IDX P6, R14, R13, R12, R11 ;  /* 0x0000000c0d0e7389 */ /* 0x00006400000c000b */
[----:B01----:R-:W-:Y:S01]  /*31db0*/  ENDCOLLECTIVE ;  /* 0x000000000000791b */ /* 0x003fe20003800000 */
.L_x_901:
[----:B------:R-:W-:Y:S02]  /*31dc0*/  SEL R89, R90, R47, P0 ;  /* 0x0000002f5a597207 */ /* 0x000fe40000000000 */
[----:B------:R-:W-:Y:S01]  /*31dd0*/  SEL R90, R47, R90, P0 ;  /* 0x0000005a2f5a7207 */ /* 0x000fe20000000000 */
[----:B------:R-:W-:Y:S02]  /*31de0*/  IMAD.MOV.U32 R13, RZ, RZ, R94 ;  /* 0x000000ffff0d7224 */ /* 0x000fe400078e005e */
[----:B------:R-:W-:-:S07]  /*31df0*/  IMAD.MOV.U32 R96, RZ, RZ, R14 ;  /* 0x000000ffff607224 */ /* 0x000fce00078e000e */
[----:B------:R-:W-:Y:S05]  /*31e00*/  WARPSYNC.COLLECTIVE R15, `(.L_x_902) ;  /* 0x000000000f087348 */ /* 0x000fea0003c00000 */
[----:B------:R0:W1:Y:S02]  /*31e10*/  SHFL.IDX P6, R14, R13, R12, R11 ;  /* 0x0000000c0d0e7389 */ /* 0x00006400000c000b */
[----:B01----:R-:W-:Y:S01]  /*31e20*/  ENDCOLLECTIVE ;  /* 0x000000000000791b */ /* 0x003fe20003800000 */
.L_x_902:
[----:B------:R-:W-:Y:S02]  /*31e30*/  IMAD.MOV.U32 R13, RZ, RZ, R40 ;  /* 0x000000ffff0d7224 */ /* 0x000fe400078e0028 */
[----:B------:R-:W-:Y:S01]  /*31e40*/  IMAD.MOV.U32 R12, RZ, RZ, R116 ;  /* 0x000000ffff0c7224 */ /* 0x000fe200078e0074 */
[----:B------:R-:W-:-:S07]  /*31e50*/  MOV R94, R14 ;  /* 0x0000000e005e7202 */ /* 0x000fce0000000f00 */
[----:B------:R-:W-:Y:S05]  /*31e60*/  WARPSYNC.COLLECTIVE R15, `(.L_x_903) ;  /* 0x000000000f087348 */ /* 0x000fea0003c00000 */
[----:B------:R0:W1:Y:S02]  /*31e70*/  SHFL.IDX P6, R14, R13, R12, R11 ;  /* 0x0000000c0d0e7389 */ /* 0x00006400000c000b */
[----:B01----:R-:W-:Y:S01]  /*31e80*/  ENDCOLLECTIVE ;  /* 0x000000000000791b */ /* 0x003fe20003800000 */
.L_x_903:
[----:B------:R-:W-:Y:S02]  /*31e90*/  IMAD.MOV.U32 R13, RZ, RZ, R45 ;  /* 0x000000ffff0d7224 */ /* 0x000fe400078e002d */
[----:B------:R-:W-:-:S07]  /*31ea0*/  IMAD.MOV.U32 R40, RZ, RZ, R14 ;  /* 0x000000ffff287224 */ /* 0x000fce00078e000e */
[----:B------:R-:W-:Y:S05]  /*31eb0*/  WARPSYNC.COLLECTIVE R15, `(.L_x_904) ;  /* 0x000000000f087348 */ /* 0x000fea0003c00000 */
[----:B------:R0:W1:Y:S02]  /*31ec0*/  SHFL.IDX P6, R14, R13, R12, R11 ;  /* 0x0000000c0d0e7389 */ /* 0x00006400000c000b */
[----:B01----:R-:W-:Y:S01]  /*31ed0*/  ENDCOLLECTIVE ;  /* 0x000000000000791b */ /* 0x003fe20003800000 */
.L_x_904:
        /* <DEDUP_REMOVED lines=8> */
.L_x_905:
[----:B------:R-:W-:Y:S02]  /*31f60*/  SEL R93, R94, R45, P0 ;  /* 0x0000002d5e5d7207 */ /* 0x000fe40000000000 */
[----:B------:R-:W-:Y:S01]  /*31f70*/  SEL R94, R45, R94, P0 ;  /* 0x0000005e2d5e7207 */ /* 0x000fe20000000000 */
[----:B------:R-:W-:Y:S02]  /*31f80*/  IMAD.MOV.U32 R13, RZ, RZ, R98 ;  /* 0x000000ffff0d7224 */ /* 0x000fe400078e0062 */
[----:B------:R-:W-:-:S07]  /*31f90*/  IMAD.MOV.U32 R100, RZ, RZ, R14 ;  /* 0x000000ffff647224 */ /* 0x000fce00078e000e */
[----:B------:R-:W-:Y:S05]  /*31fa0*/  WARPSYNC.COLLECTIVE R15, `(.L_x_906) ;  /* 0x000000000f087348 */ /* 0x000fea0003c00000 */
[----:B------:R0:W1:Y:S02]  /*31fb0*/  SHFL.IDX P6, R14, R13, R12, R11 ;  /* 0x0000000c0d0e7389 */ /* 0x00006400000c000b */
[----:B01----:R-:W-:Y:S01]  /*31fc0*/  ENDCOLLECTIVE ;  /* 0x000000000000791b */ /* 0x003fe20003800000 */
.L_x_906:
[----:B------:R-:W-:Y:S01]  /*31fd0*/  IMAD.MOV.U32 R13, RZ, RZ, R38 ;  /* 0x000000ffff0d7224 */ /* 0x000fe200078e0026 */
[----:B------:R-:W-:Y:S01]  /*31fe0*/  MOV R12, R116 ;  /* 0x00000074000c7202 */ /* 0x000fe20000000f00 */
[----:B------:R-:W-:-:S07]  /*31ff0*/  IMAD.MOV.U32 R98, RZ, RZ, R14 ;  /* 0x000000ffff627224 */ /* 0x000fce00078e000e */
[----:B------:R-:W-:Y:S05]  /*32000*/  WARPSYNC.COLLECTIVE R15, `(.L_x_907) ;  /* 0x000000000f087348 */ /* 0x000fea0003c00000 */
[----:B------:R0:W1:Y:S02]  /*32010*/  SHFL.IDX P6, R14, R13, R12, R11 ;  /* 0x0000000c0d0e7389 */ /* 0x00006400000c000b */
[----:B01----:R-:W-:Y:S01]  /*32020*/  ENDCOLLECTIVE ;  /* 0x000000000000791b */ /* 0x003fe20003800000 */
.L_x_907:
[----:B------:R-:W-:Y:S02]  /*32030*/  IMAD.MOV.U32 R13, RZ, RZ, R43 ;  /* 0x000000ffff0d7224 */ /* 0x000fe400078e002b */
[----:B------:R-:W-:-:S07]  /*32040*/  IMAD.MOV.U32 R38, RZ, RZ, R14 ;  /* 0x000000ffff267224 */ /* 0x000fce00078e000e */
[----:B------:R-:W-:Y:S05]  /*32050*/  WARPSYNC.COLLECTIVE R15, `(.L_x_908) ;  /* 0x000000000f087348 */ /* 0x000fea0003c00000 */
[----:B------:R0:W1:Y:S02]  /*32060*/  SHFL.IDX P6, R14, R13, R12, R11 ;  /* 0x0000000c0d0e7389 */ /* 0x00006400000c000b */
[----:B01----:R-:W-:Y:S01]  /*32070*/  ENDCOLLECTIVE ;  /* 0x000000000000791b */ /* 0x003fe20003800000 */
.L_x_908:
        /* <DEDUP_REMOVED lines=8> */
.L_x_909:
[----:B------:R-:W-:Y:S02]  /*32100*/  SEL R97, R98, R43, P0 ;  /* 0x0000002b62617207 */ /* 0x000fe40000000000 */
[----:B------:R-:W-:Y:S01]  /*32110*/  SEL R98, R43, R98, P0 ;  /* 0x000000622b627207 */ /* 0x000fe20000000000 */
[----:B------:R-:W-:Y:S01]  /*32120*/  IMAD.MOV.U32 R13, RZ, RZ, R102 ;  /* 0x000000ffff0d7224 */ /* 0x000fe200078e0066 */
[----:B------:R-:W-:-:S07]  /*32130*/  MOV R104, R14 ;  /* 0x0000000e00687202 */ /* 0x000fce0000000f00 */
[----:B------:R-:W-:Y:S05]  /*32140*/  WARPSYNC.COLLECTIVE R15, `(.L_x_910) ;  /* 0x000000000f087348 */ /* 0x000fea0003c00000 */
[----:B------:R0:W1:Y:S02]  /*32150*/  SHFL.IDX P6, R14, R13, R12, R11 ;  /* 0x0000000c0d0e7389 */ /* 0x00006400000c000b */
[----:B01----:R-:W-:Y:S01]  /*32160*/  ENDCOLLECTIVE ;  /* 0x000000000000791b */ /* 0x003fe20003800000 */
.L_x_910:
[----:B------:R-:W-:Y:S02]  /*32170*/  IMAD.MOV.U32 R13, RZ, RZ, R37 ;  /* 0x000000ffff0d7224 */ /* 0x000fe400078e0025 */
[----:B------:R-:W-:Y:S02]  /*32180*/  IMAD.MOV.U32 R12, RZ, RZ, R116 ;  /* 0x000000ffff0c7224 */ /* 0x000fe400078e0074 */
[----:B------:R-:W-:-:S07]  /*32190*/  IMAD.MOV.U32 R102, RZ, RZ, R14 ;  /* 0x000000ffff667224 */ /* 0x000fce00078e000e */
[----:B------:R-:W-:Y:S05]  /*321a0*/  WARPSYNC.COLLECTIVE R15, `(.L_x_911) ;  /* 0x000000000f087348 */ /* 0x000fea0003c00000 */
[----:B------:R0:W1:Y:S02]  /*321b0*/  SHFL.IDX P6, R14, R13, R12, R11 ;  /* 0x0000000c0d0e7389 */ /* 0x00006400000c000b */
[----:B01----:R-:W-:Y:S01]  /*321c0*/  ENDCOLLECTIVE ;  /* 0x000000000000791b */ /* 0x003fe20003800000 */
.L_x_911:
[----:B------:R-:W-:Y:S01]  /*321d0*/  MOV R13, R41 ;  /* 0x00000029000d7202 */ /* 0x000fe20000000f00 */
[----:B------:R-:W-:-:S07]  /*321e0*/  IMAD.MOV.U32 R37, RZ, RZ, R14 ;  /* 0x000000ffff257224 */ /* 0x000fce00078e000e */
[----:B------:R-:W-:Y:S05]  /*321f0*/  WARPSYNC.COLLECTIVE R15, `(.L_x_912) ;  /* 0x000000000f087348 */ /* 0x000fea0003c00000 */
[----:B------:R0:W1:Y:S02]  /*32200*/  SHFL.IDX P6, R14, R13, R12, R11 ;  /* 0x0000000c0d0e7389 */ /* 0x00006400000c000b */
[----:B01----:R-:W-:Y:S01]  /*32210*/  ENDCOLLECTIVE ;  /* 0x000000000000791b */ /* 0x003fe20003800000 */
.L_x_912:
        /* <DEDUP_REMOVED lines=8> */
.L_x_913:
[----:B------:R-:W-:Y:S02]  /*322a0*/  SEL R101, R102, R41, P0 ;  /* 0x0000002966657207 */ /* 0x000fe40000000000 */
[----:B------:R-:W-:Y:S01]  /*322b0*/  SEL R102, R41, R102, P0 ;  /* 0x0000006629667207 */ /* 0x000fe20000000000 */
[----:B------:R-:W-:Y:S02]  /*322c0*/  IMAD.MOV.U32 R13, RZ, RZ, R106 ;  /* 0x000000ffff0d7224 */ /* 0x000fe400078e006a */
[----:B------:R-:W-:-:S07]  /*322d0*/  IMAD.MOV.U32 R108, RZ, RZ, R14 ;  /* 0x000000ffff6c7224 */ /* 0x000fce00078e000e */
[----:B------:R-:W-:Y:S05]  /*322e0*/  WARPSYNC.COLLECTIVE R15, `(.L_x_914) ;  /* 0x000000000f087348 */ /* 0x000fea0003c00000 */
[----:B------:R0:W1:Y:S02]  /*322f0*/  SHFL.IDX P6, R14, R13, R12, R11 ;  /* 0x0000000c0d0e7389 */ /* 0x00006400000c000b */
[----:B01----:R-:W-:Y:S01]  /*32300*/  ENDCOLLECTIVE ;  /* 0x000000000000791b */ /* 0x003fe20003800000 */
.L_x_914:
[----:B------:R-:W-:Y:S02]  /*32310*/  IMAD.MOV.U32 R13, RZ, RZ, R36 ;  /* 0x000000ffff0d7224 */ /* 0x000fe400078e0024 */
[----:B------:R-:W-:Y:S01]  /*32320*/  IMAD.MOV.U32 R12, RZ, RZ, R116 ;  /* 0x000000ffff0c7224 */ /* 0x000fe200078e0074 */
[----:B------:R-:W-:-:S07]  /*32330*/  MOV R106, R14 ;  /* 0x0000000e006a7202 */ /* 0x000fce0000000f00 */
[----:B------:R-:W-:Y:S05]  /*32340*/  WARPSYNC.COLLECTIVE R15, `(.L_x_915) ;  /* 0x000000000f087348 */ /* 0x000fea0003c00000 */
[----:B------:R0:W1:Y:S02]  /*32350*/  SHFL.IDX P6, R14, R13, R12, R11 ;  /* 0x0000000c0d0e7389 */ /* 0x00006400000c000b */
[----:B01----:R-:W-:Y:S01]  /*32360*/  ENDCOLLECTIVE ;  /* 0x000000000000791b */ /* 0x003fe20003800000 */
.L_x_915:
[----:B------:R-:W-:Y:S02]  /*32370*/  IMAD.MOV.U32 R13, RZ, RZ, R39 ;  /* 0x000000ffff0d7224 */ /* 0x000fe400078e0027 */
[----:B------:R-:W-:-:S07]  /*32380*/  IMAD.MOV.U32 R36, RZ, RZ, R14 ;  /* 0x000000ffff247224 */ /* 0x000fce00078e000e */
[----:B------:R-:W-:Y:S05]  /*32390*/  WARPSYNC.COLLECTIVE R15, `(.L_x_916) ;  /* 0x000000000f087348 */ /* 0x000fea0003c00000 */
[----:B------:R0:W1:Y:S02]  /*323a0*/  SHFL.IDX P6, R14, R13, R12, R11 ;  /* 0x0000000c0d0e7389 */ /* 0x00006400000c000b */
[----:B01----:R-:W-:Y:S01]  /*323b0*/  ENDCOLLECTIVE ;  /* 0x000000000000791b */ /* 0x003fe20003800000 */
.L_x_916:
[----:B------:R-:W-:Y:S02]  /*323c0*/  SEL R107, R108, R36, P0 ;  /* 0x000000246c6b7207 */ /* 0x000fe40000000000 */
[----:B------:R-:W-:Y:S02]  /*323d0*/  SEL R108, R36, R108, P0 ;  /* 0x0000006c246c7207 */ /* 0x000fe40000000000 */
[----:B------:R-:W-:Y:S01]  /*323e0*/  MOV R13, R111 ;  /* 0x0000006f000d7202 */ /* 0x000fe20000000f00 */
[----:B------:R-:W-:Y:S01]  /*323f0*/  IMAD.MOV.U32 R12, RZ, RZ, R0 ;  /* 0x000000ffff0c7224 */ /* 0x000fe200078e0000 */
[----:B------:R-:W-:Y:S02]  /*32400*/  SEL R0, R110, R2, P0 ;  /* 0x000000026e007207 */ /* 0x000fe40000000000 */
[----:B------:R-:W-:Y:S02]  /*32410*/  SEL R110, R2, R110, P0 ;  /* 0x0000006e026e7207 */ /* 0x000fe40000000000 */
[----:B------:R-:W-:-:S02]  /*32420*/  SEL R2, R109, R87, P0 ;  /* 0x000000576d027207 */ /* 0x000fc40000000000 */
[----:B------:R-:W-:Y:S01]  /*32430*/  SEL R109, R87, R109, P0 ;  /* 0x0000006d576d7207 */ /* 0x000fe20000000000 */
[----:B------:R-:W-:Y:S01]  /*32440*/  IMAD.MOV.U32 R39, RZ, RZ, R14 ;  /* 0x000000ffff277224 */ /* 0x000fe200078e000e */
[----:B------:R-:W-:-:S07]  /*32450*/  SEL R87, R88, R44, P0 ;  /* 0x0000002c58577207 */ /* 0x000fce0000000000 */
[----:B------:R-:W-:Y:S05]  /*32460*/  WARPSYNC.COLLECTIVE R15, `(.L_x_917) ;  /* 0x000000000f087348 */ /* 0x000fea0003c00000 */
[----:B------:R0:W1:Y:S02]  /*32470*/  SHFL.IDX P6, R14, R13, R12, R11 ;  /* 0x0000000c0d0e7389 */ /* 0x00006400000c000b */
[----:B01----:R-:W-:Y:S01]  /*32480*/  ENDCOLLECTIVE ;  /* 0x000000000000791b */ /* 0x003fe20003800000 */
.L_x_917:
        /* <DEDUP_REMOVED lines=8> */
.L_x_918:
[----:B------:R-:W-:Y:S01]  /*32510*/  IMAD.MOV.U32 R13, RZ, RZ, R123 ;  /* 0x000000ffff0d7224 */ /* 0x000fe200078e007b */
[----:B------:R-:W-:Y:S02]  /*32520*/  MOV R12, R116 ;  /* 0x00000074000c7202 */ /* 0x000fe40000000f00 */
[----:B------:R-:W-:Y:S02]  /*32530*/  SEL R116, R118, R81, P0 ;  /* 0x0000005176747207 */ /* 0x000fe40000000000 */
[----:B------:R-:W-:Y:S02]  /*32540*/  SEL R118, R81, R118, P0 ;  /* 0x0000007651767207 */ /* 0x000fe40000000000 */
[----:B------:R-:W-:Y:S02]  /*32550*/  SEL R81, R82, R51, P0 ;  /* 0x0000003352517207 */ /* 0x000fe40000000000 */
[----:B------:R-:W-:Y:S01]  /*32560*/  SEL R82, R51, R82, P0 ;  /* 0x0000005233527207 */ /* 0x000fe20000000000 */
[----:B------:R-:W-:-:S07]  /*32570*/  IMAD.MOV.U32 R124, RZ, RZ, R14 ;  /* 0x000000ffff7c7224 */ /* 0x000fce00078e000e */
[----:B------:R-:W-:Y:S05]  /*32580*/  WARPSYNC.COLLECTIVE R15, `(.L_x_919) ;  /* 0x000000000f087348 */ /* 0x000fea0003c00000 */
[----:B------:R0:W1:Y:S02]  /*32590*/  SHFL.IDX P6, R14, R13, R12, R11 ;  /* 0x0000000c0d0e7389 */ /* 0x00006400000c000b */
[----:B01----:R-:W-:Y:S01]  /*325a0*/  ENDCOLLECTIVE ;  /* 0x000000000000791b */ /* 0x003fe20003800000 */
.L_x_919:
[----:B------:R-:W-:Y:S02]  /*325b0*/  IMAD.MOV.U32 R13, RZ, RZ, R149 ;  /* 0x000000ffff0d7224 */ /* 0x000fe400078e0095 */
[----:B------:R-:W-:-:S07]  /*325c0*/  IMAD.MOV.U32 R123, RZ, RZ, R14 ;  /* 0x000000ffff7b7224 */ /* 0x000fce00078e000e */
[----:B------:R-:W-:Y:S05]  /*325d0*/  WARPSYNC.COLLECTIVE R15, `(.L_x_920) ;  /* 0x000000000f087348 */ /* 0x000fea0003c00000 */
[----:B------:R0:W1:Y:S02]  /*325e0*/  SHFL.IDX P6, R14, R13, R12, R11 ;  /* 0x0000000c0d0e7389 */ /* 0x00006400000c000b */
[----:B01----:R-:W-:Y:S01]  /*325f0*/  ENDCOLLECTIVE ;  /* 0x000000000000791b */ /* 0x003fe20003800000 */
.L_x_920:
[----:B------:R-:W-:Y:S01]  /*32600*/  IMAD.MOV.U32 R11, RZ, RZ, R14 ;  /* 0x000000ffff0b7224 */ /* 0x000fe200078e000e */
[----:B------:R-:W-:Y:S06]  /*32610*/  BRA `(.L_x_921) ;  /* 0xfffffef800487947 */ /* 0x000fec000383ffff */
.L_x_607:
[----:B------:R-:W-:Y:S01]  /*32620*/  IMAD.MOV.U32 R13, RZ, RZ, R21 ;  /* 0x000000ffff0d7224 */ /* 0x000fe200078e0015 */
[----:B------:R-:W-:Y:S01]  /*32630*/  MOV R12, RZ ;  /* 0x000000ff000c7202 */ /* 0x000fe20000000f00 */
[----:B------:R-:W-:Y:S02]  /*32640*/  IMAD.MOV.U32 R11, RZ, RZ, 0x181f ;  /* 0x0000181fff0b7424 */ /* 0x000fe400078e00ff */
[----:B------:R-:W-:-:S07]  /*32650*/  IMAD.MOV.U32 R15, RZ, RZ, -0x1 ;  /* 0xffffffffff0f7424 */ /* 0x000fce00078e00ff */
[----:B-----5:R-:W-:Y:S05]  /*32660*/  WARPSYNC.COLLECTIVE R15, `(.L_x_922) ;  /* 0x000000000f087348 */ /* 0x020fea0003c00000 */
[----:B------:R0:W1:Y:S02]  /*32670*/  SHFL.IDX P6, R14, R13, R12, R11 ;  /* 0x0000000c0d0e7389 */ /* 0x00006400000c000b */
[----:B01---5:R-:W-:Y:S01]  /*32680*/  ENDCOLLECTIVE ;  /* 0x000000000000791b */ /* 0x023fe20003800000 */
.L_x_922:
[----:B------:R-:W-:Y:S02]  /*32690*/  IMAD.MOV.U32 R13, RZ, RZ, R20 ;  /* 0x000000ffff0d7224 */ /* 0x000fe400078e0014 */
[----:B------:R-:W-:-:S07]  /*326a0*/  IMAD.MOV.U32 R0, RZ, RZ, R14 ;  /* 0x000000ffff007224 */ /* 0x000fce00078e000e */
[----:B------:R-:W-:Y:S05]  /*326b0*/  WARPSYNC.COLLECTIVE R15, `(.L_x_923) ;  /* 0x000000000f087348 */ /* 0x000fea0003c00000 */
[----:B------:R0:W1:Y:S02]  /*326c0*/  SHFL.IDX P6, R14, R13, R12, R11 ;  /* 0x0000000c0d0e7389 */ /* 0x00006400000c000b */
[----:B01----:R-:W-:Y:S01]  /*326d0*/  ENDCOLLECTIVE ;  /* 0x000000000000791b */ /* 0x003fe20003800000 */
.L_x_923:
[----:B------:R-:W-:Y:S05]  /*326e0*/  BRA `(.L_x_924) ;  /* 0xffffff0800947947 */ /* 0x000fea000383ffff */
.L_x_610:
[----:B------:R-:W-:Y:S01]  /*326f0*/  BSSY B1, `(.L_x_925) ;  /* 0x0000008000017945 */ /* 0x000fe20003800000 */
[----:B------:R-:W-:Y:S01]  /*32700*/  IMAD.MOV.U32 R13, RZ, RZ, R21 ;  /* 0x000000ffff0d7224 */ /* 0x000fe200078e0015 */
[----:B------:R-:W-:Y:S01]  /*32710*/  MOV R12, 0x1 ;  /* 0x00000001000c7802 */ /* 0x000fe20000000f00 */
[----:B------:R-:W-:Y:S02]  /*32720*/  IMAD.MOV.U32 R11, RZ, RZ, 0x181f ;  /* 0x0000181fff0b7424 */ /* 0x000fe400078e00ff */
[----:B------:R-:W-:-:S07]  /*32730*/  IMAD.MOV.U32 R15, RZ, RZ, -0x1 ;  /* 0xffffffffff0f7424 */ /* 0x000fce00078e00ff */
[----:B012---:R-:W-:Y:S05]  /*32740*/  WARPSYNC.COLLECTIVE R15, `(.L_x_926) ;  /* 0x000000000f087348 */ /* 0x007fea0003c00000 */
[----:B--2---:R2:W3:Y:S02]  /*32750*/  SHFL.IDX P6, R14, R13, R12, R11 ;  /* 0x0000000c0d0e7389 */ /* 0x0044e400000c000b */
[----:B0123--:R-:W-:Y:S01]  /*32760*/  ENDCOLLECTIVE ;  /* 0x000000000000791b */ /* 0x00ffe20003800000 */
.L_x_926:
[----:B------:R-:W-:Y:S05]  /*32770*/  BSYNC B1 ;  /* 0x0000000000017941 */ /* 0x000fea0003800000 */
.L_x_925:
        /* <DEDUP_REMOVED lines=8> */
.L_x_927:
[----:B------:R-:W-:Y:S05]  /*32800*/  BRA `(.L_x_928) ;  /* 0xffffff0800bc7947 */ /* 0x000fea000383ffff */
.L_x_613:
[----:B------:R-:W-:Y:S01]  /*32810*/  BSSY B1, `(.L_x_929) ;  /* 0x0000008000017945 */ /* 0x000fe20003800000 */
[----:B------:R-:W-:Y:S02]  /*32820*/  IMAD.MOV.U32 R13, RZ, RZ, R21 ;  /* 0x000000ffff0d7224 */ /* 0x000fe400078e0015 */
[----:B------:R-:W-:Y:S02]  /*32830*/  IMAD.MOV.U32 R12, RZ, RZ, 0x2 ;  /* 0x00000002ff0c7424 */ /* 0x000fe400078e00ff */
[----:B------:R-:W-:Y:S02]  /*32840*/  IMAD.MOV.U32 R11, RZ, RZ, 0x181f ;  /* 0x0000181fff0b7424 */ /* 0x000fe400078e00ff */
[----:B----4-:R-:W-:-:S07]  /*32850*/  IMAD.MOV.U32 R15, RZ, RZ, -0x1 ;  /* 0xffffffffff0f7424 */ /* 0x010fce00078e00ff */
[----:B0123--:R-:W-:Y:S05]  /*32860*/  WARPSYNC.COLLECTIVE R15, `(.L_x_930) ;  /* 0x000000000f087348 */ /* 0x00ffea0003c00000 */
[----:B--2---:R2:W4:Y:S02]  /*32870*/  SHFL.IDX P6, R14, R13, R12, R11 ;  /* 0x0000000c0d0e7389 */ /* 0x00452400000c000b */
[----:B01234-:R-:W-:Y:S01]  /*32880*/  ENDCOLLECTIVE ;  /* 0x000000000000791b */ /* 0x01ffe20003800000 */
.L_x_930:
[----:B------:R-:W-:Y:S05]  /*32890*/  BSYNC B1 ;  /* 0x0000000000017941 */ /* 0x000fea0003800000 */
.L_x_929:
        /* <DEDUP_REMOVED lines=8> */
.L_x_931:
[----:B------:R-:W-:Y:S05]  /*32920*/  BRA `(.L_x_932) ;  /* 0xffffff0800cc7947 */ /* 0x000fea000383ffff */
.L_x_616:
[----:B------:R-:W-:Y:S01]  /*32930*/  BSSY B1, `(.L_x_933) ;  /* 0x0000008000017945 */ /* 0x000fe20003800000 */
[----:B------:R-:W-:Y:S01]  /*32940*/  IMAD.MOV.U32 R13, RZ, RZ, R21 ;  /* 0x000000ffff0d7224 */ /* 0x000fe200078e0015 */
[----:B------:R-:W-:Y:S01]  /*32950*/  MOV R12, 0x3 ;  /* 0x00000003000c7802 */ /* 0x000fe20000000f00 */
[----:B------:R-:W-:Y:S02]  /*32960*/  IMAD.MOV.U32 R11, RZ, RZ, 0x181f ;  /* 0x0000181fff0b7424 */ /* 0x000fe400078e00ff */
[----:B----4-:R-:W-:-:S07]  /*32970*/  IMAD.MOV.U32 R15, RZ, RZ, -0x1 ;  /* 0xffffffffff0f7424 */ /* 0x010fce00078e00ff */
[----:B0123--:R-:W-:Y:S05]  /*32980*/  WARPSYNC.COLLECTIVE R15, `(.L_x_934) ;  /* 0x000000000f087348 */ /* 0x00ffea0003c00000 */
[----:B--2---:R2:W4:Y:S02]  /*32990*/  SHFL.IDX P6, R14, R13, R12, R11 ;  /* 0x0000000c0d0e7389 */ /* 0x00452400000c000b */
[----:B01234-:R-:W-:Y:S01]  /*329a0*/  ENDCOLLECTIVE ;  /* 0x000000000000791b */ /* 0x01ffe20003800000 */
.L_x_934:
[----:B------:R-:W-:Y:S05]  /*329b0*/  BSYNC B1 ;  /* 0x0000000000017941 */ /* 0x000fea0003800000 */
.L_x_933:
        /* <DEDUP_REMOVED lines=8> */
.L_x_935:
[----:B------:R-:W-:Y:S05]  /*32a40*/  BRA `(.L_x_936) ;  /* 0xffffff0800dc7947 */ /* 0x000fea000383ffff */
.L_x_618:
[----:B------:R-:W-:Y:S02]  /*32a50*/  IMAD.MOV.U32 R13, RZ, RZ, R41 ;  /* 0x000000ffff0d7224 */ /* 0x000fe400078e0029 */
[----:B------:R-:W-:Y:S02]  /*32a60*/  IMAD.MOV.U32 R12, RZ, RZ, RZ ;  /* 0x000000ffff0c7224 */ /* 0x000fe400078e00ff */
[----:B------:R-:W-:Y:S02]  /*32a70*/  IMAD.MOV.U32 R11, RZ, RZ, 0x1c1f ;  /* 0x00001c1fff0b7424 */ /* 0x000fe400078e00ff */
[----:B------:R-:W-:-:S07]  /*32a80*/  IMAD.MOV.U32 R15, RZ, RZ, -0x1 ;  /* 0xffffffffff0f7424 */ /* 0x000fce00078e00ff */
[----:B------:R-:W-:Y:S05]  /*32a90*/  WARPSYNC.COLLECTIVE R15, `(.L_x_937) ;  /* 0x000000000f087348 */ /* 0x000fea0003c00000 */
[----:B------:R0:W1:Y:S02]  /*32aa0*/  SHFL.IDX P6, R14, R13, R12, R11 ;  /* 0x0000000c0d0e7389 */ /* 0x00006400000c000b */
[----:B01----:R-:W-:Y:S01]  /*32ab0*/  ENDCOLLECTIVE ;  /* 0x000000000000791b */ /* 0x003fe20003800000 */
.L_x_937:
[----:B------:R-:W-:Y:S01]  /*32ac0*/  IMAD.MOV.U32 R13, RZ, RZ, R40 ;  /* 0x000000ffff0d7224 */ /* 0x000fe200078e0028 */
[----:B------:R-:W-:-:S07]  /*32ad0*/  MOV R42, R14 ;  /* 0x0000000e002a7202 */ /* 0x000fce0000000f00 */
[----:B------:R-:W-:Y:S05]  /*32ae0*/  WARPSYNC.COLLECTIVE R15, `(.L_x_938) ;  /* 0x000000000f087348 */ /* 0x000fea0003c00000 */
[----:B------:R0:W1:Y:S02]  /*32af0*/  SHFL.IDX P6, R14, R13, R12, R11 ;  /* 0x0000000c0d0e7389 */ /* 0x00006400000c000b */
[----:B01----:R-:W-:Y:S01]  /*32b00*/  ENDCOLLECTIVE ;  /* 0x000000000000791b */ /* 0x003fe20003800000 */
.L_x_938:
[----:B------:R-:W-:Y:S01]  /*32b10*/  IMAD.MOV.U32 R43, RZ, RZ, R14 ;  /* 0x000000ffff2b7224 */ /* 0x000fe200078e000e */
[----:B------:R-:W-:Y:S06]  /*32b20*/  BRA `(.L_x_939) ;  /* 0xffffff0c00a47947 */ /* 0x000fec000383ffff */
.L_x_621:
[----:B------:R-:W-:Y:S01]  /*32b30*/  BSSY B1, `(.L_x_940) ;  /* 0x0000008000017945 */ /* 0x000fe20003800000 */
[----:B------:R-:W-:Y:S01]  /*32b40*/  IMAD.MOV.U32 R13, RZ, RZ, R41 ;  /* 0x000000ffff0d7224 */ /* 0x000fe200078e0029 */
[----:B------:R-:W-:Y:S01]  /*32b50*/  MOV R15, 0xffffffff ;  /* 0xffffffff000f7802 */ /* 0x000fe20000000f00 */
[----:B------:R-:W-:Y:S02]  /*32b60*/  IMAD.MOV.U32 R12, RZ, RZ, 0x1 ;  /* 0x00000001ff0c7424 */ /* 0x000fe400078e00ff */
[----:B------:R-:W-:-:S07]  /*32b70*/  IMAD.MOV.U32 R11, RZ, RZ, 0x1c1f ;  /* 0x00001c1fff0b7424 */ /* 0x000fce00078e00ff */
[----:B0123--:R-:W-:Y:S05]  /*32b80*/  WARPSYNC.COLLECTIVE R15, `(.L_x_941) ;  /* 0x000000000f087348 */ /* 0x00ffea0003c00000 */
[----:B------:R4:W0:Y:S02]  /*32b90*/  SHFL.IDX P6, R14, R13, R12, R11 ;  /* 0x0000000c0d0e7389 */ /* 0x00082400000c000b */
[----:B01234-:R-:W-:Y:S01]  /*32ba0*/  ENDCOLLECTIVE ;  /* 0x000000000000791b */ /* 0x01ffe20003800000 */
.L_x_941:
[----:B------:R-:W-:Y:S05]  /*32bb0*/  BSYNC B1 ;  /* 0x0000000000017941 */ /* 0x000fea0003800000 */
.L_x_940:
[----:B------:R-:W-:Y:S02]  /*32bc0*/  IMAD.MOV.U32 R13, RZ, RZ, R40 ;  /* 0x000000ffff0d7224 */ /* 0x000fe400078e0028 */
[----:B------:R-:W-:Y:S02]  /*32bd0*/  IMAD.MOV.U32 R12, RZ, RZ, 0x1 ;  /* 0x00000001ff0c7424 */ /* 0x000fe400078e00ff */
[----:B------:R-:W-:Y:S02]  /*32be0*/  IMAD.MOV.U32 R11, RZ, RZ, 0x1c1f ;  /* 0x00001c1fff0b7424 */ /* 0x000fe400078e00ff */
[----:B------:R-:W-:Y:S02]  /*32bf0*/  IMAD.MOV.U32 R15, RZ, RZ, -0x1 ;  /* 0xffffffffff0f7424 */ /* 0x000fe400078e00ff */
[----:B------:R-:W-:-:S07]  /*32c00*/  IMAD.MOV.U32 R41, RZ, RZ, R14 ;  /* 0x000000ffff297224 */ /* 0x000fce00078e000e */
[----:B------:R-:W-:Y:S05]  /*32c10*/  WARPSYNC.COLLECTIVE R15, `(.L_x_942) ;  /* 0x000000000f087348 */ /* 0x000fea0003c00000 */
[----:B------:R0:W1:Y:S02]  /*32c20*/  SHFL.IDX P6, R14, R13, R12, R11 ;  /* 0x0000000c0d0e7389 */ /* 0x00006400000c000b */
[----:B01----:R-:W-:Y:S01]  /*32c30*/  ENDCOLLECTIVE ;  /* 0x000000000000791b */ /* 0x003fe20003800000 */
.L_x_942:
[----:B------:R-:W-:Y:S05]  /*32c40*/  BRA `(.L_x_943) ;  /* 0xffffff1800747947 */ /* 0x000fea000383ffff */
.L_x_625:
[----:B------:R-:W-:Y:S01]  /*32c50*/  MOV R13, R3 ;  /* 0x00000003000d7202 */ /* 0x000fe20000000f00 */
[----:B------:R-:W-:Y:S02]  /*32c60*/  IMAD.MOV.U32 R12, RZ, RZ, RZ ;  /* 0x000000ffff0c7224 */ /* 0x000fe400078e00ff */
[----:B------:R-:W-:Y:S02]  /*32c70*/  IMAD.MOV.U32 R11, RZ, RZ, 0x181f ;  /* 0x0000181fff0b7424 */ /* 0x000fe400078e00ff */
[----:B------:R-:W-:-:S07]  /*32c80*/  IMAD.MOV.U32 R15, RZ, RZ, -0x1 ;  /* 0xffffffffff0f7424 */ /* 0x000fce00078e00ff */
[----:B0-----:R-:W-:Y:S05]  /*32c90*/  WARPSYNC.COLLECTIVE R15, `(.L_x_944) ;  /* 0x000000000f087348 */ /* 0x001fea0003c00000 */
[----:B------:R1:W2:Y:S02]  /*32ca0*/  SHFL.IDX P6, R14, R13, R12, R11 ;  /* 0x0000000c0d0e7389 */ /* 0x0002a400000c000b */
[----:B012---:R-:W-:Y:S01]  /*32cb0*/  ENDCOLLECTIVE ;  /* 0x000000000000791b */ /* 0x007fe20003800000 */
.L_x_944:
[----:B------:R-:W-:Y:S02]  /*32cc0*/  IMAD.MOV.U32 R13, RZ, RZ, R2 ;  /* 0x000000ffff0d7224 */ /* 0x000fe400078e0002 */
[----:B------:R-:W-:-:S07]  /*32cd0*/  IMAD.MOV.U32 R0, RZ, RZ, R14 ;  /* 0x000000ffff007224 */ /* 0x000fce00078e000e */
[----:B------:R-:W-:Y:S05]  /*32ce0*/  WARPSYNC.COLLECTIVE R15, `(.L_x_945) ;  /* 0x000000000f087348 */ /* 0x000fea0003c00000 */
[----:B------:R0:W1:Y:S02]  /*32cf0*/  SHFL.IDX P6, R14, R13, R12, R11 ;  /* 0x0000000c0d0e7389 */ /* 0x00006400000c000b */
[----:B01----:R-:W-:Y:S01]  /*32d00*/  ENDCOLLECTIVE ;  /* 0x000000000000791b */ /* 0x003fe20003800000 */
.L_x_945:
[----:B------:R-:W-:Y:S05]  /*32d10*/  BRA `(.L_x_946) ;  /* 0xffffff3000247947 */ /* 0x000fea000383ffff */
.L_x_628:
[----:B------:R-:W-:Y:S01]  /*32d20*/  BSSY B1, `(.L_x_947) ;  /* 0x0000008000017945 */ /* 0x000fe20003800000 */
[----:B----4-:R-:W-:Y:S01]  /*32d30*/  MOV R13, R3 ;  /* 0x00000003000d7202 */ /* 0x010fe20000000f00 */
[----:B------:R-:W-:Y:S02]  /*32d40*/  IMAD.MOV.U32 R12, RZ, RZ, 0x1 ;  /* 0x00000001ff0c7424 */ /* 0x000fe400078e00ff */
[----:B------:R-:W-:Y:S02]  /*32d50*/  IMAD.MOV.U32 R11, RZ, RZ, 0x181f ;  /* 0x0000181fff0b7424 */ /* 0x000fe400078e00ff */
[----:B------:R-:W-:-:S07]  /*32d60*/  IMAD.MOV.U32 R15, RZ, RZ, -0x1 ;  /* 0xffffffffff0f7424 */ /* 0x000fce00078e00ff */
[----:B0123--:R-:W-:Y:S05]  /*32d70*/  WARPSYNC.COLLECTIVE R15, `(.L_x_948) ;  /* 0x000000000f087348 */ /* 0x00ffea0003c00000 */
[----:B---3--:R3:W4:Y:S02]  /*32d80*/  SHFL.IDX P6, R14, R13, R12, R11 ;  /* 0x0000000c0d0e7389 */ /* 0x00872400000c000b */
[----:B01234-:R-:W-:Y:S01]  /*32d90*/  ENDCOLLECTIVE ;  /* 0x000000000000791b */ /* 0x01ffe20003800000 */
.L_x_948:
[----:B------:R-:W-:Y:S05]  /*32da0*/  BSYNC B1 ;  /* 0x0000000000017941 */ /* 0x000fea0003800000 */
.L_x_947:
        /* <DEDUP_REMOVED lines=8> */
.L_x_949:
[----:B------:R-:W-:Y:S05]  /*32e30*/  BRA `(.L_x_950) ;  /* 0xffffff3000387947 */ /* 0x000fea000383ffff */
.L_x_631:
[----:B------:R-:W-:Y:S01]  /*32e40*/  BSSY B1, `(.L_x_951) ;  /* 0x0000008000017945 */ /* 0x000fe20003800000 */
[----:B----4-:R-:W-:Y:S01]  /*32e50*/  IMAD.MOV.U32 R13, RZ, RZ, R3 ;  /* 0x000000ffff0d7224 */ /* 0x010fe200078e0003 */
[----:B------:R-:W-:Y:S01]  /*32e60*/  MOV R15, 0xffffffff ;  /* 0xffffffff000f7802 */ /* 0x000fe20000000f00 */
[----:B------:R-:W-:Y:S02]  /*32e70*/  IMAD.MOV.U32 R12, RZ, RZ, 0x2 ;  /* 0x00000002ff0c7424 */ /* 0x000fe400078e00ff */
[----:B------:R-:W-:-:S07]  /*32e80*/  IMAD.MOV.U32 R11, RZ, RZ, 0x181f ;  /* 0x0000181fff0b7424 */ /* 0x000fce00078e00ff */
[----:B0123--:R-:W-:Y:S05]  /*32e90*/  WARPSYNC.COLLECTIVE R15, `(.L_x_952) ;  /* 0x000000000f087348 */ /* 0x00ffea0003c00000 */
[----:B---3--:R3:W4:Y:S02]  /*32ea0*/  SHFL.IDX P6, R14, R13, R12, R11 ;  /* 0x0000000c0d0e7389 */ /* 0x00872400000c000b */
[----:B01234-:R-:W-:Y:S01]  /*32eb0*/  ENDCOLLECTIVE ;  /* 0x000000000000791b */ /* 0x01ffe20003800000 */
.L_x_952:
[----:B------:R-:W-:Y:S05]  /*32ec0*/  BSYNC B1 ;  /* 0x0000000000017941 */ /* 0x000fea0003800000 */
.L_x_951:
        /* <DEDUP_REMOVED lines=8> */
.L_x_953:
[----:B------:R-:W-:Y:S05]  /*32f50*/  BRA `(.L_x_954) ;  /* 0xffffff3000487947 */ /* 0x000fea000383ffff */
.L_x_634:
[----:B------:R-:W-:Y:S01]  /*32f60*/  BSSY B1, `(.L_x_955) ;  /* 0x0000008000017945 */ /* 0x000fe20003800000 */
[----:B0-----:R-:W-:Y:S01]  /*32f70*/  MOV R13, R3 ;  /* 0x00000003000d7202 */ /* 0x001fe20000000f00 */
[----:B------:R-:W-:Y:S02]  /*32f80*/  IMAD.MOV.U32 R12, RZ, RZ, 0x3 ;  /* 0x00000003ff0c7424 */ /* 0x000fe400078e00ff */
[----:B------:R-:W-:Y:S02]  /*32f90*/  IMAD.MOV.U32 R11, RZ, RZ, 0x181f ;  /* 0x0000181fff0b7424 */ /* 0x000fe400078e00ff */
[----:B------:R-:W-:-:S07]  /*32fa0*/  IMAD.MOV.U32 R15, RZ, RZ, -0x1 ;  /* 0xffffffffff0f7424 */ /* 0x000fce00078e00ff */
[----:B-1234-:R-:W-:Y:S05]  /*32fb0*/  WARPSYNC.COLLECTIVE R15, `(.L_x_956) ;  /* 0x000000000f087348 */ /* 0x01efea0003c00000 */
[----:B----4-:R0:W4:Y:S02]  /*32fc0*/  SHFL.IDX P6, R14, R13, R12, R11 ;  /* 0x0000000c0d0e7389 */ /* 0x01012400000c000b */
[----:B01234-:R-:W-:Y:S01]  /*32fd0*/  ENDCOLLECTIVE ;  /* 0x000000000000791b */ /* 0x01ffe20003800000 */
.L_x_956:
[----:B------:R-:W-:Y:S05]  /*32fe0*/  BSYNC B1 ;  /* 0x0000000000017941 */ /* 0x000fea0003800000 */
.L_x_955:
        /* <DEDUP_REMOVED lines=8> */
.L_x_957:
[----:B------:R-:W-:Y:S05]  /*33070*/  BRA `(.L_x_958) ;  /* 0xffffff3000587947 */ /* 0x000fea000383ffff */
.L_x_650:
[----:B------:R-:W0:Y:S01]  /*33080*/  S2R R9, SR_TID.X ;  /* 0x0000000000097919 */ /* 0x000e220000002100 */
[----:B------:R-:W-:Y:S01]  /*33090*/  BSSY B1, `(.L_x_959) ;  /* 0x000000a000017945 */ /* 0x000fe20003800000 */
[----:B------:R-:W-:Y:S01]  /*330a0*/  IMAD.MOV.U32 R12, RZ, RZ, RZ ;  /* 0x000000ffff0c7224 */ /* 0x000fe200078e00ff */
[----:B------:R-:W-:Y:S01]  /*330b0*/  MOV R15, 0xffffffff ;  /* 0xffffffff000f7802 */ /* 0x000fe20000000f00 */
[----:B------:R-:W-:Y:S01]  /*330c0*/  IMAD.MOV.U32 R11, RZ, RZ, 0x1f ;  /* 0x0000001fff0b7424 */ /* 0x000fe200078e00ff */
[----:B0-----:R-:W-:-:S04]  /*330d0*/  SHF.R.U32.HI R9, RZ, 0x5, R9 ;  /* 0x00000005ff097819 */ /* 0x001fc80000011609 */
[----:B------:R-:W-:-:S05]  /*330e0*/  LOP3.LUT R9, R9, 0x3, RZ, 0xc0, !PT ;  /* 0x0000000309097812 */ /* 0x000fca00078ec0ff */
[----:B------:R-:W-:-:S07]  /*330f0*/  IMAD.MOV.U32 R13, RZ, RZ, R9 ;  /* 0x000000ffff0d7224 */ /* 0x000fce00078e0009 */
[----:B------:R-:W-:Y:S05]  /*33100*/  WARPSYNC.COLLECTIVE R15, `(.L_x_960) ;  /* 0x000000000f087348 */ /* 0x000fea0003c00000 */
[----:B------:R0:W1:Y:S02]  /*33110*/  SHFL.IDX P6, R14, R13, R12, R11 ;  /* 0x0000000c0d0e7389 */ /* 0x00006400000c000b */
[----:B01----:R-:W-:Y:S01]  /*33120*/  ENDCOLLECTIVE ;  /* 0x000000000000791b */ /* 0x003fe20003800000 */
.L_x_960:
[----:B------:R-:W-:Y:S05]  /*33130*/  BSYNC B1 ;  /* 0x0000000000017941 */ /* 0x000fea0003800000 */
.L_x_959:
[----:B------:R-:W-:Y:S05]  /*33140*/  BRA `(.L_x_961) ;  /* 0xffffff48007c7947 */ /* 0x000fea000383ffff */
.L_x_652:
[----:B------:R-:W-:Y:S01]  /*33150*/  BSSY B1, `(.L_x_962) ;  /* 0x0000006000017945 */ /* 0x000fe20003800000 */
[----:B------:R-:W-:-:S07]  /*33160*/  IMAD.MOV.U32 R15, RZ, RZ, -0x1 ;  /* 0xffffffffff0f7424 */ /* 0x000fce00078e00ff */
[----:B0-----:R-:W-:Y:S05]  /*33170*/  WARPSYNC.COLLECTIVE R15, `(.L_x_963) ;  /* 0x000000000f0c7348 */ /* 0x001fea0003c00000 */
[----:B------:R-:W-:Y:S02]  /*33180*/  ELECT P6, UR62, PT ;  /* 0x00000000003e782f */ /* 0x000fe400038c0000 */
[----:B------:R-:W-:Y:S01]  /*33190*/  MOV R14, UR62 ;  /* 0x0000003e000e7c02 */ /* 0x000fe20008000f00 */
[----:B0-----:R-:W-:Y:S10]  /*331a0*/  ENDCOLLECTIVE ;  /* 0x000000000000791b */ /* 0x001ff40003800000 */
.L_x_963:
[----:B------:R-:W-:Y:S05]  /*331b0*/  BSYNC B1 ;  /* 0x0000000000017941 */ /* 0x000fea0003800000 */
.L_x_962:
[----:B------:R-:W-:Y:S05]  /*331c0*/  BRA `(.L_x_651) ;  /* 0xffffff4800747947 */ /* 0x000fea000383ffff */
.L_x_654:
[----:B0-----:R0:W1:Y:S02]  /*331d0*/  SYNCS.PHASECHK.TRANS64.TRYWAIT P0, [R22+URZ+0x33420], R7 ;  /* 0x03342007160075a7 */ /* 0x001064000800017f */
[----:B-1----:R-:W-:Y:S05]  /*331e0*/  @!P0 NANOSLEEP.SYNCS 0x989680 ;  /* 0x009896800000895d */ /* 0x002fea0003900000 */
[----:B------:R-:W1:Y:S02]  /*331f0*/  @!P0 SYNCS.PHASECHK.TRANS64 P0, [R22+URZ+0x33420], R7 ;  /* 0x03342007160085a7 */ /* 0x000e64000800007f */
[----:B-1----:R-:W-:Y:S05]  /*33200*/  @!P0 BRA `(.L_x_654) ;  /* 0xfffffffc00f08947 */ /* 0x002fea000383ffff */
[----:B------:R-:W-:Y:S05]  /*33210*/  BRA `(.L_x_964) ;  /* 0xffffff4800847947 */ /* 0x000fea000383ffff */
.L_x_658:
[----:B-1----:R1:W2:Y:S02]  /*33220*/  SYNCS.PHASECHK.TRANS64.TRYWAIT P0, [R11+URZ+0x334a0], R10 ;  /* 0x0334a00a0b0075a7 */ /* 0x0022a4000800017f */
[----:B--2---:R-:W-:Y:S05]  /*33230*/  @!P0 NANOSLEEP.SYNCS 0x989680 ;  /* 0x009896800000895d */ /* 0x004fea0003900000 */
[----:B------:R-:W2:Y:S02]  /*33240*/  @!P0 SYNCS.PHASECHK.TRANS64 P0, [R11+URZ+0x334a0], R10 ;  /* 0x0334a00a0b0085a7 */ /* 0x000ea4000800007f */
[----:B--2---:R-:W-:Y:S05]  /*33250*/  @!P0 BRA `(.L_x_658) ;  /* 0xfffffffc00f08947 */ /* 0x004fea000383ffff */
[----:B------:R-:W-:Y:S05]  /*33260*/  BRA `(.L_x_965) ;  /* 0xffffff48009c7947 */ /* 0x000fea000383ffff */
.L_x_665:
[----:B0-----:R0:W2:Y:S02]  /*33270*/  SYNCS.PHASECHK.TRANS64.TRYWAIT P0, [R11+URZ+0x334c0], R10 ;  /* 0x0334c00a0b0075a7 */ /* 0x0010a4000800017f */
[----:B--2---:R-:W-:Y:S05]  /*33280*/  @!P0 NANOSLEEP.SYNCS 0x989680 ;  /* 0x009896800000895d */ /* 0x004fea0003900000 */
[----:B------:R-:W2:Y:S02]  /*33290*/  @!P0 SYNCS.PHASECHK.TRANS64 P0, [R11+URZ+0x334c0], R10 ;  /* 0x0334c00a0b0085a7 */ /* 0x000ea4000800007f */
[----:B--2---:R-:W-:Y:S05]  /*332a0*/  @!P0 BRA `(.L_x_665) ;  /* 0xfffffffc00f08947 */ /* 0x004fea000383ffff */
[----:B------:R-:W-:Y:S05]  /*332b0*/  BRA `(.L_x_966) ;  /* 0xffffff4c00987947 */ /* 0x000fea000383ffff */
.L_x_674:
[----:B-1----:R1:W2:Y:S02]  /*332c0*/  SYNCS.PHASECHK.TRANS64.TRYWAIT P2, [R10+URZ+0x334a0], R9 ;  /* 0x0334a0090a0075a7 */ /* 0x0022a4000804017f */
[----:B--2---:R-:W-:Y:S05]  /*332d0*/  @!P2 NANOSLEEP.SYNCS 0x989680 ;  /* 0x009896800000a95d */ /* 0x004fea0003900000 */
[----:B------:R-:W2:Y:S02]  /*332e0*/  @!P2 SYNCS.PHASECHK.TRANS64 P2, [R10+URZ+0x334a0], R9 ;  /* 0x0334a0090a00a5a7 */ /* 0x000ea4000804007f */
[----:B--2---:R-:W-:Y:S05]  /*332f0*/  @!P2 BRA `(.L_x_674) ;  /* 0xfffffffc00f0a947 */ /* 0x004fea000383ffff */
[----:B------:R-:W-:Y:S05]  /*33300*/  BRA `(.L_x_967) ;  /* 0xffffff5000cc7947 */ /* 0x000fea000383ffff */
.L_x_681:
[----:B0-----:R0:W2:Y:S02]  /*33310*/  SYNCS.PHASECHK.TRANS64.TRYWAIT P2, [R10+URZ+0x334c0], R9 ;  /* 0x0334c0090a0075a7 */ /* 0x0010a4000804017f */
[----:B--2---:R-:W-:Y:S05]  /*33320*/  @!P2 NANOSLEEP.SYNCS 0x989680 ;  /* 0x009896800000a95d */ /* 0x004fea0003900000 */
[----:B------:R-:W2:Y:S02]  /*33330*/  @!P2 SYNCS.PHASECHK.TRANS64 P2, [R10+URZ+0x334c0], R9 ;  /* 0x0334c0090a00a5a7 */ /* 0x000ea4000804007f */
[----:B--2---:R-:W-:Y:S05]  /*33340*/  @!P2 BRA `(.L_x_681) ;  /* 0xfffffffc00f0a947 */ /* 0x004fea000383ffff */
[----:B------:R-:W-:Y:S05]  /*33350*/  BRA `(.L_x_968) ;  /* 0xffffff5400c47947 */ /* 0x000fea000383ffff */
.L_x_700:
[----:B------:R-:W0:Y:S01]  /*33360*/  S2R R20, SR_TID.X ;  /* 0x0000000000147919 */ /* 0x000e220000002100 */
[----:B------:R-:W-:Y:S01]  /*33370*/  BSSY B0, `(.L_x_969) ;  /* 0x0000009000007945 */ /* 0x000fe20003800000 */
[----:B------:R-:W-:Y:S02]  /*33380*/  IMAD.MOV.U32 R12, RZ, RZ, RZ ;  /* 0x000000ffff0c7224 */ /* 0x000fe400078e00ff */
[----:B-1----:R-:W-:Y:S02]  /*33390*/  IMAD.MOV.U32 R11, RZ, RZ, 0x1f ;  /* 0x0000001fff0b7424 */ /* 0x002fe400078e00ff */
[----:B------:R-:W-:Y:S01]  /*333a0*/  IMAD.MOV.U32 R15, RZ, RZ, -0x1 ;  /* 0xffffffffff0f7424 */ /* 0x000fe200078e00ff */
[----:B0-----:R-:W-:-:S04]  /*333b0*/  SHF.R.U32.HI R13, RZ, 0x5, R20 ;  /* 0x00000005ff0d7819 */ /* 0x001fc80000011614 */
[----:B------:R-:W-:-:S07]  /*333c0*/  LOP3.LUT R13, R13, 0x3, RZ, 0xc0, !PT ;  /* 0x000000030d0d7812 */ /* 0x000fce00078ec0ff */
[----:B-----5:R-:W-:Y:S05]  /*333d0*/  WARPSYNC.COLLECTIVE R15, `(.L_x_970) ;  /* 0x000000000f087348 */ /* 0x020fea0003c00000 */
[----:B------:R0:W1:Y:S02]  /*333e0*/  SHFL.IDX P6, R14, R13, R12, R11 ;  /* 0x0000000c0d0e7389 */ /* 0x00006400000c000b */
[----:B01---5:R-:W-:Y:S01]  /*333f0*/  ENDCOLLECTIVE ;  /* 0x000000000000791b */ /* 0x023fe20003800000 */
.L_x_970:
[----:B------:R-:W-:Y:S05]  /*33400*/  BSYNC B0 ;  /* 0x0000000000007941 */ /* 0x000fea0003800000 */
.L_x_969:
[----:B------:R-:W-:Y:S05]  /*33410*/  BRA `(.L_x_971) ;  /* 0xffffff6800547947 */ /* 0x000fea000383ffff */
.L_x_703:
[----:B0-----:R-:W2:Y:S02]  /*33420*/  LDL R2, [R1+0x24] ;  /* 0x0000240001027983 */ /* 0x001ea40000100800 */
[----:B--2---:R0:W1:Y:S02]  /*33430*/  SYNCS.PHASECHK.TRANS64.TRYWAIT P0, [R0+URZ+0x33480], R2 ;  /* 0x03348002000075a7 */ /* 0x004064000800017f */
[----:B-1----:R-:W-:Y:S05]  /*33440*/  @!P0 NANOSLEEP.SYNCS 0x989680 ;  /* 0x009896800000895d */ /* 0x002fea0003900000 */
[----:B------:R-:W1:Y:S02]  /*33450*/  @!P0 SYNCS.PHASECHK.TRANS64 P0, [R0+URZ+0x33480], R2 ;  /* 0x03348002000085a7 */ /* 0x000e64000800007f */
[----:B-1----:R-:W-:Y:S05]  /*33460*/  @!P0 BRA `(.L_x_703) ;  /* 0xfffffffc00ec8947 */ /* 0x002fea000383ffff */
[----:B------:R-:W-:Y:S05]  /*33470*/  BRA `(.L_x_972) ;  /* 0xffffff6800647947 */ /* 0x000fea000383ffff */
.L_x_704:
[----:B------:R-:W-:Y:S01]  /*33480*/  BSSY B0, `(.L_x_973) ;  /* 0x0000008000007945 */ /* 0x000fe20003800000 */
[----:B------:R-:W-:Y:S01]  /*33490*/  IMAD.MOV.U32 R13, RZ, RZ, R20 ;  /* 0x000000ffff0d7224 */ /* 0x000fe200078e0014 */
[----:B0-----:R-:W-:Y:S01]  /*334a0*/  MOV R12, RZ ;  /* 0x000000ff000c7202 */ /* 0x001fe20000000f00 */
[----:B------:R-:W-:Y:S02]  /*334b0*/  IMAD.MOV.U32 R11, RZ, RZ, 0x1c1f ;  /* 0x00001c1fff0b7424 */ /* 0x000fe400078e00ff */
[----:B------:R-:W-:-:S07]  /*334c0*/  IMAD.MOV.U32 R15, RZ, RZ, -0x1 ;  /* 0xffffffffff0f7424 */ /* 0x000fce00078e00ff */
[----:B------:R-:W-:Y:S05]  /*334d0*/  WARPSYNC.COLLECTIVE R15, `(.L_x_974) ;  /* 0x000000000f087348 */ /* 0x000fea0003c00000 */
[----:B------:R0:W1:Y:S02]  /*334e0*/  SHFL.IDX P6, R14, R13, R12, R11 ;  /* 0x0000000c0d0e7389 */ /* 0x00006400000c000b */
[----:B01----:R-:W-:Y:S01]  /*334f0*/  ENDCOLLECTIVE ;  /* 0x000000000000791b */ /* 0x003fe20003800000 */
.L_x_974:
[----:B------:R-:W-:Y:S05]  /*33500*/  BSYNC B0 ;  /* 0x0000000000007941 */ /* 0x000fea0003800000 */
.L_x_973:
[----:B------:R-:W-:Y:S01]  /*33510*/  IMAD.MOV.U32 R13, RZ, RZ, R10 ;  /* 0x000000ffff0d7224 */ /* 0x000fe200078e000a */
[----:B------:R-:W-:Y:S01]  /*33520*/  MOV R11, 0x1c1f ;  /* 0x00001c1f000b7802 */ /* 0x000fe20000000f00 */
[----:B------:R-:W-:Y:S02]  /*33530*/  IMAD.MOV.U32 R12, RZ, RZ, RZ ;  /* 0x000000ffff0c7224 */ /* 0x000fe400078e00ff */
[----:B------:R-:W-:Y:S02]  /*33540*/  IMAD.MOV.U32 R15, RZ, RZ, -0x1 ;  /* 0xffffffffff0f7424 */ /* 0x000fe400078e00ff */
[----:B------:R-:W-:Y:S02]  /*33550*/  IMAD.MOV.U32 R3, RZ, RZ, R14 ;  /* 0x000000ffff037224 */ /* 0x000fe400078e000e */
[----:B------:R-:W-:-:S07]  /*33560*/  IMAD.IADD R4, R22, 0x1, R4 ;  /* 0x0000000116047824 */ /* 0x000fce00078e0204 */
[----:B------:R-:W-:Y:S05]  /*33570*/  WARPSYNC.COLLECTIVE R15, `(.L_x_975) ;  /* 0x000000000f087348 */ /* 0x000fea0003c00000 */
[----:B------:R0:W1:Y:S02]  /*33580*/  SHFL.IDX P6, R14, R13, R12, R11 ;  /* 0x0000000c0d0e7389 */ /* 0x00006400000c000b */
[----:B01----:R-:W-:Y:S01]  /*33590*/  ENDCOLLECTIVE ;  /* 0x000000000000791b */ /* 0x003fe20003800000 */
.L_x_975:
[----:B------:R-:W0:Y:S01]  /*335a0*/  LDC R11, c[0x0][0x2f4] ;  /* 0x0000bd00ff0b7b82 */ /* 0x000e220000000800 */
[C---:B------:R-:W-:Y:S01]  /*335b0*/  LOP3.LUT R12, R36.reuse, 0x40, RZ, 0xfc, !PT ;  /* 0x00000040240c7812 */ /* 0x040fe200078efcff */
[----:B------:R-:W-:Y:S01]  /*335c0*/  IMAD.MOV.U32 R13, RZ, RZ, R20 ;  /* 0x000000ffff0d7224 */ /* 0x000fe200078e0014 */
[----:B------:R-:W-:Y:S01]  /*335d0*/  LOP3.LUT R15, R36, 0x80, RZ, 0xfc, !PT ;  /* 0x00000080240f7812 */ /* 0x000fe200078efcff */
[----:B------:R-:W-:-:S05]  /*335e0*/  IMAD.MOV.U32 R2, RZ, RZ, R14 ;  /* 0x000000ffff027224 */ /* 0x000fca00078e000e */
[----:B------:R-:W-:-:S05]  /*335f0*/  IADD3 R2, P0, R36, R2, RZ ;  /* 0x0000000224027210 */ /* 0x000fca0007f1e0ff */
[----:B------:R-:W-:Y:S01]  /*33600*/  IMAD.X R3, RZ, RZ, R3, P0 ;  /* 0x000000ffff037224 */ /* 0x000fe200000e0603 */
[-C--:B0-----:R-:W-:Y:S02]  /*33610*/  ISETP.GE.AND P3, PT, R36, R11.reuse, PT ;  /* 0x0000000b2400720c */ /* 0x081fe40003f66270 */
[----:B------:R-:W-:Y:S02]  /*33620*/  ISETP.GE.AND P2, PT, R12, R11, PT ;  /* 0x0000000b0c00720c */ /* 0x000fe40003f46270 */
[C---:B------:R-:W-:Y:S02]  /*33630*/  ISETP.LT.OR P0, PT, R9.reuse, 0x1, P3 ;  /* 0x000000010900780c */ /* 0x040fe40001f01670 */
[----:B------:R-:W-:Y:S02]  /*33640*/  MOV R12, 0x1 ;  /* 0x00000001000c7802 */ /* 0x000fe40000000f00 */
[----:B------:R-:W-:-:S09]  /*33650*/  ISETP.LT.OR P1, PT, R9, 0x1, P2 ;  /* 0x000000010900780c */ /* 0x000fd20001721670 */
[----:B------:R-:W-:Y:S01]  /*33660*/  @!PT LDS RZ, [RZ] ;  /* 0x00000000fffff984 */ /* 0x000fe20000000800 */
[----:B------:R-:W-:Y:S01]  /*33670*/  @!PT LDS RZ, [RZ] ;  /* 0x00000000fffff984 */ /* 0x000fe20000000800 */
[----:B------:R-:W-:Y:S01]  /*33680*/  @!PT LDS RZ, [RZ] ;  /* 0x00000000fffff984 */ /* 0x000fe20000000800 */
[----:B------:R0:W-:Y:S01]  /*33690*/  LDGSTS.E.BYPASS.LTC128B.128 [R4+0xf200], desc[UR50][R2.64], !P0 ;  /* 0x0f20000002047fae */ /* 0x0001e2000c101d72 */
[----:B------:R-:W-:Y:S01]  /*336a0*/  ISETP.GE.AND P0, PT, R15, R11, PT ;  /* 0x0000000b0f00720c */ /* 0x000fe20003f06270 */
[----:B------:R-:W-:Y:S02]  /*336b0*/  IMAD.MOV.U32 R11, RZ, RZ, 0x1c1f ;  /* 0x00001c1fff0b7424 */ /* 0x000fe400078e00ff */
[----:B------:R-:W-:Y:S01]  /*336c0*/  IMAD.MOV.U32 R15, RZ, RZ, -0x1 ;  /* 0xffffffffff0f7424 */ /* 0x000fe200078e00ff */
[----:B------:R0:W-:Y:S01]  /*336d0*/  LDGSTS.E.BYPASS.LTC128B.128 [R4+0x11a00], desc[UR50][R2.64+0x40], !P1 ;  /* 0x11a0004002047fae */ /* 0x0001e2000c901d72 */
[----:B------:R-:W-:-:S13]  /*336e0*/  ISETP.LT.OR P1, PT, R9, 0x1, P0 ;  /* 0x000000010900780c */ /* 0x000fda0000721670 */
[----:B0-----:R-:W-:Y:S05]  /*336f0*/  WARPSYNC.COLLECTIVE R15, `(.L_x_976) ;  /* 0x000000000f087348 */ /* 0x001fea0003c00000 */
[----:B------:R1:W2:Y:S02]  /*33700*/  SHFL.IDX P6, R14, R13, R12, R11 ;  /* 0x0000000c0d0e7389 */ /* 0x0002a400000c000b */
[----:B012---:R-:W-:Y:S01]  /*33710*/  ENDCOLLECTIVE ;  /* 0x000000000000791b */ /* 0x007fe20003800000 */
.L_x_976:
        /* <DEDUP_REMOVED lines=9> */
.L_x_977:
[----:B------:R-:W-:Y:S02]  /*337b0*/  IMAD.MOV.U32 R13, RZ, RZ, R20 ;  /* 0x000000ffff0d7224 */ /* 0x000fe400078e0014 */
[----:B------:R-:W-:Y:S02]  /*337c0*/  IMAD.MOV.U32 R12, RZ, RZ, 0x2 ;  /* 0x00000002ff0c7424 */ /* 0x000fe400078e00ff */
[----:B------:R-:W-:-:S07]  /*337d0*/  IMAD.MOV.U32 R2, RZ, RZ, R14 ;  /* 0x000000ffff027224 */ /* 0x000fce00078e000e */
[----:B------:R-:W-:Y:S05]  /*337e0*/  WARPSYNC.COLLECTIVE R15, `(.L_x_978) ;  /* 0x000000000f087348 */ /* 0x000fea0003c00000 */
[----:B------:R0:W1:Y:S02]  /*337f0*/  SHFL.IDX P6, R14, R13, R12, R11 ;  /* 0x0000000c0d0e7389 */ /* 0x00006400000c000b */
[----:B01----:R-:W-:Y:S01]  /*33800*/  ENDCOLLECTIVE ;  /* 0x000000000000791b */ /* 0x003fe20003800000 */
.L_x_978:
[----:B------:R-:W-:-:S04]  /*33810*/  IADD3 R2, P1, R36, R2, RZ ;  /* 0x0000000224027210 */ /* 0x000fc80007f3e0ff */
[----:B------:R-:W-:Y:S02]  /*33820*/  IADD3.X R3, RZ, R3, RZ, P1, !PT ;  /* 0x00000003ff037210 */ /* 0x000fe40000ffe4ff */
        /* <DEDUP_REMOVED lines=14> */
.L_x_979:
[----:B------:R-:W-:Y:S02]  /*33910*/  IMAD.MOV.U32 R13, RZ, RZ, R20 ;  /* 0x000000ffff0d7224 */ /* 0x000fe400078e0014 */
[----:B------:R-:W-:Y:S02]  /*33920*/  IMAD.MOV.U32 R12, RZ, RZ, 0x3 ;  /* 0x00000003ff0c7424 */ /* 0x000fe400078e00ff */
[----:B------:R-:W-:-:S07]  /*33930*/  IMAD.MOV.U32 R2, RZ, RZ, R14 ;  /* 0x000000ffff027224 */ /* 0x000fce00078e000e */
[----:B------:R-:W-:Y:S05]  /*33940*/  WARPSYNC.COLLECTIVE R15, `(.L_x_980) ;  /* 0x000000000f087348 */ /* 0x000fea0003c00000 */
[----:B------:R0:W1:Y:S02]  /*33950*/  SHFL.IDX P6, R14, R13, R12, R11 ;  /* 0x0000000c0d0e7389 */ /* 0x00006400000c000b */
[----:B01----:R-:W-:Y:S01]  /*33960*/  ENDCOLLECTIVE ;  /* 0x000000000000791b */ /* 0x003fe20003800000 */
.L_x_980:
[----:B------:R-:W-:-:S04]  /*33970*/  IADD3 R2, P1, R36, R2, RZ ;  /* 0x0000000224027210 */ /* 0x000fc80007f3e0ff */
[----:B------:R-:W-:Y:S02]  /*33980*/  IADD3.X R3, RZ, R3, RZ, P1, !PT ;  /* 0x00000003ff037210 */ /* 0x000fe40000ffe4ff */
[C---:B------:R-:W-:Y:S01]  /*33990*/  ISETP.LT.OR P1, PT, R9.reuse, 0x41, P3 ;  /* 0x000000410900780c */ /* 0x040fe20001f21670 */
[----:B------:R-:W-:Y:S02]  /*339a0*/  IMAD.MOV.U32 R13, RZ, RZ, R10 ;  /* 0x000000ffff0d7224 */ /* 0x000fe400078e000a */
[----:B------:R0:W5:Y:S10]  /*339b0*/  LDL.LU R10, [R1+0x8] ;  /* 0x00000800010a7983 */ /* 0x0001740000300800 */
[----:B------:R-:W-:Y:S01]  /*339c0*/  @!PT LDS RZ, [RZ] ;  /* 0x00000000fffff984 */ /* 0x000fe20000000800 */
[----:B------:R-:W-:Y:S01]  /*339d0*/  @!PT LDS RZ, [RZ] ;  /* 0x00000000fffff984 */ /* 0x000fe20000000800 */
[----:B------:R-:W-:Y:S01]  /*339e0*/  @!PT LDS RZ, [RZ] ;  /* 0x00000000fffff984 */ /* 0x000fe20000000800 */
[----:B------:R0:W-:Y:S01]  /*339f0*/  LDGSTS.E.BYPASS.LTC128B.128 [R4+0x10200], desc[UR50][R2.64], !P1 ;  /* 0x1020000002047fae */ /* 0x0001e2000c901d72 */
[----:B------:R-:W-:Y:S01]  /*33a00*/  ISETP.LT.OR P1, PT, R9, 0x41, P2 ;  /* 0x000000410900780c */ /* 0x000fe20001721670 */
[----:B------:R-:W-:-:S12]  /*33a10*/  IMAD.MOV.U32 R20, RZ, RZ, R14 ;  /* 0x000000ffff147224 */ /* 0x000fd800078e000e */
[----:B0----5:R-:W-:Y:S05]  /*33a20*/  WARPSYNC.COLLECTIVE R15, `(.L_x_981) ;  /* 0x000000000f087348 */ /* 0x021fea0003c00000 */
[----:B------:R1:W2:Y:S02]  /*33a30*/  SHFL.IDX P6, R14, R13, R12, R11 ;  /* 0x0000000c0d0e7389 */ /* 0x0002a400000c000b */
[----:B012--5:R-:W-:Y:S01]  /*33a40*/  ENDCOLLECTIVE ;  /* 0x000000000000791b */ /* 0x027fe20003800000 */
.L_x_981:
[----:B------:R-:W-:Y:S01]  /*33a50*/  @!PT LDS RZ, [RZ] ;  /* 0x00000000fffff984 */ /* 0x000fe20000000800 */
[----:B------:R-:W-:Y:S01]  /*33a60*/  @!PT LDS RZ, [RZ] ;  /* 0x00000000fffff984 */ /* 0x000fe20000000800 */
[----:B------:R-:W-:Y:S01]  /*33a70*/  @!PT LDS RZ, [RZ] ;  /* 0x00000000fffff984 */ /* 0x000fe20000000800 */
[----:B------:R-:W-:Y:S01]  /*33a80*/  LDGSTS.E.BYPASS.LTC128B.128 [R4+0x12a00], desc[UR50][R2.64+0x40], !P1 ;  /* 0x12a0004002047fae */ /* 0x000fe2000c901d72 */
[----:B------:R-:W-:-:S13]  /*33a90*/  ISETP.LT.OR P1, PT, R9, 0x41, P0 ;  /* 0x000000410900780c */ /* 0x000fda0000721670 */
[----:B------:R0:W-:Y:S02]  /*33aa0*/  LDGSTS.E.BYPASS.LTC128B.128 [R4+0x15200], desc[UR50][R2.64+0x80], !P1 ;  /* 0x1520008002047fae */ /* 0x0001e4000c901d72 */
[----:B0-----:R-:W-:-:S05]  /*33ab0*/  IMAD.MOV.U32 R2, RZ, RZ, R14 ;  /* 0x000000ffff027224 */ /* 0x001fca00078e000e */
[----:B------:R-:W-:-:S04]  /*33ac0*/  IADD3 R2, P1, R36, R2, RZ ;  /* 0x0000000224027210 */ /* 0x000fc80007f3e0ff */
[----:B------:R-:W-:Y:S02]  /*33ad0*/  IADD3.X R3, RZ, R20, RZ, P1, !PT ;  /* 0x00000014ff037210 */ /* 0x000fe40000ffe4ff */
[----:B------:R-:W-:Y:S01]  /*33ae0*/  ISETP.LT.OR P1, PT, R9, 0x61, P3 ;  /* 0x000000610900780c */ /* 0x000fe20001f21670 */
[----:B------:R-:W-:Y:S02]  /*33af0*/  IMAD.MOV.U32 R13, RZ, RZ, R21 ;  /* 0x000000ffff0d7224 */ /* 0x000fe400078e0015 */
[----:B------:R-:W-:-:S10]  /*33b00*/  IMAD.MOV.U32 R12, RZ, RZ, RZ ;  /* 0x000000ffff0c7224 */ /* 0x000fd400078e00ff */
[----:B------:R-:W-:Y:S05]  /*33b10*/  WARPSYNC.COLLECTIVE R15, `(.L_x_982) ;  /* 0x000000000f087348 */ /* 0x000fea0003c00000 */
[----:B------:R0:W1:Y:S02]  /*33b20*/  SHFL.IDX P6, R14, R13, R12, R11 ;  /* 0x0000000c0d0e7389 */ /* 0x00006400000c000b */
[----:B01----:R-:W-:Y:S01]  /*33b30*/  ENDCOLLECTIVE ;  /* 0x000000000000791b */ /* 0x003fe20003800000 */
.L_x_982:
[----:B------:R-:W-:Y:S01]  /*33b40*/  @!PT LDS RZ, [RZ] ;  /* 0x00000000fffff984 */ /* 0x000fe20000000800 */
[----:B------:R-:W-:Y:S01]  /*33b50*/  @!PT LDS RZ, [RZ] ;  /* 0x00000000fffff984 */ /* 0x000fe20000000800 */
[----:B------:R-:W-:Y:S01]  /*33b60*/  @!PT LDS RZ, [RZ] ;  /* 0x00000000fffff984 */ /* 0x000fe20000000800 */
[----:B------:R-:W-:Y:S01]  /*33b70*/  LDGSTS.E.BYPASS.LTC128B.128 [R4+0x10a00], desc[UR50][R2.64], !P1 ;  /* 0x10a0000002047fae */ /* 0x000fe2000c901d72 */
[----:B------:R-:W-:-:S13]  /*33b80*/  ISETP.LT.OR P1, PT, R9, 0x61, P2 ;  /* 0x000000610900780c */ /* 0x000fda0001721670 */
[----:B------:R-:W-:Y:S01]  /*33b90*/  LDGSTS.E.BYPASS.LTC128B.128 [R4+0x13200], desc[UR50][R2.64+0x40], !P1 ;  /* 0x1320004002047fae */ /* 0x000fe2000c901d72 */
[----:B------:R-:W-:Y:S01]  /*33ba0*/  ISETP.LT.OR P1, PT, R9, 0x61, P0 ;  /* 0x000000610900780c */ /* 0x000fe20000721670 */
[----:B------:R-:W-:-:S12]  /*33bb0*/  IMAD.MOV.U32 R13, RZ, RZ, R24 ;  /* 0x000000ffff0d7224 */ /* 0x000fd800078e0018 */
[----:B------:R0:W-:Y:S02]  /*33bc0*/  LDGSTS.E.BYPASS.LTC128B.128 [R4+0x15a00], desc[UR50][R2.64+0x80], !P1 ;  /* 0x15a0008002047fae */ /* 0x0001e4000c901d72 */
[----:B0-----:R-:W-:-:S07]  /*33bd0*/  IMAD.MOV.U32 R3, RZ, RZ, R14 ;  /* 0x000000ffff037224 */ /* 0x001fce00078e000e */
[----:B------:R-:W-:Y:S05]  /*33be0*/  WARPSYNC.COLLECTIVE R15, `(.L_x_983) ;  /* 0x000000000f087348 */ /* 0x000fea0003c00000 */
[----:B------:R0:W1:Y:S02]  /*33bf0*/  SHFL.IDX P6, R14, R13, R12, R11 ;  /* 0x0000000c0d0e7389 */ /* 0x00006400000c000b */
[----:B01----:R-:W-:Y:S01]  /*33c00*/  ENDCOLLECTIVE ;  /* 0x000000000000791b */ /* 0x003fe20003800000 */
.L_x_983:
[C---:B------:R-:W-:Y:S01]  /*33c10*/  ISETP.GE.AND P6, PT, R9.reuse, 0x81, PT ;  /* 0x000000810900780c */ /* 0x040fe20003fc6270 */
[----:B------:R-:W-:Y:S01]  /*33c20*/  IMAD.MOV.U32 R2, RZ, RZ, R14 ;  /* 0x000000ffff027224 */ /* 0x000fe200078e000e */
[C---:B------:R-:W-:Y:S02]  /*33c30*/  ISETP.GE.AND P5, PT, R9.reuse, 0x21, PT ;  /* 0x000000210900780c */ /* 0x040fe40003fa6270 */
[C---:B------:R-:W-:Y:S02]  /*33c40*/  ISETP.GE.AND P4, PT, R9.reuse, 0x41, PT ;  /* 0x000000410900780c */ /* 0x040fe40003f86270 */
[----:B------:R-:W-:Y:S02]  /*33c50*/  ISETP.GE.AND P1, PT, R9, 0x61, PT ;  /* 0x000000610900780c */ /* 0x000fe40003f26270 */
[----:B------:R-:W-:-:S05]  /*33c60*/  LOP3.LUT R10, R10, 0xffffffbf, RZ, 0xc0, !PT ;  /* 0xffffffbf0a0a7812 */ /* 0x000fca00078ec0ff */
[----:B------:R-:W-:-:S05]  /*33c70*/  @P6 LOP3.LUT R10, R10, 0x40, RZ, 0xfc, !PT ;  /* 0x000000400a0a6812 */ /* 0x000fca00078efcff */
[----:B------:R2:W-:Y:S01]  /*33c80*/  STL [R1+0x8], R10 ;  /* 0x0000080a01007387 */ /* 0x0005e20000100800 */
[----:B------:R-:W-:Y:S05]  /*33c90*/  BRA `(.L_x_984) ;  /* 0xffffff6400fc7947 */ /* 0x000fea000383ffff */
.L_x_709:
[----:B---3--:R-:W3:Y:S02]  /*33ca0*/  LDL R2, [R1+0x24] ;  /* 0x0000240001027983 */ /* 0x008ee40000100800 */
[----:B---3--:R3:W4:Y:S02]  /*33cb0*/  SYNCS.PHASECHK.TRANS64.TRYWAIT P0, [R0+URZ+0x33440], R2 ;  /* 0x03344002000075a7 */ /* 0x008724000800017f */
[----:B----4-:R-:W-:Y:S05]  /*33cc0*/  @!P0 NANOSLEEP.SYNCS 0x989680 ;  /* 0x009896800000895d */ /* 0x010fea0003900000 */
[----:B------:R-:W4:Y:S02]  /*33cd0*/  @!P0 SYNCS.PHASECHK.TRANS64 P0, [R0+URZ+0x33440], R2 ;  /* 0x03344002000085a7 */ /* 0x000f24000800007f */
[----:B----4-:R-:W-:Y:S05]  /*33ce0*/  @!P0 BRA `(.L_x_709) ;  /* 0xfffffffc00ec8947 */ /* 0x010fea000383ffff */
[----:B------:R-:W-:Y:S05]  /*33cf0*/  BRA `(.L_x_985) ;  /* 0xffffff6800607947 */ /* 0x000fea000383ffff */
.L_x_710:
[----:B------:R-:W-:Y:S01]  /*33d00*/  BSSY B0, `(.L_x_986) ;  /* 0x0000008000007945 */ /* 0x000fe20003800000 */
[----:B------:R-:W-:Y:S01]  /*33d10*/  MOV R13, R6 ;  /* 0x00000006000d7202 */ /* 0x000fe20000000f00 */
[----:B------:R-:W-:Y:S02]  /*33d20*/  IMAD.MOV.U32 R12, RZ, RZ, RZ ;  /* 0x000000ffff0c7224 */ /* 0x000fe400078e00ff */
[----:B------:R-:W-:Y:S02]  /*33d30*/  IMAD.MOV.U32 R11, RZ, RZ, 0x1c1f ;  /* 0x00001c1fff0b7424 */ /* 0x000fe400078e00ff */
[----:B------:R-:W-:-:S07]  /*33d40*/  IMAD.MOV.U32 R15, RZ, RZ, -0x1 ;  /* 0xffffffffff0f7424 */ /* 0x000fce00078e00ff */
[----:B-1---5:R-:W-:Y:S05]  /*33d50*/  WARPSYNC.COLLECTIVE R15, `(.L_x_987) ;  /* 0x000000000f087348 */ /* 0x022fea0003c00000 */
[----:B------:R0:W2:Y:S02]  /*33d60*/  SHFL.IDX P6, R14, R13, R12, R11 ;  /* 0x0000000c0d0e7389 */ /* 0x0000a400000c000b */
[----:B012--5:R-:W-:Y:S01]  /*33d70*/  ENDCOLLECTIVE ;  /* 0x000000000000791b */ /* 0x027fe20003800000 */
.L_x_987:
[----:B------:R-:W-:Y:S05]  /*33d80*/  BSYNC B0 ;  /* 0x0000000000007941 */ /* 0x000fea0003800000 */
.L_x_986:
[----:B------:R-:W-:Y:S01]  /*33d90*/  IMAD.MOV.U32 R13, RZ, RZ, R5 ;  /* 0x000000ffff0d7224 */ /* 0x000fe200078e0005 */
[----:B------:R-:W-:Y:S01]  /*33da0*/  MOV R12, RZ ;  /* 0x000000ff000c7202 */ /* 0x000fe20000000f00 */
[----:B------:R-:W-:Y:S01]  /*33db0*/  IMAD.MOV.U32 R11, RZ, RZ, 0x1c1f ;  /* 0x00001c1fff0b7424 */ /* 0x000fe200078e00ff */
[----:B------:R-:W0:Y:S01]  /*33dc0*/  LDC R21, c[0x0][0x2f4] ;  /* 0x0000bd00ff157b82 */ /* 0x000e220000000800 */
[----:B------:R-:W-:Y:S01]  /*33dd0*/  IMAD.MOV.U32 R15, RZ, RZ, -0x1 ;  /* 0xffffffffff0f7424 */ /* 0x000fe200078e00ff */
[C---:B------:R-:W-:Y:S01]  /*33de0*/  LOP3.LUT R25, R36.reuse, 0x40, RZ, 0xfc, !PT ;  /* 0x0000004024197812 */ /* 0x040fe200078efcff */
[----:B------:R-:W-:Y:S01]  /*33df0*/  IMAD.MOV.U32 R2, RZ, RZ, R14 ;  /* 0x000000ffff027224 */ /* 0x000fe200078e000e */
[----:B------:R-:W-:-:S07]  /*33e00*/  LOP3.LUT R24, R36, 0x80, RZ, 0xfc, !PT ;  /* 0x0000008024187812 */ /* 0x000fce00078efcff */
[----:B0-----:R-:W-:Y:S05]  /*33e10*/  WARPSYNC.COLLECTIVE R15, `(.L_x_988) ;  /* 0x000000000f087348 */ /* 0x001fea0003c00000 */
[----:B------:R1:W2:Y:S02]  /*33e20*/  SHFL.IDX P6, R14, R13, R12, R11 ;  /* 0x0000000c0d0e7389 */ /* 0x0002a400000c000b */
[----:B012---:R-:W-:Y:S01]  /*33e30*/  ENDCOLLECTIVE ;  /* 0x000000000000791b */ /* 0x007fe20003800000 */
.L_x_988:
[----:B------:R-:W-:Y:S01]  /*33e40*/  IMAD.MOV.U32 R13, RZ, RZ, R6 ;  /* 0x000000ffff0d7224 */ /* 0x000fe200078e0006 */
[----:B------:R-:W-:Y:S02]  /*33e50*/  MOV R12, 0x1 ;  /* 0x00000001000c7802 */ /* 0x000fe40000000f00 */
[-C--:B------:R-:W-:Y:S02]  /*33e60*/  ISETP.GE.AND P3, PT, R25, R21.reuse, PT ;  /* 0x000000151900720c */ /* 0x080fe40003f66270 */
[----:B------:R-:W-:Y:S02]  /*33e70*/  ISETP.GE.AND P2, PT, R24, R21, PT ;  /* 0x000000151800720c */ /* 0x000fe40003f46270 */
        /* <DEDUP_REMOVED lines=17> */
.L_x_989:
[----:B------:R-:W-:Y:S02]  /*33f90*/  IMAD.MOV.U32 R13, RZ, RZ, R5 ;  /* 0x000000ffff0d7224 */ /* 0x000fe400078e0005 */
[----:B------:R-:W-:-:S07]  /*33fa0*/  IMAD.MOV.U32 R2, RZ, RZ, R14 ;  /* 0x000000ffff027224 */ /* 0x000fce00078e000e */
[----:B------:R-:W-:Y:S05]  /*33fb0*/  WARPSYNC.COLLECTIVE R15, `(.L_x_990) ;  /* 0x000000000f087348 */ /* 0x000fea0003c00000 */
[----:B------:R0:W1:Y:S02]  /*33fc0*/  SHFL.IDX P6, R14, R13, R12, R11 ;  /* 0x0000000c0d0e7389 */ /* 0x00006400000c000b */
[----:B01----:R-:W-:Y:S01]  /*33fd0*/  ENDCOLLECTIVE ;  /* 0x000000000000791b */ /* 0x003fe20003800000 */
.L_x_990:
[----:B------:R-:W-:Y:S01]  /*33fe0*/  IMAD.MOV.U32 R13, RZ, RZ, R6 ;  /* 0x000000ffff0d7224 */ /* 0x000fe200078e0006 */
[----:B------:R-:W-:Y:S01]  /*33ff0*/  MOV R12, 0x2 ;  /* 0x00000002000c7802 */ /* 0x000fe20000000f00 */
        /* <DEDUP_REMOVED lines=14> */
.L_x_991:
        /* <DEDUP_REMOVED lines=11> */
.L_x_992:
[----:B------:R-:W-:Y:S01]  /*34190*/  IMAD.MOV.U32 R13, RZ, RZ, R6 ;  /* 0x000000ffff0d7224 */ /* 0x000fe200078e0006 */
[----:B------:R-:W-:Y:S01]  /*341a0*/  MOV R12, 0x3 ;  /* 0x00000003000c7802 */ /* 0x000fe20000000f00 */
[----:B------:R-:W-:-:S07]  /*341b0*/  IMAD.MOV.U32 R3, RZ, RZ, R14 ;  /* 0x000000ffff037224 */ /* 0x000fce00078e000e */
[----:B------:R-:W-:Y:S05]  /*341c0*/  WARPSYNC.COLLECTIVE R15, `(.L_x_993) ;  /* 0x000000000f087348 */ /* 0x000fea0003c00000 */
[----:B------:R0:W1:Y:S02]  /*341d0*/  SHFL.IDX P6, R14, R13, R12, R11 ;  /* 0x0000000c0d0e7389 */ /* 0x00006400000c000b */
[----:B01----:R-:W-:Y:S01]  /*341e0*/  ENDCOLLECTIVE ;  /* 0x000000000000791b */ /* 0x003fe20003800000 */
.L_x_993:
        /* <DEDUP_REMOVED lines=10> */
.L_x_994:
[----:B------:R-:W-:Y:S01]  /*34290*/  @!PT LDS RZ, [RZ] ;  /* 0x00000000fffff984 */ /* 0x000fe20000000800 */
[----:B------:R-:W-:Y:S01]  /*342a0*/  @!PT LDS RZ, [RZ] ;  /* 0x00000000fffff984 */ /* 0x000fe20000000800 */
[----:B------:R-:W-:Y:S01]  /*342b0*/  @!PT LDS RZ, [RZ] ;  /* 0x00000000fffff984 */ /* 0x000fe20000000800 */
[----:B------:R0:W-:Y:S04]  /*342c0*/  @P4 LDGSTS.E.BYPASS.LTC128B.128 [R4+0x25200], desc[UR50][R2.64], !P5 ;  /* 0x2520000002044fae */ /* 0x0001e8000e901d72 */
[----:B------:R0:W-:Y:S04]  /*342d0*/  @P4 LDGSTS.E.BYPASS.LTC128B.128 [R4+0x27a00], desc[UR50][R2.64+0x40], !P3 ;  /* 0x27a0004002044fae */ /* 0x0001e8000d901d72 */
[----:B------:R0:W-:Y:S01]  /*342e0*/  @P4 LDGSTS.E.BYPASS.LTC128B.128 [R4+0x2a200], desc[UR50][R2.64+0x80], !P2 ;  /* 0x2a20008002044fae */ /* 0x0001e2000d101d72 */
[----:B------:R-:W-:Y:S01]  /*342f0*/  IMAD.MOV.U32 R13, RZ, RZ, R7 ;  /* 0x000000ffff0d7224 */ /* 0x000fe200078e0007 */
[----:B------:R-:W-:Y:S01]  /*34300*/  MOV R12, RZ ;  /* 0x000000ff000c7202 */ /* 0x000fe20000000f00 */
[----:B------:R-:W-:-:S07]  /*34310*/  IMAD.MOV.U32 R5, RZ, RZ, R14 ;  /* 0x000000ffff057224 */ /* 0x000fce00078e000e */
[----:B0-----:R-:W-:Y:S05]  /*34320*/  WARPSYNC.COLLECTIVE R15, `(.L_x_995) ;  /* 0x000000000f087348 */ /* 0x001fea0003c00000 */
[----:B------:R1:W2:Y:S02]  /*34330*/  SHFL.IDX P6, R14, R13, R12, R11 ;  /* 0x0000000c0d0e7389 */ /* 0x0002a400000c000b */
[----:B012---:R-:W-:Y:S01]  /*34340*/  ENDCOLLECTIVE ;  /* 0x000000000000791b */ /* 0x007fe20003800000 */
.L_x_995:
[----:B------:R-:W-:-:S05]  /*34350*/  @P1 IADD3 R2, P0, R36, R5, RZ ;  /* 0x0000000524021210 */ /* 0x000fca0007f1e0ff */
[----:B------:R-:W-:-:S05]  /*34360*/  @P1 IMAD.X R3, RZ, RZ, R6, P0 ;  /* 0x000000ffff031224 */ /* 0x000fca00000e0606 */
        /* <DEDUP_REMOVED lines=11> */
.L_x_996:
[----:B------:R-:W-:Y:S01]  /*34420*/  IMAD.MOV.U32 R2, RZ, RZ, R14 ;  /* 0x000000ffff027224 */ /* 0x000fe200078e000e */
[----:B------:R-:W-:Y:S06]  /*34430*/  BRA `(.L_x_997) ;  /* 0xffffff6400d87947 */ /* 0x000fec000383ffff */
.L_x_717:
[----:B------:R-:W-:Y:S01]  /*34440*/  IMAD.MOV.U32 R13, RZ, RZ, R4 ;  /* 0x000000ffff0d7224 */ /* 0x000fe200078e0004 */
[----:B------:R-:W-:Y:S01]  /*34450*/  MOV R11, 0x1c1f ;  /* 0x00001c1f000b7802 */ /* 0x000fe20000000f00 */
[----:B------:R-:W-:Y:S02]  /*34460*/  IMAD.MOV.U32 R12, RZ, RZ, RZ ;  /* 0x000000ffff0c7224 */ /* 0x000fe400078e00ff */
[----:B------:R-:W-:Y:S02]  /*34470*/  IMAD.MOV.U32 R15, RZ, RZ, -0x1 ;  /* 0xffffffffff0f7424 */ /* 0x000fe400078e00ff */
[----:B-----5:R-:W-:Y:S02]  /*34480*/  IMAD R5, R20, R7, RZ ;  /* 0x0000000714057224 */ /* 0x020fe400078e02ff */
[----:B------:R-:W-:-:S07]  /*34490*/  IMAD.IADD R17, R9, 0x1, R17 ;  /* 0x0000000109117824 */ /* 0x000fce00078e0211 */
[----:B------:R-:W-:Y:S05]  /*344a0*/  WARPSYNC.COLLECTIVE R15, `(.L_x_998) ;  /* 0x000000000f087348 */ /* 0x000fea0003c00000 */
[----:B------:R0:W1:Y:S02]  /*344b0*/  SHFL.IDX P6, R14, R13, R12, R11 ;  /* 0x0000000c0d0e7389 */ /* 0x00006400000c000b */
[----:B01----:R-:W-:Y:S01]  /*344c0*/  ENDCOLLECTIVE ;  /* 0x000000000000791b */ /* 0x003fe20003800000 */
.L_x_998:
[----:B------:R-:W-:Y:S01]  /*344d0*/  ISETP.GE.AND P1, PT, R17, R5, PT ;  /* 0x000000051100720c */ /* 0x000fe20003f26270 */
[----:B------:R-:W-:Y:S02]  /*344e0*/  IMAD.MOV.U32 R13, RZ, RZ, R0 ;  /* 0x000000ffff0d7224 */ /* 0x000fe400078e0000 */
[----:B------:R-:W-:-:S10]  /*344f0*/  IMAD.MOV.U32 R2, RZ, RZ, R14 ;  /* 0x000000ffff027224 */ /* 0x000fd400078e000e */
[----:B------:R-:W-:Y:S05]  /*34500*/  WARPSYNC.COLLECTIVE R15, `(.L_x_999) ;  /* 0x000000000f087348 */ /* 0x000fea0003c00000 */
[----:B------:R0:W1:Y:S02]  /*34510*/  SHFL.IDX P6, R14, R13, R12, R11 ;  /* 0x0000000c0d0e7389 */ /* 0x00006400000c000b */
[----:B01----:R-:W-:Y:S01]  /*34520*/  ENDCOLLECTIVE ;  /* 0x000000000000791b */ /* 0x003fe20003800000 */
.L_x_999:
[----:B------:R-:W-:Y:S02]  /*34530*/  IMAD.MOV.U32 R13, RZ, RZ, R4 ;  /* 0x000000ffff0d7224 */ /* 0x000fe400078e0004 */
[----:B------:R-:W-:Y:S02]  /*34540*/  IMAD.MOV.U32 R12, RZ, RZ, 0x1 ;  /* 0x00000001ff0c7424 */ /* 0x000fe400078e00ff */
[----:B------:R-:W-:-:S07]  /*34550*/  IMAD.MOV.U32 R3, RZ, RZ, R14 ;  /* 0x000000ffff037224 */ /* 0x000fce00078e000e */
[----:B------:R-:W-:Y:S05]  /*34560*/  WARPSYNC.COLLECTIVE R15, `(.L_x_1000) ;  /* 0x000000000f087348 */ /* 0x000fea0003c00000 */
[----:B------:R0:W1:Y:S02]  /*34570*/  SHFL.IDX P6, R14, R13, R12, R11 ;  /* 0x0000000c0d0e7389 */ /* 0x00006400000c000b */
[----:B01----:R-:W-:Y:S01]  /*34580*/  ENDCOLLECTIVE ;  /* 0x000000000000791b */ /* 0x003fe20003800000 */
.L_x_1000:
[----:B------:R-:W-:-:S04]  /*34590*/  @!P1 IADD3 R6, P4, R36, R3, RZ ;  /* 0x0000000324069210 */ /* 0x000fc80007f9e0ff */
[----:B------:R-:W-:Y:S01]  /*345a0*/  @!P1 IADD3.X R3, RZ, R2, RZ, P4, !PT ;  /* 0x00000002ff039210 */ /* 0x000fe200027fe4ff */
[----:B------:R-:W-:Y:S02]  /*345b0*/  @!P1 IMAD.MOV.U32 R2, RZ, RZ, R6 ;  /* 0x000000ffff029224 */ /* 0x000fe400078e0006 */
[----:B------:R-:W-:-:S03]  /*345c0*/  VIADD R6, R17, 0x20 ;  /* 0x0000002011067836 */ /* 0x000fc60000000000 */
[----:B------:R-:W-:Y:S01]  /*345d0*/  @!PT LDS RZ, [RZ] ;  /* 0x00000000fffff984 */ /* 0x000fe20000000800 */
[----:B------:R-:W-:Y:S01]  /*345e0*/  @!PT LDS RZ, [RZ] ;  /* 0x00000000fffff984 */ /* 0x000fe20000000800 */
[----:B------:R-:W-:Y:S01]  /*345f0*/  @!PT LDS RZ, [RZ] ;  /* 0x00000000fffff984 */ /* 0x000fe20000000800 */
[----:B------:R-:W-:Y:S01]  /*34600*/  @!P1 LDGSTS.E.BYPASS.LTC128B.128 [R8+0x1e200], desc[UR50][R2.64], !P3 ;  /* 0x1e20000002089fae */ /* 0x000fe2000d901d72 */
[----:B------:R-:W-:-:S03]  /*34610*/  MOV R13, R0 ;  /* 0x00000000000d7202 */ /* 0x000fc60000000f00 */
[----:B------:R-:W-:Y:S04]  /*34620*/  @!P1 LDGSTS.E.BYPASS.LTC128B.128 [R8+0x20200], desc[UR50][R2.64+0x40], !P2 ;  /* 0x2020004002089fae */ /* 0x000fe8000d101d72 */
[----:B------:R0:W-:Y:S01]  /*34630*/  @!P1 LDGSTS.E.BYPASS.LTC128B.128 [R8+0x22200], desc[UR50][R2.64+0x80], !P0 ;  /* 0x2220008002089fae */ /* 0x0001e2000c101d72 */
[----:B------:R-:W-:Y:S01]  /*34640*/  ISETP.GE.AND P1, PT, R6, R5, PT ;  /* 0x000000050600720c */ /* 0x000fe20003f26270 */
[----:B0-----:R-:W-:-:S12]  /*34650*/  IMAD.MOV.U32 R2, RZ, RZ, R14 ;  /* 0x000000ffff027224 */ /* 0x001fd800078e000e */
[----:B------:R-:W-:Y:S05]  /*34660*/  WARPSYNC.COLLECTIVE R15, `(.L_x_1001) ;  /* 0x000000000f087348 */ /* 0x000fea0003c00000 */
[----:B------:R0:W1:Y:S02]  /*34670*/  SHFL.IDX P6, R14, R13, R12, R11 ;  /* 0x0000000c0d0e7389 */ /* 0x00006400000c000b */
[----:B01----:R-:W-:Y:S01]  /*34680*/  ENDCOLLECTIVE ;  /* 0x000000000000791b */ /* 0x003fe20003800000 */
.L_x_1001:
[----:B------:R-:W-:Y:S01]  /*34690*/  IMAD.MOV.U32 R13, RZ, RZ, R4 ;  /* 0x000000ffff0d7224 */ /* 0x000fe200078e0004 */
[----:B------:R-:W-:Y:S02]  /*346a0*/  MOV R12, 0x2 ;  /* 0x00000002000c7802 */ /* 0x000fe40000000f00 */
[----:B------:R-:W-:-:S13]  /*346b0*/  @!P1 IADD3 R6, P4, R36, R14, RZ ;  /* 0x0000000e24069210 */ /* 0x000fda0007f9e0ff */
[----:B------:R-:W-:Y:S05]  /*346c0*/  WARPSYNC.COLLECTIVE R15, `(.L_x_1002) ;  /* 0x000000000f087348 */ /* 0x000fea0003c00000 */
[----:B------:R0:W1:Y:S02]  /*346d0*/  SHFL.IDX P6, R14, R13, R12, R11 ;  /* 0x0000000c0d0e7389 */ /* 0x00006400000c000b */
[----:B01----:R-:W-:Y:S01]  /*346e0*/  ENDCOLLECTIVE ;  /* 0x000000000000791b */ /* 0x003fe20003800000 */
.L_x_1002:
[----:B------:R-:W-:Y:S02]  /*346f0*/  @!P1 IMAD.X R7, RZ, RZ, R2, P4 ;  /* 0x000000ffff079224 */ /* 0x000fe400020e0602 */
[----:B------:R-:W-:Y:S02]  /*34700*/  @!P1 IMAD.MOV.U32 R2, RZ, RZ, R6 ;  /* 0x000000ffff029224 */ /* 0x000fe400078e0006 */
[----:B------:R-:W-:Y:S02]  /*34710*/  @!P1 IMAD.MOV.U32 R3, RZ, RZ, R7 ;  /* 0x000000ffff039224 */ /* 0x000fe400078e0007 */
[----:B------:R-:W-:-:S03]  /*34720*/  VIADD R6, R17, 0x40 ;  /* 0x0000004011067836 */ /* 0x000fc60000000000 */
[----:B------:R-:W-:Y:S01]  /*34730*/  @!PT LDS RZ, [RZ] ;  /* 0x00000000fffff984 */ /* 0x000fe20000000800 */
[----:B------:R-:W-:Y:S01]  /*34740*/  @!PT LDS RZ, [RZ] ;  /* 0x00000000fffff984 */ /* 0x000fe20000000800 */
[----:B------:R-:W-:Y:S01]  /*34750*/  @!PT LDS RZ, [RZ] ;  /* 0x00000000fffff984 */ /* 0x000fe20000000800 */
[----:B------:R-:W-:Y:S01]  /*34760*/  @!P1 LDGSTS.E.BYPASS.LTC128B.128 [R8+0x1ea00], desc[UR50][R2.64], !P3 ;  /* 0x1ea0000002089fae */ /* 0x000fe2000d901d72 */
[----:B------:R-:W-:-:S03]  /*34770*/  IMAD.MOV.U32 R13, RZ, RZ, R0 ;  /* 0x000000ffff0d7224 */ /* 0x000fc600078e0000 */
[----:B------:R-:W-:Y:S04]  /*34780*/  @!P1 LDGSTS.E.BYPASS.LTC128B.128 [R8+0x20a00], desc[UR50][R2.64+0x40], !P2 ;  /* 0x20a0004002089fae */ /* 0x000fe8000d101d72 */
[----:B------:R0:W-:Y:S01]  /*34790*/  @!P1 LDGSTS.E.BYPASS.LTC128B.128 [R8+0x22a00], desc[UR50][R2.64+0x80], !P0 ;  /* 0x22a0008002089fae */ /* 0x0001e2000c101d72 */
[----:B------:R-:W-:Y:S01]  /*347a0*/  ISETP.GE.AND P1, PT, R6, R5, PT ;  /* 0x000000050600720c */ /* 0x000fe20003f26270 */
[----:B0-----:R-:W-:-:S12]  /*347b0*/  IMAD.MOV.U32 R2, RZ, RZ, R14 ;  /* 0x000000ffff027224 */ /* 0x001fd800078e000e */
[----:B------:R-:W-:Y:S05]  /*347c0*/  WARPSYNC.COLLECTIVE R15, `(.L_x_1003) ;  /* 0x000000000f087348 */ /* 0x000fea0003c00000 */
[----:B------:R0:W1:Y:S02]  /*347d0*/  SHFL.IDX P6, R14, R13, R12, R11 ;  /* 0x0000000c0d0e7389 */ /* 0x00006400000c000b */
[----:B01----:R-:W-:Y:S01]  /*347e0*/  ENDCOLLECTIVE ;  /* 0x000000000000791b */ /* 0x003fe20003800000 */
.L_x_1003:
[----:B------:R-:W-:Y:S01]  /*347f0*/  MOV R13, R4 ;  /* 0x00000004000d7202 */ /* 0x000fe20000000f00 */
[----:B------:R-:W-:Y:S01]  /*34800*/  IMAD.MOV.U32 R12, RZ, RZ, 0x3 ;  /* 0x00000003ff0c7424 */ /* 0x000fe200078e00ff */
[----:B------:R-:W-:-:S13]  /*34810*/  @!P1 IADD3 R6, P4, R36, R14, RZ ;  /* 0x0000000e24069210 */ /* 0x000fda0007f9e0ff */
[----:B------:R-:W-:Y:S05]  /*34820*/  WARPSYNC.COLLECTIVE R15, `(.L_x_1004) ;  /* 0x000000000f087348 */ /* 0x000fea0003c00000 */
[----:B------:R0:W1:Y:S02]  /*34830*/  SHFL.IDX P6, R14, R13, R12, R11 ;  /* 0x0000000c0d0e7389 */ /* 0x00006400000c000b */
[----:B01----:R-:W-:Y:S01]  /*34840*/  ENDCOLLECTIVE ;  /* 0x000000000000791b */ /* 0x003fe20003800000 */
.L_x_1004:
[----:B------:R-:W-:Y:S02]  /*34850*/  @!P1 IMAD.X R7, RZ, RZ, R2, P4 ;  /* 0x000000ffff079224 */ /* 0x000fe400020e0602 */
[----:B------:R-:W-:Y:S02]  /*34860*/  @!P1 IMAD.MOV.U32 R2, RZ, RZ, R6 ;  /* 0x000000ffff029224 */ /* 0x000fe400078e0006 */
        /* <DEDUP_REMOVED lines=12> */
.L_x_1005:
[----:B------:R-:W-:Y:S05]  /*34930*/  BRA `(.L_x_1006) ;  /* 0xffffff6c00047947 */ /* 0x000fea000383ffff */
.L_x_722:
[----:B0-----:R0:W1:Y:S02]  /*34940*/  SYNCS.PHASECHK.TRANS64.TRYWAIT P0, [R22+URZ+0x33420], R3 ;  /* 0x03342003160075a7 */ /* 0x001064000800017f */
[----:B-1----:R-:W-:Y:S05]  /*34950*/  @!P0 NANOSLEEP.SYNCS 0x989680 ;  /* 0x009896800000895d */ /* 0x002fea0003900000 */
[----:B------:R-:W1:Y:S02]  /*34960*/  @!P0 SYNCS.PHASECHK.TRANS64 P0, [R22+URZ+0x33420], R3 ;  /* 0x03342003160085a7 */ /* 0x000e64000800007f */
[----:B-1----:R-:W-:Y:S05]  /*34970*/  @!P0 BRA `(.L_x_722) ;  /* 0xfffffffc00f08947 */ /* 0x002fea000383ffff */
[----:B------:R-:W-:Y:S05]  /*34980*/  BRA `(.L_x_1007) ;  /* 0xffffff6c00787947 */ /* 0x000fea000383ffff */
.L_x_726:
[----:B0-----:R0:W1:Y:S02]  /*34990*/  SYNCS.PHASECHK.TRANS64.TRYWAIT P0, [R4+URZ+0x33480], R28 ;  /* 0x0334801c040075a7 */ /* 0x001064000800017f */
[----:B-1----:R-:W-:Y:S05]  /*349a0*/  @!P0 NANOSLEEP.SYNCS 0x989680 ;  /* 0x009896800000895d */ /* 0x002fea0003900000 */
[----:B------:R-:W1:Y:S02]  /*349b0*/  @!P0 SYNCS.PHASECHK.TRANS64 P0, [R4+URZ+0x33480], R28 ;  /* 0x0334801c040085a7 */ /* 0x000e64000800007f */
[----:B-1----:R-:W-:Y:S05]  /*349c0*/  @!P0 BRA `(.L_x_726) ;  /* 0xfffffffc00f08947 */ /* 0x002fea000383ffff */
[----:B------:R-:W-:Y:S05]  /*349d0*/  BRA `(.L_x_1008) ;  /* 0xffffff7000987947 */ /* 0x000fea000383ffff */
.L_x_727:
[----:B------:R-:W-:Y:S01]  /*349e0*/  BSSY B0, `(.L_x_1009) ;  /* 0x0000008000007945 */ /* 0x000fe20003800000 */
[----:B------:R-:W-:Y:S01]  /*349f0*/  IMAD.MOV.U32 R13, RZ, RZ, R10 ;  /* 0x000000ffff0d7224 */ /* 0x000fe200078e000a */
[----:B------:R-:W-:Y:S01]  /*34a00*/  MOV R11, 0x1c1f ;  /* 0x00001c1f000b7802 */ /* 0x000fe20000000f00 */
[----:B------:R-:W-:Y:S02]  /*34a10*/  IMAD.MOV.U32 R12, RZ, RZ, RZ ;  /* 0x000000ffff0c7224 */ /* 0x000fe400078e00ff */
[----:B------:R-:W-:-:S07]  /*34a20*/  IMAD.MOV.U32 R15, RZ, RZ, -0x1 ;  /* 0xffffffffff0f7424 */ /* 0x000fce00078e00ff */
[----:B0-----:R-:W-:Y:S05]  /*34a30*/  WARPSYNC.COLLECTIVE R15, `(.L_x_1010) ;  /* 0x000000000f087348 */ /* 0x001fea0003c00000 */
[----:B------:R1:W2:Y:S02]  /*34a40*/  SHFL.IDX P6, R14, R13, R12, R11 ;  /* 0x0000000c0d0e7389 */ /* 0x0002a400000c000b */
[----:B012---:R-:W-:Y:S01]  /*34a50*/  ENDCOLLECTIVE ;  /* 0x000000000000791b */ /* 0x007fe20003800000 */
.L_x_1010:
[----:B------:R-:W-:Y:S05]  /*34a60*/  BSYNC B0 ;  /* 0x0000000000007941 */ /* 0x000fea0003800000 */
.L_x_1009:
        /* <DEDUP_REMOVED lines=8> */
.L_x_1011:
[----:B------:R-:W-:Y:S02]  /*34af0*/  IMAD.MOV.U32 R13, RZ, RZ, R10 ;  /* 0x000000ffff0d7224 */ /* 0x000fe400078e000a */
[----:B------:R-:W-:Y:S02]  /*34b00*/  IMAD.MOV.U32 R12, RZ, RZ, 0x1 ;  /* 0x00000001ff0c7424 */ /* 0x000fe400078e00ff */
[----:B------:R-:W-:-:S07]  /*34b10*/  IMAD.MOV.U32 R2, RZ, RZ, R14 ;  /* 0x000000ffff027224 */ /* 0x000fce00078e000e */
[----:B------:R-:W-:Y:S05]  /*34b20*/  WARPSYNC.COLLECTIVE R15, `(.L_x_1012) ;  /* 0x000000000f087348 */ /* 0x000fea0003c00000 */
[----:B------:R0:W1:Y:S02]  /*34b30*/  SHFL.IDX P6, R14, R13, R12, R11 ;  /* 0x0000000c0d0e7389 */ /* 0x00006400000c000b */
[----:B01----:R-:W-:Y:S01]  /*34b40*/  ENDCOLLECTIVE ;  /* 0x000000000000791b */ /* 0x003fe20003800000 */
.L_x_1012:
        /* <DEDUP_REMOVED lines=10> */
[----:B0-----:R-:W-:-:S07]  /*34bf0*/  MOV R3, R14 ;  /* 0x0000000e00037202 */ /* 0x001fce0000000f00 */
[----:B------:R-:W-:Y:S05]  /*34c00*/  WARPSYNC.COLLECTIVE R15, `(.L_x_1013) ;  /* 0x000000000f087348 */ /* 0x000fea0003c00000 */
[----:B------:R0:W1:Y:S02]  /*34c10*/  SHFL.IDX P6, R14, R13, R12, R11 ;  /* 0x0000000c0d0e7389 */ /* 0x00006400000c000b */
[----:B01----:R-:W-:Y:S01]  /*34c20*/  ENDCOLLECTIVE ;  /* 0x000000000000791b */ /* 0x003fe20003800000 */
.L_x_1013:
[----:B------:R-:W-:Y:S02]  /*34c30*/  IMAD.MOV.U32 R13, RZ, RZ, R10 ;  /* 0x000000ffff0d7224 */ /* 0x000fe400078e000a */
[----:B------:R-:W-:Y:S02]  /*34c40*/  IMAD.MOV.U32 R12, RZ, RZ, 0x2 ;  /* 0x00000002ff0c7424 */ /* 0x000fe400078e00ff */
[----:B------:R-:W-:-:S07]  /*34c50*/  IMAD.MOV.U32 R2, RZ, RZ, R14 ;  /* 0x000000ffff027224 */ /* 0x000fce00078e000e */
[----:B------:R-:W-:Y:S05]  /*34c60*/  WARPSYNC.COLLECTIVE R15, `(.L_x_1014) ;  /* 0x000000000f087348 */ /* 0x000fea0003c00000 */
[----:B------:R0:W1:Y:S02]  /*34c70*/  SHFL.IDX P6, R14, R13, R12, R11 ;  /* 0x0000000c0d0e7389 */ /* 0x00006400000c000b */
[----:B01----:R-:W-:Y:S01]  /*34c80*/  ENDCOLLECTIVE ;  /* 0x000000000000791b */ /* 0x003fe20003800000 */
.L_x_1014:
        /* <DEDUP_REMOVED lines=9> */
[----:B------:R-:W-:-:S07]  /*34d20*/  MOV R34, R14 ;  /* 0x0000000e00227202 */ /* 0x000fce0000000f00 */
[----:B0-----:R-:W-:Y:S05]  /*34d30*/  WARPSYNC.COLLECTIVE R15, `(.L_x_1015) ;  /* 0x000000000f087348 */ /* 0x001fea0003c00000 */
[----:B------:R1:W2:Y:S02]  /*34d40*/  SHFL.IDX P6, R14, R13, R12, R11 ;  /* 0x0000000c0d0e7389 */ /* 0x0002a400000c000b */
[----:B012---:R-:W-:Y:S01]  /*34d50*/  ENDCOLLECTIVE ;  /* 0x000000000000791b */ /* 0x007fe20003800000 */
.L_x_1015:
[----:B------:R-:W-:Y:S02]  /*34d60*/  IMAD.MOV.U32 R13, RZ, RZ, R10 ;  /* 0x000000ffff0d7224 */ /* 0x000fe400078e000a */
[----:B------:R-:W-:Y:S02]  /*34d70*/  IMAD.MOV.U32 R12, RZ, RZ, 0x3 ;  /* 0x00000003ff0c7424 */ /* 0x000fe400078e00ff */
[----:B------:R-:W-:-:S07]  /*34d80*/  IMAD.MOV.U32 R2, RZ, RZ, R14 ;  /* 0x000000ffff027224 */ /* 0x000fce00078e000e */
[----:B------:R-:W-:Y:S05]  /*34d90*/  WARPSYNC.COLLECTIVE R15, `(.L_x_1016) ;  /* 0x000000000f087348 */ /* 0x000fea0003c00000 */
[----:B------:R0:W1:Y:S02]  /*34da0*/  SHFL.IDX P6, R14, R13, R12, R11 ;  /* 0x0000000c0d0e7389 */ /* 0x00006400000c000b */
[----:B01----:R-:W-:Y:S01]  /*34db0*/  ENDCOLLECTIVE ;  /* 0x000000000000791b */ /* 0x003fe20003800000 */
.L_x_1016:
        /* <DEDUP_REMOVED lines=13> */
.L_x_1017:
[----:B------:R-:W-:Y:S02]  /*34e90*/  IMAD.MOV.U32 R13, RZ, RZ, R21 ;  /* 0x000000ffff0d7224 */ /* 0x000fe400078e0015 */
[----:B------:R-:W-:Y:S02]  /*34ea0*/  IMAD.MOV.U32 R12, RZ, RZ, RZ ;  /* 0x000000ffff0c7224 */ /* 0x000fe400078e00ff */
[----:B------:R-:W-:-:S07]  /*34eb0*/  IMAD.MOV.U32 R2, RZ, RZ, R14 ;  /* 0x000000ffff027224 */ /* 0x000fce00078e000e */
[----:B------:R-:W-:Y:S05]  /*34ec0*/  WARPSYNC.COLLECTIVE R15, `(.L_x_1018) ;  /* 0x000000000f087348 */ /* 0x000fea0003c00000 */
[----:B------:R0:W1:Y:S02]  /*34ed0*/  SHFL.IDX P6, R14, R13, R12, R11 ;  /* 0x0000000c0d0e7389 */ /* 0x00006400000c000b */
[----:B01----:R-:W-:Y:S01]  /*34ee0*/  ENDCOLLECTIVE ;  /* 0x000000000000791b */ /* 0x003fe20003800000 */
.L_x_1018:
        /* <DEDUP_REMOVED lines=13> */
.L_x_1019:
[----:B------:R-:W-:Y:S01]  /*34fc0*/  IMAD.MOV.U32 R2, RZ, RZ, R14 ;  /* 0x000000ffff027224 */ /* 0x000fe200078e000e */
[----:B------:R-:W-:Y:S06]  /*34fd0*/  BRA `(.L_x_1020) ;  /* 0xffffff7000387947 */ /* 0x000fec000383ffff */
.L_x_732:
[----:B---3--:R3:W4:Y:S02]  /*34fe0*/  SYNCS.PHASECHK.TRANS64.TRYWAIT P0, [R4+URZ+0x33440], R28 ;  /* 0x0334401c040075a7 */ /* 0x008724000800017f */
[----:B----4-:R-:W-:Y:S05]  /*34ff0*/  @!P0 NANOSLEEP.SYNCS 0x989680 ;  /* 0x009896800000895d */ /* 0x010fea0003900000 */
[----:B------:R-:W4:Y:S02]  /*35000*/  @!P0 SYNCS.PHASECHK.TRANS64 P0, [R4+URZ+0x33440], R28 ;  /* 0x0334401c040085a7 */ /* 0x000f24000800007f */
[----:B----4-:R-:W-:Y:S05]  /*35010*/  @!P0 BRA `(.L_x_732) ;  /* 0xfffffffc00f08947 */ /* 0x010fea000383ffff */
[----:B------:R-:W-:Y:S05]  /*35020*/  BRA `(.L_x_1021) ;  /* 0xffffff7000907947 */ /* 0x000fea000383ffff */
.L_x_733:
[----:B------:R-:W-:Y:S01]  /*35030*/  BSSY B0, `(.L_x_1022) ;  /* 0x0000008000007945 */ /* 0x000fe20003800000 */
[----:B------:R-:W-:Y:S01]  /*35040*/  IMAD.MOV.U32 R13, RZ, RZ, R8 ;  /* 0x000000ffff0d7224 */ /* 0x000fe200078e0008 */
[----:B------:R-:W-:Y:S01]  /*35050*/  MOV R15, 0xffffffff ;  /* 0xffffffff000f7802 */ /* 0x000fe20000000f00 */
[----:B------:R-:W-:Y:S02]  /*35060*/  IMAD.MOV.U32 R12, RZ, RZ, RZ ;  /* 0x000000ffff0c7224 */ /* 0x000fe400078e00ff */
[----:B------:R-:W-:-:S07]  /*35070*/  IMAD.MOV.U32 R11, RZ, RZ, 0x1c1f ;  /* 0x00001c1fff0b7424 */ /* 0x000fce00078e00ff */
[----:B0123--:R-:W-:Y:S05]  /*35080*/  WARPSYNC.COLLECTIVE R15, `(.L_x_1023) ;  /* 0x000000000f087348 */ /* 0x00ffea0003c00000 */
[----:B------:R4:W0:Y:S02]  /*35090*/  SHFL.IDX P6, R14, R13, R12, R11 ;  /* 0x0000000c0d0e7389 */ /* 0x00082400000c000b */
[----:B01234-:R-:W-:Y:S01]  /*350a0*/  ENDCOLLECTIVE ;  /* 0x000000000000791b */ /* 0x01ffe20003800000 */
.L_x_1023:
[----:B------:R-:W-:Y:S05]  /*350b0*/  BSYNC B0 ;  /* 0x0000000000007941 */ /* 0x000fea0003800000 */
.L_x_1022:
        /* <DEDUP_REMOVED lines=8> */
.L_x_1024:
[----:B------:R-:W-:Y:S02]  /*35140*/  IMAD.MOV.U32 R13, RZ, RZ, R8 ;  /* 0x000000ffff0d7224 */ /* 0x000fe400078e0008 */
[----:B------:R-:W-:Y:S01]  /*35150*/  IMAD.MOV.U32 R12, RZ, RZ, 0x1 ;  /* 0x00000001ff0c7424 */ /* 0x000fe200078e00ff */
[----:B------:R-:W-:-:S07]  /*35160*/  MOV R2, R14 ;  /* 0x0000000e00027202 */ /* 0x000fce0000000f00 */
[----:B------:R-:W-:Y:S05]  /*35170*/  WARPSYNC.COLLECTIVE R15, `(.L_x_1025) ;  /* 0x000000000f087348 */ /* 0x000fea0003c00000 */
[----:B------:R0:W1:Y:S02]  /*35180*/  SHFL.IDX P6, R14, R13, R12, R11 ;  /* 0x0000000c0d0e7389 */ /* 0x00006400000c000b */
[----:B01----:R-:W-:Y:S01]  /*35190*/  ENDCOLLECTIVE ;  /* 0x000000000000791b */ /* 0x003fe20003800000 */
.L_x_1025:
        /* <DEDUP_REMOVED lines=13> */
.L_x_1026:
[----:B------:R-:W-:Y:S02]  /*35270*/  IMAD.MOV.U32 R13, RZ, RZ, R8 ;  /* 0x000000ffff0d7224 */ /* 0x000fe400078e0008 */
[----:B------:R-:W-:Y:S01]  /*35280*/  IMAD.MOV.U32 R12, RZ, RZ, 0x2 ;  /* 0x00000002ff0c7424 */ /* 0x000fe200078e00ff */
[----:B------:R-:W-:-:S07]  /*35290*/  MOV R2, R14 ;  /* 0x0000000e00027202 */ /* 0x000fce0000000f00 */
[----:B------:R-:W-:Y:S05]  /*352a0*/  WARPSYNC.COLLECTIVE R15, `(.L_x_1027) ;  /* 0x000000000f087348 */ /* 0x000fea0003c00000 */
[----:B------:R0:W1:Y:S02]  /*352b0*/  SHFL.IDX P6, R14, R13, R12, R11 ;  /* 0x0000000c0d0e7389 */ /* 0x00006400000c000b */
[----:B01----:R-:W-:Y:S01]  /*352c0*/  ENDCOLLECTIVE ;  /* 0x000000000000791b */ /* 0x003fe20003800000 */
.L_x_1027:
        /* <DEDUP_REMOVED lines=13> */
.L_x_1028:
[----:B------:R-:W-:Y:S02]  /*353a0*/  IMAD.MOV.U32 R13, RZ, RZ, R8 ;  /* 0x000000ffff0d7224 */ /* 0x000fe400078e0008 */
[----:B------:R-:W-:Y:S01]  /*353b0*/  IMAD.MOV.U32 R12, RZ, RZ, 0x3 ;  /* 0x00000003ff0c7424 */ /* 0x000fe200078e00ff */
[----:B------:R-:W-:-:S07]  /*353c0*/  MOV R2, R14 ;  /* 0x0000000e00027202 */ /* 0x000fce0000000f00 */
[----:B------:R-:W-:Y:S05]  /*353d0*/  WARPSYNC.COLLECTIVE R15, `(.L_x_1029) ;  /* 0x000000000f087348 */ /* 0x000fea0003c00000 */
[----:B------:R0:W1:Y:S02]  /*353e0*/  SHFL.IDX P6, R14, R13, R12, R11 ;  /* 0x0000000c0d0e7389 */ /* 0x00006400000c000b */
[----:B01----:R-:W-:Y:S01]  /*353f0*/  ENDCOLLECTIVE ;  /* 0x000000000000791b */ /* 0x003fe20003800000 */
.L_x_1029:
        /* <DEDUP_REMOVED lines=13> */
.L_x_1030:
[----:B------:R-:W-:Y:S02]  /*354d0*/  IMAD.MOV.U32 R13, RZ, RZ, R7 ;  /* 0x000000ffff0d7224 */ /* 0x000fe400078e0007 */
[----:B------:R-:W-:Y:S01]  /*354e0*/  IMAD.MOV.U32 R12, RZ, RZ, RZ ;  /* 0x000000ffff0c7224 */ /* 0x000fe200078e00ff */
[----:B------:R-:W-:-:S07]  /*354f0*/  MOV R2, R14 ;  /* 0x0000000e00027202 */ /* 0x000fce0000000f00 */
[----:B------:R-:W-:Y:S05]  /*35500*/  WARPSYNC.COLLECTIVE R15, `(.L_x_1031) ;  /* 0x000000000f087348 */ /* 0x000fea0003c00000 */
[----:B------:R0:W1:Y:S02]  /*35510*/  SHFL.IDX P6, R14, R13, R12, R11 ;  /* 0x0000000c0d0e7389 */ /* 0x00006400000c000b */
[----:B01----:R-:W-:Y:S01]  /*35520*/  ENDCOLLECTIVE ;  /* 0x000000000000791b */ /* 0x003fe20003800000 */
.L_x_1031:
        /* <DEDUP_REMOVED lines=13> */
.L_x_1032:
[----:B------:R-:W-:Y:S05]  /*35600*/  BRA `(.L_x_1033) ;  /* 0xffffff7000247947 */ /* 0x000fea000383ffff */
.L_x_738:
[----:B----4-:R4:W0:Y:S02]  /*35610*/  SYNCS.PHASECHK.TRANS64.TRYWAIT P2, [R0+URZ+0x33470], R3 ;  /* 0x03347003000075a7 */ /* 0x010824000804017f */
[----:B0-----:R-:W-:Y:S05]  /*35620*/  @!P2 NANOSLEEP.SYNCS 0x989680 ;  /* 0x009896800000a95d */ /* 0x001fea0003900000 */
[----:B------:R-:W0:Y:S02]  /*35630*/  @!P2 SYNCS.PHASECHK.TRANS64 P2, [R0+URZ+0x33470], R3 ;  /* 0x033470030000a5a7 */ /* 0x000e24000804007f */
[----:B0-----:R-:W-:Y:S05]  /*35640*/  @!P2 BRA `(.L_x_738) ;  /* 0xfffffffc00f0a947 */ /* 0x001fea000383ffff */
[----:B------:R-:W-:Y:S05]  /*35650*/  BRA `(.L_x_1034) ;  /* 0xffffff7000907947 */ /* 0x000fea000383ffff */
.L_x_740:
[----:B----4-:R4:W0:Y:S02]  /*35660*/  SYNCS.PHASECHK.TRANS64.TRYWAIT P2, [R0+URZ+0x33460], R5 ;  /* 0x03346005000075a7 */ /* 0x010824000804017f */
[----:B0-----:R-:W-:Y:S05]  /*35670*/  @!P2 NANOSLEEP.SYNCS 0x989680 ;  /* 0x009896800000a95d */ /* 0x001fea0003900000 */
[----:B------:R-:W0:Y:S02]  /*35680*/  @!P2 SYNCS.PHASECHK.TRANS64 P2, [R0+URZ+0x33460], R5 ;  /* 0x033460050000a5a7 */ /* 0x000e24000804007f */
[----:B0-----:R-:W-:Y:S05]  /*35690*/  @!P2 BRA `(.L_x_740) ;  /* 0xfffffffc00f0a947 */ /* 0x001fea000383ffff */
[----:B------:R-:W-:Y:S05]  /*356a0*/  BRA `(.L_x_1035) ;  /* 0xffffff7000a07947 */ /* 0x000fea000383ffff */
.L_x_748:
[----:B0-----:R0:W2:Y:S02]  /*356b0*/  SYNCS.PHASECHK.TRANS64.TRYWAIT P1, [R3+URZ+0x33470], R0 ;  /* 0x03347000030075a7 */ /* 0x0010a4000802017f */
[----:B--2---:R-:W-:Y:S05]  /*356c0*/  @!P1 NANOSLEEP.SYNCS 0x989680 ;  /* 0x009896800000995d */ /* 0x004fea0003900000 */
[----:B------:R-:W2:Y:S02]  /*356d0*/  @!P1 SYNCS.PHASECHK.TRANS64 P1, [R3+URZ+0x33470], R0 ;  /* 0x03347000030095a7 */ /* 0x000ea4000802007f */
[----:B--2---:R-:W-:Y:S05]  /*356e0*/  @!P1 BRA `(.L_x_748) ;  /* 0xfffffffc00f09947 */ /* 0x004fea000383ffff */
[----:B------:R-:W-:Y:S05]  /*356f0*/  BRA `(.L_x_1036) ;  /* 0xffffff7800d47947 */ /* 0x000fea000383ffff */
.L_x_750:
[----:B0-----:R0:W2:Y:S02]  /*35700*/  SYNCS.PHASECHK.TRANS64.TRYWAIT P1, [R3+URZ+0x33460], R0 ;  /* 0x03346000030075a7 */ /* 0x0010a4000802017f */
[----:B--2---:R-:W-:Y:S05]  /*35710*/  @!P1 NANOSLEEP.SYNCS 0x989680 ;  /* 0x009896800000995d */ /* 0x004fea0003900000 */
[----:B------:R-:W2:Y:S02]  /*35720*/  @!P1 SYNCS.PHASECHK.TRANS64 P1, [R3+URZ+0x33460], R0 ;  /* 0x03346000030095a7 */ /* 0x000ea4000802007f */
[----:B--2---:R-:W-:Y:S05]  /*35730*/  @!P1 BRA `(.L_x_750) ;  /* 0xfffffffc00f09947 */ /* 0x004fea000383ffff */
[----:B------:R-:W-:Y:S05]  /*35740*/  BRA `(.L_x_1037) ;  /* 0xffffff7800e07947 */ /* 0x000fea000383ffff */
.L_x_755:
[----:B------:R-:W-:Y:S01]  /*35750*/  BSSY B0, `(.L_x_1038) ;  /* 0x0000008000007945 */ /* 0x000fe20003800000 */
[----:B------:R-:W-:Y:S01]  /*35760*/  MOV R13, R16 ;  /* 0x00000010000d7202 */ /* 0x000fe20000000f00 */
[----:B------:R-:W-:Y:S02]  /*35770*/  IMAD.MOV.U32 R12, RZ, RZ, RZ ;  /* 0x000000ffff0c7224 */ /* 0x000fe400078e00ff */
[----:B------:R-:W-:Y:S02]  /*35780*/  IMAD.MOV.U32 R11, RZ, RZ, 0x1f ;  /* 0x0000001fff0b7424 */ /* 0x000fe400078e00ff */
[----:B------:R-:W-:-:S07]  /*35790*/  IMAD.MOV.U32 R15, RZ, RZ, -0x1 ;  /* 0xffffffffff0f7424 */ /* 0x000fce00078e00ff */
[----:B-12---:R-:W-:Y:S05]  /*357a0*/  WARPSYNC.COLLECTIVE R15, `(.L_x_1039) ;  /* 0x000000000f087348 */ /* 0x006fea0003c00000 */
[----:B------:R0:W3:Y:S02]  /*357b0*/  SHFL.IDX P6, R14, R13, R12, R11 ;  /* 0x0000000c0d0e7389 */ /* 0x0000e400000c000b */
[----:B0123--:R-:W-:Y:S01]  /*357c0*/  ENDCOLLECTIVE ;  /* 0x000000000000791b */ /* 0x00ffe20003800000 */
.L_x_1039:
[----:B------:R-:W-:Y:S05]  /*357d0*/  BSYNC B0 ;  /* 0x0000000000007941 */ /* 0x000fea0003800000 */
.L_x_1038:
[----:B------:R-:W-:Y:S01]  /*357e0*/  IMAD.MOV.U32 R13, RZ, RZ, R16 ;  /* 0x000000ffff0d7224 */ /* 0x000fe200078e0010 */
[----:B------:R-:W-:Y:S01]  /*357f0*/  MOV R12, 0x1 ;  /* 0x00000001000c7802 */ /* 0x000fe20000000f00 */
[----:B------:R-:W-:Y:S02]  /*35800*/  IMAD.MOV.U32 R11, RZ, RZ, 0x1f ;  /* 0x0000001fff0b7424 */ /* 0x000fe400078e00ff */
[----:B------:R-:W-:Y:S02]  /*35810*/  IMAD.MOV.U32 R15, RZ, RZ, -0x1 ;  /* 0xffffffffff0f7424 */ /* 0x000fe400078e00ff */
[----:B------:R-:W-:Y:S02]  /*35820*/  IMAD.IADD R7, R19, 0x1, R9 ;  /* 0x0000000113077824 */ /* 0x000fe400078e0209 */
[----:B------:R-:W-:-:S07]  /*35830*/  IMAD.MOV.U32 R0, RZ, RZ, R14 ;  /* 0x000000ffff007224 */ /* 0x000fce00078e000e */
[----:B------:R-:W-:Y:S05]  /*35840*/  WARPSYNC.COLLECTIVE R15, `(.L_x_1040) ;  /* 0x000000000f087348 */ /* 0x000fea0003c00000 */
[----:B------:R0:W1:Y:S02]  /*35850*/  SHFL.IDX P6, R14, R13, R12, R11 ;  /* 0x0000000c0d0e7389 */ /* 0x00006400000c000b */
[----:B01----:R-:W-:Y:S01]  /*35860*/  ENDCOLLECTIVE ;  /* 0x000000000000791b */ /* 0x003fe20003800000 */
.L_x_1040:
[----:B------:R-:W-:Y:S02]  /*35870*/  ULDC UR4, c[0x0][0xc3c] ;  /* 0x00030f0000047ab9 */ /* 0x000fe40000000800 */
[----:B------:R-:W-:-:S13]  /*35880*/  ISETP.GE.OR P1, PT, R7, UR4, !P0 ;  /* 0x0000000407007c0c */ /* 0x000fda000c726670 */
[----:B------:R-:W0:Y:S08]  /*35890*/  @!P1 LDC.64 R2, c[0x0][0xc80] ;  /* 0x00032000ff029b82 */ /* 0x000e300000000a00 */
[----:B------:R-:W1:Y:S01]  /*358a0*/  @!P1 LDC.64 R4, c[0x0][0xc78] ;  /* 0x00031e00ff049b82 */ /* 0x000e620000000a00 */
[----:B------:R-:W-:Y:S02]  /*358b0*/  IMAD.MOV.U32 R11, RZ, RZ, RZ ;  /* 0x000000ffff0b7224 */ /* 0x000fe400078e00ff */
[----:B------:R-:W-:-:S02]  /*358c0*/  IMAD.MOV.U32 R6, RZ, RZ, R14 ;  /* 0x000000ffff067224 */ /* 0x000fc400078e000e */
[----:B0-----:R-:W-:-:S05]  /*358d0*/  @!P1 IMAD.WIDE R2, R7, 0x4, R2 ;  /* 0x0000000407029825 */ /* 0x001fca00078e0202 */
[----:B------:R1:W2:Y:S02]  /*358e0*/  @!P1 LDG.E R8, desc[UR50][R2.64] ;  /* 0x0000003202089981 */ /* 0x0002a4000c1e1900 */
[----:B-1----:R-:W-:-:S05]  /*358f0*/  @!P1 IMAD.WIDE R2, R7, 0x4, R4 ;  /* 0x0000000407029825 */ /* 0x002fca00078e0204 */
[----:B------:R-:W3:Y:S01]  /*35900*/  @!P1 LDG.E R5, desc[UR50][R2.64] ;  /* 0x0000003202059981 */ /* 0x000ee2000c1e1900 */
[----:B------:R-:W-:Y:S01]  /*35910*/  IMAD.MOV.U32 R7, RZ, RZ, RZ ;  /* 0x000000ffff077224 */ /* 0x000fe200078e00ff */
[C---:B------:R-:W-:Y:S01]  /*35920*/  ISETP.GE.U32.AND P2, PT, R9.reuse, 0x2, PT ;  /* 0x000000020900780c */ /* 0x040fe20003f46070 */
[----:B------:R-:W-:Y:S01]  /*35930*/  IMAD.MOV.U32 R4, RZ, RZ, RZ ;  /* 0x000000ffff047224 */ /* 0x000fe200078e00ff */
[C---:B------:R-:W-:Y:S01]  /*35940*/  ISETP.GE.U32.AND P3, PT, R9.reuse, 0x4, PT ;  /* 0x000000040900780c */ /* 0x040fe20003f66070 */
[----:B------:R-:W-:Y:S01]  /*35950*/  IMAD.MOV.U32 R16, RZ, RZ, RZ ;  /* 0x000000ffff107224 */ /* 0x000fe200078e00ff */
[C---:B------:R-:W-:Y:S02]  /*35960*/  ISETP.GE.U32.AND P4, PT, R9.reuse, 0x8, PT ;  /* 0x000000080900780c */ /* 0x040fe40003f86070 */
[C---:B------:R-:W-:Y:S02]  /*35970*/  ISETP.GE.U32.AND P5, PT, R9.reuse, 0x10, PT ;  /* 0x000000100900780c */ /* 0x040fe40003fa6070 */
[----:B--2---:R-:W-:Y:S01]  /*35980*/  @!P1 MOV R7, R8 ;  /* 0x0000000800079202 */ /* 0x004fe20000000f00 */
[----:B---3--:R-:W-:Y:S01]  /*35990*/  @!P1 IMAD.MOV.U32 R4, RZ, RZ, R5 ;  /* 0x000000ffff049224 */ /* 0x008fe200078e0005 */
[----:B------:R-:W-:-:S03]  /*359a0*/  ISETP.NE.AND P1, PT, R9, RZ, PT ;  /* 0x000000ff0900720c */ /* 0x000fc60003f25270 */
[----:B------:R-:W-:-:S10]  /*359b0*/  IMAD R13, R4, R7, RZ ;  /* 0x00000007040d7224 */ /* 0x000fd400078e02ff */
[----:B------:R-:W-:Y:S05]  /*359c0*/  WARPSYNC.COLLECTIVE R15, `(.L_x_1041) ;  /* 0x000000000f087348 */ /* 0x000fea0003c00000 */
[----:B------:R0:W1:Y:S02]  /*359d0*/  SHFL.UP P6, R14, R13, R12, R11 ;  /* 0x0400000c0d0e7389 */ /* 0x00006400000c000b */
[----:B01----:R-:W-:Y:S01]  /*359e0*/  ENDCOLLECTIVE ;  /* 0x000000000000791b */ /* 0x003fe20003800000 */
.L_x_1041:
[----:B------:R-:W-:Y:S02]  /*359f0*/  MOV R12, 0x2 ;  /* 0x00000002000c7802 */ /* 0x000fe40000000f00 */
[----:B------:R-:W-:-:S05]  /*35a00*/  SEL R14, R14, RZ, P1 ;  /* 0x000000ff0e0e7207 */ /* 0x000fca0000800000 */
[----:B------:R-:W-:-:S04]  /*35a10*/  IMAD.IADD R5, R13, 0x1, R14 ;  /* 0x000000010d057824 */ /* 0x000fc800078e020e */
[----:B------:R-:W-:-:S07]  /*35a20*/  IMAD.MOV.U32 R13, RZ, RZ, R5 ;  /* 0x000000ffff0d7224 */ /* 0x000fce00078e0005 */
[----:B------:R-:W-:Y:S05]  /*35a30*/  WARPSYNC.COLLECTIVE R15, `(.L_x_1042) ;  /* 0x000000000f087348 */ /* 0x000fea0003c00000 */
[----:B------:R0:W1:Y:S02]  /*35a40*/  SHFL.UP P6, R14, R13, R12, R11 ;  /* 0x0400000c0d0e7389 */ /* 0x00006400000c000b */
[----:B01----:R-:W-:Y:S01]  /*35a50*/  ENDCOLLECTIVE ;  /* 0x000000000000791b */ /* 0x003fe20003800000 */
.L_x_1042:
[----:B------:R-:W-:Y:S01]  /*35a60*/  IMAD.MOV.U32 R12, RZ, RZ, 0x4 ;  /* 0x00000004ff0c7424 */ /* 0x000fe200078e00ff */
[----:B------:R-:W-:-:S05]  /*35a70*/  SEL R2, R14, RZ, P2 ;  /* 0x000000ff0e027207 */ /* 0x000fca0001000000 */
[----:B------:R-:W-:-:S04]  /*35a80*/  IMAD.IADD R2, R5, 0x1, R2 ;  /* 0x0000000105027824 */ /* 0x000fc800078e0202 */
[----:B------:R-:W-:-:S07]  /*35a90*/  IMAD.MOV.U32 R13, RZ, RZ, R2 ;  /* 0x000000ffff0d7224 */ /* 0x000fce00078e0002 */
[----:B------:R-:W-:Y:S05]  /*35aa0*/  WARPSYNC.COLLECTIVE R15, `(.L_x_1043) ;  /* 0x000000000f087348 */ /* 0x000fea0003c00000 */
[----:B------:R0:W1:Y:S02]  /*35ab0*/  SHFL.UP P6, R14, R13, R12, R11 ;  /* 0x0400000c0d0e7389 */ /* 0x00006400000c000b */
[----:B01----:R-:W-:Y:S01]  /*35ac0*/  ENDCOLLECTIVE ;  /* 0x000000000000791b */ /* 0x003fe20003800000 */
.L_x_1043:
[----:B------:R-:W-:Y:S02]  /*35ad0*/  MOV R12, 0x8 ;  /* 0x00000008000c7802 */ /* 0x000fe40000000f00 */
[----:B------:R-:W-:-:S05]  /*35ae0*/  SEL R3, R14, RZ, P3 ;  /* 0x000000ff0e037207 */ /* 0x000fca0001800000 */
[----:B------:R-:W-:-:S04]  /*35af0*/  IMAD.IADD R3, R2, 0x1, R3 ;  /* 0x0000000102037824 */ /* 0x000fc800078e0203 */
[----:B------:R-:W-:-:S07]  /*35b00*/  IMAD.MOV.U32 R13, RZ, RZ, R3 ;  /* 0x000000ffff0d7224 */ /* 0x000fce00078e0003 */
[----:B------:R-:W-:Y:S05]  /*35b10*/  WARPSYNC.COLLECTIVE R15, `(.L_x_1044) ;  /* 0x000000000f087348 */ /* 0x000fea0003c00000 */
[----:B------:R0:W1:Y:S02]  /*35b20*/  SHFL.UP P6, R14, R13, R12, R11 ;  /* 0x0400000c0d0e7389 */ /* 0x00006400000c000b */
[----:B01----:R-:W-:Y:S01]  /*35b30*/  ENDCOLLECTIVE ;  /* 0x000000000000791b */ /* 0x003fe20003800000 */
.L_x_1044:
[----:B------:R-:W-:Y:S01]  /*35b40*/  IMAD.MOV.U32 R12, RZ, RZ, 0x10 ;  /* 0x00000010ff0c7424 */ /* 0x000fe200078e00ff */
[----:B------:R-:W-:-:S05]  /*35b50*/  SEL R14, R14, RZ, P4 ;  /* 0x000000ff0e0e7207 */ /* 0x000fca0002000000 */
[----:B------:R-:W-:-:S04]  /*35b60*/  IMAD.IADD R5, R3, 0x1, R14 ;  /* 0x0000000103057824 */ /* 0x000fc800078e020e */
[----:B------:R-:W-:-:S07]  /*35b70*/  IMAD.MOV.U32 R13, RZ, RZ, R5 ;  /* 0x000000ffff0d7224 */ /* 0x000fce00078e0005 */
[----:B------:R-:W-:Y:S05]  /*35b80*/  WARPSYNC.COLLECTIVE R15, `(.L_x_1045) ;  /* 0x000000000f087348 */ /* 0x000fea0003c00000 */
[----:B------:R0:W1:Y:S02]  /*35b90*/  SHFL.UP P6, R14, R13, R12, R11 ;  /* 0x0400000c0d0e7389 */ /* 0x00006400000c000b */
[----:B01----:R-:W-:Y:S01]  /*35ba0*/  ENDCOLLECTIVE ;  /* 0x000000000000791b */ /* 0x003fe20003800000 */
.L_x_1045:
[----:B------:R-:W-:Y:S01]  /*35bb0*/  MOV R12, 0x1f ;  /* 0x0000001f000c7802 */ /* 0x000fe20000000f00 */
[----:B------:R-:W-:Y:S01]  /*35bc0*/  IMAD.MOV.U32 R11, RZ, RZ, 0x1f ;  /* 0x0000001fff0b7424 */ /* 0x000fe200078e00ff */
[----:B------:R-:W-:-:S05]  /*35bd0*/  SEL R14, R14, RZ, P5 ;  /* 0x000000ff0e0e7207 */ /* 0x000fca0002800000 */
[----:B------:R-:W-:-:S04]  /*35be0*/  IMAD.IADD R3, R5, 0x1, R14 ;  /* 0x0000000105037824 */ /* 0x000fc800078e020e */
[----:B------:R-:W-:-:S07]  /*35bf0*/  IMAD.MOV.U32 R13, RZ, RZ, R3 ;  /* 0x000000ffff0d7224 */ /* 0x000fce00078e0003 */
[----:B------:R-:W-:Y:S05]  /*35c00*/  WARPSYNC.COLLECTIVE R15, `(.L_x_1046) ;  /* 0x000000000f087348 */ /* 0x000fea0003c00000 */
[----:B------:R0:W1:Y:S02]  /*35c10*/  SHFL.IDX P6, R14, R13, R12, R11 ;  /* 0x0000000c0d0e7389 */ /* 0x00006400000c000b */
[----:B01----:R-:W-:Y:S01]  /*35c20*/  ENDCOLLECTIVE ;  /* 0x000000000000791b */ /* 0x003fe20003800000 */
.L_x_1046:
[----:B------:R-:W-:Y:S05]  /*35c30*/  BRA `(.L_x_1047) ;  /* 0xffffff8000687947 */ /* 0x000fea000383ffff */
.L_x_758:
[----:B------:R-:W-:Y:S01]  /*35c40*/  BSSY B0, `(.L_x_1048) ;  /* 0x0000007000007945 */ /* 0x000fe20003800000 */
[----:B------:R-:W-:Y:S02]  /*35c50*/  IMAD.MOV.U32 R12, RZ, RZ, 0x1 ;  /* 0x00000001ff0c7424 */ /* 0x000fe400078e00ff */
[----:B------:R-:W-:Y:S02]  /*35c60*/  IMAD.MOV.U32 R11, RZ, RZ, RZ ;  /* 0x000000ffff0b7224 */ /* 0x000fe400078e00ff */
[----:B------:R-:W-:-:S07]  /*35c70*/  IMAD.MOV.U32 R15, RZ, RZ, -0x1 ;  /* 0xffffffffff0f7424 */ /* 0x000fce00078e00ff */
[----:B-1----:R-:W-:Y:S05]  /*35c80*/  WARPSYNC.COLLECTIVE R15, `(.L_x_1049) ;  /* 0x000000000f087348 */ /* 0x002fea0003c00000 */
[----:B------:R0:W2:Y:S02]  /*35c90*/  SHFL.UP P6, R14, R13, R12, R11 ;  /* 0x0400000c0d0e7389 */ /* 0x0000a400000c000b */
[----:B012---:R-:W-:Y:S01]  /*35ca0*/  ENDCOLLECTIVE ;  /* 0x000000000000791b */ /* 0x007fe20003800000 */
.L_x_1049:
[----:B------:R-:W-:Y:S05]  /*35cb0*/  BSYNC B0 ;  /* 0x0000000000007941 */ /* 0x000fea0003800000 */
.L_x_1048:
[----:B------:R-:W-:Y:S01]  /*35cc0*/  SEL R14, R14, RZ, P1 ;  /* 0x000000ff0e0e7207 */ /* 0x000fe20000800000 */
[----:B------:R-:W-:Y:S02]  /*35cd0*/  IMAD.MOV.U32 R12, RZ, RZ, 0x2 ;  /* 0x00000002ff0c7424 */ /* 0x000fe400078e00ff */
[----:B------:R-:W-:Y:S01]  /*35ce0*/  IMAD.MOV.U32 R11, RZ, RZ, RZ ;  /* 0x000000ffff0b7224 */ /* 0x000fe200078e00ff */
[----:B------:R-:W-:Y:S01]  /*35cf0*/  IADD3 R13, R13, R14, RZ ;  /* 0x0000000e0d0d7210 */ /* 0x000fe20007ffe0ff */
[----:B------:R-:W-:-:S07]  /*35d00*/  IMAD.MOV.U32 R15, RZ, RZ, -0x1 ;  /* 0xffffffffff0f7424 */ /* 0x000fce00078e00ff */
[----:B------:R-:W-:Y:S05]  /*35d10*/  WARPSYNC.COLLECTIVE R15, `(.L_x_1050) ;  /* 0x000000000f087348 */ /* 0x000fea0003c00000 */
[----:B------:R0:W1:Y:S02]  /*35d20*/  SHFL.UP P6, R14, R13, R12, R11 ;  /* 0x0400000c0d0e7389 */ /* 0x00006400000c000b */
[----:B01----:R-:W-:Y:S01]  /*35d30*/  ENDCOLLECTIVE ;  /* 0x000000000000791b */ /* 0x003fe20003800000 */
.L_x_1050:
[----:B------:R-:W-:Y:S02]  /*35d40*/  MOV R12, 0x4 ;  /* 0x00000004000c7802 */ /* 0x000fe40000000f00 */
[----:B------:R-:W-:-:S05]  /*35d50*/  SEL R2, R14, RZ, P2 ;  /* 0x000000ff0e027207 */ /* 0x000fca0001000000 */
[----:B------:R-:W-:-:S04]  /*35d60*/  IMAD.IADD R2, R13, 0x1, R2 ;  /* 0x000000010d027824 */ /* 0x000fc800078e0202 */
[----:B------:R-:W-:-:S07]  /*35d70*/  IMAD.MOV.U32 R13, RZ, RZ, R2 ;  /* 0x000000ffff0d7224 */ /* 0x000fce00078e0002 */
[----:B------:R-:W-:Y:S05]  /*35d80*/  WARPSYNC.COLLECTIVE R15, `(.L_x_1051) ;  /* 0x000000000f087348 */ /* 0x000fea0003c00000 */
[----:B------:R0:W1:Y:S02]  /*35d90*/  SHFL.UP P6, R14, R13, R12, R11 ;  /* 0x0400000c0d0e7389 */ /* 0x00006400000c000b */
[----:B01----:R-:W-:Y:S01]  /*35da0*/  ENDCOLLECTIVE ;  /* 0x000000000000791b */ /* 0x003fe20003800000 */
.L_x_1051:
[----:B------:R-:W-:Y:S01]  /*35db0*/  IMAD.MOV.U32 R12, RZ, RZ, 0x8 ;  /* 0x00000008ff0c7424 */ /* 0x000fe200078e00ff */
[----:B------:R-:W-:-:S05]  /*35dc0*/  SEL R3, R14, RZ, P3 ;  /* 0x000000ff0e037207 */ /* 0x000fca0001800000 */
[----:B------:R-:W-:-:S04]  /*35dd0*/  IMAD.IADD R3, R2, 0x1, R3 ;  /* 0x0000000102037824 */ /* 0x000fc800078e0203 */
[----:B------:R-:W-:-:S07]  /*35de0*/  IMAD.MOV.U32 R13, RZ, RZ, R3 ;  /* 0x000000ffff0d7224 */ /* 0x000fce00078e0003 */
[----:B------:R-:W-:Y:S05]  /*35df0*/  WARPSYNC.COLLECTIVE R15, `(.L_x_1052) ;  /* 0x000000000f087348 */ /* 0x000fea0003c00000 */
[----:B------:R0:W1:Y:S02]  /*35e00*/  SHFL.UP P6, R14, R13, R12, R11 ;  /* 0x0400000c0d0e7389 */ /* 0x00006400000c000b */
[----:B01----:R-:W-:Y:S01]  /*35e10*/  ENDCOLLECTIVE ;  /* 0x000000000000791b */ /* 0x003fe20003800000 */
.L_x_1052:
[----:B------:R-:W-:Y:S02]  /*35e20*/  MOV R12, 0x10 ;  /* 0x00000010000c7802 */ /* 0x000fe40000000f00 */
[----:B------:R-:W-:-:S05]  /*35e30*/  SEL R14, R14, RZ, P4 ;  /* 0x000000ff0e0e7207 */ /* 0x000fca0002000000 */
[----:B------:R-:W-:-:S04]  /*35e40*/  IMAD.IADD R5, R3, 0x1, R14 ;  /* 0x0000000103057824 */ /* 0x000fc800078e020e */
[----:B------:R-:W-:-:S07]  /*35e50*/  IMAD.MOV.U32 R13, RZ, RZ, R5 ;  /* 0x000000ffff0d7224 */ /* 0x000fce00078e0005 */
[----:B------:R-:W-:Y:S05]  /*35e60*/  WARPSYNC.COLLECTIVE R15, `(.L_x_1053) ;  /* 0x000000000f087348 */ /* 0x000fea0003c00000 */
[----:B------:R0:W1:Y:S02]  /*35e70*/  SHFL.UP P6, R14, R13, R12, R11 ;  /* 0x0400000c0d0e7389 */ /* 0x00006400000c000b */
[----:B01----:R-:W-:Y:S01]  /*35e80*/  ENDCOLLECTIVE ;  /* 0x000000000000791b */ /* 0x003fe20003800000 */
.L_x_1053:
[----:B------:R-:W-:Y:S02]  /*35e90*/  IMAD.MOV.U32 R12, RZ, RZ, 0x1f ;  /* 0x0000001fff0c7424 */ /* 0x000fe400078e00ff */
[----:B------:R-:W-:Y:S01]  /*35ea0*/  IMAD.MOV.U32 R11, RZ, RZ, 0x1f ;  /* 0x0000001fff0b7424 */ /* 0x000fe200078e00ff */
[----:B------:R-:W-:-:S05]  /*35eb0*/  SEL R14, R14, RZ, P5 ;  /* 0x000000ff0e0e7207 */ /* 0x000fca0002800000 */
[----:B------:R-:W-:-:S04]  /*35ec0*/  IMAD.IADD R3, R5, 0x1, R14 ;  /* 0x0000000105037824 */ /* 0x000fc800078e020e */
[----:B------:R-:W-:-:S07]  /*35ed0*/  IMAD.MOV.U32 R13, RZ, RZ, R3 ;  /* 0x000000ffff0d7224 */ /* 0x000fce00078e0003 */
[----:B------:R-:W-:Y:S05]  /*35ee0*/  WARPSYNC.COLLECTIVE R15, `(.L_x_1054) ;  /* 0x000000000f087348 */ /* 0x000fea0003c00000 */
[----:B------:R0:W1:Y:S02]  /*35ef0*/  SHFL.IDX P6, R14, R13, R12, R11 ;  /* 0x0000000c0d0e7389 */ /* 0x00006400000c000b */
[----:B01----:R-:W-:Y:S01]  /*35f00*/  ENDCOLLECTIVE ;  /* 0x000000000000791b */ /* 0x003fe20003800000 */
.L_x_1054:
[----:B------:R-:W-:Y:S05]  /*35f10*/  BRA `(.L_x_1055) ;  /* 0xffffff8000547947 */ /* 0x000fea000383ffff */
.L_x_760:
[----:B------:R-:W-:Y:S01]  /*35f20*/  BSSY B0, `(.L_x_1056) ;  /* 0x0000006000007945 */ /* 0x000fe20003800000 */
[----:B------:R-:W-:Y:S01]  /*35f30*/  PLOP3.LUT P6, PT, P6, PT, PT, 0x8, 0x0 ;  /* 0x000000000000781c */ /* 0x000fe200037ce170 */
[----:B------:R-:W-:-:S12]  /*35f40*/  IMAD.MOV.U32 R15, RZ, RZ, -0x1 ;  /* 0xffffffffff0f7424 */ /* 0x000fd800078e00ff */
[----:B01----:R-:W-:Y:S05]  /*35f50*/  WARPSYNC.COLLECTIVE R15, `(.L_x_1057) ;  /* 0x000000000f087348 */ /* 0x003fea0003c00000 */
[----:B------:R-:W-:Y:S01]  /*35f60*/  VOTE.ANY R14, PT, P6 ;  /* 0x00000000000e7806 */ /* 0x000fe200030e0100 */
[----:B01----:R-:W-:Y:S06]  /*35f70*/  ENDCOLLECTIVE ;  /* 0x000000000000791b */ /* 0x003fec0003800000 */
.L_x_1057:
[----:B------:R-:W-:Y:S05]  /*35f80*/  BSYNC B0 ;  /* 0x0000000000007941 */ /* 0x000fea0003800000 */
.L_x_1056:
[----:B------:R-:W-:Y:S01]  /*35f90*/  MOV R8, R14 ;  /* 0x0000000e00087202 */ /* 0x000fe20000000f00 */
[----:B------:R-:W-:Y:S02]  /*35fa0*/  IMAD.MOV.U32 R13, RZ, RZ, R7 ;  /* 0x000000ffff0d7224 */ /* 0x000fe400078e0007 */
[----:B------:R-:W-:Y:S01]  /*35fb0*/  IMAD.MOV.U32 R11, RZ, RZ, 0x1f ;  /* 0x0000001fff0b7424 */ /* 0x000fe200078e00ff */
[----:B------:R-:W0:Y:S01]  /*35fc0*/  POPC R5, R8 ;  /* 0x0000000800057309 */ /* 0x000e220000000000 */
[----:B------:R-:W-:Y:S02]  /*35fd0*/  IMAD.MOV.U32 R15, RZ, RZ, -0x1 ;  /* 0xffffffffff0f7424 */ /* 0x000fe400078e00ff */
[----:B0-----:R-:W-:-:S07]  /*35fe0*/  IMAD.MOV.U32 R12, RZ, RZ, R5 ;  /* 0x000000ffff0c7224 */ /* 0x001fce00078e0005 */
[----:B------:R-:W-:Y:S05]  /*35ff0*/  WARPSYNC.COLLECTIVE R15, `(.L_x_1058) ;  /* 0x000000000f087348 */ /* 0x000fea0003c00000 */
[----:B------:R0:W1:Y:S02]  /*36000*/  SHFL.IDX P6, R14, R13, R12, R11 ;  /* 0x0000000c0d0e7389 */ /* 0x00006400000c000b */
[----:B01----:R-:W-:Y:S01]  /*36010*/  ENDCOLLECTIVE ;  /* 0x000000000000791b */ /* 0x003fe20003800000 */
.L_x_1058:
[----:B------:R-:W-:Y:S01]  /*36020*/  MOV R13, R4 ;  /* 0x00000004000d7202 */ /* 0x000fe20000000f00 */
[----:B------:R-:W-:-:S07]  /*36030*/  IMAD.MOV.U32 R7, RZ, RZ, R14 ;  /* 0x000000ffff077224 */ /* 0x000fce00078e000e */
[----:B------:R-:W-:Y:S05]  /*36040*/  WARPSYNC.COLLECTIVE R15, `(.L_x_1059) ;  /* 0x000000000f087348 */ /* 0x000fea0003c00000 */
[----:B------:R0:W1:Y:S02]  /*36050*/  SHFL.IDX P6, R14, R13, R12, R11 ;  /* 0x0000000c0d0e7389 */ /* 0x00006400000c000b */
[----:B01----:R-:W-:Y:S01]  /*36060*/  ENDCOLLECTIVE ;  /* 0x000000000000791b */ /* 0x003fe20003800000 */
.L_x_1059:
[----:B------:R-:W-:Y:S01]  /*36070*/  IMAD.MOV.U32 R4, RZ, RZ, R14 ;  /* 0x000000ffff047224 */ /* 0x000fe200078e000e */
[----:B------:R-:W-:Y:S06]  /*36080*/  BRA `(.L_x_1060) ;  /* 0xffffff8000347947 */ /* 0x000fec000383ffff */
.L_x_762:
[----:B------:R-:W-:Y:S01]  /*36090*/  BSSY B0, `(.L_x_1061) ;  /* 0x0000007000007945 */ /* 0x000fe20003800000 */
[----:B------:R-:W-:Y:S02]  /*360a0*/  IMAD.MOV.U32 R13, RZ, RZ, R3 ;  /* 0x000000ffff0d7224 */ /* 0x000fe400078e0003 */
[----:B------:R-:W-:Y:S02]  /*360b0*/  IMAD.MOV.U32 R11, RZ, RZ, 0x1f ;  /* 0x0000001fff0b7424 */ /* 0x000fe400078e00ff */
[----:B------:R-:W-:-:S07]  /*360c0*/  IMAD.MOV.U32 R15, RZ, RZ, -0x1 ;  /* 0xffffffffff0f7424 */ /* 0x000fce00078e00ff */
[----:B01234-:R-:W-:Y:S05]  /*360d0*/  WARPSYNC.COLLECTIVE R15, `(.L_x_1062) ;  /* 0x000000000f087348 */ /* 0x01ffea0003c00000 */
[----:B------:R0:W0:Y:S02]  /*360e0*/  SHFL.IDX P6, R14, R13, R12, R11 ;  /* 0x0000000c0d0e7389 */ /* 0x00002400000c000b */
[----:B01234-:R-:W-:Y:S01]  /*360f0*/  ENDCOLLECTIVE ;  /* 0x000000000000791b */ /* 0x01ffe20003800000 */
.L_x_1062:
[----:B------:R-:W-:Y:S05]  /*36100*/  BSYNC B0 ;  /* 0x0000000000007941 */ /* 0x000fea0003800000 */
.L_x_1061:
[----:B------:R-:W-:Y:S01]  /*36110*/  IMAD.MOV.U32 R16, RZ, RZ, R14 ;  /* 0x000000ffff107224 */ /* 0x000fe200078e000e */
[----:B------:R-:W-:Y:S06]  /*36120*/  BRA `(.L_x_761) ;  /* 0xffffff8000247947 */ /* 0x000fec000383ffff */
.L_x_766:
[----:B0-----:R0:W2:Y:S02]  /*36130*/  SYNCS.PHASECHK.TRANS64.TRYWAIT P0, [R5+URZ+0x33420], R0 ;  /* 0x03342000050075a7 */ /* 0x0010a4000800017f */
[----:B--2---:R-:W-:Y:S05]  /*36140*/  @!P0 NANOSLEEP.SYNCS 0x989680 ;  /* 0x009896800000895d */ /* 0x004fea0003900000 */
[----:B------:R-:W2:Y:S02]  /*36150*/  @!P0 SYNCS.PHASECHK.TRANS64 P0, [R5+URZ+0x33420], R0 ;  /* 0x03342000050085a7 */ /* 0x000ea4000800007f */
[----:B--2---:R-:W-:Y:S05]  /*36160*/  @!P0 BRA `(.L_x_766) ;  /* 0xfffffffc00f08947 */ /* 0x004fea000383ffff */
[----:B------:R-:W-:Y:S05]  /*36170*/  BRA `(.L_x_1063) ;  /* 0xffffff8400847947 */ /* 0x000fea000383ffff */
.L_x_767:
[----:B------:R-:W2:Y:S01]  /*36180*/  S2R R2, SR_TID.X ;  /* 0x0000000000027919 */ /* 0x000ea20000002100 */
[----:B------:R-:W-:Y:S01]  /*36190*/  BSSY B0, `(.L_x_1064) ;  /* 0x000000a000007945 */ /* 0x000fe20003800000 */
[----:B------:R-:W-:Y:S02]  /*361a0*/  IMAD.MOV.U32 R12, RZ, RZ, RZ ;  /* 0x000000ffff0c7224 */ /* 0x000fe400078e00ff */
[----:B------:R-:W-:Y:S02]  /*361b0*/  IMAD.MOV.U32 R11, RZ, RZ, 0x1f ;  /* 0x0000001fff0b7424 */ /* 0x000fe400078e00ff */
[----:B------:R-:W-:Y:S01]  /*361c0*/  IMAD.MOV.U32 R15, RZ, RZ, -0x1 ;  /* 0xffffffffff0f7424 */ /* 0x000fe200078e00ff */
[----:B--2---:R-:W-:-:S04]  /*361d0*/  SHF.R.U32.HI R2, RZ, 0x5, R2 ;  /* 0x00000005ff027819 */ /* 0x004fc80000011602 */
[----:B------:R-:W-:-:S04]  /*361e0*/  LOP3.LUT R2, R2, 0x3, RZ, 0xc0, !PT ;  /* 0x0000000302027812 */ /* 0x000fc800078ec0ff */
[----:B------:R-:W-:-:S07]  /*361f0*/  MOV R13, R2 ;  /* 0x00000002000d7202 */ /* 0x000fce0000000f00 */
[----:B01----:R-:W-:Y:S05]  /*36200*/  WARPSYNC.COLLECTIVE R15, `(.L_x_1065) ;  /* 0x000000000f087348 */ /* 0x003fea0003c00000 */
[----:B------:R2:W3:Y:S02]  /*36210*/  SHFL.IDX P6, R14, R13, R12, R11 ;  /* 0x0000000c0d0e7389 */ /* 0x0004e400000c000b */
[----:B0123--:R-:W-:Y:S01]  /*36220*/  ENDCOLLECTIVE ;  /* 0x000000000000791b */ /* 0x00ffe20003800000 */
.L_x_1065:
[----:B------:R-:W-:Y:S05]  /*36230*/  BSYNC B0 ;  /* 0x0000000000007941 */ /* 0x000fea0003800000 */
.L_x_1064:
[----:B------:R-:W-:Y:S05]  /*36240*/  BRA `(.L_x_1066) ;  /* 0xffffff84006c7947 */ /* 0x000fea000383ffff */
.L_x_768:
[----:B------:R-:W-:Y:S01]  /*36250*/  BSSY B0, `(.L_x_1067) ;  /* 0x0000006000007945 */ /* 0x000fe20003800000 */
[----:B------:R-:W-:-:S07]  /*36260*/  IMAD.MOV.U32 R15, RZ, RZ, -0x1 ;  /* 0xffffffffff0f7424 */ /* 0x000fce00078e00ff */
[----:B01----:R-:W-:Y:S05]  /*36270*/  WARPSYNC.COLLECTIVE R15, `(.L_x_1068) ;  /* 0x000000000f0c7348 */ /* 0x003fea0003c00000 */
[----:B------:R-:W-:Y:S02]  /*36280*/  ELECT P6, UR62, PT ;  /* 0x00000000003e782f */ /* 0x000fe400038c0000 */
[----:B------:R-:W-:Y:S01]  /*36290*/  MOV R14, UR62 ;  /* 0x0000003e000e7c02 */ /* 0x000fe20008000f00 */
[----:B01----:R-:W-:Y:S10]  /*362a0*/  ENDCOLLECTIVE ;  /* 0x000000000000791b */ /* 0x003ff40003800000 */
.L_x_1068:
[----:B------:R-:W-:Y:S05]  /*362b0*/  BSYNC B0 ;  /* 0x0000000000007941 */ /* 0x000fea0003800000 */
.L_x_1067:
[----:B------:R-:W-:Y:S05]  /*362c0*/  BRA `(.L_x_1069) ;  /* 0xffffff8400607947 */ /* 0x000fea000383ffff */
.L_x_770:
[----:B0-----:R0:W2:Y:S02]  /*362d0*/  SYNCS.PHASECHK.TRANS64.TRYWAIT P1, [R3+URZ+0x33440], R2 ;  /* 0x03344002030075a7 */ /* 0x0010a4000802017f */
[----:B--2---:R-:W-:Y:S05]  /*362e0*/  @!P1 NANOSLEEP.SYNCS 0x989680 ;  /* 0x009896800000995d */ /* 0x004fea0003900000 */
[----:B------:R-:W2:Y:S02]  /*362f0*/  @!P1 SYNCS.PHASECHK.TRANS64 P1, [R3+URZ+0x33440], R2 ;  /* 0x03344002030095a7 */ /* 0x000ea4000802007f */
[----:B--2---:R-:W-:Y:S05]  /*36300*/  @!P1 BRA `(.L_x_770) ;  /* 0xfffffffc00f09947 */ /* 0x004fea000383ffff */
[----:B------:R-:W-:Y:S05]  /*36310*/  BRA `(.L_x_1070) ;  /* 0xffffff8400807947 */ /* 0x000fea000383ffff */
.L_x_772:
[----:B--2---:R2:W3:Y:S02]  /*36320*/  SYNCS.PHASECHK.TRANS64.TRYWAIT P1, [R29+URZ+0x33440], R0 ;  /* 0x033440001d0075a7 */ /* 0x0044e4000802017f */
[----:B---3--:R-:W-:Y:S05]  /*36330*/  @!P1 NANOSLEEP.SYNCS 0x989680 ;  /* 0x009896800000995d */ /* 0x008fea0003900000 */
[----:B------:R-:W3:Y:S02]  /*36340*/  @!P1 SYNCS.PHASECHK.TRANS64 P1, [R29+URZ+0x33440], R0 ;  /* 0x033440001d0095a7 */ /* 0x000ee4000802007f */
[----:B---3--:R-:W-:Y:S05]  /*36350*/  @!P1 BRA `(.L_x_772) ;  /* 0xfffffffc00f09947 */ /* 0x008fea000383ffff */
[----:B------:R-:W-:Y:S05]  /*36360*/  BRA `(.L_x_1071) ;  /* 0xffffff84008c7947 */ /* 0x000fea000383ffff */
.L_x_774:
[----:B---3--:R3:W4:Y:S02]  /*36370*/  SYNCS.PHASECHK.TRANS64.TRYWAIT P1, [R3+URZ+0x33460], R2 ;  /* 0x03346002030075a7 */ /* 0x008724000802017f */
[----:B----4-:R-:W-:Y:S05]  /*36380*/  @!P1 NANOSLEEP.SYNCS 0x989680 ;  /* 0x009896800000995d */ /* 0x010fea0003900000 */
[----:B------:R-:W4:Y:S02]  /*36390*/  @!P1 SYNCS.PHASECHK.TRANS64 P1, [R3+URZ+0x33460], R2 ;  /* 0x03346002030095a7 */ /* 0x000f24000802007f */
[----:B----4-:R-:W-:Y:S05]  /*363a0*/  @!P1 BRA `(.L_x_774) ;  /* 0xfffffffc00f09947 */ /* 0x010fea000383ffff */
[----:B------:R-:W-:Y:S05]  /*363b0*/  BRA `(.L_x_1072) ;  /* 0xffffff8400887947 */ /* 0x000fea000383ffff */
.L_x_776:
[----:B----4-:R4:W0:Y:S02]  /*363c0*/  SYNCS.PHASECHK.TRANS64.TRYWAIT P1, [R29+URZ+0x33460], R0 ;  /* 0x033460001d0075a7 */ /* 0x010824000802017f */
[----:B0-----:R-:W-:Y:S05]  /*363d0*/  @!P1 NANOSLEEP.SYNCS 0x989680 ;  /* 0x009896800000995d */ /* 0x001fea0003900000 */
[----:B------:R-:W0:Y:S02]  /*363e0*/  @!P1 SYNCS.PHASECHK.TRANS64 P1, [R29+URZ+0x33460], R0 ;  /* 0x033460001d0095a7 */ /* 0x000e24000802007f */
[----:B0-----:R-:W-:Y:S05]  /*363f0*/  @!P1 BRA `(.L_x_776) ;  /* 0xfffffffc00f09947 */ /* 0x001fea000383ffff */
[----:B------:R-:W-:Y:S05]  /*36400*/  BRA `(.L_x_1073) ;  /* 0xffffff8400847947 */ /* 0x000fea000383ffff */
.L_x_778:
[----:B------:R0:W0:Y:S02]  /*36410*/  SYNCS.PHASECHK.TRANS64.TRYWAIT P1, [R3+URZ+0x33480], R2 ;  /* 0x03348002030075a7 */ /* 0x000024000802017f */
[----:B0-----:R-:W-:Y:S05]  /*36420*/  @!P1 NANOSLEEP.SYNCS 0x989680 ;  /* 0x009896800000995d */ /* 0x001fea0003900000 */
[----:B------:R-:W0:Y:S02]  /*36430*/  @!P1 SYNCS.PHASECHK.TRANS64 P1, [R3+URZ+0x33480], R2 ;  /* 0x03348002030095a7 */ /* 0x000e24000802007f */
[----:B0-----:R-:W-:Y:S05]  /*36440*/  @!P1 BRA `(.L_x_778) ;  /* 0xfffffffc00f09947 */ /* 0x001fea000383ffff */
[----:B------:R-:W-:Y:S05]  /*36450*/  BRA `(.L_x_1074) ;  /* 0xffffff8400807947 */ /* 0x000fea000383ffff */
.L_x_1075:
        /* <DEDUP_REMOVED lines=10> */
.L_x_3420:


//--------------------- .text._ZN7cutlass13device_kernelIN5flash11enable_sm90INS1_16FlashAttnFwdSm90INS1_25CollectiveMainloopFwdSm90ILi2EN4cute5tupleIJNS5_1CILi1EEES8_S8_EEENS6_IJNS7_ILi128EEESA_NS7_ILi192EEEEEELi192ENS_12float_e4m3_tEfNS_4arch4Sm90ELb0ELb1ELb0ELb0ELb1ELb0ELb0ELb1ELb1ELb1ELb1ELb0EEENS1_21CollectiveEpilogueFwdINS6_IJSA_SB_SA_EEES9_NS_10bfloat16_tESF_Li256ELb0ELb1ELb1ELb1EEENS1_19SingleTileSchedulerILb0ELb1ELb1ELi128EEEEEEEEEvNT_6ParamsE --------------------------
	.section	.text._ZN7cutlass13device_kernelIN5flash11enable_sm90INS1_16FlashAttnFwdSm90INS1_25CollectiveMainloopFwdSm90ILi2EN4cute5tupleIJNS5_1CILi1EEES8_S8_EEENS6_IJNS7_ILi128EEESA_NS7_ILi192EEEEEELi192ENS_12float_e4m3_tEfNS_4arch4Sm90ELb0ELb1ELb0ELb0ELb1ELb0ELb0ELb1ELb1ELb1ELb1ELb0EEENS1_21CollectiveEpilogueFwdINS6_IJSA_SB_SA_EEES9_NS_10bfloat16_tESF_Li256ELb0ELb1ELb1ELb1EEENS1_19SingleTileSchedulerILb0ELb1ELb1ELi128EEEEEEEEEvNT_6ParamsE,"ax",@progbits
	.align	128
.text._ZN7cutlass13device_kernelIN5flash11enable_sm90INS1_16FlashAttnFwdSm90INS1_25CollectiveMainloopFwdSm90ILi2EN4cute5tupleIJNS5_1CILi1EEES8_S8_EEENS6_IJNS7_ILi128EEESA_NS7_ILi192EEEEEELi192ENS_12float_e4m3_tEfNS_4arch4Sm90ELb0ELb1ELb0ELb0ELb1ELb0ELb0ELb1ELb1ELb1ELb1ELb0EEENS1_21CollectiveEpilogueFwdINS6_IJSA_SB_SA_EEES9_NS_10bfloat16_tESF_Li256ELb0ELb1ELb1ELb1EEENS1_19SingleTileSchedulerILb0ELb1ELb1ELi128EEEEEEEEEvNT_6ParamsE:
        .type           _ZN7cutlass13device_kernelIN5flash11enable_sm90INS1_16FlashAttnFwdSm90INS1_25CollectiveMainloopFwdSm90ILi2EN4cute5tupleIJNS5_1CILi1EEES8_S8_EEENS6_IJNS7_ILi128EEESA_NS7_ILi192EEEEEELi192ENS_12float_e4m3_tEfNS_4arch4Sm90ELb0ELb1ELb0ELb0ELb1ELb0ELb0ELb1ELb1ELb1ELb1ELb0EEENS1_21CollectiveEpilogueFwdINS6_IJSA_SB_SA_EEES9_NS_10bfloat16_tESF_Li256ELb0ELb1ELb1ELb1EEENS1_19SingleTileSchedulerILb0ELb1ELb1ELi128EEEEEEEEEvNT_6ParamsE,@function
        .size           _ZN7cutlass13device_kernelIN5flash11enable_sm90INS1_16FlashAttnFwdSm90INS1_25CollectiveMainloopFwdSm90ILi2EN4cute5tupleIJNS5_1CILi1EEES8_S8_EEENS6_IJNS7_ILi128EEESA_NS7_ILi192EEEEEELi192ENS_12float_e4m3_tEfNS_4arch4Sm90ELb0ELb1ELb0ELb0ELb1ELb0ELb0ELb1ELb1ELb1ELb1ELb0EEENS1_21CollectiveEpilogueFwdINS6_IJSA_SB_SA_EEES9_NS_10bfloat16_tESF_Li256ELb0ELb1ELb1ELb1EEENS1_19SingleTileSchedulerILb0ELb1ELb1ELi128EEEEEEEEEvNT_6ParamsE,(.L_x_3421 - _ZN7cutlass13device_kernelIN5flash11enable_sm90INS1_16FlashAttnFwdSm90INS1_25CollectiveMainloopFwdSm90ILi2EN4cute5tupleIJNS5_1CILi1EEES8_S8_EEENS6_IJNS7_ILi128EEESA_NS7_ILi192EEEEEELi192ENS_12float_e4m3_tEfNS_4arch4Sm90ELb0ELb1ELb0ELb0ELb1ELb0ELb0ELb1ELb1ELb1ELb1ELb0EEENS1_21CollectiveEpilogueFwdINS6_IJSA_SB_SA_EEES9_NS_10bfloat16_tESF_Li256ELb0ELb1ELb1ELb1EEENS1_19SingleTileSchedulerILb0ELb1ELb1ELi128EEEEEEEEEvNT_6ParamsE)
        .other          _ZN7cutlass13device_kernelIN5flash11enable_sm90INS1_16FlashAttnFwdSm90INS1_25CollectiveMainloopFwdSm90ILi2EN4cute5tupleIJNS5_1CILi1EEES8_S8_EEENS6_IJNS7_ILi128EEESA_NS7_ILi192EEEEEELi192ENS_12float_e4m3_tEfNS_4arch4Sm90ELb0ELb1ELb0ELb0ELb1ELb0ELb0ELb1ELb1ELb1ELb1ELb0EEENS1_21CollectiveEpilogueFwdINS6_IJSA_SB_SA_EEES9_NS_10bfloat16_tESF_Li256ELb0ELb1ELb1ELb1EEENS1_19SingleTileSchedulerILb0ELb1ELb1ELi128EEEEEEEEEvNT_6ParamsE,@"STO_CUDA_ENTRY STV_DEFAULT"
_ZN7cutlass13device_kernelIN5flash11enable_sm90INS1_16FlashAttnFwdSm90INS1_25CollectiveMainloopFwdSm90ILi2EN4cute5tupleIJNS5_1CILi1EEES8_S8_EEENS6_IJNS7_ILi128EEESA_NS7_ILi192EEEEEELi192ENS_12float_e4m3_tEfNS_4arch4Sm90ELb0ELb1ELb0ELb0ELb1ELb0ELb0ELb1ELb1ELb1ELb1ELb0EEENS1_21CollectiveEpilogueFwdINS6_IJSA_SB_SA_EEES9_NS_10bfloat16_tESF_Li256ELb0ELb1ELb1ELb1EEENS1_19SingleTileSchedulerILb0ELb1ELb1ELi128EEEEEEEEEvNT_6ParamsE:
[----:B------:R-:W0:Y:S01]  /*0000*/  LDC R1, c[0x0][0x28] ;  /* 0x00000a00ff017b82 */ /* 0x000e220000000800 */
[----:B------:R-:W1:Y:S01]  /*0010*/  S2R R24, SR_TID.X ;  /* 0x0000000000187919 */ /* 0x000e620000002100 */
[----:B------:R-:W-:Y:S01]  /*0020*/  ELECT P0, URZ, PT ;  /* 0x00000000003f782f */ /* 0x000fe20003800000 */
[----:B------:R-:W-:Y:S01]  /*0030*/  UMOV UR4, 0x80 ;  /* 0x0000008000047882 */ /* 0x000fe20000000000 */
[----:B------:R-:W-:Y:S01]  /*0040*/  UMOV UR7, 0x100 ;  /* 0x0000010000077882 */ /* 0x000fe20000000000 */
[--C-:B-1----:R-:W-:Y:S02]  /*0050*/  SHF.R.U32.HI R0, RZ, 0x5, R24.reuse ;  /* 0x00000005ff007819 */ /* 0x102fe40000011618 */
[----:B------:R-:W-:-:S03]  /*0060*/  SHF.R.U32.HI R17, RZ, 0x7, R24 ;  /* 0x00000007ff117819 */ /* 0x000fc60000011618 */
[----:B------:R-:W1:Y:S04]  /*0070*/  SHFL.IDX PT, R2, R0, RZ, 0x1f ;  /* 0x00001fff00027589 */ /* 0x000e6800000e0000 */
[----:B------:R2:W3:Y:S01]  /*0080*/  SHFL.IDX PT, R3, R17, RZ, 0x1f ;  /* 0x00001fff11037589 */ /* 0x0004e200000e0000 */
[C---:B-1----:R-:W-:Y:S02]  /*0090*/  ISETP.NE.OR P0, PT, R2.reuse, RZ, !P0 ;  /* 0x000000ff0200720c */ /* 0x042fe40004705670 */
[----:B------:R-:W-:-:S11]  /*00a0*/  ISETP.NE.AND P1, PT, R2, RZ, PT ;  /* 0x000000ff0200720c */ /* 0x000fd60003f25270 */
[----:B------:R-:W-:Y:S01]  /*00b0*/  VOTEU.ALL UP0, P0 ;  /* 0x00000000003f7886 */ /* 0x000fe20000000000 */
[----:B------:R-:W-:-:S04]  /*00c0*/  VOTEU.ALL UP1, P0 ;  /* 0x00000000003f7886 */ /* 0x000fc80000020000 */
[----:B------:R-:W1:Y:S01]  /*00d0*/  @!UP0 S2UR UR8, SR_CgaCtaId ;  /* 0x00000000000889c3 */ /* 0x000e620000008800 */
[----:B------:R-:W-:Y:S01]  /*00e0*/  @!UP0 UMOV UR6, 0x400 ;  /* 0x0000040000068882 */ /* 0x000fe20000000000 */
[----:B------:R-:W-:-:S04]  /*00f0*/  @!UP0 UIADD3 UR4, -UR4, 0x100000, URZ ;  /* 0x0010000004048890 */ /* 0x000fc8000fffe13f */
[----:B------:R-:W-:Y:S02]  /*0100*/  @!UP0 USHF.L.U32 UR5, UR4, 0xb, URZ ;  /* 0x0000000b04058899 */ /* 0x000fe4000800063f */
[----:B------:R-:W-:Y:S02]  /*0110*/  @!UP0 USHF.L.U32 UR4, UR4, 0x1, URZ ;  /* 0x0000000104048899 */ /* 0x000fe4000800063f */
[----:B-1----:R-:W-:Y:S02]  /*0120*/  @!UP0 ULEA UR8, UR8, UR6, 0x18 ;  /* 0x0000000608088291 */ /* 0x002fe4000f8ec03f */
[----:B------:R-:W-:-:S04]  /*0130*/  @!UP0 UIADD3 UR6, -UR7, 0x100000, URZ ;  /* 0x0010000007068890 */ /* 0x000fc8000fffe13f */
[----:B------:R-:W-:Y:S02]  /*0140*/  @!UP0 USHF.L.U32 UR7, UR6, 0xb, URZ ;  /* 0x0000000b06078899 */ /* 0x000fe4000800063f */
[----:B------:R-:W-:Y:S01]  /*0150*/  @!UP0 USHF.L.U32 UR6, UR6, 0x1, URZ ;  /* 0x0000000106068899 */ /* 0x000fe2000800063f */
[----:B------:R-:W-:-:S05]  /*0160*/  VOTEU.ALL UP0, P0 ;  /* 0x00000000003f7886 */ /* 0x000fca0000000000 */
[----:B------:R2:W1:Y:S06]  /*0170*/  @!UP0 SYNCS.EXCH.64 URZ, [UR8+0x2a800], UR4 ;  /* 0x02a80004083f85b2 */ /* 0x00046c0008000100 */
[----:B------:R2:W4:Y:S02]  /*0180*/  @!UP1 SYNCS.EXCH.64 URZ, [UR8+0x2a820], UR6 ;  /* 0x02a82006083f95b2 */ /* 0x0005240008000100 */
[----:B0-23--:R-:W-:Y:S05]  /*0190*/  @P1 BRA `(.L_x_1076) ;  /* 0x0000000000481947 */ /* 0x00dfea0003800000 */
        /* <DEDUP_REMOVED lines=13> */
[----:B0-----:R0:W2:Y:S08]  /*0270*/  SYNCS.EXCH.64 URZ, [UR8+0x2a830], UR4 ;  /* 0x02a83004083f75b2 */ /* 0x0010b00008000100 */
[----:B------:R0:W3:Y:S01]  /*0280*/  SYNCS.EXCH.64 URZ, [UR8+0x2a840], UR6 ;  /* 0x02a84006083f75b2 */ /* 0x0000e20008000100 */
[----:B------:R0:W0:Y:S01]  /*0290*/  SYNCS.EXCH.64 URZ, [UR8+0x2a838], UR4 ;  /* 0x02a83804083f75b2 */ /* 0x0000220008000100 */
[----:B------:R0:W0:Y:S01]  /*02a0*/  SYNCS.EXCH.64 URZ, [UR8+0x2a848], UR6 ;  /* 0x02a84806083f75b2 */ /* 0x0000220008000100 */
[----:B------:R-:W-:Y:S01]  /*02b0*/  NOP ;  /* 0x0000000000007918 */ /* 0x000fe20000000000 */
.L_x_1076:
[----:B------:R-:W5:Y:S01]  /*02c0*/  SHFL.IDX PT, R2, R0, RZ, 0x1f ;  /* 0x00001fff00027589 */ /* 0x000f6200000e0000 */
[----:B------:R-:W-:Y:S01]  /*02d0*/  NOP ;  /* 0x0000000000007918 */ /* 0x000fe20000000000 */
[----:B-----5:R-:W-:-:S13]  /*02e0*/  ISETP.NE.AND P0, PT, R2, RZ, PT ;  /* 0x000000ff0200720c */ /* 0x020fda0003f05270 */
        /* <DEDUP_REMOVED lines=17> */
[----:B------:R0:W0:Y:S01]  /*0400*/  SYNCS.EXCH.64 URZ, [UR8+0x2a868], UR6 ;  /* 0x02a86806083f75b2 */ /* 0x0000220008000100 */
[----:B------:R-:W-:Y:S01]  /*0410*/  NOP ;  /* 0x0000000000007918 */ /* 0x000fe20000000000 */
.L_x_1077:
[----:B------:R-:W5:Y:S01]  /*0420*/  SHFL.IDX PT, R2, R0, RZ, 0x1f ;  /* 0x00001fff00027589 */ /* 0x000f6200000e0000 */
[----:B------:R-:W-:Y:S01]  /*0430*/  NOP ;  /* 0x0000000000007918 */ /* 0x000fe20000000000 */
[----:B-----5:R-:W-:-:S13]  /*0440*/  ISETP.NE.AND P0, PT, R2, RZ, PT ;  /* 0x000000ff0200720c */ /* 0x020fda0003f05270 */
        /* <DEDUP_REMOVED lines=13> */
[----:B------:R0:W0:Y:S01]  /*0520*/  SYNCS.EXCH.64 URZ, [UR6+0x2a888], UR4 ;  /* 0x02a88804063f75b2 */ /* 0x0000220008000100 */
[----:B------:R-:W-:Y:S01]  /*0530*/  NOP ;  /* 0x0000000000007918 */ /* 0x000fe20000000000 */
.L_x_1078:
        /* <DEDUP_REMOVED lines=22> */
.L_x_1079:
[----:B------:R-:W5:Y:S01]  /*06a0*/  SHFL.IDX PT, R2, R0, RZ, 0x1f ;  /* 0x00001fff00027589 */ /* 0x000f6200000e0000 */
[----:B------:R-:W-:Y:S01]  /*06b0*/  R2UR UR9, R3 ;  /* 0x00000000030972ca */ /* 0x000fe200000e0000 */
        /* <DEDUP_REMOVED lines=21> */
.L_x_1080:
[----:B------:R-:W-:Y:S01]  /*0810*/  UISETP.NE.AND UP0, UPT, UR9, URZ, UPT ;  /* 0x0000003f0900728c */ /* 0x000fe2000bf05270 */
[----:B------:R-:W-:Y:S01]  /*0820*/  NOP ;  /* 0x0000000000007918 */ /* 0x000fe20000000000 */
[----:B------:R-:W-:Y:S01]  /*0830*/  UMOV UR43, 0x1 ;  /* 0x00000001002b7882 */ /* 0x000fe20000000000 */
[----:B------:R-:W-:Y:S01]  /*0840*/  ULDC.64 UR46, c[0x0][0x208] ;  /* 0x00008200002e7ab9 */ /* 0x000fe20000000a00 */
[----:B------:R-:W-:Y:S01]  /*0850*/  USEL UR43, UR43, 0x2, !UP0 ;  /* 0x000000022b2b7887 */ /* 0x000fe2000c000000 */
[----:B------:R-:W-:Y:S01]  /*0860*/  BSSY B6, `(.L_x_1081) ;  /* 0x0001552000067945 */ /* 0x000fe20003800000 */
[----:B01234-:R-:W-:Y:S01]  /*0870*/  BAR.SYNC.DEFER_BLOCKING 0x0 ;  /* 0x0000000000007b1d */ /* 0x01ffe20000010000 */
[----:B------:R-:W-:-:S13]  /*0880*/  PLOP3.LUT P0, PT, PT, PT, UP0, 0x80, 0x0 ;  /* 0x000000000000781c */ /* 0x000fda0003f0f008 */
[----:B------:R-:W-:Y:S05]  /*0890*/  @!P0 BRA `(.L_x_1082) ;  /* 0x0000010c00b08947 */ /* 0x000fea0003800000 */
.L_x_1083:
[----:B------:R-:W-:-:S08]  /*08a0*/  NOP ;  /* 0x0000000000007918 */ /* 0x000fd00000000000 */
[----:B------:R-:W0:Y:S02]  /*08b0*/  USETMAXREG.TRY_ALLOC.CTAPOOL UP0, 0xe8 ;  /* 0x000000e8000079c8 */ /* 0x000e240008000600 */
[----:B0-----:R-:W-:-:S13]  /*08c0*/  PLOP3.LUT P0, PT, PT, PT, UP0, 0x80, 0x0 ;  /* 0x000000000000781c */ /* 0x001fda0003f0f008 */
[----:B------:R-:W-:Y:S05]  /*08d0*/  @!P0 BRA `(.L_x_1083) ;  /* 0xfffffffc00f08947 */ /* 0x000fea000383ffff */
[----:B------:R-:W0:Y:S01]  /*08e0*/  S2UR UR6, SR_CTAID.Y ;  /* 0x00000000000679c3 */ /* 0x000e220000002600 */
        /* <DEDUP_REMOVED lines=22> */
[----:B------:R-:W-:Y:S01]  /*0a50*/  UISETP.NE.AND.EX UP0, UPT, UR5, URZ, UPT, UP0 ;  /* 0x0000003f0500728c */ /* 0x000fe2000bf05300 */
[----:B------:R-:W0:Y:S01]  /*0a60*/  LDC.64 R8, c[0x0][0x418] ;  /* 0x00010600ff087b82 */ /* 0x000e220000000a00 */
[----:B------:R-:W-:Y:S02]  /*0a70*/  UISETP.NE.AND.EX UP1, UPT, UR9, URZ, UPT, UP1 ;  /* 0x0000003f0900728c */ /* 0x000fe4000bf25310 */
[----:B------:R-:W-:-:S02]  /*0a80*/  USHF.R.S32.HI UR40, URZ, 0x1f, UR42 ;  /* 0x0000001f3f287899 */ /* 0x000fc4000801142a */
[----:B------:R-:W-:Y:S02]  /*0a90*/  PLOP3.LUT P0, PT, PT, PT, UP0, 0x80, 0x0 ;  /* 0x000000000000781c */ /* 0x000fe40003f0f008 */
[----:B------:R-:W-:Y:S01]  /*0aa0*/  PLOP3.LUT P1, PT, PT, PT, UP1, 0x80, 0x0 ;  /* 0x000000000000781c */ /* 0x000fe20003f2f018 */
[----:B------:R-:W1:Y:S02]  /*0ab0*/  LDC R11, c[0x0][0x288] ;  /* 0x0000a200ff0b7b82 */ /* 0x000e640000000800 */
[----:B------:R-:W-:Y:S02]  /*0ac0*/  @UP0 ULDC.64 UR12, c[0x0][0x9a8] ;  /* 0x00026a00000c0ab9 */ /* 0x000fe40000000a00 */
[----:B------:R-:W-:Y:S01]  /*0ad0*/  @UP1 ULDC.64 UR16, c[0x0][0x9b8] ;  /* 0x00026e0000101ab9 */ /* 0x000fe20000000a00 */
[----:B------:R-:W-:Y:S02]  /*0ae0*/  @UP0 UIMAD UR7, UR40, UR12, URZ ;  /* 0x0000000c280702a4 */ /* 0x000fe4000f8e023f */
[----:B------:R-:W-:Y:S01]  /*0af0*/  @UP1 UIMAD UR15, UR40, UR16, URZ ;  /* 0x00000010280f12a4 */ /* 0x000fe2000f8e023f */
[----:B------:R-:W2:Y:S01]  /*0b00*/  LDC R16, c[0x0][0x424] ;  /* 0x00010900ff107b82 */ /* 0x000ea20000000800 */
[----:B------:R-:W-:-:S02]  /*0b10*/  @UP0 UIMAD UR14, UR42, UR13, UR7 ;  /* 0x0000000d2a0e02a4 */ /* 0x000fc4000f8e0207 */
[----:B------:R-:W-:Y:S02]  /*0b20*/  @UP0 UIMAD.WIDE.U32 UR10, UR42, UR12, URZ ;  /* 0x0000000c2a0a02a5 */ /* 0x000fe4000f8e003f */
[----:B------:R-:W-:Y:S02]  /*0b30*/  @UP0 USHF.R.S32.HI UR7, URZ, 0x1f, UR41 ;  /* 0x0000001f3f070899 */ /* 0x000fe40008011429 */
[----:B------:R-:W-:Y:S01]  /*0b40*/  @UP1 UIMAD.WIDE.U32 UR12, UR42, UR16, URZ ;  /* 0x000000102a0c12a5 */ /* 0x000fe2000f8e003f */
[----:B------:R-:W3:Y:S01]  /*0b50*/  LDC R13, c[0x0][0x2f0] ;  /* 0x0000bc00ff0d7b82 */ /* 0x000ee20000000800 */
[----:B------:R-:W-:Y:S02]  /*0b60*/  @UP1 UIMAD UR15, UR42, UR17, UR15 ;  /* 0x000000112a0f12a4 */ /* 0x000fe4000f8e020f */
[----:B------:R-:W-:Y:S01]  /*0b70*/  @UP1 USHF.R.S32.HI UR20, URZ, 0x1f, UR41 ;  /* 0x0000001f3f141899 */ /* 0x000fe20008011429 */
[----:B------:R-:W-:Y:S01]  /*0b80*/  @UP0 ULDC.64 UR16, c[0x0][0x9b0] ;  /* 0x00026c0000100ab9 */ /* 0x000fe20000000a00 */
[----:B------:R-:W-:Y:S01]  /*0b90*/  @UP1 ULDC.64 UR18, c[0x0][0x9c0] ;  /* 0x0002700000121ab9 */ /* 0x000fe20000000a00 */
[----:B------:R-:W-:-:S02]  /*0ba0*/  @UP0 UIMAD UR7, UR7, UR16, URZ ;  /* 0x00000010070702a4 */ /* 0x000fc4000f8e023f */
[----:B------:R-:W-:Y:S02]  /*0bb0*/  @UP0 UIADD3 UR11, UR11, UR14, URZ ;  /* 0x0000000e0b0b0290 */ /* 0x000fe4000fffe03f */
[----:B------:R-:W-:Y:S02]  /*0bc0*/  @UP1 UIMAD UR14, UR20, UR18, URZ ;  /* 0x00000012140e12a4 */ /* 0x000fe4000f8e023f */
[----:B------:R-:W-:Y:S02]  /*0bd0*/  @UP1 UIADD3 UR13, UR13, UR15, URZ ;  /* 0x0000000f0d0d1290 */ /* 0x000fe4000fffe03f */
[----:B------:R-:W-:Y:S02]  /*0be0*/  @UP0 UIMAD UR7, UR41, UR17, UR7 ;  /* 0x00000011290702a4 */ /* 0x000fe4000f8e0207 */
[----:B------:R-:W-:Y:S02]  /*0bf0*/  @UP0 UIMAD.WIDE.U32 UR10, UR41, UR16, UR10 ;  /* 0x00000010290a02a5 */ /* 0x000fe4000f8e000a */
[----:B------:R-:W-:-:S02]  /*0c00*/  @UP1 UIMAD UR14, UR41, UR19, UR14 ;  /* 0x00000013290e12a4 */ /* 0x000fc4000f8e020e */
[----:B------:R-:W-:Y:S02]  /*0c10*/  @UP1 UIMAD.WIDE.U32 UR12, UR41, UR18, UR12 ;  /* 0x00000012290c12a5 */ /* 0x000fe4000f8e000c */
[----:B------:R-:W-:Y:S02]  /*0c20*/  @UP0 UIADD3 UR11, UR11, UR7, URZ ;  /* 0x000000070b0b0290 */ /* 0x000fe4000fffe03f */
[----:B------:R-:W-:Y:S02]  /*0c30*/  @UP0 ULEA UR4, UP2, UR10, UR4, 0x2 ;  /* 0x000000040a040291 */ /* 0x000fe4000f84103f */
[----:B------:R-:W-:Y:S02]  /*0c40*/  @UP1 UIADD3 UR7, UR13, UR14, URZ ;  /* 0x0000000e0d071290 */ /* 0x000fe4000fffe03f */
[----:B------:R-:W-:Y:S02]  /*0c50*/  @UP1 ULEA UR8, UP3, UR12, UR8, 0x2 ;  /* 0x000000080c081291 */ /* 0x000fe4000f86103f */
[----:B------:R-:W-:Y:S01]  /*0c60*/  @UP0 ULEA.HI.X UR5, UR10, UR5, UR11, 0x2, UP2 ;  /* 0x000000050a050291 */ /* 0x000fe200090f140b */
[----:B------:R-:W-:Y:S01]  /*0c70*/  IMAD.U32 R2, RZ, RZ, UR4 ;  /* 0x00000004ff027e24 */ /* 0x000fe2000f8e00ff */
[----:B------:R-:W-:-:S02]  /*0c80*/  @UP1 ULEA.HI.X UR9, UR12, UR9, UR7, 0x2, UP3 ;  /* 0x000000090c091291 */ /* 0x000fc400098f1407 */
[----:B------:R-:W-:Y:S01]  /*0c90*/  IMAD.U32 R4, RZ, RZ, UR8 ;  /* 0x00000008ff047e24 */ /* 0x000fe2000f8e00ff */
[----:B------:R-:W4:Y:S01]  /*0ca0*/  S2UR UR48, SR_CTAID.X ;  /* 0x00000000003079c3 */ /* 0x000f220000002500 */
[----:B------:R-:W-:Y:S01]  /*0cb0*/  IMAD.U32 R3, RZ, RZ, UR5 ;  /* 0x00000005ff037e24 */ /* 0x000fe2000f8e00ff */
[----:B------:R-:W-:Y:S01]  /*0cc0*/  ULDC UR4, c[0x0][0x448] ;  /* 0x0001120000047ab9 */ /* 0x000fe20000000800 */
[----:B------:R-:W-:Y:S01]  /*0cd0*/  IMAD.U32 R5, RZ, RZ, UR9 ;  /* 0x00000009ff057e24 */ /* 0x000fe2000f8e00ff */
[----:B------:R-:W-:Y:S02]  /*0ce0*/  ULDC UR11, c[0x0][0x988] ;  /* 0x00026200000b7ab9 */ /* 0x000fe40000000800 */
[----:B------:R1:W5:Y:S04]  /*0cf0*/  @P0 LDG.E R7, desc[UR46][R2.64] ;  /* 0x0000002e02070981 */ /* 0x000368000c1e1900 */
[----:B------:R-:W5:Y:S01]  /*0d00*/  @P1 LDG.E R0, desc[UR46][R4.64] ;  /* 0x0000002e04001981 */ /* 0x000f62000c1e1900 */
[----:B0-----:R-:W-:Y:S01]  /*0d10*/  ISETP.NE.U32.AND P0, PT, R8, RZ, PT ;  /* 0x000000ff0800720c */ /* 0x001fe20003f05070 */
[----:B------:R-:W-:Y:S01]  /*0d20*/  UISETP.NE.AND UP5, UPT, UR4, 0x1, UPT ;  /* 0x000000010400788c */ /* 0x000fe2000bfa5270 */
[----:B------:R-:W-:-:S02]  /*0d30*/  VIADD R22, R24, 0xffffff80 ;  /* 0xffffff8018167836 */ /* 0x000fc40000000000 */
[----:B------:R-:W-:Y:S01]  /*0d40*/  ISETP.NE.AND.EX P0, PT, R9, RZ, PT, P0 ;  /* 0x000000ff0900720c */ /* 0x000fe20003f05300 */
[----:B------:R-:W-:Y:S01]  /*0d50*/  ULDC.64 UR4, c[0x0][0x9e0] ;  /* 0x0002780000047ab9 */ /* 0x000fe20000000a00 */
[----:B-1----:R-:W-:Y:S01]  /*0d60*/  IADD3 R3, -R11, 0x1, RZ ;  /* 0x000000010b037810 */ /* 0x002fe20007ffe1ff */
[----:B------:R-:W-:Y:S01]  /*0d70*/  UISETP.GE.AND UP4, UPT, UR5, 0x1, UPT ;  /* 0x000000010500788c */ /* 0x000fe2000bf86270 */
[----:B--2---:R-:W-:Y:S01]  /*0d80*/  SEL R16, R16, 0x1, P0 ;  /* 0x0000000110107807 */ /* 0x004fe20000000000 */
[----:B------:R-:W-:Y:S02]  /*0d90*/  UP2UR UR45, UPR, URZ, 0x20 ;  /* 0x000000203f2d7883 */ /* 0x000fe40008000000 */
[----:B------:R-:W-:Y:S02]  /*0da0*/  UP2UR UR44, UPR, URZ, 0x10 ;  /* 0x000000103f2c7883 */ /* 0x000fe40008000000 */
[----:B---3--:R-:W-:Y:S01]  /*0db0*/  IMAD R3, R16, R13, R3 ;  /* 0x0000000d10037224 */ /* 0x008fe200078e0203 */
[----:B----4-:R-:W-:Y:S01]  /*0dc0*/  USHF.L.U32 UR48, UR48, 0x7, URZ ;  /* 0x0000000730307899 */ /* 0x010fe2000800063f */
[----:B------:R-:W-:Y:S01]  /*0dd0*/  PLOP3.LUT P0, PT, PT, PT, UP4, 0x40, 0x0 ;  /* 0x000000000000781c */ /* 0x000fe20003f0e848 */
[----:B------:R-:W-:Y:S01]  /*0de0*/  @UP5 ULDC UR9, c[0x0][0x44c] ;  /* 0x0001130000095ab9 */ /* 0x000fe20000000800 */
[----:B------:R-:W-:Y:S01]  /*0df0*/  @UP5 ULDC UR12, c[0x0][0x450] ;  /* 0x00011400000c5ab9 */ /* 0x000fe20000000800 */
[----:B------:R-:W-:Y:S01]  /*0e00*/  R2UR UR10, R3 ;  /* 0x00000000030a72ca */ /* 0x000fe200000e0000 */
[----:B------:R-:W-:-:S02]  /*0e10*/  @UP5 UIADD3 UR8, UR48, 0x7f, URZ ;  /* 0x0000007f30085890 */ /* 0x000fc4000fffe03f */
[----:B------:R-:W-:Y:S02]  /*0e20*/  UIADD3 UR7, UR48, 0x7f, URZ ;  /* 0x0000007f30077890 */ /* 0x000fe4000fffe03f */
[----:B------:R-:W-:-:S04]  /*0e30*/  UIMAD.WIDE.U32 UR8, UR8, UR9, URZ ;  /* 0x00000009080872a5 */ /* 0x000fc8000f8e003f */
[----:B------:R-:W-:-:S04]  /*0e40*/  @UP5 USHF.R.U32.HI UR7, URZ, UR12, UR9 ;  /* 0x0000000c3f075299 */ /* 0x000fc80008011609 */
[----:B------:R-:W-:-:S04]  /*0e50*/  UIADD3 UR7, UR10, UR7, URZ ;  /* 0x000000070a077290 */ /* 0x000fc8000fffe03f */
[----:B------:R-:W-:Y:S01]  /*0e60*/  UIADD3 UR4, UR7, UR4, URZ ;  /* 0x0000000407047290 */ /* 0x000fe2000fffe03f */
[----:B-----5:R-:W-:-:S04]  /*0e70*/  FMUL.FTZ R0, R7, R0 ;  /* 0x0000000007007220 */ /* 0x020fc80000410000 */
[----:B------:R-:W-:-:S05]  /*0e80*/  FMUL.FTZ R0, R0, UR11 ;  /* 0x0000000b00007c20 */ /* 0x000fca0008410000 */
[----:B------:R-:W-:Y:S01]  /*0e90*/  R2UR UR39, R0 ;  /* 0x00000000002772ca */ /* 0x000fe200000e0000 */
[----:B------:R-:W-:Y:S01]  /*0ea0*/  IMAD.U32 R0, RZ, RZ, UR4 ;  /* 0x00000004ff007e24 */ /* 0x000fe2000f8e00ff */
[----:B------:R-:W-:-:S13]  /*0eb0*/  @P0 BRA `(.L_x_1085) ;  /* 0x0000000000400947 */ /* 0x000fda0003800000 */
[----:B------:R-:W-:Y:S01]  /*0ec0*/  ISETP.LT.AND P0, PT, RZ, UR7, PT ;  /* 0x00000007ff007c0c */ /* 0x000fe2000bf01270 */
[----:B------:R-:W-:-:S12]  /*0ed0*/  UIADD3 UR4, UR7, -0x1, URZ ;  /* 0xffffffff07047890 */ /* 0x000fd8000fffe03f */
[----:B------:R-:W-:Y:S05]  /*0ee0*/  @P0 BRA `(.L_x_1086) ;  /* 0x00000000001c0947 */ /* 0x000fea0003800000 */
[----:B------:R-:W-:Y:S02]  /*0ef0*/  UISETP.NE.AND UP0, UPT, UR5, 0x1, UPT ;  /* 0x000000010500788c */ /* 0x000fe4000bf05270 */
[----:B------:R-:W-:-:S09]  /*0f00*/  UIADD3 UR4, -UR7, URZ, URZ ;  /* 0x0000003f07047290 */ /* 0x000fd2000fffe13f */
[----:B------:R-:W-:Y:S02]  /*0f10*/  @UP0 ULDC.64 UR10, c[0x0][0x9e8] ;  /* 0x00027a00000a0ab9 */ /* 0x000fe40000000a00 */
[----:B------:R-:W-:-:S04]  /*0f20*/  UIMAD.WIDE.U32 UR8, UR4, UR10, URZ ;  /* 0x0000000a040872a5 */ /* 0x000fc8000f8e003f */
[----:B------:R-:W-:-:S04]  /*0f30*/  @UP0 USHF.R.U32.HI UR4, URZ, UR11, UR9 ;  /* 0x0000000b3f040299 */ /* 0x000fc80008011609 */
[----:B------:R-:W-:Y:S01]  /*0f40*/  ULOP3.LUT UR4, URZ, UR4, URZ, 0x33, !UPT ;  /* 0x000000043f047292 */ /* 0x000fe2000f8e333f */
[----:B------:R-:W-:Y:S11]  /*0f50*/  BRA `(.L_x_1087) ;  /* 0x0000000000107947 */ /* 0x000ff60003800000 */
.L_x_1086:
[----:B------:R-:W-:-:S11]  /*0f60*/  UISETP.NE.AND UP0, UPT, UR5, 0x1, UPT ;  /* 0x000000010500788c */ /* 0x000fd6000bf05270 */
[----:B------:R-:W-:Y:S02]  /*0f70*/  @UP0 ULDC.64 UR10, c[0x0][0x9e8] ;  /* 0x00027a00000a0ab9 */ /* 0x000fe40000000a00 */
[----:B------:R-:W-:-:S04]  /*0f80*/  UIMAD.WIDE.U32 UR8, UR4, UR10, URZ ;  /* 0x0000000a040872a5 */ /* 0x000fc8000f8e003f */
[----:B------:R-:W-:-:S12]  /*0f90*/  @UP0 USHF.R.U32.HI UR4, URZ, UR11, UR9 ;  /* 0x0000000b3f040299 */ /* 0x000fd80008011609 */
.L_x_1087:
[----:B------:R-:W-:-:S06]  /*0fa0*/  UIMAD UR4, UR4, UR5, UR5 ;  /* 0x00000005040472a4 */ /* 0x000fcc000f8e0205 */
[----:B------:R-:W-:-:S07]  /*0fb0*/  VIMNMX R0, R0, UR4, PT ;  /* 0x0000000400007c48 */ /* 0x000fce000bfe0100 */
.L_x_1085:
[----:B------:R-:W-:Y:S01]  /*0fc0*/  UISETP.NE.AND UP0, UPT, UR45, URZ, UPT ;  /* 0x0000003f2d00728c */ /* 0x000fe2000bf05270 */
[-C--:B------:R-:W-:Y:S01]  /*0fd0*/  IMAD R18, R16, R13.reuse, -R11 ;  /* 0x0000000d10127224 */ /* 0x080fe200078e0a0b */
[----:B------:R-:W-:Y:S01]  /*0fe0*/  UMOV UR4, UR48 ;  /* 0x0000003000047c82 */ /* 0x000fe20008000000 */
[----:B------:R-:W-:Y:S02]  /*0ff0*/  VIADD R2, R0, 0x7f ;  /* 0x0000007f00027836 */ /* 0x000fe40000000000 */
[----:B------:R-:W-:Y:S01]  /*1000*/  IMAD R0, R16, R13, 0x7f ;  /* 0x0000007f10007424 */ /* 0x000fe200078e020d */
[----:B------:R-:W-:Y:S02]  /*1010*/  R2UR UR7, R18 ;  /* 0x00000000120772ca */ /* 0x000fe400000e0000 */
[----:B------:R-:W-:Y:S02]  /*1020*/  SHF.R.S32.HI R5, RZ, 0x1f, R2 ;  /* 0x0000001fff057819 */ /* 0x000fe40000011402 */
[----:B------:R-:W-:Y:S01]  /*1030*/  SHF.R.S32.HI R3, RZ, 0x1f, R0 ;  /* 0x0000001fff037819 */ /* 0x000fe20000011400 */
[----:B------:R-:W-:Y:S01]  /*1040*/  @UP0 ULDC UR8, c[0x0][0x44c] ;  /* 0x0001130000080ab9 */ /* 0x000fe20000000800 */
[----:B------:R-:W-:Y:S01]  /*1050*/  @UP0 ULDC UR10, c[0x0][0x450] ;  /* 0x00011400000a0ab9 */ /* 0x000fe20000000800 */
[----:B------:R-:W-:Y:S01]  /*1060*/  UIMAD.WIDE.U32 UR8, UR48, UR8, URZ ;  /* 0x00000008300872a5 */ /* 0x000fe2000f8e003f */
[----:B------:R-:W-:-:S02]  /*1070*/  LEA.HI R5, R5, R2, RZ, 0x7 ;  /* 0x0000000205057211 */ /* 0x000fc400078f38ff */
[----:B------:R-:W-:Y:S01]  /*1080*/  LEA.HI R3, R3, R0, RZ, 0x7 ;  /* 0x0000000003037211 */ /* 0x000fe200078f38ff */
[----:B------:R-:W-:Y:S01]  /*1090*/  @UP0 USHF.R.U32.HI UR4, URZ, UR10, UR9 ;  /* 0x0000000a3f040299 */ /* 0x000fe20008011609 */
[----:B------:R-:W-:Y:S01]  /*10a0*/  SHF.R.S32.HI R0, RZ, 0x7, R5 ;  /* 0x00000007ff007819 */ /* 0x000fe20000011405 */
[----:B------:R-:W-:Y:S01]  /*10b0*/  UISETP.GE.AND UP0, UPT, UR5, 0x1, UPT ;  /* 0x000000010500788c */ /* 0x000fe2000bf06270 */
[----:B------:R-:W-:Y:S01]  /*10c0*/  SHF.R.S32.HI R3, RZ, 0x7, R3 ;  /* 0x00000007ff037819 */ /* 0x000fe20000011403 */
[----:B------:R-:W-:-:S03]  /*10d0*/  UIADD3 UR4, UR7, UR4, URZ ;  /* 0x0000000407047290 */ /* 0x000fc6000fffe03f */
[----:B------:R-:W-:Y:S01]  /*10e0*/  ULDC UR7, c[0x0][0x9dc] ;  /* 0x0002770000077ab9 */ /* 0x000fe20000000800 */
[----:B------:R-:W-:Y:S01]  /*10f0*/  PLOP3.LUT P0, PT, PT, PT, UP0, 0x40, 0x0 ;  /* 0x000000000000781c */ /* 0x000fe20003f0e808 */
[----:B------:R-:W-:Y:S01]  /*1100*/  UIADD3 UR7, UR4, -UR7, URZ ;  /* 0x8000000704077290 */ /* 0x000fe2000fffe03f */
[----:B------:R-:W-:-:S11]  /*1110*/  VIMNMX R19, R3, R0, PT ;  /* 0x0000000003137248 */ /* 0x000fd60003fe0100 */
[----:B------:R-:W-:Y:S05]  /*1120*/  @P0 BRA `(.L_x_1088) ;  /* 0x0000000000440947 */ /* 0x000fea0003800000 */
[----:B------:R-:W-:-:S06]  /*1130*/  UISETP.GT.AND UP0, UPT, UR4, -0x1, UPT ;  /* 0xffffffff0400788c */ /* 0x000fcc000bf04270 */
[----:B------:R-:W-:-:S13]  /*1140*/  PLOP3.LUT P0, PT, PT, PT, UP0, 0x80, 0x0 ;  /* 0x000000000000781c */ /* 0x000fda0003f0f008 */
[----:B------:R-:W-:Y:S05]  /*1150*/  @P0 BRA `(.L_x_1089) ;  /* 0x00000000001c0947 */ /* 0x000fea0003800000 */
[----:B------:R-:W-:Y:S02]  /*1160*/  UISETP.NE.AND UP0, UPT, UR5, 0x1, UPT ;  /* 0x000000010500788c */ /* 0x000fe4000bf05270 */
[----:B------:R-:W-:-:S09]  /*1170*/  ULOP3.LUT UR4, URZ, UR4, URZ, 0x33, !UPT ;  /* 0x000000043f047292 */ /* 0x000fd2000f8e333f */
[----:B------:R-:W-:Y:S02]  /*1180*/  @UP0 ULDC.64 UR10, c[0x0][0x9e8] ;  /* 0x00027a00000a0ab9 */ /* 0x000fe40000000a00 */
[----:B------:R-:W-:-:S04]  /*1190*/  UIMAD.WIDE.U32 UR8, UR4, UR10, URZ ;  /* 0x0000000a040872a5 */ /* 0x000fc8000f8e003f */
[----:B------:R-:W-:-:S04]  /*11a0*/  @UP0 USHF.R.U32.HI UR4, URZ, UR11, UR9 ;  /* 0x0000000b3f040299 */ /* 0x000fc80008011609 */
[----:B------:R-:W-:Y:S01]  /*11b0*/  ULOP3.LUT UR4, URZ, UR4, URZ, 0x33, !UPT ;  /* 0x000000043f047292 */ /* 0x000fe2000f8e333f */
[----:B------:R-:W-:Y:S11]  /*11c0*/  BRA `(.L_x_1090) ;  /* 0x0000000000107947 */ /* 0x000ff60003800000 */
.L_x_1089:
[----:B------:R-:W-:-:S11]  /*11d0*/  UISETP.NE.AND UP0, UPT, UR5, 0x1, UPT ;  /* 0x000000010500788c */ /* 0x000fd6000bf05270 */
[----:B------:R-:W-:Y:S02]  /*11e0*/  @UP0 ULDC.64 UR10, c[0x0][0x9e8] ;  /* 0x00027a00000a0ab9 */ /* 0x000fe40000000a00 */
[----:B------:R-:W-:-:S04]  /*11f0*/  UIMAD.WIDE.U32 UR8, UR4, UR10, URZ ;  /* 0x0000000a040872a5 */ /* 0x000fc8000f8e003f */
[----:B------:R-:W-:-:S12]  /*1200*/  @UP0 USHF.R.U32.HI UR4, URZ, UR11, UR9 ;  /* 0x0000000b3f040299 */ /* 0x000fd80008011609 */
.L_x_1090:
[----:B------:R-:W-:-:S04]  /*1210*/  UIMAD UR4, UR4, UR5, URZ ;  /* 0x00000005040472a4 */ /* 0x000fc8000f8e023f */
[----:B------:R-:W-:-:S04]  /*1220*/  UISETP.LT.AND UP0, UPT, UR7, UR4, UPT ;  /* 0x000000040700728c */ /* 0x000fc8000bf01270 */
[----:B------:R-:W-:-:S12]  /*1230*/  USEL UR7, UR7, UR4, !UP0 ;  /* 0x0000000407077287 */ /* 0x000fd8000c000000 */
.L_x_1088:
[----:B------:R-:W-:Y:S02]  /*1240*/  USHF.R.S32.HI UR4, URZ, 0x1f, UR7 ;  /* 0x0000001f3f047899 */ /* 0x000fe40008011407 */
[----:B------:R-:W-:Y:S02]  /*1250*/  USHF.R.U32.HI UR10, URZ, 0x10, UR6 ;  /* 0x000000103f0a7899 */ /* 0x000fe40008011606 */
[----:B------:R-:W-:Y:S02]  /*1260*/  ULEA.HI UR4, UR4, UR7, URZ, 0x7 ;  /* 0x0000000704047291 */ /* 0x000fe4000f8f383f */
[----:B------:R-:W-:Y:S02]  /*1270*/  ULOP3.LUT UR38, UR6, 0xffff, URZ, 0xc0, !UPT ;  /* 0x0000ffff06267892 */ /* 0x000fe4000f8ec03f */
[----:B------:R-:W-:-:S04]  /*1280*/  USHF.R.S32.HI UR4, URZ, 0x7, UR4 ;  /* 0x000000073f047899 */ /* 0x000fc80008011404 */
[----:B------:R-:W-:-:S04]  /*1290*/  UISETP.LT.AND UP0, UPT, URZ, UR4, UPT ;  /* 0x000000043f00728c */ /* 0x000fc8000bf01270 */
[----:B------:R-:W-:Y:S02]  /*12a0*/  USEL UR9, URZ, UR4, !UP0 ;  /* 0x000000043f097287 */ /* 0x000fe4000c000000 */
[----:B------:R-:W-:Y:S01]  /*12b0*/  UISETP.NE.AND UP0, UPT, UR10, URZ, UPT ;  /* 0x0000003f0a00728c */ /* 0x000fe2000bf05270 */
[----:B------:R-:W-:-:S03]  /*12c0*/  UMOV UR4, URZ ;  /* 0x0000003f00047c82 */ /* 0x000fc60008000000 */
[----:B------:R-:W-:-:S07]  /*12d0*/  ISETP.GT.AND P0, PT, R19, UR9, PT ;  /* 0x0000000913007c0c */ /* 0x000fce000bf04270 */
[----:B------:R-:W-:-:S06]  /*12e0*/  @!UP0 ULDC UR10, c[0x0][0x9f0] ;  /* 0x00027c00000a8ab9 */ /* 0x000fcc0000000800 */
[----:B------:R-:W-:Y:S05]  /*12f0*/  @!P0 BRA `(.L_x_1091) ;  /* 0x00000000008c8947 */ /* 0x000fea0003800000 */
[----:B------:R-:W-:Y:S01]  /*1300*/  IMAD.U32 R4, RZ, RZ, UR10 ;  /* 0x0000000aff047e24 */ /* 0x000fe2000f8e00ff */
[----:B------:R-:W-:-:S04]  /*1310*/  UMOV UR4, URZ ;  /* 0x0000003f00047c82 */ /* 0x000fc80008000000 */
[----:B------:R-:W-:-:S04]  /*1320*/  IABS R0, R4 ;  /* 0x0000000400007213 */ /* 0x000fc80000000000 */
[----:B------:R-:W-:Y:S02]  /*1330*/  R2UR UR11, R0 ;  /* 0x00000000000b72ca */ /* 0x000fe400000e0000 */
[----:B------:R-:W-:Y:S02]  /*1340*/  IADD3 R0, R4, -0x1, R19 ;  /* 0xffffffff04007810 */ /* 0x000fe40007ffe013 */
[----:B------:R-:W-:Y:S02]  /*1350*/  IABS R4, R4 ;  /* 0x0000000400047213 */ /* 0x000fe40000000000 */
[----:B------:R-:W-:-:S03]  /*1360*/  R2UR UR6, R0 ;  /* 0x00000000000672ca */ /* 0x000fc600000e0000 */
[----:B------:R-:W-:-:S04]  /*1370*/  IMAD.MOV R4, RZ, RZ, -R4 ;  /* 0x000000ffff047224 */ /* 0x000fc800078e0a04 */
[----:B------:R-:W0:Y:S06]  /*1380*/  I2F.RP R2, UR11 ;  /* 0x0000000b00027d06 */ /* 0x000e2c0008209400 */
[----:B------:R-:W-:-:S06]  /*1390*/  UIADD3 UR6, -UR9, UR6, URZ ;  /* 0x0000000609067290 */ /* 0x000fcc000fffe13f */
[----:B------:R-:W-:Y:S01]  /*13a0*/  IMAD.U32 R0, RZ, RZ, UR6 ;  /* 0x00000006ff007e24 */ /* 0x000fe2000f8e00ff */
[----:B------:R-:W-:Y:S01]  /*13b0*/  ULOP3.LUT UR6, UR6, UR10, URZ, 0x3c, !UPT ;  /* 0x0000000a06067292 */ /* 0x000fe2000f8e3c3f */
[----:B0-----:R-:W0:Y:S03]  /*13c0*/  MUFU.RCP R2, R2 ;  /* 0x0000000200027308 */ /* 0x001e260000001000 */
[----:B------:R-:W-:-:S04]  /*13d0*/  IABS R0, R0 ;  /* 0x0000000000007213 */ /* 0x000fc80000000000 */
[----:B------:R-:W-:Y:S01]  /*13e0*/  R2UR UR8, R0 ;  /* 0x00000000000872ca */ /* 0x000fe200000e0000 */
[----:B------:R-:W-:Y:S02]  /*13f0*/  IMAD.MOV.U32 R0, RZ, RZ, R4 ;  /* 0x000000ffff007224 */ /* 0x000fe400078e0004 */
[----:B0-----:R-:W-:-:S06]  /*1400*/  VIADD R3, R2, 0xffffffe ;  /* 0x0ffffffe02037836 */ /* 0x001fcc0000000000 */
        /* <DEDUP_REMOVED lines=18> */
.L_x_1091:
[----:B------:R-:W-:Y:S02]  /*1530*/  UIMAD UR38, UR38, UR4, UR9 ;  /* 0x00000004262672a4 */ /* 0x000fe4000f8e0209 */
[----:B------:R-:W-:Y:S01]  /*1540*/  IMAD.U32 R0, RZ, RZ, UR4 ;  /* 0x00000004ff007e24 */ /* 0x000fe2000f8e00ff */
[----:B------:R-:W-:Y:S02]  /*1550*/  PLOP3.LUT P0, PT, PT, PT, PT, 0x80, 0x0 ;  /* 0x000000000000781c */ /* 0x000fe40003f0f070 */
[----:B------:R-:W-:Y:S02]  /*1560*/  CS2R R12, SRZ ;  /* 0x00000000000c7805 */ /* 0x000fe4000001ff00 */
[----:B------:R-:W-:Y:S02]  /*1570*/  CS2R R2, SRZ ;  /* 0x0000000000027805 */ /* 0x000fe4000001ff00 */
[----:B------:R-:W-:Y:S02]  /*1580*/  CS2R R10, SRZ ;  /* 0x00000000000a7805 */ /* 0x000fe4000001ff00 */
[----:B------:R-:W-:-:S02]  /*1590*/  VIADDMNMX R19, R0, UR38, R19, PT ;  /* 0x0000002600137c46 */ /* 0x000fc4000b800113 */
[----:B------:R-:W-:Y:S02]  /*15a0*/  CS2R R6, SRZ ;  /* 0x0000000000067805 */ /* 0x000fe4000001ff00 */
[----:B------:R-:W-:Y:S01]  /*15b0*/  CS2R R56, SRZ ;  /* 0x0000000000387805 */ /* 0x000fe2000001ff00 */
[----:B------:R-:W-:Y:S01]  /*15c0*/  IMAD.MOV.U32 R8, RZ, RZ, RZ ;  /* 0x000000ffff087224 */ /* 0x000fe200078e00ff */
[----:B------:R-:W-:Y:S01]  /*15d0*/  ISETP.GT.AND P1, PT, R19, UR38, PT ;  /* 0x0000002613007c0c */ /* 0x000fe2000bf24270 */
[----:B------:R-:W-:Y:S01]  /*15e0*/  IMAD.MOV.U32 R31, RZ, RZ, RZ ;  /* 0x000000ffff1f7224 */ /* 0x000fe200078e00ff */
        /* <DEDUP_REMOVED lines=46> */
[----:B------:R-:W-:Y:S01]  /*18d0*/  CS2R R114, SRZ ;  /* 0x0000000000727805 */ /* 0x000fe2000001ff00 */
[----:B------:R-:W-:Y:S01]  /*18e0*/  IMAD.MOV.U32 R112, RZ, RZ, RZ ;  /* 0x000000ffff707224 */ /* 0x000fe200078e00ff */
[----:B------:R-:W-:Y:S06]  /*18f0*/  @!P1 BRA `(.L_x_1092) ;  /* 0x000000cc00409947 */ /* 0x000fec0003800000 */
[----:B------:R-:W-:Y:S01]  /*1900*/  SHF.R.S32.HI R23, RZ, 0x1f, R22 ;  /* 0x0000001fff177819 */ /* 0x000fe20000011416 */
[----:B------:R-:W0:Y:S01]  /*1910*/  S2UR UR49, SR_CgaCtaId ;  /* 0x00000000003179c3 */ /* 0x000e220000008800 */
[----:B------:R-:W-:Y:S02]  /*1920*/  UMOV UR36, 0x400 ;  /* 0x0000040000247882 */ /* 0x000fe40000000000 */
[----:B------:R-:W-:-:S04]  /*1930*/  LEA.HI R88, R23, R22, RZ, 0x7 ;  /* 0x0000001617587211 */ /* 0x000fc800078f38ff */
[----:B------:R-:W-:-:S05]  /*1940*/  SHF.R.S32.HI R89, RZ, 0x7, R88 ;  /* 0x00000007ff597819 */ /* 0x000fca0000011458 */
        /* <DEDUP_REMOVED lines=29> */
.L_x_1093:
[----:B------:R-:W-:-:S04]  /*1b20*/  SHF.L.U32 R0, RZ, 0x1f, RZ ;  /* 0x0000001fff007819 */ /* 0x000fc800000006ff */
[----:B------:R-:W0:Y:S02]  /*1b30*/  SYNCS.PHASECHK.TRANS64.TRYWAIT P0, [UR36+0x2a800], R0 ;  /* 0x02a80000ff0075a7 */ /* 0x000e240008000164 */
[----:B0-----:R-:W-:Y:S05]  /*1b40*/  @!P0 BRA `(.L_x_1094) ;  /* 0x0000014000948947 */ /* 0x001fea0003800000 */
.L_x_1238:
[----:B------:R-:W-:-:S06]  /*1b50*/  ULOP3.LUT UR4, UR43, 0x1, URZ, 0xfc, !UPT ;  /* 0x000000012b047892 */ /* 0x000fcc000f8efc3f */
[----:B------:R-:W-:-:S05]  /*1b60*/  IMAD.U32 R2, RZ, RZ, UR4 ;  /* 0x00000004ff027e24 */ /* 0x000fca000f8e00ff */
[----:B------:R-:W-:-:S13]  /*1b70*/  ISETP.NE.AND P0, PT, R2, 0x3, PT ;  /* 0x000000030200780c */ /* 0x000fda0003f05270 */
[----:B------:R-:W-:Y:S05]  /*1b80*/  @!P0 BRA `(.L_x_1095) ;  /* 0x0000000000048947 */ /* 0x000fea0003800000 */
[----:B------:R-:W-:Y:S01]  /*1b90*/  BPT.TRAP 0x1 ;  /* 0x000000040000795c */ /* 0x000fe20000300000 */
.L_x_1095:
[----:B------:R1:W2:Y:S01]  /*1ba0*/  SYNCS.PHASECHK.TRANS64.TRYWAIT P1, [UR36+0x2a830], R0 ;  /* 0x02a83000ff0075a7 */ /* 0x0002a20008020164 */
[----:B------:R-:W-:Y:S05]  /*1bb0*/  @!P0 BRA `(.L_x_1096) ;  /* 0x0000000000048947 */ /* 0x000fea0003800000 */
[----:B------:R-:W-:Y:S01]  /*1bc0*/  BPT.TRAP 0x1 ;  /* 0x000000040000795c */ /* 0x000fe20000300000 */
.L_x_1096:
[----:B------:R-:W-:-:S05]  /*1bd0*/  IMAD.U32 R4, RZ, RZ, UR50 ;  /* 0x00000032ff047e24 */ /* 0x000fca000f8e00ff */
[----:B------:R-:W-:Y:S01]  /*1be0*/  LOP3.LUT R4, R4, 0x10000, RZ, 0xfc, !PT ;  /* 0x0001000004047812 */ /* 0x000fe200078efcff */
[----:B--2---:R-:W-:Y:S06]  /*1bf0*/  @P1 BRA `(.L_x_1097) ;  /* 0x0000000000081947 */ /* 0x004fec0003800000 */
[----:B------:R-:W2:Y:S02]  /*1c00*/  SYNCS.PHASECHK.TRANS64.TRYWAIT P1, [UR36+0x2a830], R0 ;  /* 0x02a83000ff0075a7 */ /* 0x000ea40008020164 */
[----:B--2---:R-:W-:Y:S05]  /*1c10*/  @!P1 BRA `(.L_x_1098) ;  /* 0x0000014000789947 */ /* 0x004fea0003800000 */
.L_x_1097:
[----:B------:R-:W-:Y:S05]  /*1c20*/  WARPSYNC.ALL ;  /* 0x0000000000007948 */ /* 0x000fea0003800000 */
[----:B------:R-:W-:Y:S01]  /*1c30*/  IMAD.MOV.U32 R5, RZ, RZ, -0x7fffffe0 ;  /* 0x80000020ff057424 */ /* 0x000fe200078e00ff */
[----:B------:R-:W-:-:S04]  /*1c40*/  UIADD3 UR4, UR36, 0x1e400, URZ ;  /* 0x0001e40024047890 */ /* 0x000fc8000fffe03f */
[----:B------:R-:W-:Y:S01]  /*1c50*/  R2UR UR5, R5 ;  /* 0x00000000050572ca */ /* 0x000fe200000e0000 */
[----:B------:R-:W-:Y:S01]  /*1c60*/  WARPGROUP.ARRIVE ;  /* 0x00000000000079c5 */ /* 0x000fe20000000000 */
[----:B------:R-:W-:Y:S01]  /*1c70*/  UMOV UR7, 0x80000020 ;  /* 0x8000002000077882 */ /* 0x000fe20000000000 */
[----:B------:R-:W-:Y:S01]  /*1c80*/  USHF.R.U32.HI UR6, URZ, 0x4, UR4 ;  /* 0x000000043f067899 */ /* 0x000fe20008011604 */
[C---:B------:R-:W-:Y:S01]  /*1c90*/  R2UR UR20, R4.reuse ;  /* 0x00000000041472ca */ /* 0x040fe200000e0000 */
[----:B------:R-:W-:Y:S01]  /*1ca0*/  UMOV UR9, 0x80000020 ;  /* 0x8000002000097882 */ /* 0x000fe20000000000 */
[----:B------:R-:W-:Y:S01]  /*1cb0*/  R2UR UR4, R4 ;  /* 0x00000000040472ca */ /* 0x000fe200000e0000 */
[----:B------:R-:W-:Y:S01]  /*1cc0*/  ULOP3.LUT UR6, UR6, 0x3fff, URZ, 0xc0, !UPT ;  /* 0x00003fff06067892 */ /* 0x000fe2000f8ec03f */
[----:B------:R-:W-:Y:S01]  /*1cd0*/  UMOV UR11, 0x80000020 ;  /* 0x80000020000b7882 */ /* 0x000fe20000000000 */
[----:B------:R-:W-:Y:S02]  /*1ce0*/  UMOV UR13, 0x80000020 ;  /* 0x80000020000d7882 */ /* 0x000fe40000000000 */
[----:B------:R-:W-:Y:S01]  /*1cf0*/  ULOP3.LUT UR28, UR6, 0x10000, URZ, 0xfc, !UPT ;  /* 0x00010000061c7892 */ /* 0x000fe2000f8efc3f */
[----:B------:R-:W-:Y:S01]  /*1d00*/  UMOV UR15, 0x80000020 ;  /* 0x80000020000f7882 */ /* 0x000fe20000000000 */
[----:B------:R-:W-:-:S02]  /*1d10*/  UMOV UR17, 0x80000020 ;  /* 0x8000002000117882 */ /* 0x000fc40000000000 */
[----:B------:R-:W-:Y:S02]  /*1d20*/  UIADD3 UR10, UR28, 0x200, URZ ;  /* 0x000002001c0a7890 */ /* 0x000fe4000fffe03f */
[----:B------:R-:W-:Y:S01]  /*1d30*/  UIADD3 UR8, UR20, 0x200, URZ ;  /* 0x0000020014087890 */ /* 0x000fe2000fffe03f */
[----:B------:R-:W-:Y:S01]  /*1d40*/  UMOV UR6, UR28 ;  /* 0x0000001c00067c82 */ /* 0x000fe20008000000 */
[----:B------:R-:W-:Y:S01]  /*1d50*/  UIADD3 UR12, UR20, 0x202, URZ ;  /* 0x00000202140c7890 */ /* 0x000fe2000fffe03f */
[----:B------:R-:W-:Y:S01]  /*1d60*/  QGMMA.64x128x32.F32.E4M3.E4M3 R24, gdesc[UR4], RZ, !UPT, gsb0 ;  /* 0x01e00000041879f3 */ /* 0x000fe2000c0008ff */
[----:B------:R-:W-:Y:S02]  /*1d70*/  UIADD3 UR4, UR20, 0x2, URZ ;  /* 0x0000000214047890 */ /* 0x000fe4000fffe03f */
[----:B------:R-:W-:Y:S01]  /*1d80*/  UIADD3 UR6, UR28, 0x2, URZ ;  /* 0x000000021c067890 */ /* 0x000fe2000fffe03f */
[----:B------:R-:W-:Y:S01]  /*1d90*/  UMOV UR5, 0x80000020 ;  /* 0x8000002000057882 */ /* 0x000fe20000000000 */
[----:B------:R-:W-:Y:S01]  /*1da0*/  UMOV UR7, 0x80000020 ;  /* 0x8000002000077882 */ /* 0x000fe20000000000 */
[----:B------:R-:W-:-:S02]  /*1db0*/  UIADD3 UR14, UR28, 0x202, URZ ;  /* 0x000002021c0e7890 */ /* 0x000fc4000fffe03f */
[----:B------:R-:W-:Y:S02]  /*1dc0*/  UIADD3 UR16, UR20, 0x400, URZ ;  /* 0x0000040014107890 */ /* 0x000fe4000fffe03f */
[----:B------:R-:W-:Y:S01]  /*1dd0*/  UIADD3 UR18, UR28, 0x400, URZ ;  /* 0x000004001c127890 */ /* 0x000fe2000fffe03f */
[----:B------:R-:W-:Y:S01]  /*1de0*/  UMOV UR19, 0x80000020 ;  /* 0x8000002000137882 */ /* 0x000fe20000000000 */
[----:B------:R-:W-:Y:S02]  /*1df0*/  UIADD3 UR20, UR20, 0x402, URZ ;  /* 0x0000040214147890 */ /* 0x000fe4000fffe03f */
[----:B------:R-:W-:Y:S01]  /*1e00*/  UIADD3 UR22, UR28, 0x402, URZ ;  /* 0x000004021c167890 */ /* 0x000fe2000fffe03f */
[----:B------:R-:W-:Y:S01]  /*1e10*/  UMOV UR21, 0x80000020 ;  /* 0x8000002000157882 */ /* 0x000fe20000000000 */
[----:B------:R-:W-:Y:S01]  /*1e20*/  UMOV UR23, 0x80000020 ;  /* 0x8000002000177882 */ /* 0x000fe20000000000 */
[----:B------:R-:W-:Y:S02]  /*1e30*/  WARPGROUP.DEPBAR.LE gsb0, 0x0 ;  /* 0x00008000000079c5 */ /* 0x000fe40000010000 */
[----:B------:R-:W-:-:S06]  /*1e40*/  WARPGROUP.ARRIVE ;  /* 0x00000000000079c5 */ /* 0x000fcc0000000000 */
[----:B------:R-:W-:Y:S03]  /*1e50*/  QGMMA.64x128x32.F32.E4M3.E4M3 R24, gdesc[UR4], R24, gsb0 ;  /* 0x01e00000041879f3 */ /* 0x000fe60008000818 */
[----:B------:R-:W-:Y:S02]  /*1e60*/  WARPGROUP.DEPBAR.LE gsb0, 0x0 ;  /* 0x00008000000079c5 */ /* 0x000fe40000010000 */
[----:B------:R-:W-:-:S07]  /*1e70*/  WARPGROUP.ARRIVE ;  /* 0x00000000000079c5 */ /* 0x000fce0000000000 */
        /* <DEDUP_REMOVED lines=11> */
[----:B------:R-:W-:Y:S05]  /*1f30*/  @!P0 BRA `(.L_x_1099) ;  /* 0x0000000000048947 */ /* 0x000fea0003800000 */
[----:B------:R-:W-:Y:S01]  /*1f40*/  BPT.TRAP 0x1 ;  /* 0x000000040000795c */ /* 0x000fe20000300000 */
.L_x_1099:
[----:B0-----:R-:W-:Y:S01]  /*1f50*/  LOP3.LUT R3, R88, 0xffffff80, RZ, 0xc0, !PT ;  /* 0xffffff8058037812 */ /* 0x001fe200078ec0ff */
[----:B------:R-:W-:Y:S01]  /*1f60*/  UISETP.NE.AND UP1, UPT, UR45, URZ, UPT ;  /* 0x0000003f2d00728c */ /* 0x000fe2000bf25270 */
[----:B------:R-:W-:Y:S01]  /*1f70*/  LEA.HI R23, R23, R22, RZ, 0x2 ;  /* 0x0000001617177211 */ /* 0x000fe200078f10ff */
[----:B------:R-:W-:Y:S01]  /*1f80*/  UISETP.NE.AND UP0, UPT, UR44, URZ, UPT ;  /* 0x0000003f2c00728c */ /* 0x000fe2000bf05270 */
[----:B------:R-:W-:Y:S01]  /*1f90*/  LEA.HI R8, R89, R89, RZ, 0x1 ;  /* 0x0000005959087211 */ /* 0x000fe200078f08ff */
[----:B------:R-:W-:Y:S01]  /*1fa0*/  IMAD.IADD R3, R22, 0x1, -R3 ;  /* 0x0000000116037824 */ /* 0x000fe200078e0a03 */
[----:B------:R-:W-:Y:S01]  /*1fb0*/  LOP3.LUT R23, R23, 0xfffffffc, RZ, 0xc0, !PT ;  /* 0xfffffffc17177812 */ /* 0x000fe200078ec0ff */
[----:B------:R-:W-:Y:S01]  /*1fc0*/  ULDC UR32, c[0x0][0x9dc] ;  /* 0x0002770000207ab9 */ /* 0x000fe20000000800 */
[----:B------:R-:W-:Y:S01]  /*1fd0*/  LOP3.LUT R8, R8, 0x3fffffe, RZ, 0xc0, !PT ;  /* 0x03fffffe08087812 */ /* 0x000fe200078ec0ff */
[----:B------:R-:W-:Y:S01]  /*1fe0*/  ULOP3.LUT UR32, URZ, UR32, URZ, 0x33, !UPT ;  /* 0x000000203f207292 */ /* 0x000fe2000f8e333f */
[----:B-1----:R-:W-:Y:S01]  /*1ff0*/  SHF.R.S32.HI R0, RZ, 0x1f, R3 ;  /* 0x0000001fff007819 */ /* 0x002fe20000011403 */
[----:B------:R-:W-:Y:S01]  /*2000*/  IMAD.IADD R23, R22, 0x1, -R23 ;  /* 0x0000000116177824 */ /* 0x000fe200078e0a17 */
[----:B------:R-:W-:Y:S01]  /*2010*/  PLOP3.LUT P1, PT, PT, PT, UP1, 0x80, 0x0 ;  /* 0x000000000000781c */ /* 0x000fe20003f2f018 */
[----:B------:R-:W-:Y:S01]  /*2020*/  IMAD.IADD R8, R89, 0x1, -R8 ;  /* 0x0000000159087824 */ /* 0x000fe200078e0a08 */
[CC--:B------:R-:W-:Y:S01]  /*2030*/  LEA.HI R2, R0.reuse, R3.reuse, RZ, 0x2 ;  /* 0x0000000300027211 */ /* 0x0c0fe200078f10ff */
[----:B------:R-:W-:Y:S01]  /*2040*/  @UP1 ULDC UR6, c[0x0][0x44c] ;  /* 0x0001130000061ab9 */ /* 0x000fe20000000800 */
[----:B------:R-:W-:Y:S01]  /*2050*/  LEA.HI R6, R0, R3, RZ, 0x5 ;  /* 0x0000000300067211 */ /* 0x000fe200078f28ff */
[----:B------:R-:W-:Y:S01]  /*2060*/  @UP1 ULDC UR7, c[0x0][0x450] ;  /* 0x0001140000071ab9 */ /* 0x000fe20000000800 */
[----:B------:R-:W-:-:S02]  /*2070*/  SHF.R.S32.HI R0, RZ, 0x2, R2 ;  /* 0x00000002ff007819 */ /* 0x000fc40000011402 */
[----:B------:R-:W-:Y:S02]  /*2080*/  SHF.R.S32.HI R7, RZ, 0x1f, R2 ;  /* 0x0000001fff077819 */ /* 0x000fe40000011402 */
[----:B------:R-:W-:Y:S02]  /*2090*/  SHF.R.S32.HI R6, RZ, 0x5, R6 ;  /* 0x00000005ff067819 */ /* 0x000fe40000011406 */
[----:B------:R-:W-:Y:S02]  /*20a0*/  LEA.HI R7, R7, R0, RZ, 0x3 ;  /* 0x0000000007077211 */ /* 0x000fe400078f18ff */
[----:B------:R-:W-:Y:S02]  /*20b0*/  LEA.HI R9, R23, R23, RZ, 0x1 ;  /* 0x0000001717097211 */ /* 0x000fe400078f08ff */
[----:B------:R-:W-:Y:S02]  /*20c0*/  LEA R10, R6, UR48, 0x4 ;  /* 0x00000030060a7c11 */ /* 0x000fe4000f8e20ff */
[----:B------:R-:W-:-:S02]  /*20d0*/  LOP3.LUT R7, R7, 0xfffffff8, RZ, 0xc0, !PT ;  /* 0xfffffff807077812 */ /* 0x000fc400078ec0ff */
[----:B------:R-:W-:Y:S02]  /*20e0*/  LOP3.LUT R6, R9, 0x1ffffffe, RZ, 0xc0, !PT ;  /* 0x1ffffffe09067812 */ /* 0x000fe400078ec0ff */
[----:B------:R-:W-:Y:S01]  /*20f0*/  IADD3 R7, R10, R0, -R7 ;  /* 0x000000000a077210 */ /* 0x000fe20007ffe807 */
[----:B------:R-:W-:Y:S01]  /*2100*/  IMAD.MOV.U32 R0, RZ, RZ, -0x80 ;  /* 0xffffff80ff007424 */ /* 0x000fe200078e00ff */
[----:B------:R-:W-:Y:S01]  /*2110*/  PLOP3.LUT P2, PT, PT, PT, UP1, 0x80, 0x0 ;  /* 0x000000000000781c */ /* 0x000fe20003f4f018 */
[----:B------:R-:W-:Y:S01]  /*2120*/  IMAD.IADD R6, R23, 0x1, -R6 ;  /* 0x0000000117067824 */ /* 0x000fe200078e0a06 */
[----:B------:R-:W-:Y:S01]  /*2130*/  LOP3.LUT R2, R2, 0x7ffffffc, RZ, 0xc0, !PT ;  /* 0x7ffffffc02027812 */ /* 0x000fe200078ec0ff */
[----:B------:R-:W-:Y:S01]  /*2140*/  IMAD R7, R8, 0x40, R7 ;  /* 0x0000004008077824 */ /* 0x000fe200078e0207 */
[C---:B------:R-:W-:Y:S01]  /*2150*/  LEA R14, R19.reuse, 0xffffff80, 0x7 ;  /* 0xffffff80130e7811 */ /* 0x040fe200078e38ff */
[----:B------:R-:W-:Y:S02]  /*2160*/  IMAD R11, R19, R0, 0x80 ;  /* 0x00000080130b7424 */ /* 0x000fe400078e0200 */
[----:B------:R-:W-:-:S02]  /*2170*/  IMAD R8, R6, 0x8, R7 ;  /* 0x0000000806087824 */ /* 0x000fc400078e0207 */
[----:B------:R-:W-:Y:S02]  /*2180*/  IMAD.IADD R7, R3, 0x1, -R2 ;  /* 0x0000000103077824 */ /* 0x000fe400078e0a02 */
[----:B------:R-:W-:Y:S01]  /*2190*/  @P1 IMAD.HI.U32 R6, R8, UR6, RZ ;  /* 0x0000000608061c27 */ /* 0x000fe2000f8e00ff */
[----:B------:R-:W-:Y:S01]  /*21a0*/  UIADD3 UR6, UR36, 0x2a840, URZ ;  /* 0x0002a84024067890 */ /* 0x000fe2000fffe03f */
[----:B------:R-:W-:Y:S02]  /*21b0*/  PLOP3.LUT P1, PT, PT, PT, UP0, 0x40, 0x0 ;  /* 0x000000000000781c */ /* 0x000fe40003f2e808 */
[----:B------:R-:W-:Y:S01]  /*21c0*/  IMAD.MOV.U32 R9, RZ, RZ, R8 ;  /* 0x000000ffff097224 */ /* 0x000fe200078e0008 */
[----:B------:R-:W-:Y:S01]  /*21d0*/  @P2 SHF.R.U32.HI R9, RZ, UR7, R6 ;  /* 0x00000007ff092c19 */ /* 0x000fe20008011606 */
[----:B------:R-:W-:Y:S01]  /*21e0*/  VIADD R0, R11, 0x1 ;  /* 0x000000010b007836 */ /* 0x000fe20000000000 */
[----:B------:R-:W-:Y:S01]  /*21f0*/  UPRMT UR49, UR49, 0x654, UR6 ;  /* 0x0000065431317896 */ /* 0x000fe20008000006 */
[----:B------:R-:W-:-:S02]  /*2200*/  ULDC UR7, c[0x0][0x288] ;  /* 0x0000a20000077ab9 */ /* 0x000fc40000000800 */
[----:B------:R-:W0:Y:S01]  /*2210*/  SHFL.IDX PT, R10, R9, RZ, 0x1c1f ;  /* 0x001c1fff090a7589 */ /* 0x000e2200000e0000 */
[----:B------:R-:W-:Y:S01]  /*2220*/  IMAD R3, R7, -0x2, R0 ;  /* 0xfffffffe07037824 */ /* 0x000fe200078e0200 */
[----:B------:R-:W-:Y:S01]  /*2230*/  ULDC UR6, c[0x0][0x2f0] ;  /* 0x0000bc0000067ab9 */ /* 0x000fe20000000800 */
[----:B------:R-:W-:Y:S01]  /*2240*/  IMAD.U32 R6, RZ, RZ, UR7 ;  /* 0x00000007ff067e24 */ /* 0x000fe2000f8e00ff */
[----:B------:R-:W-:Y:S01]  /*2250*/  ULDC UR7, c[0x0][0x9e0] ;  /* 0x0002780000077ab9 */ /* 0x000fe20000000800 */
[C---:B------:R-:W-:Y:S01]  /*2260*/  IMAD R3, R16.reuse, UR6, R3 ;  /* 0x0000000610037c24 */ /* 0x040fe2000f8e0203 */
[----:B------:R-:W-:Y:S01]  /*2270*/  SYNCS.ARRIVE.TRANS64.RED.A1T0 RZ, [UR49], RZ ;  /* 0x000000ffffff79a7 */ /* 0x000fe20008100431 */
[----:B------:R-:W-:Y:S02]  /*2280*/  IMAD R0, R16, UR6, R11 ;  /* 0x0000000610007c24 */ /* 0x000fe4000f8e020b */
[----:B------:R-:W-:Y:S02]  /*2290*/  IMAD.IADD R3, R3, 0x1, -R6 ;  /* 0x0000000103037824 */ /* 0x000fe400078e0a06 */
[----:B------:R-:W-:-:S02]  /*22a0*/  IMAD R12, R7, -0x2, R0 ;  /* 0xfffffffe070c7824 */ /* 0x000fc400078e0200 */
[C---:B------:R-:W-:Y:S02]  /*22b0*/  VIADD R13, R3.reuse, UR7 ;  /* 0x00000007030d7c36 */ /* 0x040fe40008000000 */
[----:B------:R-:W-:-:S03]  /*22c0*/  VIADD R15, R3, UR32 ;  /* 0x00000020030f7c36 */ /* 0x000fc60008000000 */
[----:B0-----:R-:W-:Y:S01]  /*22d0*/  VIADDMNMX R0, R10, R13, R12, PT ;  /* 0x0000000d0a007246 */ /* 0x001fe2000380010c */
[----:B------:R-:W-:Y:S01]  /*22e0*/  IMAD.IADD R2, R15, 0x1, R10 ;  /* 0x000000010f027824 */ /* 0x000fe200078e020a */
[----:B------:R-:W-:Y:S06]  /*22f0*/  @P1 BRA `(.L_x_1100) ;  /* 0x0000000000641947 */ /* 0x000fec0003800000 */
[----:B------:R-:W-:Y:S01]  /*2300*/  IMAD R3, R16, UR6, R10 ;  /* 0x0000000610037c24 */ /* 0x000fe2000f8e020a */
[----:B------:R-:W-:Y:S03]  /*2310*/  BSSY B0, `(.L_x_1101) ;  /* 0x0000013000007945 */ /* 0x000fe60003800000 */
[----:B------:R-:W-:-:S05]  /*2320*/  IMAD.IADD R3, R3, 0x1, -R6 ;  /* 0x0000000103037824 */ /* 0x000fca00078e0a06 */
[----:B------:R-:W-:-:S13]  /*2330*/  ISETP.GT.AND P1, PT, R3, -0x1, PT ;  /* 0xffffffff0300780c */ /* 0x000fda0003f24270 */
[----:B------:R-:W-:Y:S05]  /*2340*/  @P1 BRA `(.L_x_1102) ;  /* 0x0000000000241947 */ /* 0x000fea0003800000 */
[----:B------:R-:W-:Y:S01]  /*2350*/  ULDC UR10, c[0x0][0x9e4] ;  /* 0x00027900000a7ab9 */ /* 0x000fe20000000800 */
[----:B------:R-:W-:Y:S01]  /*2360*/  LOP3.LUT R3, RZ, R3, RZ, 0x33, !PT ;  /* 0x00000003ff037212 */ /* 0x000fe200078e33ff */
[----:B------:R-:W-:-:S05]  /*2370*/  IMAD.U32 R20, RZ, RZ, UR10 ;  /* 0x0000000aff147e24 */ /* 0x000fca000f8e00ff */
[----:B------:R-:W-:-:S13]  /*2380*/  ISETP.NE.AND P1, PT, R20, 0x1, PT ;  /* 0x000000011400780c */ /* 0x000fda0003f25270 */
[----:B------:R-:W0:Y:S02]  /*2390*/  @P1 LDC.64 R22, c[0x0][0x9e8] ;  /* 0x00027a00ff161b82 */ /* 0x000e240000000a00 */
[----:B0-----:R-:W-:-:S05]  /*23a0*/  @P1 IMAD.HI.U32 R10, R3, R22, RZ ;  /* 0x00000016030a1227 */ /* 0x001fca00078e00ff */
[----:B------:R-:W-:-:S04]  /*23b0*/  @P1 SHF.R.U32.HI R3, RZ, R23, R10 ;  /* 0x00000017ff031219 */ /* 0x000fc8000001160a */
[----:B------:R-:W-:Y:S01]  /*23c0*/  LOP3.LUT R3, RZ, R3, RZ, 0x33, !PT ;  /* 0x00000003ff037212 */ /* 0x000fe200078e33ff */
[----:B------:R-:W-:Y:S06]  /*23d0*/  BRA `(.L_x_1103) ;  /* 0x0000000000187947 */ /* 0x000fec0003800000 */
.L_x_1102:
[----:B------:R-:W-:Y:S02]  /*23e0*/  ULDC UR10, c[0x0][0x9e4] ;  /* 0x00027900000a7ab9 */ /* 0x000fe40000000800 */
[----:B------:R-:W-:-:S05]  /*23f0*/  IMAD.U32 R20, RZ, RZ, UR10 ;  /* 0x0000000aff147e24 */ /* 0x000fca000f8e00ff */
[----:B------:R-:W-:-:S13]  /*2400*/  ISETP.NE.AND P1, PT, R20, 0x1, PT ;  /* 0x000000011400780c */ /* 0x000fda0003f25270 */
[----:B------:R-:W0:Y:S02]  /*2410*/  @P1 LDC.64 R22, c[0x0][0x9e8] ;  /* 0x00027a00ff161b82 */ /* 0x000e240000000a00 */
[----:B0-----:R-:W-:-:S05]  /*2420*/  @P1 IMAD.HI.U32 R10, R3, R22, RZ ;  /* 0x00000016030a1227 */ /* 0x001fca00078e00ff */
[----:B------:R-:W-:-:S07]  /*2430*/  @P1 SHF.R.U32.HI R3, RZ, R23, R10 ;  /* 0x00000017ff031219 */ /* 0x000fce000001160a */
.L_x_1103:
[----:B------:R-:W-:Y:S05]  /*2440*/  BSYNC B0 ;  /* 0x0000000000007941 */ /* 0x000fea0003800000 */
.L_x_1101:
[----:B------:R-:W-:-:S04]  /*2450*/  IMAD R10, R3, R20, -R14 ;  /* 0x00000014030a7224 */ /* 0x000fc800078e0a0e */
[----:B------:R-:W-:-:S05]  /*2460*/  IMAD R3, R7, -0x2, R10 ;  /* 0xfffffffe07037824 */ /* 0x000fca00078e020a */
[----:B------:R-:W-:Y:S02]  /*2470*/  VIADDMNMX R0, R3, R20, R0, PT ;  /* 0x0000001403007246 */ /* 0x000fe40003800100 */
[----:B------:R-:W-:-:S07]  /*2480*/  VIMNMX R2, R2, R3, !PT ;  /* 0x0000000302027248 */ /* 0x000fce0007fe0100 */
.L_x_1100:
[C---:B------:R-:W-:Y:S01]  /*2490*/  ISETP.GE.AND P2, PT, R11.reuse, 0x9, PT ;  /* 0x000000090b00780c */ /* 0x040fe20003f46270 */
[----:B------:R-:W0:Y:S01]  /*24a0*/  SHFL.IDX PT, R3, R9, 0x1, 0x1c1f ;  /* 0x003c1f0009037f89 */ /* 0x000e2200000e0000 */
[C---:B------:R-:W-:Y:S01]  /*24b0*/  ISETP.GE.AND P1, PT, R11.reuse, 0x2, PT ;  /* 0x000000020b00780c */ /* 0x040fe20003f26270 */
[----:B------:R-:W-:Y:S01]  /*24c0*/  UISETP.NE.AND UP0, UPT, UR44, URZ, UPT ;  /* 0x0000003f2c00728c */ /* 0x000fe2000bf05270 */
[C---:B------:R-:W-:Y:S02]  /*24d0*/  ISETP.GT.AND P3, PT, R2.reuse, 0x8, !P2 ;  /* 0x000000080200780c */ /* 0x040fe40005764270 */
[----:B------:R-:W-:Y:S02]  /*24e0*/  ISETP.GT.AND P4, PT, R2, 0x1, !P1 ;  /* 0x000000010200780c */ /* 0x000fe40004f84270 */
[----:B------:R-:W-:Y:S02]  /*24f0*/  ISETP.LT.OR P3, PT, R0, 0x9, P3 ;  /* 0x000000090000780c */ /* 0x000fe40001f61670 */
[----:B------:R-:W-:-:S02]  /*2500*/  ISETP.GE.AND P5, PT, R11, 0x11, PT ;  /* 0x000000110b00780c */ /* 0x000fc40003fa6270 */
[----:B------:R-:W-:Y:S02]  /*2510*/  FSEL R23, R28, -INF , !P3 ;  /* 0xff8000001c177808 */ /* 0x000fe40005800000 */
[----:B------:R-:W-:Y:S02]  /*2520*/  ISETP.LT.OR P4, PT, R0, 0x2, P4 ;  /* 0x000000020000780c */ /* 0x000fe40002781670 */
[----:B------:R-:W-:Y:S02]  /*2530*/  ISETP.GT.AND P3, PT, R2, 0x10, !P5 ;  /* 0x000000100200780c */ /* 0x000fe40006f64270 */
[----:B------:R-:W-:Y:S02]  /*2540*/  ISETP.GE.AND P6, PT, R11, 0xa, PT ;  /* 0x0000000a0b00780c */ /* 0x000fe40003fc6270 */
[----:B------:R-:W-:Y:S02]  /*2550*/  FSEL R25, R25, -INF , !P4 ;  /* 0xff80000019197808 */ /* 0x000fe40006000000 */
[----:B------:R-:W-:-:S02]  /*2560*/  P2R R22, PR, RZ, 0x20 ;  /* 0x00000020ff167803 */ /* 0x000fc40000000000 */
[----:B------:R-:W-:Y:S02]  /*2570*/  ISETP.LT.OR P3, PT, R0, 0x11, P3 ;  /* 0x000000110000780c */ /* 0x000fe40001f61670 */
[----:B------:R-:W-:Y:S02]  /*2580*/  ISETP.GT.AND P4, PT, R2, 0x9, !P6 ;  /* 0x000000090200780c */ /* 0x000fe40007784270 */
[----:B------:R-:W-:Y:S02]  /*2590*/  ISETP.GE.AND P5, PT, R11, 0x12, PT ;  /* 0x000000120b00780c */ /* 0x000fe40003fa6270 */
[----:B------:R-:W-:Y:S02]  /*25a0*/  FSEL R89, R32, -INF , !P3 ;  /* 0xff80000020597808 */ /* 0x000fe40005800000 */
[----:B------:R-:W-:Y:S02]  /*25b0*/  ISETP.LT.OR P4, PT, R0, 0xa, P4 ;  /* 0x0000000a0000780c */ /* 0x000fe40002781670 */
[----:B------:R-:W-:-:S02]  /*25c0*/  ISETP.GT.AND P3, PT, R2, 0x11, !P5 ;  /* 0x000000110200780c */ /* 0x000fc40006f64270 */
[----:B------:R-:W-:Y:S02]  /*25d0*/  FSEL R29, R29, -INF , !P4 ;  /* 0xff8000001d1d7808 */ /* 0x000fe40006000000 */
[----:B------:R-:W-:Y:S02]  /*25e0*/  ISETP.LT.OR P3, PT, R0, 0x12, P3 ;  /* 0x000000120000780c */ /* 0x000fe40001f61670 */
[----:B------:R-:W-:Y:S02]  /*25f0*/  ISETP.GE.AND P4, PT, R11, 0x19, PT ;  /* 0x000000190b00780c */ /* 0x000fe40003f86270 */
[----:B------:R-:W-:Y:S02]  /*2600*/  FSEL R33, R33, -INF , !P3 ;  /* 0xff80000021217808 */ /* 0x000fe40005800000 */
[----:B------:R-:W-:Y:S02]  /*2610*/  ISETP.GT.AND P3, PT, R2, 0x18, !P4 ;  /* 0x000000180200780c */ /* 0x000fe40006764270 */
[----:B------:R-:W-:-:S02]  /*2620*/  P2R R32, PR, RZ, 0x10 ;  /* 0x00000010ff207803 */ /* 0x000fc40000000000 */
[----:B------:R-:W-:Y:S02]  /*2630*/  ISETP.LT.OR P3, PT, R0, 0x19, P3 ;  /* 0x000000190000780c */ /* 0x000fe40001f61670 */
[----:B------:R-:W-:Y:S02]  /*2640*/  ISETP.GE.AND P4, PT, R11, 0x1a, PT ;  /* 0x0000001a0b00780c */ /* 0x000fe40003f86270 */
[----:B------:R-:W-:Y:S02]  /*2650*/  FSEL R36, R36, -INF , !P3 ;  /* 0xff80000024247808 */ /* 0x000fe40005800000 */
[----:B------:R-:W-:Y:S02]  /*2660*/  ISETP.GT.AND P3, PT, R2, 0x19, !P4 ;  /* 0x000000190200780c */ /* 0x000fe40006764270 */
[----:B------:R-:W-:Y:S02]  /*2670*/  P2R R88, PR, RZ, 0x10 ;  /* 0x00000010ff587803 */ /* 0x000fe40000000000 */
[----:B------:R-:W-:-:S02]  /*2680*/  ISETP.LT.OR P3, PT, R0, 0x1a, P3 ;  /* 0x0000001a0000780c */ /* 0x000fc40001f61670 */
[----:B------:R-:W-:Y:S02]  /*2690*/  ISETP.GE.AND P4, PT, R11, 0x21, PT ;  /* 0x000000210b00780c */ /* 0x000fe40003f86270 */
[----:B------:R-:W-:Y:S02]  /*26a0*/  FSEL R37, R37, -INF , !P3 ;  /* 0xff80000025257808 */ /* 0x000fe40005800000 */
[----:B------:R-:W-:Y:S02]  /*26b0*/  ISETP.GT.AND P3, PT, R2, 0x20, !P4 ;  /* 0x000000200200780c */ /* 0x000fe40006764270 */
[----:B------:R-:W-:Y:S02]  /*26c0*/  P2R R92, PR, RZ, 0x10 ;  /* 0x00000010ff5c7803 */ /* 0x000fe40000000000 */
[----:B------:R-:W-:Y:S02]  /*26d0*/  ISETP.LT.OR P3, PT, R0, 0x21, P3 ;  /* 0x000000210000780c */ /* 0x000fe40001f61670 */
[----:B------:R-:W-:-:S02]  /*26e0*/  ISETP.GE.AND P4, PT, R11, 0x22, PT ;  /* 0x000000220b00780c */ /* 0x000fc40003f86270 */
[----:B------:R-:W-:Y:S02]  /*26f0*/  FSEL R40, R40, -INF , !P3 ;  /* 0xff80000028287808 */ /* 0x000fe40005800000 */
[----:B------:R-:W-:Y:S02]  /*2700*/  ISETP.GT.AND P3, PT, R2, 0x21, !P4 ;  /* 0x000000210200780c */ /* 0x000fe40006764270 */
[----:B------:R-:W-:Y:S02]  /*2710*/  P2R R93, PR, RZ, 0x10 ;  /* 0x00000010ff5d7803 */ /* 0x000fe40000000000 */
[----:B------:R-:W-:Y:S02]  /*2720*/  ISETP.LT.OR P3, PT, R0, 0x22, P3 ;  /* 0x000000220000780c */ /* 0x000fe40001f61670 */
[----:B------:R-:W-:Y:S02]  /*2730*/  ISETP.GE.AND P4, PT, R11, 0x29, PT ;  /* 0x000000290b00780c */ /* 0x000fe40003f86270 */
[----:B------:R-:W-:-:S02]  /*2740*/  FSEL R41, R41, -INF , !P3 ;  /* 0xff80000029297808 */ /* 0x000fc40005800000 */
[----:B------:R-:W-:Y:S02]  /*2750*/  ISETP.GT.AND P3, PT, R2, 0x28, !P4 ;  /* 0x000000280200780c */ /* 0x000fe40006764270 */
[----:B------:R-:W-:Y:S02]  /*2760*/  P2R R94, PR, RZ, 0x10 ;  /* 0x00000010ff5e7803 */ /* 0x000fe40000000000 */
[----:B------:R-:W-:Y:S02]  /*2770*/  ISETP.LT.OR P3, PT, R0, 0x29, P3 ;  /* 0x000000290000780c */ /* 0x000fe40001f61670 */
[----:B------:R-:W-:Y:S02]  /*2780*/  ISETP.GE.AND P4, PT, R11, 0x2a, PT ;  /* 0x0000002a0b00780c */ /* 0x000fe40003f86270 */
[----:B------:R-:W-:Y:S02]  /*2790*/  FSEL R44, R44, -INF , !P3 ;  /* 0xff8000002c2c7808 */ /* 0x000fe40005800000 */
[----:B------:R-:W-:-:S02]  /*27a0*/  ISETP.GT.AND P3, PT, R2, 0x29, !P4 ;  /* 0x000000290200780c */ /* 0x000fc40006764270 */
[----:B------:R-:W-:Y:S02]  /*27b0*/  P2R R95, PR, RZ, 0x10 ;  /* 0x00000010ff5f7803 */ /* 0x000fe40000000000 */
        /* <DEDUP_REMOVED lines=81> */
[----:B------:R-:W-:Y:S02]  /*2cd0*/  P2R R28, PR, RZ, 0x20 ;  /* 0x00000020ff1c7803 */ /* 0x000fe40000000000 */
[----:B------:R-:W-:-:S02]  /*2ce0*/  FSEL R77, R77, -INF , !P3 ;  /* 0xff8000004d4d7808 */ /* 0x000fc40005800000 */
[----:B------:R-:W-:Y:S02]  /*2cf0*/  ISETP.GE.AND P3, PT, R11, 0x71, PT ;  /* 0x000000710b00780c */ /* 0x000fe40003f66270 */
[----:B------:R-:W-:Y:S02]  /*2d00*/  P2R R20, PR, RZ, 0x40 ;  /* 0x00000040ff147803 */ /* 0x000fe40000000000 */
[----:B------:R-:W-:-:S04]  /*2d10*/  ISETP.GT.AND P4, PT, R2, 0x70, !P3 ;  /* 0x000000700200780c */ /* 0x000fc80005f84270 */
[----:B------:R-:W-:-:S04]  /*2d20*/  ISETP.LT.OR P4, PT, R0, 0x71, P4 ;  /* 0x000000710000780c */ /* 0x000fc80002781670 */
[----:B------:R-:W-:Y:S02]  /*2d30*/  FSEL R80, R80, -INF , !P4 ;  /* 0xff80000050507808 */ /* 0x000fe40006000000 */
[----:B------:R-:W-:-:S04]  /*2d40*/  ISETP.GE.AND P4, PT, R11, 0x72, PT ;  /* 0x000000720b00780c */ /* 0x000fc80003f86270 */
        /* <DEDUP_REMOVED lines=8> */
[----:B------:R-:W-:Y:S02]  /*2dd0*/  P2R R10, PR, RZ, 0x40 ;  /* 0x00000040ff0a7803 */ /* 0x000fe40000000000 */
[----:B------:R-:W-:-:S04]  /*2de0*/  ISETP.GT.AND P6, PT, R2, RZ, !P6 ;  /* 0x000000ff0200720c */ /* 0x000fc800077c4270 */
[----:B------:R-:W-:-:S04]  /*2df0*/  ISETP.LT.OR P6, PT, R0, 0x1, P6 ;  /* 0x000000010000780c */ /* 0x000fc800037c1670 */
[----:B------:R-:W-:Y:S02]  /*2e00*/  FSEL R21, R24, -INF , !P6 ;  /* 0xff80000018157808 */ /* 0x000fe40007000000 */
[----:B------:R-:W-:Y:S02]  /*2e10*/  ISETP.GE.AND P6, PT, R11, 0x7a, PT ;  /* 0x0000007a0b00780c */ /* 0x000fe40003fc6270 */
[----:B0-----:R-:W-:Y:S01]  /*2e20*/  VIADDMNMX R11, R3, R13, R12, PT ;  /* 0x0000000d030b7246 */ /* 0x001fe2000380010c */
[----:B------:R-:W-:Y:S01]  /*2e30*/  IMAD.IADD R12, R15, 0x1, R3 ;  /* 0x000000010f0c7824 */ /* 0x000fe200078e0203 */
[----:B------:R-:W-:Y:S02]  /*2e40*/  P2R R24, PR, RZ, 0x40 ;  /* 0x00000040ff187803 */ /* 0x000fe40000000000 */
[----:B------:R-:W-:-:S04]  /*2e50*/  ISETP.GT.AND P6, PT, R2, 0x79, !P6 ;  /* 0x000000790200780c */ /* 0x000fc800077c4270 */
[----:B------:R-:W-:-:S04]  /*2e60*/  ISETP.LT.OR P6, PT, R0, 0x7a, P6 ;  /* 0x0000007a0000780c */ /* 0x000fc800037c1670 */
[----:B------:R-:W-:Y:S02]  /*2e70*/  FSEL R85, R85, -INF , !P6 ;  /* 0xff80000055557808 */ /* 0x000fe40007000000 */
[----:B------:R-:W-:-:S13]  /*2e80*/  PLOP3.LUT P6, PT, PT, PT, UP0, 0x40, 0x0 ;  /* 0x000000000000781c */ /* 0x000fda0003fce808 */
[----:B------:R-:W-:Y:S05]  /*2e90*/  @P6 BRA `(.L_x_1104) ;  /* 0x0000000000646947 */ /* 0x000fea0003800000 */
        /* <DEDUP_REMOVED lines=14> */
.L_x_1106:
[----:B------:R-:W-:Y:S02]  /*2f80*/  ULDC UR10, c[0x0][0x9e4] ;  /* 0x00027900000a7ab9 */ /* 0x000fe40000000800 */
[----:B------:R-:W-:-:S05]  /*2f90*/  IMAD.U32 R2, RZ, RZ, UR10 ;  /* 0x0000000aff027e24 */ /* 0x000fca000f8e00ff */
[----:B------:R-:W-:-:S13]  /*2fa0*/  ISETP.NE.AND P6, PT, R2, 0x1, PT ;  /* 0x000000010200780c */ /* 0x000fda0003fc5270 */
[----:B------:R-:W0:Y:S02]  /*2fb0*/  @P6 LDC.64 R90, c[0x0][0x9e8] ;  /* 0x00027a00ff5a6b82 */ /* 0x000e240000000a00 */
[----:B0-----:R-:W-:-:S05]  /*2fc0*/  @P6 IMAD.HI.U32 R0, R3, R90, RZ ;  /* 0x0000005a03006227 */ /* 0x001fca00078e00ff */
[----:B------:R-:W-:-:S07]  /*2fd0*/  @P6 SHF.R.U32.HI R3, RZ, R91, R0 ;  /* 0x0000005bff036219 */ /* 0x000fce0000011600 */
.L_x_1107:
[----:B------:R-:W-:Y:S05]  /*2fe0*/  BSYNC B0 ;  /* 0x0000000000007941 */ /* 0x000fea0003800000 */
.L_x_1105:
[----:B------:R-:W-:-:S04]  /*2ff0*/  IMAD R0, R3, R2, -R14 ;  /* 0x0000000203007224 */ /* 0x000fc800078e0a0e */
[----:B------:R-:W-:-:S05]  /*3000*/  IMAD R0, R7, -0x2, R0 ;  /* 0xfffffffe07007824 */ /* 0x000fca00078e0200 */
[----:B------:R-:W-:Y:S02]  /*3010*/  VIADDMNMX R11, R0, R2, R11, PT ;  /* 0x00000002000b7246 */ /* 0x000fe4000380010b */
[----:B------:R-:W-:-:S07]  /*3020*/  VIMNMX R12, R12, R0, !PT ;  /* 0x000000000c0c7248 */ /* 0x000fce0007fe0100 */
.L_x_1104:
[----:B------:R-:W-:Y:S01]  /*3030*/  ISETP.GT.AND P1, PT, R12, 0x1, !P1 ;  /* 0x000000010c00780c */ /* 0x000fe20004f24270 */
[----:B------:R-:W-:Y:S01]  /*3040*/  IMAD.U32 R9, RZ, RZ, UR39 ;  /* 0x00000027ff097e24 */ /* 0x000fe2000f8e00ff */
[----:B------:R-:W-:Y:S01]  /*3050*/  ISETP.NE.AND P6, PT, R20, RZ, PT ;  /* 0x000000ff1400720c */ /* 0x000fe20003fc5270 */
[----:B------:R-:W-:Y:S01]  /*3060*/  UISETP.NE.AND UP1, UPT, UR45, URZ, UPT ;  /* 0x0000003f2d00728c */ /* 0x000fe2000bf25270 */
[----:B------:R-:W-:Y:S01]  /*3070*/  ISETP.LT.OR P1, PT, R11, 0x2, P1 ;  /* 0x000000020b00780c */ /* 0x000fe20000f21670 */
[----:B------:R-:W-:Y:S01]  /*3080*/  UISETP.NE.AND UP0, UPT, UR44, URZ, UPT ;  /* 0x0000003f2c00728c */ /* 0x000fe2000bf05270 */
[----:B------:R-:W-:Y:S02]  /*3090*/  FMNMX.FTZ R0, R21, R25, !PT ;  /* 0x0000001915007209 */ /* 0x000fe40007810000 */
[----:B------:R-:W-:Y:S02]  /*30a0*/  FSEL R27, R27, -INF , !P1 ;  /* 0xff8000001b1b7808 */ /* 0x000fe40004800000 */
[----:B------:R-:W-:-:S02]  /*30b0*/  ISETP.GT.AND P1, PT, R12, 0x9, !P6 ;  /* 0x000000090c00780c */ /* 0x000fc40007724270 */
[----:B------:R-:W-:Y:S02]  /*30c0*/  FMNMX.FTZ R0, R23, R0, !PT ;  /* 0x0000000017007209 */ /* 0x000fe40007810000 */
[----:B------:R-:W-:Y:S01]  /*30d0*/  ISETP.LT.OR P1, PT, R11, 0xa, P1 ;  /* 0x0000000a0b00780c */ /* 0x000fe20000f21670 */
[----:B------:R-:W-:Y:S01]  /*30e0*/  @UP1 ULDC UR10, c[0x0][0x44c] ;  /* 0x00011300000a1ab9 */ /* 0x000fe20000000800 */
[----:B------:R-:W-:Y:S01]  /*30f0*/  FMNMX.FTZ R0, R29, R0, !PT ;  /* 0x000000001d007209 */ /* 0x000fe20007810000 */
[----:B------:R-:W-:Y:S01]  /*3100*/  UIMAD.WIDE.U32 UR10, UR48, UR10, URZ ;  /* 0x0000000a300a72a5 */ /* 0x000fe2000f8e003f */
[----:B------:R-:W-:Y:S01]  /*3110*/  FSEL R31, R31, -INF , !P1 ;  /* 0xff8000001f1f7808 */ /* 0x000fe20004800000 */
[----:B------:R-:W-:Y:S01]  /*3120*/  @UP1 ULDC UR15, c[0x0][0x450] ;  /* 0x00011400000f1ab9 */ /* 0x000fe20000000800 */
[----:B------:R-:W-:Y:S01]  /*3130*/  ISETP.NE.AND P1, PT, R22, RZ, PT ;  /* 0x000000ff1600720c */ /* 0x000fe20003f25270 */
[----:B------:R-:W-:Y:S01]  /*3140*/  @UP1 USHF.R.U32.HI UR48, URZ, UR15, UR11 ;  /* 0x0000000f3f301299 */ /* 0x000fe2000801160b */
[----:B------:R-:W-:-:S02]  /*3150*/  FMNMX.FTZ R0, R89, R0, !PT ;  /* 0x0000000059007209 */ /* 0x000fc40007810000 */
[C---:B------:R-:W-:Y:S02]  /*3160*/  ISETP.GT.AND P1, PT, R12.reuse, 0x10, !P1 ;  /* 0x000000100c00780c */ /* 0x040fe40004f24270 */
[----:B------:R-:W-:Y:S02]  /*3170*/  FMNMX.FTZ R3, R33, R0, !PT ;  /* 0x0000000021037209 */ /* 0x000fe40007810000 */
[----:B------:R-:W-:Y:S02]  /*3180*/  ISETP.LT.OR P1, PT, R11, 0x11, P1 ;  /* 0x000000110b00780c */ /* 0x000fe40000f21670 */
[----:B------:R-:W-:Y:S02]  /*3190*/  ISETP.GT.AND P2, PT, R12, 0x8, !P2 ;  /* 0x000000080c00780c */ /* 0x000fe40005744270 */
[----:B------:R-:W-:Y:S02]  /*31a0*/  FSEL R34, R34, -INF , !P1 ;  /* 0xff80000022227808 */ /* 0x000fe40004800000 */
[----:B------:R-:W-:-:S02]  /*31b0*/  ISETP.NE.AND P1, PT, R28, RZ, PT ;  /* 0x000000ff1c00720c */ /* 0x000fc40003f25270 */
[----:B------:R-:W-:Y:S02]  /*31c0*/  FMNMX.FTZ R0, R36, R3, !PT ;  /* 0x0000000324007209 */ /* 0x000fe40007810000 */
[----:B------:R-:W-:Y:S02]  /*31d0*/  ISETP.GT.AND P1, PT, R12, 0x11, !P1 ;  /* 0x000000110c00780c */ /* 0x000fe40004f24270 */
[C---:B------:R-:W-:Y:S02]  /*31e0*/  ISETP.LT.OR P2, PT, R11.reuse, 0x9, P2 ;  /* 0x000000090b00780c */ /* 0x040fe40001741670 */
[----:B------:R-:W-:Y:S02]  /*31f0*/  ISETP.LT.OR P1, PT, R11, 0x12, P1 ;  /* 0x000000120b00780c */ /* 0x000fe40000f21670 */
[----:B------:R-:W-:Y:S02]  /*3200*/  FMNMX.FTZ R3, R37, R0, !PT ;  /* 0x0000000025037209 */ /* 0x000fe40007810000 */
[----:B------:R-:W-:-:S02]  /*3210*/  FSEL R35, R35, -INF , !P1 ;  /* 0xff80000023237808 */ /* 0x000fc40004800000 */
[----:B------:R-:W-:Y:S02]  /*3220*/  ISETP.NE.AND P1, PT, R32, RZ, PT ;  /* 0x000000ff2000720c */ /* 0x000fe40003f25270 */
[----:B------:R-:W-:Y:S02]  /*3230*/  FSEL R30, R30, -INF , !P2 ;  /* 0xff8000001e1e7808 */ /* 0x000fe40005000000 */
[----:B------:R-:W-:Y:S02]  /*3240*/  ISETP.GT.AND P1, PT, R12, 0x18, !P1 ;  /* 0x000000180c00780c */ /* 0x000fe40004f24270 */
[----:B------:R-:W-:Y:S02]  /*3250*/  ISETP.NE.AND P2, PT, R97, RZ, PT ;  /* 0x000000ff6100720c */ /* 0x000fe40003f45270 */
[----:B------:R-:W-:Y:S02]  /*3260*/  ISETP.LT.OR P1, PT, R11, 0x19, P1 ;  /* 0x000000190b00780c */ /* 0x000fe40000f21670 */
[----:B------:R-:W-:-:S02]  /*3270*/  FMNMX.FTZ R0, R40, R3, !PT ;  /* 0x0000000328007209 */ /* 0x000fc40007810000 */
[----:B------:R-:W-:Y:S02]  /*3280*/  FSEL R38, R38, -INF , !P1 ;  /* 0xff80000026267808 */ /* 0x000fe40004800000 */
[----:B------:R-:W-:Y:S02]  /*3290*/  ISETP.NE.AND P1, PT, R88, RZ, PT ;  /* 0x000000ff5800720c */ /* 0x000fe40003f25270 */
[----:B------:R-:W-:Y:S02]  /*32a0*/  FMNMX.FTZ R3, R41, R0, !PT ;  /* 0x0000000029037209 */ /* 0x000fe40007810000 */
[----:B------:R-:W-:Y:S02]  /*32b0*/  ISETP.GT.AND P1, PT, R12, 0x19, !P1 ;  /* 0x000000190c00780c */ /* 0x000fe40004f24270 */
[----:B------:R-:W-:Y:S02]  /*32c0*/  ISETP.NE.AND P6, PT, R98, RZ, PT ;  /* 0x000000ff6200720c */ /* 0x000fe40003fc5270 */
[----:B------:R-:W-:-:S02]  /*32d0*/  ISETP.LT.OR P1, PT, R11, 0x1a, P1 ;  /* 0x0000001a0b00780c */ /* 0x000fc40000f21670 */
[----:B------:R-:W-:Y:S02]  /*32e0*/  FMNMX.FTZ R0, R44, R3, !PT ;  /* 0x000000032c007209 */ /* 0x000fe40007810000 */
[----:B------:R-:W-:Y:S02]  /*32f0*/  FSEL R39, R39, -INF , !P1 ;  /* 0xff80000027277808 */ /* 0x000fe40004800000 */
[----:B------:R-:W-:Y:S02]  /*3300*/  ISETP.NE.AND P1, PT, R92, RZ, PT ;  /* 0x000000ff5c00720c */ /* 0x000fe40003f25270 */
[----:B------:R-:W-:Y:S02]  /*3310*/  FMNMX.FTZ R3, R45, R0, !PT ;  /* 0x000000002d037209 */ /* 0x000fe40007810000 */
[----:B------:R-:W-:Y:S02]  /*3320*/  ISETP.GT.AND P1, PT, R12, 0x20, !P1 ;  /* 0x000000200c00780c */ /* 0x000fe40004f24270 */
[----:B------:R-:W-:-:S02]  /*3330*/  FMNMX.FTZ R0, R48, R3, !PT ;  /* 0x0000000330007209 */ /* 0x000fc40007810000 */
[----:B------:R-:W-:Y:S02]  /*3340*/  ISETP.LT.OR P1, PT, R11, 0x21, P1 ;  /* 0x000000210b00780c */ /* 0x000fe40000f21670 */
[----:B------:R-:W-:Y:S02]  /*3350*/  FMNMX.FTZ R3, R49, R0, !PT ;  /* 0x0000000031037209 */ /* 0x000fe40007810000 */
[----:B------:R-:W-:Y:S02]  /*3360*/  FSEL R42, R42, -INF , !P1 ;  /* 0xff8000002a2a7808 */ /* 0x000fe40004800000 */
[----:B------:R-:W-:Y:S02]  /*3370*/  ISETP.NE.AND P1, PT, R93, RZ, PT ;  /* 0x000000ff5d00720c */ /* 0x000fe40003f25270 */
[----:B------:R-:W-:Y:S02]  /*3380*/  FMNMX.FTZ R0, R52, R3, !PT ;  /* 0x0000000334007209 */ /* 0x000fe40007810000 */
[----:B------:R-:W-:-:S02]  /*3390*/  ISETP.GT.AND P1, PT, R12, 0x21, !P1 ;  /* 0x000000210c00780c */ /* 0x000fc40004f24270 */
[----:B------:R-:W-:Y:S02]  /*33a0*/  FMNMX.FTZ R3, R53, R0, !PT ;  /* 0x0000000035037209 */ /* 0x000fe40007810000 */
[----:B------:R-:W-:Y:S02]  /*33b0*/  ISETP.LT.OR P1, PT, R11, 0x22, P1 ;  /* 0x000000220b00780c */ /* 0x000fe40000f21670 */
[----:B------:R-:W-:Y:S02]  /*33c0*/  FMNMX.FTZ R0, R56, R3, !PT ;  /* 0x0000000338007209 */ /* 0x000fe40007810000 */
[----:B------:R-:W-:Y:S02]  /*33d0*/  FSEL R43, R43, -INF , !P1 ;  /* 0xff8000002b2b7808 */ /* 0x000fe40004800000 */
[----:B------:R-:W-:Y:S02]  /*33e0*/  ISETP.NE.AND P1, PT, R94, RZ, PT ;  /* 0x000000ff5e00720c */ /* 0x000fe40003f25270 */
[----:B------:R-:W-:-:S02]  /*33f0*/  FMNMX.FTZ R3, R57, R0, !PT ;  /* 0x0000000039037209 */ /* 0x000fc40007810000 */
[----:B------:R-:W-:Y:S02]  /*3400*/  ISETP.GT.AND P1, PT, R12, 0x28, !P1 ;  /* 0x000000280c00780c */ /* 0x000fe40004f24270 */
[----:B------:R-:W-:Y:S02]  /*3410*/  FMNMX.FTZ R0, R60, R3, !PT ;  /* 0x000000033c007209 */ /* 0x000fe40007810000 */
[----:B------:R-:W-:Y:S02]  /*3420*/  ISETP.LT.OR P1, PT, R11, 0x29, P1 ;  /* 0x000000290b00780c */ /* 0x000fe40000f21670 */
[----:B------:R-:W-:Y:S02]  /*3430*/  FMNMX.FTZ R3, R61, R0, !PT ;  /* 0x000000003d037209 */ /* 0x000fe40007810000 */
[----:B------:R-:W-:Y:S02]  /*3440*/  FSEL R46, R46, -INF , !P1 ;  /* 0xff8000002e2e7808 */ /* 0x000fe40004800000 */
[----:B------:R-:W-:-:S02]  /*3450*/  ISETP.NE.AND P1, PT, R95, RZ, PT ;  /* 0x000000ff5f00720c */ /* 0x000fc40003f25270 */
[----:B------:R-:W-:Y:S02]  /*3460*/  FMNMX.FTZ R0, R64, R3, !PT ;  /* 0x0000000340007209 */ /* 0x000fe40007810000 */
[----:B------:R-:W-:Y:S02]  /*3470*/  ISETP.GT.AND P1, PT, R12, 0x29, !P1 ;  /* 0x000000290c00780c */ /* 0x000fe40004f24270 */
[----:B------:R-:W-:Y:S02]  /*3480*/  FMNMX.FTZ R3, R65, R0, !PT ;  /* 0x0000000041037209 */ /* 0x000fe40007810000 */
[----:B------:R-:W-:Y:S02]  /*3490*/  ISETP.LT.OR P1, PT, R11, 0x2a, P1 ;  /* 0x0000002a0b00780c */ /* 0x000fe40000f21670 */
[----:B------:R-:W-:Y:S02]  /*34a0*/  FMNMX.FTZ R0, R68, R3, !PT ;  /* 0x0000000344007209 */ /* 0x000fe40007810000 */
[----:B------:R-:W-:-:S02]  /*34b0*/  FSEL R47, R47, -INF , !P1 ;  /* 0xff8000002f2f7808 */ /* 0x000fc40004800000 */
[----:B------:R-:W-:Y:S02]  /*34c0*/  ISETP.NE.AND P1, PT, R96, RZ, PT ;  /* 0x000000ff6000720c */ /* 0x000fe40003f25270 */
[----:B------:R-:W-:Y:S02]  /*34d0*/  FMNMX.FTZ R3, R69, R0, !PT ;  /* 0x0000000045037209 */ /* 0x000fe40007810000 */
[----:B------:R-:W-:Y:S02]  /*34e0*/  ISETP.GT.AND P1, PT, R12, 0x30, !P1 ;  /* 0x000000300c00780c */ /* 0x000fe40004f24270 */
[----:B------:R-:W-:Y:S02]  /*34f0*/  FMNMX.FTZ R0, R72, R3, !PT ;  /* 0x0000000348007209 */ /* 0x000fe40007810000 */
[----:B------:R-:W-:Y:S02]  /*3500*/  ISETP.LT.OR P1, PT, R11, 0x31, P1 ;  /* 0x000000310b00780c */ /* 0x000fe40000f21670 */
[----:B------:R-:W-:-:S02]  /*3510*/  FMNMX.FTZ R3, R73, R0, !PT ;  /* 0x0000000049037209 */ /* 0x000fc40007810000 */
[----:B------:R-:W-:Y:S02]  /*3520*/  FSEL R50, R50, -INF , !P1 ;  /* 0xff80000032327808 */ /* 0x000fe40004800000 */
[----:B------:R-:W-:Y:S02]  /*3530*/  ISETP.GT.AND P1, PT, R12, 0x31, !P2 ;  /* 0x000000310c00780c */ /* 0x000fe40005724270 */
[----:B------:R-:W-:Y:S02]  /*3540*/  FMNMX.FTZ R0, R76, R3, !PT ;  /* 0x000000034c007209 */ /* 0x000fe40007810000 */
[----:B------:R-:W-:Y:S02]  /*3550*/  ISETP.LT.OR P1, PT, R11, 0x32, P1 ;  /* 0x000000320b00780c */ /* 0x000fe40000f21670 */
[----:B------:R-:W-:Y:S02]  /*3560*/  FMNMX.FTZ R3, R77, R0, !PT ;  /* 0x000000004d037209 */ /* 0x000fe40007810000 */
[----:B------:R-:W-:-:S02]  /*3570*/  FSEL R51, R51, -INF , !P1 ;  /* 0xff80000033337808 */ /* 0x000fc40004800000 */
        /* <DEDUP_REMOVED lines=10> */
[----:B------:R-:W-:Y:S01]  /*3620*/  ISETP.NE.AND P2, PT, R108, RZ, PT ;  /* 0x000000ff6c00720c */ /* 0x000fe20003f45270 */
[----:B------:R-:W0:Y:S01]  /*3630*/  SHFL.BFLY PT, R3, R2, 0x2, 0x1f ;  /* 0x0c401f0002037f89 */ /* 0x000e2200000e0000 */
[----:B------:R-:W-:-:S02]  /*3640*/  FSEL R55, R55, -INF , !P1 ;  /* 0xff80000037377808 */ /* 0x000fc40004800000 */
[----:B------:R-:W-:Y:S02]  /*3650*/  ISETP.NE.AND P1, PT, R100, RZ, PT ;  /* 0x000000ff6400720c */ /* 0x000fe40003f25270 */
[----:B------:R-:W-:Y:S02]  /*3660*/  ISETP.NE.AND P6, PT, R109, RZ, PT ;  /* 0x000000ff6d00720c */ /* 0x000fe40003fc5270 */
[C---:B------:R-:W-:Y:S02]  /*3670*/  ISETP.GT.AND P1, PT, R12.reuse, 0x40, !P1 ;  /* 0x000000400c00780c */ /* 0x040fe40004f24270 */
[C---:B------:R-:W-:Y:S02]  /*3680*/  ISETP.GT.AND P3, PT, R12.reuse, 0x70, !P3 ;  /* 0x000000700c00780c */ /* 0x040fe40005f64270 */
[----:B------:R-:W-:Y:S02]  /*3690*/  ISETP.LT.OR P1, PT, R11, 0x41, P1 ;  /* 0x000000410b00780c */ /* 0x000fe40000f21670 */
[----:B------:R-:W-:-:S02]  /*36a0*/  ISETP.GT.AND P4, PT, R12, 0x71, !P4 ;  /* 0x000000710c00780c */ /* 0x000fc40006784270 */
[----:B------:R-:W-:Y:S02]  /*36b0*/  FSEL R58, R58, -INF , !P1 ;  /* 0xff8000003a3a7808 */ /* 0x000fe40004800000 */
[----:B------:R-:W-:Y:S02]  /*36c0*/  ISETP.NE.AND P1, PT, R101, RZ, PT ;  /* 0x000000ff6500720c */ /* 0x000fe40003f25270 */
[C---:B------:R-:W-:Y:S02]  /*36d0*/  ISETP.GT.AND P5, PT, R12.reuse, 0x78, !P5 ;  /* 0x000000780c00780c */ /* 0x040fe40006fa4270 */
[----:B------:R-:W-:Y:S02]  /*36e0*/  ISETP.GT.AND P1, PT, R12, 0x41, !P1 ;  /* 0x000000410c00780c */ /* 0x000fe40004f24270 */
[C---:B------:R-:W-:Y:S02]  /*36f0*/  ISETP.LT.OR P3, PT, R11.reuse, 0x71, P3 ;  /* 0x000000710b00780c */ /* 0x040fe40001f61670 */
[----:B------:R-:W-:-:S02]  /*3700*/  ISETP.LT.OR P1, PT, R11, 0x42, P1 ;  /* 0x000000420b00780c */ /* 0x000fc40000f21670 */
[----:B0-----:R-:W-:Y:S02]  /*3710*/  FMNMX.FTZ R3, R2, R3, !PT ;  /* 0x0000000302037209 */ /* 0x001fe40007810000 */
[----:B------:R-:W-:Y:S02]  /*3720*/  FSEL R59, R59, -INF , !P1 ;  /* 0xff8000003b3b7808 */ /* 0x000fe40004800000 */
[----:B------:R-:W-:Y:S01]  /*3730*/  ISETP.NE.AND P1, PT, R102, RZ, PT ;  /* 0x000000ff6600720c */ /* 0x000fe20003f25270 */
[----:B------:R-:W0:Y:S01]  /*3740*/  SHFL.BFLY PT, R0, R3, 0x1, 0x1f ;  /* 0x0c201f0003007f89 */ /* 0x000e2200000e0000 */
[----:B------:R-:W-:Y:S02]  /*3750*/  ISETP.LT.OR P4, PT, R11, 0x72, P4 ;  /* 0x000000720b00780c */ /* 0x000fe40002781670 */
[----:B------:R-:W-:Y:S02]  /*3760*/  ISETP.GT.AND P1, PT, R12, 0x48, !P1 ;  /* 0x000000480c00780c */ /* 0x000fe40004f24270 */
[----:B------:R-:W-:-:S02]  /*3770*/  FSEL R82, R82, -INF , !P3 ;  /* 0xff80000052527808 */ /* 0x000fc40005800000 */
[C---:B------:R-:W-:Y:S02]  /*3780*/  ISETP.LT.OR P1, PT, R11.reuse, 0x49, P1 ;  /* 0x000000490b00780c */ /* 0x040fe40000f21670 */
[----:B------:R-:W-:Y:S02]  /*3790*/  ISETP.LT.OR P5, PT, R11, 0x79, P5 ;  /* 0x000000790b00780c */ /* 0x000fe40002fa1670 */
[----:B------:R-:W-:Y:S02]  /*37a0*/  FSEL R62, R62, -INF , !P1 ;  /* 0xff8000003e3e7808 */ /* 0x000fe40004800000 */
[----:B------:R-:W-:Y:S02]  /*37b0*/  ISETP.NE.AND P1, PT, R103, RZ, PT ;  /* 0x000000ff6700720c */ /* 0x000fe40003f25270 */
[----:B------:R-:W-:Y:S02]  /*37c0*/  FSEL R83, R83, -INF , !P4 ;  /* 0xff80000053537808 */ /* 0x000fe40006000000 */
[----:B------:R-:W-:-:S02]  /*37d0*/  ISETP.GT.AND P1, PT, R12, 0x49, !P1 ;  /* 0x000000490c00780c */ /* 0x000fc40004f24270 */
[----:B------:R-:W-:Y:S02]  /*37e0*/  FSEL R86, R86, -INF , !P5 ;  /* 0xff80000056567808 */ /* 0x000fe40006800000 */
[----:B------:R-:W-:Y:S02]  /*37f0*/  ISETP.LT.OR P1, PT, R11, 0x4a, P1 ;  /* 0x0000004a0b00780c */ /* 0x000fe40000f21670 */
[----:B------:R-:W-:Y:S02]  /*3800*/  R2UR UR14, R18 ;  /* 0x00000000120e72ca */ /* 0x000fe400000e0000 */
[----:B------:R-:W-:Y:S02]  /*3810*/  FSEL R63, R63, -INF , !P1 ;  /* 0xff8000003f3f7808 */ /* 0x000fe40004800000 */
[----:B------:R-:W-:Y:S02]  /*3820*/  ISETP.NE.AND P1, PT, R104, RZ, PT ;  /* 0x000000ff6800720c */ /* 0x000fe40003f25270 */
[----:B0-----:R-:W-:-:S02]  /*3830*/  FMNMX.FTZ R0, R3, R0, !PT ;  /* 0x0000000003007209 */ /* 0x001fc40007810000 */
[----:B------:R-:W-:-:S03]  /*3840*/  ISETP.GT.AND P1, PT, R12, 0x50, !P1 ;  /* 0x000000500c00780c */ /* 0x000fc60004f24270 */
[----:B------:R-:W-:Y:S01]  /*3850*/  FFMA.FTZ R9, R0, R9, -8 ;  /* 0xc100000000097423 */ /* 0x000fe20000010009 */
[----:B------:R-:W-:Y:S01]  /*3860*/  ISETP.LT.OR P1, PT, R11, 0x51, P1 ;  /* 0x000000510b00780c */ /* 0x000fe20000f21670 */
[----:B------:R-:W-:-:S03]  /*3870*/  UIADD3 UR48, UR14, UR48, URZ ;  /* 0x000000300e307290 */ /* 0x000fc6000fffe03f */
[----:B------:R-:W-:Y:S01]  /*3880*/  FSEL R66, R66, -INF , !P1 ;  /* 0xff80000042427808 */ /* 0x000fe20004800000 */
[----:B------:R-:W-:Y:S01]  /*3890*/  UIADD3 UR7, UR48, UR7, URZ ;  /* 0x0000000730077290 */ /* 0x000fe2000fffe03f */
[----:B------:R-:W-:-:S04]  /*38a0*/  ISETP.NE.AND P1, PT, R105, RZ, PT ;  /* 0x000000ff6900720c */ /* 0x000fc80003f25270 */
[----:B------:R-:W-:-:S04]  /*38b0*/  ISETP.GT.AND P1, PT, R12, 0x51, !P1 ;  /* 0x000000510c00780c */ /* 0x000fc80004f24270 */
[----:B------:R-:W-:-:S04]  /*38c0*/  ISETP.LT.OR P1, PT, R11, 0x52, P1 ;  /* 0x000000520b00780c */ /* 0x000fc80000f21670 */
[----:B------:R-:W-:Y:S02]  /*38d0*/  FSEL R67, R67, -INF , !P1 ;  /* 0xff80000043437808 */ /* 0x000fe40004800000 */
        /* <DEDUP_REMOVED lines=8> */
[C---:B------:R-:W-:Y:S02]  /*3960*/  ISETP.GT.AND P1, PT, R12.reuse, 0x60, !P2 ;  /* 0x000000600c00780c */ /* 0x040fe40005724270 */
[----:B------:R-:W-:Y:S02]  /*3970*/  ISETP.NE.AND P2, PT, R111, RZ, PT ;  /* 0x000000ff6f00720c */ /* 0x000fe40003f45270 */
[----:B------:R-:W-:Y:S02]  /*3980*/  ISETP.LT.OR P1, PT, R11, 0x61, P1 ;  /* 0x000000610b00780c */ /* 0x000fe40000f21670 */
[----:B------:R-:W-:Y:S02]  /*3990*/  ISETP.GT.AND P2, PT, R12, 0x69, !P2 ;  /* 0x000000690c00780c */ /* 0x000fe40005744270 */
[----:B------:R-:W-:-:S02]  /*39a0*/  FSEL R74, R74, -INF , !P1 ;  /* 0xff8000004a4a7808 */ /* 0x000fc40004800000 */
[----:B------:R-:W-:Y:S02]  /*39b0*/  ISETP.GT.AND P1, PT, R12, 0x61, !P6 ;  /* 0x000000610c00780c */ /* 0x000fe40007724270 */
[----:B------:R-:W-:Y:S02]  /*39c0*/  ISETP.NE.AND P6, PT, R10, RZ, PT ;  /* 0x000000ff0a00720c */ /* 0x000fe40003fc5270 */
[C---:B------:R-:W-:Y:S02]  /*39d0*/  ISETP.LT.OR P1, PT, R11.reuse, 0x62, P1 ;  /* 0x000000620b00780c */ /* 0x040fe40000f21670 */
[----:B------:R-:W-:Y:S02]  /*39e0*/  ISETP.LT.OR P2, PT, R11, 0x6a, P2 ;  /* 0x0000006a0b00780c */ /* 0x000fe40001741670 */
[----:B------:R-:W-:Y:S02]  /*39f0*/  FSEL R75, R75, -INF , !P1 ;  /* 0xff8000004b4b7808 */ /* 0x000fe40004800000 */
[----:B------:R-:W-:-:S02]  /*3a00*/  FSETP.NEU.FTZ.AND P1, PT, R0, -INF , PT ;  /* 0xff8000000000780b */ /* 0x000fc40003f3d000 */
[----:B------:R-:W-:Y:S02]  /*3a10*/  FSEL R79, R79, -INF , !P2 ;  /* 0xff8000004f4f7808 */ /* 0x000fe40005000000 */
[----:B------:R-:W-:Y:S02]  /*3a20*/  FSEL R20, R9, RZ, P1 ;  /* 0x000000ff09147208 */ /* 0x000fe40000800000 */
[----:B------:R-:W-:Y:S02]  /*3a30*/  ISETP.GT.AND P1, PT, R12, RZ, !P6 ;  /* 0x000000ff0c00720c */ /* 0x000fe40007724270 */
[----:B------:R-:W-:Y:S01]  /*3a40*/  ISETP.NE.AND P6, PT, R24, RZ, PT ;  /* 0x000000ff1800720c */ /* 0x000fe20003fc5270 */
[--C-:B------:R-:W-:Y:S01]  /*3a50*/  FFMA.FTZ R15, R23, UR39, -R20.reuse ;  /* 0x00000027170f7c23 */ /* 0x100fe20008010814 */
[----:B------:R-:W-:Y:S01]  /*3a60*/  ISETP.LT.OR P1, PT, R11, 0x1, P1 ;  /* 0x000000010b00780c */ /* 0x000fe20000f21670 */
[--C-:B------:R-:W-:Y:S01]  /*3a70*/  FFMA.FTZ R23, R89, UR39, -R20.reuse ;  /* 0x0000002759177c23 */ /* 0x100fe20008010814 */
[----:B------:R-:W-:Y:S01]  /*3a80*/  ISETP.GT.AND P6, PT, R12, 0x79, !P6 ;  /* 0x000000790c00780c */ /* 0x000fe200077c4270 */
[--C-:B------:R-:W-:Y:S01]  /*3a90*/  FFMA.FTZ R2, R21, UR39, -R20.reuse ;  /* 0x0000002715027c23 */ /* 0x100fe20008010814 */
[----:B------:R-:W-:Y:S01]  /*3aa0*/  FSEL R26, R26, -INF , !P1 ;  /* 0xff8000001a1a7808 */ /* 0x000fe20004800000 */
[--C-:B------:R-:W-:Y:S01]  /*3ab0*/  FFMA.FTZ R3, R25, UR39, -R20.reuse ;  /* 0x0000002719037c23 */ /* 0x100fe20008010814 */
[----:B------:R-:W-:Y:S01]  /*3ac0*/  ISETP.NE.AND P1, PT, R110, RZ, PT ;  /* 0x000000ff6e00720c */ /* 0x000fe20003f25270 */
[--C-:B------:R-:W-:Y:S01]  /*3ad0*/  FFMA.FTZ R22, R29, UR39, -R20.reuse ;  /* 0x000000271d167c23 */ /* 0x100fe20008010814 */
[----:B------:R-:W-:Y:S01]  /*3ae0*/  FMNMX.FTZ R9, R26, R27, !PT ;  /* 0x0000001b1a097209 */ /* 0x000fe20007810000 */
[----:B------:R-:W-:Y:S01]  /*3af0*/  MUFU.EX2 R2, R2 ;  /* 0x0000000200027308 */ /* 0x000fe20000000800 */
[----:B------:R-:W-:Y:S01]  /*3b00*/  ISETP.GT.AND P1, PT, R12, 0x68, !P1 ;  /* 0x000000680c00780c */ /* 0x000fe20004f24270 */
[--C-:B------:R-:W-:Y:S01]  /*3b10*/  FFMA.FTZ R36, R36, UR39, -R20.reuse ;  /* 0x0000002724247c23 */ /* 0x100fe20008010814 */
[----:B------:R-:W-:Y:S01]  /*3b20*/  FMNMX.FTZ R10, R30, R9, !PT ;  /* 0x000000091e0a7209 */ /* 0x000fe20007810000 */
[--C-:B------:R-:W-:Y:S01]  /*3b30*/  FFMA.FTZ R37, R37, UR39, -R20.reuse ;  /* 0x0000002725257c23 */ /* 0x100fe20008010814 */
[----:B------:R-:W-:Y:S01]  /*3b40*/  ISETP.LT.OR P1, PT, R11, 0x69, P1 ;  /* 0x000000690b00780c */ /* 0x000fe20000f21670 */
[--C-:B------:R-:W-:Y:S01]  /*3b50*/  FFMA.FTZ R40, R40, UR39, -R20.reuse ;  /* 0x0000002728287c23 */ /* 0x100fe20008010814 */
[----:B------:R-:W-:Y:S01]  /*3b60*/  FMNMX.FTZ R13, R31, R10, !PT ;  /* 0x0000000a1f0d7209 */ /* 0x000fe20007810000 */
[----:B------:R0:W-:Y:S01]  /*3b70*/  MUFU.EX2 R9, R23 ;  /* 0x0000001700097308 */ /* 0x0001e20000000800 */
[----:B------:R-:W-:Y:S01]  /*3b80*/  FSEL R78, R78, -INF , !P1 ;  /* 0xff8000004e4e7808 */ /* 0x000fe20004800000 */
[--C-:B------:R-:W-:Y:S01]  /*3b90*/  FFMA.FTZ R10, R33, UR39, -R20.reuse ;  /* 0x00000027210a7c23 */ /* 0x100fe20008010814 */
[----:B------:R-:W-:Y:S01]  /*3ba0*/  FMNMX.FTZ R14, R34, R13, !PT ;  /* 0x0000000d220e7209 */ /* 0x000fe20007810000 */
[--C-:B------:R-:W-:Y:S01]  /*3bb0*/  FFMA.FTZ R41, R41, UR39, -R20.reuse ;  /* 0x0000002729297c23 */ /* 0x100fe20008010814 */
[----:B------:R-:W-:Y:S01]  /*3bc0*/  ISETP.LT.OR P6, PT, R11, 0x7a, P6 ;  /* 0x0000007a0b00780c */ /* 0x000fe200037c1670 */
[--C-:B------:R-:W-:Y:S01]  /*3bd0*/  FFMA.FTZ R44, R44, UR39, -R20.reuse ;  /* 0x000000272c2c7c23 */ /* 0x100fe20008010814 */
[----:B------:R-:W-:Y:S01]  /*3be0*/  FMNMX.FTZ R13, R35, R14, !PT ;  /* 0x0000000e230d7209 */ /* 0x000fe20007810000 */
[----:B------:R-:W1:Y:S01]  /*3bf0*/  MUFU.EX2 R3, R3 ;  /* 0x0000000300037308 */ /* 0x000e620000000800 */
[----:B------:R-:W-:Y:S01]  /*3c00*/  FSEL R87, R87, -INF , !P6 ;  /* 0xff80000057577808 */ /* 0x000fe20007000000 */
[----:B0-----:R-:W-:Y:S01]  /*3c10*/  IMAD.U32 R23, RZ, RZ, UR39 ;  /* 0x00000027ff177e24 */ /* 0x001fe2000f8e00ff */
[----:B------:R-:W-:Y:S01]  /*3c20*/  FMNMX.FTZ R14, R38, R13, !PT ;  /* 0x0000000d260e7209 */ /* 0x000fe20007810000 */
[--C-:B------:R-:W-:Y:S01]  /*3c30*/  FFMA.FTZ R45, R45, UR39, -R20.reuse ;  /* 0x000000272d2d7c23 */ /* 0x100fe20008010814 */
[--C-:B------:R-:W-:Y:S01]  /*3c40*/  FFMA.FTZ R48, R48, UR39, -R20.reuse ;  /* 0x0000002730307c23 */ /* 0x100fe20008010814 */
[--C-:B------:R-:W-:Y:S01]  /*3c50*/  FFMA.FTZ R49, R49, UR39, -R20.reuse ;  /* 0x0000002731317c23 */ /* 0x100fe20008010814 */
[----:B------:R-:W-:Y:S01]  /*3c60*/  FMNMX.FTZ R13, R39, R14, !PT ;  /* 0x0000000e270d7209 */ /* 0x000fe20007810000 */
[----:B------:R-:W0:Y:S01]  /*3c70*/  MUFU.EX2 R21, R15 ;  /* 0x0000000f00157308 */ /* 0x000e220000000800 */
[--C-:B------:R-:W-:Y:S01]  /*3c80*/  FFMA.FTZ R52, R52, UR39, -R20.reuse ;  /* 0x0000002734347c23 */ /* 0x100fe20008010814 */
[--C-:B------:R-:W-:Y:S01]  /*3c90*/  FFMA.FTZ R53, R53, UR39, -R20.reuse ;  /* 0x0000002735357c23 */ /* 0x100fe20008010814 */
[----:B------:R-:W-:Y:S01]  /*3ca0*/  FMNMX.FTZ R14, R42, R13, !PT ;  /* 0x0000000d2a0e7209 */ /* 0x000fe20007810000 */
[--C-:B------:R-:W-:Y:S01]  /*3cb0*/  FFMA.FTZ R60, R60, UR39, -R20.reuse ;  /* 0x000000273c3c7c23 */ /* 0x100fe20008010814 */
[--C-:B------:R-:W-:Y:S01]  /*3cc0*/  FFMA.FTZ R61, R61, UR39, -R20.reuse ;  /* 0x000000273d3d7c23 */ /* 0x100fe20008010814 */
[--C-:B------:R-:W-:Y:S01]  /*3cd0*/  FFMA.FTZ R56, R56, UR39, -R20.reuse ;  /* 0x0000002738387c23 */ /* 0x100fe20008010814 */
[----:B------:R-:W-:Y:S01]  /*3ce0*/  FMNMX.FTZ R13, R43, R14, !PT ;  /* 0x0000000e2b0d7209 */ /* 0x000fe20007810000 */
[----:B------:R-:W2:Y:S01]  /*3cf0*/  MUFU.EX2 R22, R22 ;  /* 0x0000001600167308 */ /* 0x000ea20000000800 */
[----:B-1----:R-:W-:Y:S01]  /*3d00*/  FADD.FTZ R24, R2, R3 ;  /* 0x0000000302187221 */ /* 0x002fe20000010000 */
[--C-:B------:R-:W-:Y:S01]  /*3d10*/  FFMA.FTZ R57, R57, UR39, -R20.reuse ;  /* 0x0000002739397c23 */ /* 0x100fe20008010814 */
[----:B------:R-:W-:Y:S01]  /*3d20*/  FMNMX.FTZ R14, R46, R13, !PT ;  /* 0x0000000d2e0e7209 */ /* 0x000fe20007810000 */
[--C-:B------:R-:W-:Y:S01]  /*3d30*/  FFMA.FTZ R68, R68, UR39, -R20.reuse ;  /* 0x0000002744447c23 */ /* 0x100fe20008010814 */
[--C-:B------:R-:W-:Y:S01]  /*3d40*/  FFMA.FTZ R69, R69, UR39, -R20.reuse ;  /* 0x0000002745457c23 */ /* 0x100fe20008010814 */
[----:B------:R-:W-:Y:S01]  /*3d50*/  FFMA.FTZ R64, R64, UR39, -R20 ;  /* 0x0000002740407c23 */ /* 0x000fe20008010814 */
[----:B------:R-:W-:Y:S01]  /*3d60*/  FMNMX.FTZ R13, R47, R14, !PT ;  /* 0x0000000e2f0d7209 */ /* 0x000fe20007810000 */
[----:B------:R-:W1:Y:S01]  /*3d70*/  MUFU.EX2 R10, R10 ;  /* 0x0000000a000a7308 */ /* 0x000e620000000800 */
[----:B0-----:R-:W-:Y:S01]  /*3d80*/  FADD.FTZ R25, R21, R24 ;  /* 0x0000001815197221 */ /* 0x001fe20000010000 */
[--C-:B------:R-:W-:Y:S01]  /*3d90*/  FFMA.FTZ R65, R65, UR39, -R20.reuse ;  /* 0x0000002741417c23 */ /* 0x100fe20008010814 */
[----:B------:R-:W-:Y:S01]  /*3da0*/  FMNMX.FTZ R14, R50, R13, !PT ;  /* 0x0000000d320e7209 */ /* 0x000fe20007810000 */
[--C-:B------:R-:W-:Y:S01]  /*3db0*/  FFMA.FTZ R76, R76, UR39, -R20.reuse ;  /* 0x000000274c4c7c23 */ /* 0x100fe20008010814 */
[--C-:B------:R-:W-:Y:S01]  /*3dc0*/  FFMA.FTZ R15, R77, UR39, -R20.reuse ;  /* 0x000000274d0f7c23 */ /* 0x100fe20008010814 */
[--C-:B------:R-:W-:Y:S01]  /*3dd0*/  FFMA.FTZ R72, R72, UR39, -R20.reuse ;  /* 0x0000002748487c23 */ /* 0x100fe20008010814 */
[----:B------:R-:W-:Y:S01]  /*3de0*/  FMNMX.FTZ R13, R51, R14, !PT ;  /* 0x0000000e330d7209 */ /* 0x000fe20007810000 */
[----:B------:R-:W0:Y:S01]  /*3df0*/  MUFU.EX2 R36, R36 ;  /* 0x0000002400247308 */ /* 0x000e220000000800 */
[C---:B--2---:R-:W-:Y:S01]  /*3e00*/  FADD.FTZ R24, R22.reuse, R25 ;  /* 0x0000001916187221 */ /* 0x044fe20000010000 */
[----:B------:R-:W-:Y:S01]  /*3e10*/  F2FP.SATFINITE.E4M3.F32.PACK_AB_MERGE_C R28, R22, R21, RZ ;  /* 0x00000015161c723e */ /* 0x000fe200048070ff */
[----:B------:R-:W-:Y:S01]  /*3e20*/  FFMA.FTZ R73, R73, UR39, -R20 ;  /* 0x0000002749497c23 */ /* 0x000fe20008010814 */
[----:B------:R-:W-:Y:S01]  /*3e30*/  FMNMX.FTZ R14, R54, R13, !PT ;  /* 0x0000000d360e7209 */ /* 0x000fe20007810000 */
[----:B------:R-:W-:Y:S01]  /*3e40*/  FADD.FTZ R29, R9, R24 ;  /* 0x00000018091d7221 */ /* 0x000fe20000010000 */
[----:B------:R-:W-:-:S02]  /*3e50*/  F2FP.SATFINITE.E4M3.F32.PACK_AB_MERGE_C R196, R3, R2, R28 ;  /* 0x0000000203c4723e */ /* 0x000fc4000480701c */
[----:B------:R-:W-:Y:S01]  /*3e60*/  FMNMX.FTZ R13, R55, R14, !PT ;  /* 0x0000000e370d7209 */ /* 0x000fe20007810000 */
[----:B------:R-:W2:Y:S01]  /*3e70*/  MUFU.EX2 R37, R37 ;  /* 0x0000002500257308 */ /* 0x000ea20000000800 */
[----:B-1----:R-:W-:Y:S02]  /*3e80*/  FADD.FTZ R29, R10, R29 ;  /* 0x0000001d0a1d7221 */ /* 0x002fe40000010000 */
[----:B------:R-:W-:-:S04]  /*3e90*/  FMNMX.FTZ R14, R58, R13, !PT ;  /* 0x0000000d3a0e7209 */ /* 0x000fc80007810000 */
[----:B------:R-:W-:Y:S01]  /*3ea0*/  FMNMX.FTZ R13, R59, R14, !PT ;  /* 0x0000000e3b0d7209 */ /* 0x000fe20007810000 */
[----:B------:R-:W-:Y:S01]  /*3eb0*/  MUFU.EX2 R40, R40 ;  /* 0x0000002800287308 */ /* 0x000fe20000000800 */
[----:B0-----:R-:W-:Y:S02]  /*3ec0*/  FADD.FTZ R24, R36, R29 ;  /* 0x0000001d24187221 */ /* 0x001fe40000010000 */
[----:B------:R-:W-:-:S04]  /*3ed0*/  FMNMX.FTZ R14, R62, R13, !PT ;  /* 0x0000000d3e0e7209 */ /* 0x000fc80007810000 */
[----:B------:R-:W-:Y:S01]  /*3ee0*/  FMNMX.FTZ R13, R63, R14, !PT ;  /* 0x0000000e3f0d7209 */ /* 0x000fe20007810000 */
[----:B------:R-:W-:Y:S01]  /*3ef0*/  MUFU.EX2 R41, R41 ;  /* 0x0000002900297308 */ /* 0x000fe20000000800 */
[----:B--2---:R-:W-:Y:S02]  /*3f00*/  F2FP.SATFINITE.E4M3.F32.PACK_AB_MERGE_C R36, R37, R36, RZ ;  /* 0x000000242524723e */ /* 0x004fe400048070ff */
[----:B------:R-:W-:Y:S02]  /*3f10*/  FMNMX.FTZ R14, R66, R13, !PT ;  /* 0x0000000d420e7209 */ /* 0x000fe40007810000 */
[----:B------:R-:W-:Y:S02]  /*3f20*/  F2FP.SATFINITE.E4M3.F32.PACK_AB_MERGE_C R198, R10, R9, R36 ;  /* 0x000000090ac6723e */ /* 0x000fe40004807024 */
[----:B------:R-:W-:Y:S01]  /*3f30*/  FMNMX.FTZ R13, R67, R14, !PT ;  /* 0x0000000e430d7209 */ /* 0x000fe20007810000 */
[----:B------:R-:W-:Y:S03]  /*3f40*/  MUFU.EX2 R44, R44 ;  /* 0x0000002c002c7308 */ /* 0x000fe60000000800 */
[----:B------:R-:W-:-:S04]  /*3f50*/  FMNMX.FTZ R14, R70, R13, !PT ;  /* 0x0000000d460e7209 */ /* 0x000fc80007810000 */
[----:B------:R-:W-:Y:S01]  /*3f60*/  FMNMX.FTZ R13, R71, R14, !PT ;  /* 0x0000000e470d7209 */ /* 0x000fe20007810000 */
[----:B------:R-:W-:Y:S01]  /*3f70*/  MUFU.EX2 R45, R45 ;  /* 0x0000002d002d7308 */ /* 0x000fe20000000800 */
[----:B------:R-:W-:Y:S02]  /*3f80*/  FFMA.FTZ R14, R80, UR39, -R20 ;  /* 0x00000027500e7c23 */ /* 0x000fe40008010814 */
[----:B------:R-:W-:-:S04]  /*3f90*/  FMNMX.FTZ R12, R74, R13, !PT ;  /* 0x0000000d4a0c7209 */ /* 0x000fc80007810000 */
[----:B------:R-:W-:Y:S01]  /*3fa0*/  FMNMX.FTZ R13, R75, R12, !PT ;  /* 0x0000000c4b0d7209 */ /* 0x000fe20007810000 */
[----:B------:R-:W-:Y:S03]  /*3fb0*/  MUFU.EX2 R48, R48 ;  /* 0x0000003000307308 */ /* 0x000fe60000000800 */
        /* <DEDUP_REMOVED lines=8> */
[----:B------:R-:W-:Y:S04]  /*4040*/  MUFU.EX2 R53, R53 ;  /* 0x0000003500357308 */ /* 0x000fe80000000800 */
[----:B------:R-:W0:Y:S04]  /*4050*/  SHFL.BFLY PT, R11, R12, 0x2, 0x1f ;  /* 0x0c401f000c0b7f89 */ /* 0x000e2800000e0000 */
[----:B------:R-:W-:Y:S08]  /*4060*/  MUFU.EX2 R60, R60 ;  /* 0x0000003c003c7308 */ /* 0x000ff00000000800 */
[----:B------:R-:W-:Y:S08]  /*4070*/  MUFU.EX2 R61, R61 ;  /* 0x0000003d003d7308 */ /* 0x000ff00000000800 */
[----:B------:R-:W-:Y:S01]  /*4080*/  MUFU.EX2 R56, R56 ;  /* 0x0000003800387308 */ /* 0x000fe20000000800 */
[----:B0-----:R-:W-:Y:S01]  /*4090*/  FMNMX.FTZ R13, R12, R11, !PT ;  /* 0x0000000b0c0d7209 */ /* 0x001fe20007810000 */
[----:B------:R-:W-:-:S06]  /*40a0*/  FFMA.FTZ R11, R81, UR39, -R20 ;  /* 0x00000027510b7c23 */ /* 0x000fcc0008010814 */
[----:B------:R-:W-:Y:S01]  /*40b0*/  MUFU.EX2 R57, R57 ;  /* 0x0000003900397308 */ /* 0x000fe20000000800 */
[----:B------:R-:W0:Y:S07]  /*40c0*/  SHFL.BFLY PT, R12, R13, 0x1, 0x1f ;  /* 0x0c201f000d0c7f89 */ /* 0x000e2e00000e0000 */
[----:B------:R-:W-:Y:S08]  /*40d0*/  MUFU.EX2 R68, R68 ;  /* 0x0000004400447308 */ /* 0x000ff00000000800 */
[----:B------:R-:W-:Y:S08]  /*40e0*/  MUFU.EX2 R69, R69 ;  /* 0x0000004500457308 */ /* 0x000ff00000000800 */
[----:B------:R-:W-:Y:S01]  /*40f0*/  MUFU.EX2 R64, R64 ;  /* 0x0000004000407308 */ /* 0x000fe20000000800 */
[----:B0-----:R-:W-:Y:S01]  /*4100*/  FMNMX.FTZ R12, R13, R12, !PT ;  /* 0x0000000c0d0c7209 */ /* 0x001fe20007810000 */
[--C-:B------:R-:W-:Y:S01]  /*4110*/  FFMA.FTZ R13, R84, UR39, -R20.reuse ;  /* 0x00000027540d7c23 */ /* 0x100fe20008010814 */
[----:B------:R-:W-:-:S02]  /*4120*/  FFMA.FTZ R20, R85, UR39, -R20 ;  /* 0x0000002755147c23 */ /* 0x000fc40008010814 */
[C---:B------:R-:W-:Y:S01]  /*4130*/  FSETP.NEU.FTZ.AND P1, PT, R12.reuse, -INF , PT ;  /* 0xff8000000c00780b */ /* 0x040fe20003f3d000 */
[----:B------:R-:W-:Y:S02]  /*4140*/  FFMA.FTZ R23, R12, R23, -8 ;  /* 0xc10000000c177423 */ /* 0x000fe40000010017 */
[----:B------:R-:W-:Y:S03]  /*4150*/  MUFU.EX2 R65, R65 ;  /* 0x0000004100417308 */ /* 0x000fe60000000800 */
[----:B------:R-:W-:Y:S02]  /*4160*/  FSEL R23, R23, RZ, P1 ;  /* 0x000000ff17177208 */ /* 0x000fe40000800000 */
[----:B------:R-:W-:-:S03]  /*4170*/  PLOP3.LUT P1, PT, PT, PT, UP0, 0x40, 0x0 ;  /* 0x000000000000781c */ /* 0x000fc60003f2e808 */
        /* <DEDUP_REMOVED lines=8> */
[--C-:B------:R-:W-:Y:S01]  /*4200*/  FFMA.FTZ R39, R39, UR39, -R23.reuse ;  /* 0x0000002727277c23 */ /* 0x100fe20008010817 */
[--C-:B------:R-:W-:Y:S01]  /*4210*/  FFMA.FTZ R42, R42, UR39, -R23.reuse ;  /* 0x000000272a2a7c23 */ /* 0x100fe20008010817 */
[--C-:B------:R-:W-:Y:S01]  /*4220*/  FFMA.FTZ R43, R43, UR39, -R23.reuse ;  /* 0x000000272b2b7c23 */ /* 0x100fe20008010817 */
[--C-:B------:R-:W-:Y:S01]  /*4230*/  FFMA.FTZ R46, R46, UR39, -R23.reuse ;  /* 0x000000272e2e7c23 */ /* 0x100fe20008010817 */
[--C-:B------:R-:W-:Y:S01]  /*4240*/  FFMA.FTZ R47, R47, UR39, -R23.reuse ;  /* 0x000000272f2f7c23 */ /* 0x100fe20008010817 */
[--C-:B------:R-:W-:Y:S01]  /*4250*/  FFMA.FTZ R50, R50, UR39, -R23.reuse ;  /* 0x0000002732327c23 */ /* 0x100fe20008010817 */
[----:B------:R-:W0:Y:S01]  /*4260*/  MUFU.EX2 R27, R27 ;  /* 0x0000001b001b7308 */ /* 0x000e220000000800 */
[--C-:B------:R-:W-:Y:S01]  /*4270*/  FFMA.FTZ R51, R51, UR39, -R23.reuse ;  /* 0x0000002733337c23 */ /* 0x100fe20008010817 */
[--C-:B------:R-:W-:Y:S01]  /*4280*/  FFMA.FTZ R54, R54, UR39, -R23.reuse ;  /* 0x0000002736367c23 */ /* 0x100fe20008010817 */
[--C-:B------:R-:W-:Y:S01]  /*4290*/  FFMA.FTZ R55, R55, UR39, -R23.reuse ;  /* 0x0000002737377c23 */ /* 0x100fe20008010817 */
[--C-:B------:R-:W-:Y:S01]  /*42a0*/  FFMA.FTZ R58, R58, UR39, -R23.reuse ;  /* 0x000000273a3a7c23 */ /* 0x100fe20008010817 */
[--C-:B------:R-:W-:Y:S01]  /*42b0*/  FFMA.FTZ R59, R59, UR39, -R23.reuse ;  /* 0x000000273b3b7c23 */ /* 0x100fe20008010817 */
[--C-:B------:R-:W-:Y:S01]  /*42c0*/  FFMA.FTZ R62, R62, UR39, -R23.reuse ;  /* 0x000000273e3e7c23 */ /* 0x100fe20008010817 */
[--C-:B------:R-:W-:Y:S01]  /*42d0*/  FFMA.FTZ R63, R63, UR39, -R23.reuse ;  /* 0x000000273f3f7c23 */ /* 0x100fe20008010817 */
[----:B------:R-:W1:Y:S01]  /*42e0*/  MUFU.EX2 R30, R30 ;  /* 0x0000001e001e7308 */ /* 0x000e620000000800 */
[--C-:B------:R-:W-:Y:S01]  /*42f0*/  FFMA.FTZ R66, R66, UR39, -R23.reuse ;  /* 0x0000002742427c23 */ /* 0x100fe20008010817 */
[--C-:B------:R-:W-:Y:S01]  /*4300*/  FFMA.FTZ R67, R67, UR39, -R23.reuse ;  /* 0x0000002743437c23 */ /* 0x100fe20008010817 */
[--C-:B------:R-:W-:Y:S01]  /*4310*/  FFMA.FTZ R70, R70, UR39, -R23.reuse ;  /* 0x0000002746467c23 */ /* 0x100fe20008010817 */
[--C-:B------:R-:W-:Y:S01]  /*4320*/  FFMA.FTZ R71, R71, UR39, -R23.reuse ;  /* 0x0000002747477c23 */ /* 0x100fe20008010817 */
[--C-:B------:R-:W-:Y:S01]  /*4330*/  FFMA.FTZ R74, R74, UR39, -R23.reuse ;  /* 0x000000274a4a7c23 */ /* 0x100fe20008010817 */
[--C-:B------:R-:W-:Y:S01]  /*4340*/  FFMA.FTZ R75, R75, UR39, -R23.reuse ;  /* 0x000000274b4b7c23 */ /* 0x100fe20008010817 */
[----:B------:R-:W-:Y:S01]  /*4350*/  FFMA.FTZ R78, R78, UR39, -R23 ;  /* 0x000000274e4e7c23 */ /* 0x000fe20008010817 */
[----:B------:R-:W2:Y:S01]  /*4360*/  MUFU.EX2 R31, R31 ;  /* 0x0000001f001f7308 */ /* 0x000ea20000000800 */
[----:B0-----:R-:W-:Y:S01]  /*4370*/  FADD.FTZ R25, R26, R27 ;  /* 0x0000001b1a197221 */ /* 0x001fe20000010000 */
[--C-:B------:R-:W-:Y:S01]  /*4380*/  FFMA.FTZ R79, R79, UR39, -R23.reuse ;  /* 0x000000274f4f7c23 */ /* 0x100fe20008010817 */
[--C-:B------:R-:W-:Y:S01]  /*4390*/  FFMA.FTZ R82, R82, UR39, -R23.reuse ;  /* 0x0000002752527c23 */ /* 0x100fe20008010817 */
[--C-:B------:R-:W-:Y:S01]  /*43a0*/  FFMA.FTZ R83, R83, UR39, -R23.reuse ;  /* 0x0000002753537c23 */ /* 0x100fe20008010817 */
[--C-:B------:R-:W-:Y:S01]  /*43b0*/  FFMA.FTZ R86, R86, UR39, -R23.reuse ;  /* 0x0000002756567c23 */ /* 0x100fe20008010817 */
[----:B------:R-:W-:-:S02]  /*43c0*/  FFMA.FTZ R23, R87, UR39, -R23 ;  /* 0x0000002757177c23 */ /* 0x000fc40008010817 */
[----:B------:R-:W0:Y:S01]  /*43d0*/  MUFU.EX2 R34, R34 ;  /* 0x0000002200227308 */ /* 0x000e220000000800 */
[----:B-1----:R-:W-:Y:S01]  /*43e0*/  FADD.FTZ R18, R30, R25 ;  /* 0x000000191e127221 */ /* 0x002fe20000010000 */
[----:B------:R-:W-:-:S04]  /*43f0*/  FADD.FTZ R25, R37, R24 ;  /* 0x0000001825197221 */ /* 0x000fc80000010000 */
[----:B------:R-:W-:Y:S02]  /*4400*/  FADD.FTZ R22, R40, R25 ;  /* 0x0000001928167221 */ /* 0x000fe40000010000 */
[----:B------:R-:W1:Y:S01]  /*4410*/  MUFU.EX2 R35, R35 ;  /* 0x0000002300237308 */ /* 0x000e620000000800 */
[C---:B--2---:R-:W-:Y:S01]  /*4420*/  FADD.FTZ R21, R31.reuse, R18 ;  /* 0x000000121f157221 */ /* 0x044fe20000010000 */
[----:B------:R-:W-:-:S04]  /*4430*/  F2FP.SATFINITE.E4M3.F32.PACK_AB_MERGE_C R30, R31, R30, RZ ;  /* 0x0000001e1f1e723e */ /* 0x000fc800048070ff */
[----:B------:R-:W-:Y:S02]  /*4440*/  F2FP.SATFINITE.E4M3.F32.PACK_AB_MERGE_C R197, R27, R26, R30 ;  /* 0x0000001a1bc5723e */ /* 0x000fe4000480701e */
[----:B------:R-:W2:Y:S01]  /*4450*/  MUFU.EX2 R38, R38 ;  /* 0x0000002600267308 */ /* 0x000ea20000000800 */
[----:B0-----:R-:W-:Y:S01]  /*4460*/  FADD.FTZ R18, R34, R21 ;  /* 0x0000001522127221 */ /* 0x001fe20000010000 */
[----:B------:R-:W-:-:S04]  /*4470*/  FADD.FTZ R21, R41, R22 ;  /* 0x0000001629157221 */ /* 0x000fc80000010000 */
[----:B------:R-:W-:Y:S01]  /*4480*/  FADD.FTZ R10, R44, R21 ;  /* 0x000000152c0a7221 */ /* 0x000fe20000010000 */
[----:B------:R-:W-:Y:S01]  /*4490*/  F2FP.SATFINITE.E4M3.F32.PACK_AB_MERGE_C R44, R45, R44, RZ ;  /* 0x0000002c2d2c723e */ /* 0x000fe200048070ff */
[----:B------:R-:W0:Y:S01]  /*44a0*/  MUFU.EX2 R39, R39 ;  /* 0x0000002700277308 */ /* 0x000e220000000800 */
[----:B-1----:R-:W-:Y:S01]  /*44b0*/  FADD.FTZ R3, R35, R18 ;  /* 0x0000001223037221 */ /* 0x002fe20000010000 */
[----:B------:R-:W-:Y:S01]  /*44c0*/  FADD.FTZ R45, R45, R10 ;  /* 0x0000000a2d2d7221 */ /* 0x000fe20000010000 */
[----:B------:R-:W-:Y:S02]  /*44d0*/  F2FP.SATFINITE.E4M3.F32.PACK_AB_MERGE_C R18, R53, R52, RZ ;  /* 0x000000343512723e */ /* 0x000fe400048070ff */
[----:B------:R-:W-:Y:S01]  /*44e0*/  F2FP.SATFINITE.E4M3.F32.PACK_AB_MERGE_C R192, R41, R40, R44 ;  /* 0x0000002829c0723e */ /* 0x000fe2000480702c */
[----:B------:R-:W-:Y:S01]  /*44f0*/  FADD.FTZ R10, R48, R45 ;  /* 0x0000002d300a7221 */ /* 0x000fe20000010000 */
[C---:B------:R-:W-:Y:S01]  /*4500*/  F2FP.SATFINITE.E4M3.F32.PACK_AB_MERGE_C R194, R49.reuse, R48, R18 ;  /* 0x0000003031c2723e */ /* 0x040fe20004807012 */
[----:B------:R-:W1:Y:S01]  /*4510*/  MUFU.EX2 R42, R42 ;  /* 0x0000002a002a7308 */ /* 0x000e620000000800 */
[----:B--2---:R-:W-:Y:S01]  /*4520*/  FADD.FTZ R2, R38, R3 ;  /* 0x0000000326027221 */ /* 0x004fe20000010000 */
[----:B------:R-:W-:-:S04]  /*4530*/  FADD.FTZ R9, R49, R10 ;  /* 0x0000000a31097221 */ /* 0x000fc80000010000 */
[----:B------:R-:W-:Y:S01]  /*4540*/  FADD.FTZ R52, R52, R9 ;  /* 0x0000000934347221 */ /* 0x000fe20000010000 */
[----:B------:R-:W-:Y:S01]  /*4550*/  F2FP.SATFINITE.E4M3.F32.PACK_AB_MERGE_C R9, R61, R60, RZ ;  /* 0x0000003c3d09723e */ /* 0x000fe200048070ff */
[----:B------:R-:W2:Y:S01]  /*4560*/  MUFU.EX2 R43, R43 ;  /* 0x0000002b002b7308 */ /* 0x000ea20000000800 */
[----:B0-----:R-:W-:Y:S01]  /*4570*/  FADD.FTZ R3, R39, R2 ;  /* 0x0000000227037221 */ /* 0x001fe20000010000 */
[----:B------:R-:W-:Y:S01]  /*4580*/  FADD.FTZ R53, R53, R52 ;  /* 0x0000003435357221 */ /* 0x000fe20000010000 */
[----:B------:R-:W-:Y:S02]  /*4590*/  F2FP.SATFINITE.E4M3.F32.PACK_AB_MERGE_C R188, R57, R56, R9 ;  /* 0x0000003839bc723e */ /* 0x000fe40004807009 */
[----:B------:R-:W-:Y:S01]  /*45a0*/  F2FP.SATFINITE.E4M3.F32.PACK_AB_MERGE_C R9, R69, R68, RZ ;  /* 0x000000444509723e */ /* 0x000fe200048070ff */
[----:B------:R-:W-:Y:S01]  /*45b0*/  FADD.FTZ R56, R56, R53 ;  /* 0x0000003538387221 */ /* 0x000fe20000010000 */
[----:B------:R-:W-:Y:S01]  /*45c0*/  F2FP.SATFINITE.E4M3.F32.PACK_AB_MERGE_C R38, R39, R38, RZ ;  /* 0x000000262726723e */ /* 0x000fe200048070ff */
[----:B------:R-:W0:Y:S01]  /*45d0*/  MUFU.EX2 R46, R46 ;  /* 0x0000002e002e7308 */ /* 0x000e220000000800 */
[----:B-1----:R-:W-:Y:S01]  /*45e0*/  FADD.FTZ R2, R42, R3 ;  /* 0x000000032a027221 */ /* 0x002fe20000010000 */
[----:B------:R-:W-:Y:S01]  /*45f0*/  FADD.FTZ R57, R57, R56 ;  /* 0x0000003839397221 */ /* 0x000fe20000010000 */
[----:B------:R-:W-:-:S02]  /*4600*/  F2FP.SATFINITE.E4M3.F32.PACK_AB_MERGE_C R190, R65, R64, R9 ;  /* 0x0000004041be723e */ /* 0x000fc40004807009 */
[----:B------:R-:W-:Y:S01]  /*4610*/  F2FP.SATFINITE.E4M3.F32.PACK_AB_MERGE_C R199, R35, R34, R38 ;  /* 0x0000002223c7723e */ /* 0x000fe20004807026 */
[----:B------:R-:W-:Y:S02]  /*4620*/  FADD.FTZ R60, R60, R57 ;  /* 0x000000393c3c7221 */ /* 0x000fe40000010000 */
[----:B------:R-:W1:Y:S01]  /*4630*/  MUFU.EX2 R47, R47 ;  /* 0x0000002f002f7308 */ /* 0x000e620000000800 */
[----:B--2---:R-:W-:Y:S01]  /*4640*/  FADD.FTZ R3, R43, R2 ;  /* 0x000000022b037221 */ /* 0x004fe20000010000 */
[----:B------:R-:W-:-:S04]  /*4650*/  FADD.FTZ R61, R61, R60 ;  /* 0x0000003c3d3d7221 */ /* 0x000fc80000010000 */
[----:B------:R-:W-:Y:S02]  /*4660*/  FADD.FTZ R64, R64, R61 ;  /* 0x0000003d40407221 */ /* 0x000fe40000010000 */
[----:B------:R-:W2:Y:S01]  /*4670*/  MUFU.EX2 R50, R50 ;  /* 0x0000003200327308 */ /* 0x000ea20000000800 */
[----:B0-----:R-:W-:Y:S01]  /*4680*/  FADD.FTZ R2, R46, R3 ;  /* 0x000000032e027221 */ /* 0x001fe20000010000 */
[----:B------:R-:W-:-:S04]  /*4690*/  FADD.FTZ R65, R65, R64 ;  /* 0x0000004041417221 */ /* 0x000fc80000010000 */
[----:B------:R-:W-:Y:S02]  /*46a0*/  FADD.FTZ R68, R68, R65 ;  /* 0x0000004144447221 */ /* 0x000fe40000010000 */
[----:B------:R-:W0:Y:S01]  /*46b0*/  MUFU.EX2 R51, R51 ;  /* 0x0000003300337308 */ /* 0x000e220000000800 */
[----:B-1----:R-:W-:Y:S01]  /*46c0*/  FADD.FTZ R3, R47, R2 ;  /* 0x000000022f037221 */ /* 0x002fe20000010000 */
[----:B------:R-:W-:Y:S01]  /*46d0*/  FADD.FTZ R69, R69, R68 ;  /* 0x0000004445457221 */ /* 0x000fe20000010000 */
[----:B------:R-:W-:-:S04]  /*46e0*/  F2FP.SATFINITE.E4M3.F32.PACK_AB_MERGE_C R46, R47, R46, RZ ;  /* 0x0000002e2f2e723e */ /* 0x000fc800048070ff */
[----:B------:R-:W-:Y:S01]  /*46f0*/  F2FP.SATFINITE.E4M3.F32.PACK_AB_MERGE_C R193, R43, R42, R46 ;  /* 0x0000002a2bc1723e */ /* 0x000fe2000480702e */
[----:B------:R-:W1:Y:S01]  /*4700*/  MUFU.EX2 R54, R54 ;  /* 0x0000003600367308 */ /* 0x000e620000000800 */
[----:B--2---:R-:W-:-:S07]  /*4710*/  FADD.FTZ R2, R50, R3 ;  /* 0x0000000332027221 */ /* 0x004fce0000010000 */
[----:B------:R-:W2:Y:S01]  /*4720*/  MUFU.EX2 R55, R55 ;  /* 0x0000003700377308 */ /* 0x000ea20000000800 */
[----:B0-----:R-:W-:-:S07]  /*4730*/  FADD.FTZ R3, R51, R2 ;  /* 0x0000000233037221 */ /* 0x001fce0000010000 */
[----:B------:R-:W0:Y:S01]  /*4740*/  MUFU.EX2 R58, R58 ;  /* 0x0000003a003a7308 */ /* 0x000e220000000800 */
[----:B-1----:R-:W-:-:S07]  /*4750*/  FADD.FTZ R2, R54, R3 ;  /* 0x0000000336027221 */ /* 0x002fce0000010000 */
[----:B------:R-:W1:Y:S01]  /*4760*/  MUFU.EX2 R59, R59 ;  /* 0x0000003b003b7308 */ /* 0x000e620000000800 */
[C---:B--2---:R-:W-:Y:S01]  /*4770*/  FADD.FTZ R3, R55.reuse, R2 ;  /* 0x0000000237037221 */ /* 0x044fe20000010000 */
[----:B------:R-:W-:-:S04]  /*4780*/  F2FP.SATFINITE.E4M3.F32.PACK_AB_MERGE_C R54, R55, R54, RZ ;  /* 0x000000363736723e */ /* 0x000fc800048070ff */
[----:B------:R-:W-:Y:S02]  /*4790*/  F2FP.SATFINITE.E4M3.F32.PACK_AB_MERGE_C R195, R51, R50, R54 ;  /* 0x0000003233c3723e */ /* 0x000fe40004807036 */
[----:B------:R-:W2:Y:S01]  /*47a0*/  MUFU.EX2 R62, R62 ;  /* 0x0000003e003e7308 */ /* 0x000ea20000000800 */
[----:B0-----:R-:W-:-:S07]  /*47b0*/  FADD.FTZ R2, R58, R3 ;  /* 0x000000033a027221 */ /* 0x001fce0000010000 */
[----:B------:R-:W0:Y:S01]  /*47c0*/  MUFU.EX2 R63, R63 ;  /* 0x0000003f003f7308 */ /* 0x000e220000000800 */
[----:B-1----:R-:W-:-:S07]  /*47d0*/  FADD.FTZ R3, R59, R2 ;  /* 0x000000023b037221 */ /* 0x002fce0000010000 */
[----:B------:R-:W1:Y:S01]  /*47e0*/  MUFU.EX2 R66, R66 ;  /* 0x0000004200427308 */ /* 0x000e620000000800 */
[----:B--2---:R-:W-:-:S07]  /*47f0*/  FADD.FTZ R2, R62, R3 ;  /* 0x000000033e027221 */ /* 0x004fce0000010000 */
[----:B------:R-:W2:Y:S01]  /*4800*/  MUFU.EX2 R67, R67 ;  /* 0x0000004300437308 */ /* 0x000ea20000000800 */
[C---:B0-----:R-:W-:Y:S01]  /*4810*/  FADD.FTZ R3, R63.reuse, R2 ;  /* 0x000000023f037221 */ /* 0x041fe20000010000 */
[----:B------:R-:W-:-:S04]  /*4820*/  F2FP.SATFINITE.E4M3.F32.PACK_AB_MERGE_C R62, R63, R62, RZ ;  /* 0x0000003e3f3e723e */ /* 0x000fc800048070ff */
[----:B------:R-:W-:Y:S02]  /*4830*/  F2FP.SATFINITE.E4M3.F32.PACK_AB_MERGE_C R189, R59, R58, R62 ;  /* 0x0000003a3bbd723e */ /* 0x000fe4000480703e */
[----:B------:R-:W0:Y:S01]  /*4840*/  MUFU.EX2 R70, R70 ;  /* 0x0000004600467308 */ /* 0x000e220000000800 */
[----:B-1----:R-:W-:-:S07]  /*4850*/  FADD.FTZ R2, R66, R3 ;  /* 0x0000000342027221 */ /* 0x002fce0000010000 */
[----:B------:R-:W-:Y:S01]  /*4860*/  MUFU.EX2 R76, R76 ;  /* 0x0000004c004c7308 */ /* 0x000fe20000000800 */
[----:B--2---:R-:W-:-:S07]  /*4870*/  FADD.FTZ R3, R67, R2 ;  /* 0x0000000243037221 */ /* 0x004fce0000010000 */
[----:B------:R-:W1:Y:S01]  /*4880*/  MUFU.EX2 R15, R15 ;  /* 0x0000000f000f7308 */ /* 0x000e620000000800 */
[----:B0-----:R-:W-:-:S07]  /*4890*/  FADD.FTZ R2, R70, R3 ;  /* 0x0000000346027221 */ /* 0x001fce0000010000 */
[----:B------:R-:W0:Y:S08]  /*48a0*/  MUFU.EX2 R71, R71 ;  /* 0x0000004700477308 */ /* 0x000e300000000800 */
[----:B------:R-:W-:Y:S01]  /*48b0*/  MUFU.EX2 R72, R72 ;  /* 0x0000004800487308 */ /* 0x000fe20000000800 */
[----:B-1----:R-:W-:-:S07]  /*48c0*/  F2FP.SATFINITE.E4M3.F32.PACK_AB_MERGE_C R9, R15, R76, RZ ;  /* 0x0000004c0f09723e */ /* 0x002fce00048070ff */
[----:B------:R-:W1:Y:S01]  /*48d0*/  MUFU.EX2 R73, R73 ;  /* 0x0000004900497308 */ /* 0x000e620000000800 */
[C---:B0-----:R-:W-:Y:S01]  /*48e0*/  F2FP.SATFINITE.E4M3.F32.PACK_AB_MERGE_C R70, R71.reuse, R70, RZ ;  /* 0x000000464746723e */ /* 0x041fe200048070ff */
[----:B------:R-:W-:-:S03]  /*48f0*/  FADD.FTZ R71, R71, R2 ;  /* 0x0000000247477221 */ /* 0x000fc60000010000 */
[----:B------:R-:W-:-:S03]  /*4900*/  F2FP.SATFINITE.E4M3.F32.PACK_AB_MERGE_C R191, R67, R66, R70 ;  /* 0x0000004243bf723e */ /* 0x000fc60004807046 */
[----:B------:R-:W0:Y:S08]  /*4910*/  MUFU.EX2 R74, R74 ;  /* 0x0000004a004a7308 */ /* 0x000e300000000800 */
[----:B------:R-:W2:Y:S01]  /*4920*/  MUFU.EX2 R75, R75 ;  /* 0x0000004b004b7308 */ /* 0x000ea20000000800 */
[----:B-1----:R-:W-:Y:S01]  /*4930*/  F2FP.SATFINITE.E4M3.F32.PACK_AB_MERGE_C R184, R73, R72, R9 ;  /* 0x0000004849b8723e */ /* 0x002fe20004807009 */
[----:B------:R-:W-:-:S04]  /*4940*/  FADD.FTZ R72, R72, R69 ;  /* 0x0000004548487221 */ /* 0x000fc80000010000 */
[----:B------:R-:W-:Y:S02]  /*4950*/  FADD.FTZ R73, R73, R72 ;  /* 0x0000004849497221 */ /* 0x000fe40000010000 */
[----:B------:R-:W1:Y:S01]  /*4960*/  MUFU.EX2 R78, R78 ;  /* 0x0000004e004e7308 */ /* 0x000e620000000800 */
[----:B0-----:R-:W-:Y:S01]  /*4970*/  FADD.FTZ R2, R74, R71 ;  /* 0x000000474a027221 */ /* 0x001fe20000010000 */
[----:B------:R-:W-:-:S04]  /*4980*/  FADD.FTZ R76, R76, R73 ;  /* 0x000000494c4c7221 */ /* 0x000fc80000010000 */
[----:B------:R-:W-:Y:S02]  /*4990*/  FADD.FTZ R15, R15, R76 ;  /* 0x0000004c0f0f7221 */ /* 0x000fe40000010000 */
[----:B------:R-:W-:Y:S01]  /*49a0*/  MUFU.EX2 R13, R13 ;  /* 0x0000000d000d7308 */ /* 0x000fe20000000800 */
[----:B--2---:R-:W-:-:S07]  /*49b0*/  FADD.FTZ R3, R75, R2 ;  /* 0x000000024b037221 */ /* 0x004fce0000010000 */
[----:B------:R-:W0:Y:S01]  /*49c0*/  MUFU.EX2 R20, R20 ;  /* 0x0000001400147308 */ /* 0x000e220000000800 */
[----:B-1----:R-:W-:-:S07]  /*49d0*/  FADD.FTZ R2, R78, R3 ;  /* 0x000000034e027221 */ /* 0x002fce0000010000 */
[----:B------:R-:W1:Y:S08]  /*49e0*/  MUFU.EX2 R79, R79 ;  /* 0x0000004f004f7308 */ /* 0x000e700000000800 */
[----:B------:R-:W-:Y:S01]  /*49f0*/  MUFU.EX2 R14, R14 ;  /* 0x0000000e000e7308 */ /* 0x000fe20000000800 */
[----:B0-----:R-:W-:-:S07]  /*4a00*/  F2FP.SATFINITE.E4M3.F32.PACK_AB_MERGE_C R9, R20, R13, RZ ;  /* 0x0000000d1409723e */ /* 0x001fce00048070ff */
[----:B------:R-:W0:Y:S01]  /*4a10*/  MUFU.EX2 R11, R11 ;  /* 0x0000000b000b7308 */ /* 0x000e220000000800 */
[C---:B-1----:R-:W-:Y:S01]  /*4a20*/  F2FP.SATFINITE.E4M3.F32.PACK_AB_MERGE_C R78, R79.reuse, R78, RZ ;  /* 0x0000004e4f4e723e */ /* 0x042fe200048070ff */
[----:B------:R-:W-:-:S03]  /*4a30*/  FADD.FTZ R79, R79, R2 ;  /* 0x000000024f4f7221 */ /* 0x000fc60000010000 */
[----:B------:R-:W-:-:S03]  /*4a40*/  F2FP.SATFINITE.E4M3.F32.PACK_AB_MERGE_C R185, R75, R74, R78 ;  /* 0x0000004a4bb9723e */ /* 0x000fc6000480704e */
[----:B------:R-:W1:Y:S08]  /*4a50*/  MUFU.EX2 R82, R82 ;  /* 0x0000005200527308 */ /* 0x000e700000000800 */
[----:B------:R-:W2:Y:S01]  /*4a60*/  MUFU.EX2 R83, R83 ;  /* 0x0000005300537308 */ /* 0x000ea20000000800 */
[----:B0-----:R-:W-:Y:S01]  /*4a70*/  F2FP.SATFINITE.E4M3.F32.PACK_AB_MERGE_C R186, R11, R14, R9 ;  /* 0x0000000e0bba723e */ /* 0x001fe20004807009 */
[----:B------:R-:W-:-:S04]  /*4a80*/  FADD.FTZ R14, R14, R15 ;  /* 0x0000000f0e0e7221 */ /* 0x000fc80000010000 */
[----:B------:R-:W-:Y:S01]  /*4a90*/  FADD.FTZ R14, R11, R14 ;  /* 0x0000000e0b0e7221 */ /* 0x000fe20000010000 */
[----:B------:R-:W-:Y:S01]  /*4aa0*/  VIADD R11, R19, 0xfffffffe ;  /* 0xfffffffe130b7836 */ /* 0x000fe20000000000 */
[----:B------:R-:W0:Y:S01]  /*4ab0*/  MUFU.EX2 R86, R86 ;  /* 0x0000005600567308 */ /* 0x000e220000000800 */
[----:B-1----:R-:W-:Y:S01]  /*4ac0*/  FADD.FTZ R2, R82, R79 ;  /* 0x0000004f52027221 */ /* 0x002fe20000010000 */
[----:B------:R-:W-:-:S06]  /*4ad0*/  FADD.FTZ R13, R13, R14 ;  /* 0x0000000e0d0d7221 */ /* 0x000fcc0000010000 */
[----:B------:R-:W1:Y:S01]  /*4ae0*/  MUFU.EX2 R23, R23 ;  /* 0x0000001700177308 */ /* 0x000e620000000800 */
[----:B--2---:R-:W-:-:S04]  /*4af0*/  FADD.FTZ R3, R83, R2 ;  /* 0x0000000253037221 */ /* 0x004fc80000010000 */
[----:B0-----:R-:W-:Y:S01]  /*4b00*/  FADD.FTZ R2, R86, R3 ;  /* 0x0000000356027221 */ /* 0x001fe20000010000 */
[----:B------:R-:W-:Y:S01]  /*4b10*/  FADD.FTZ R3, R20, R13 ;  /* 0x0000000d14037221 */ /* 0x000fe20000010000 */
[C---:B-1----:R-:W-:Y:S02]  /*4b20*/  F2FP.SATFINITE.E4M3.F32.PACK_AB_MERGE_C R9, R23.reuse, R86, RZ ;  /* 0x000000561709723e */ /* 0x042fe400048070ff */
[----:B------:R-:W-:Y:S02]  /*4b30*/  FADD.FTZ R2, R23, R2 ;  /* 0x0000000217027221 */ /* 0x000fe40000010000 */
[----:B------:R-:W-:Y:S01]  /*4b40*/  F2FP.SATFINITE.E4M3.F32.PACK_AB_MERGE_C R187, R83, R82, R9 ;  /* 0x0000005253bb723e */ /* 0x000fe20004807009 */
[----:B------:R-:W-:Y:S06]  /*4b50*/  @P1 BRA `(.L_x_1108) ;  /* 0x00000000004c1947 */ /* 0x000fec0003800000 */
[----:B------:R-:W-:Y:S01]  /*4b60*/  ISETP.LT.AND P1, PT, RZ, UR48, PT ;  /* 0x00000030ff007c0c */ /* 0x000fe2000bf21270 */
[----:B------:R-:W-:-:S12]  /*4b70*/  UIADD3 UR14, UR48, -0x1, URZ ;  /* 0xffffffff300e7890 */ /* 0x000fd8000fffe03f */
[----:B------:R-:W-:Y:S05]  /*4b80*/  @P1 BRA `(.L_x_1109) ;  /* 0x0000000000201947 */ /* 0x000fea0003800000 */
[----:B------:R-:W-:Y:S01]  /*4b90*/  ULDC UR15, c[0x0][0x9e4] ;  /* 0x00027900000f7ab9 */ /* 0x000fe20000000800 */
[----:B------:R-:W-:Y:S02]  /*4ba0*/  UIADD3 UR14, -UR48, URZ, URZ ;  /* 0x0000003f300e7290 */ /* 0x000fe4000fffe13f */
[----:B------:R-:W-:-:S11]  /*4bb0*/  UISETP.NE.AND UP0, UPT, UR15, 0x1, UPT ;  /* 0x000000010f00788c */ /* 0x000fd6000bf05270 */
[----:B------:R-:W-:Y:S02]  /*4bc0*/  @UP0 ULDC.64 UR18, c[0x0][0x9e8] ;  /* 0x00027a0000120ab9 */ /* 0x000fe40000000a00 */
[----:B------:R-:W-:-:S04]  /*4bd0*/  UIMAD.WIDE.U32 UR10, UR14, UR18, URZ ;  /* 0x000000120e0a72a5 */ /* 0x000fc8000f8e003f */
[----:B------:R-:W-:-:S04]  /*4be0*/  @UP0 USHF.R.U32.HI UR14, URZ, UR19, UR11 ;  /* 0x000000133f0e0299 */ /* 0x000fc8000801160b */
[----:B------:R-:W-:Y:S01]  /*4bf0*/  ULOP3.LUT UR14, URZ, UR14, URZ, 0x33, !UPT ;  /* 0x0000000e3f0e7292 */ /* 0x000fe2000f8e333f */
[----:B------:R-:W-:Y:S11]  /*4c00*/  BRA `(.L_x_1110) ;  /* 0x0000000000147947 */ /* 0x000ff60003800000 */
.L_x_1109:
[----:B------:R-:W-:Y:S02]  /*4c10*/  ULDC UR15, c[0x0][0x9e4] ;  /* 0x00027900000f7ab9 */ /* 0x000fe40000000800 */
[----:B------:R-:W-:-:S11]  /*4c20*/  UISETP.NE.AND UP0, UPT, UR15, 0x1, UPT ;  /* 0x000000010f00788c */ /* 0x000fd6000bf05270 */
[----:B------:R-:W-:Y:S02]  /*4c30*/  @UP0 ULDC.64 UR18, c[0x0][0x9e8] ;  /* 0x00027a0000120ab9 */ /* 0x000fe40000000a00 */
[----:B------:R-:W-:-:S04]  /*4c40*/  UIMAD.WIDE.U32 UR10, UR14, UR18, URZ ;  /* 0x000000120e0a72a5 */ /* 0x000fc8000f8e003f */
[----:B------:R-:W-:-:S12]  /*4c50*/  @UP0 USHF.R.U32.HI UR14, URZ, UR19, UR11 ;  /* 0x000000133f0e0299 */ /* 0x000fd8000801160b */
.L_x_1110:
[----:B------:R-:W-:-:S04]  /*4c60*/  UIMAD UR14, UR14, UR15, UR15 ;  /* 0x0000000f0e0e72a4 */ /* 0x000fc8000f8e020f */
[----:B------:R-:W-:-:S04]  /*4c70*/  UISETP.LT.AND UP0, UPT, UR7, UR14, UPT ;  /* 0x0000000e0700728c */ /* 0x000fc8000bf01270 */
[----:B------:R-:W-:-:S12]  /*4c80*/  USEL UR7, UR7, UR14, UP0 ;  /* 0x0000000e07077287 */ /* 0x000fd80008000000 */
.L_x_1108:
[----:B------:R-:W-:Y:S01]  /*4c90*/  USHF.R.S32.HI UR10, URZ, 0x1f, UR7 ;  /* 0x0000001f3f0a7899 */ /* 0x000fe20008011407 */
[----:B------:R-:W0:Y:S01]  /*4ca0*/  S2UR UR29, SR_CgaCtaId ;  /* 0x00000000001d79c3 */ /* 0x000e220000008800 */
[----:B------:R-:W-:Y:S01]  /*4cb0*/  UMOV UR31, URZ ;  /* 0x0000003f001f7c82 */ /* 0x000fe20008000000 */
[----:B------:R-:W-:Y:S01]  /*4cc0*/  UMOV UR30, URZ ;  /* 0x0000003f001e7c82 */ /* 0x000fe20008000000 */
[----:B------:R-:W-:Y:S01]  /*4cd0*/  ULEA.HI UR10, UR10, UR7, URZ, 0x7 ;  /* 0x000000070a0a7291 */ /* 0x000fe2000f8f383f */
[----:B------:R-:W-:Y:S02]  /*4ce0*/  CS2R R24, SRZ ;  /* 0x0000000000187805 */ /* 0x000fe4000001ff00 */
[----:B------:R-:W-:Y:S02]  /*4cf0*/  CS2R R26, SRZ ;  /* 0x00000000001a7805 */ /* 0x000fe4000001ff00 */
[----:B------:R-:W-:Y:S01]  /*4d00*/  CS2R R28, SRZ ;  /* 0x00000000001c7805 */ /* 0x000fe2000001ff00 */
[----:B------:R-:W-:Y:S01]  /*4d10*/  USHF.R.S32.HI UR10, URZ, 0x7, UR10 ;  /* 0x000000073f0a7899 */ /* 0x000fe2000801140a */
[----:B------:R-:W-:-:S02]  /*4d20*/  CS2R R30, SRZ ;  /* 0x00000000001e7805 */ /* 0x000fc4000001ff00 */
[----:B------:R-:W-:Y:S02]  /*4d30*/  CS2R R32, SRZ ;  /* 0x0000000000207805 */ /* 0x000fe4000001ff00 */
[----:B------:R-:W-:Y:S01]  /*4d40*/  CS2R R34, SRZ ;  /* 0x0000000000227805 */ /* 0x000fe2000001ff00 */
[----:B------:R-:W-:Y:S01]  /*4d50*/  UISETP.LT.AND UP0, UPT, UR38, UR10, UPT ;  /* 0x0000000a2600728c */ /* 0x000fe2000bf01270 */
[----:B------:R-:W-:Y:S02]  /*4d60*/  CS2R R36, SRZ ;  /* 0x0000000000247805 */ /* 0x000fe4000001ff00 */
[----:B------:R-:W-:Y:S02]  /*4d70*/  CS2R R38, SRZ ;  /* 0x0000000000267805 */ /* 0x000fe4000001ff00 */
[----:B------:R-:W-:Y:S01]  /*4d80*/  CS2R R40, SRZ ;  /* 0x0000000000287805 */ /* 0x000fe2000001ff00 */
[----:B------:R-:W-:Y:S01]  /*4d90*/  USEL UR35, UR38, UR10, !UP0 ;  /* 0x0000000a26237287 */ /* 0x000fe2000c000000 */
[----:B------:R-:W-:-:S02]  /*4da0*/  CS2R R42, SRZ ;  /* 0x00000000002a7805 */ /* 0x000fc4000001ff00 */
[----:B------:R-:W-:Y:S02]  /*4db0*/  CS2R R44, SRZ ;  /* 0x00000000002c7805 */ /* 0x000fe4000001ff00 */
[----:B------:R-:W-:Y:S02]  /*4dc0*/  CS2R R46, SRZ ;  /* 0x00000000002e7805 */ /* 0x000fe4000001ff00 */
[----:B------:R-:W-:Y:S02]  /*4dd0*/  CS2R R48, SRZ ;  /* 0x0000000000307805 */ /* 0x000fe4000001ff00 */
[----:B------:R-:W-:Y:S02]  /*4de0*/  CS2R R50, SRZ ;  /* 0x0000000000327805 */ /* 0x000fe4000001ff00 */
[----:B------:R-:W-:Y:S02]  /*4df0*/  ISETP.GE.AND P1, PT, R11, UR35, PT ;  /* 0x000000230b007c0c */ /* 0x000fe4000bf26270 */
        /* <DEDUP_REMOVED lines=86> */
[----:B------:R-:W-:Y:S01]  /*5360*/  UMOV UR33, URZ ;  /* 0x0000003f00217c82 */ /* 0x000fe20008000000 */
[----:B------:R-:W-:Y:S01]  /*5370*/  ULDC UR49, c[0x0][0x9e4] ;  /* 0x0002790000317ab9 */ /* 0x000fe20000000800 */
[----:B------:R-:W-:Y:S01]  /*5380*/  ULDC UR48, c[0x0][0x2f0] ;  /* 0x0000bc0000307ab9 */ /* 0x000fe20000000800 */
[----:B------:R-:W-:-:S05]  /*5390*/  ULDC UR50, c[0x0][0x9e0] ;  /* 0x0002780000327ab9 */ /* 0x000fca0000000800 */
.L_x_1130:
[----:B------:R-:W-:Y:S01]  /*53a0*/  ISETP.NE.AND P2, PT, RZ, UR37, PT ;  /* 0x00000025ff007c0c */ /* 0x000fe2000bf45270 */
[----:B------:R-:W-:-:S04]  /*53b0*/  UISETP.NE.AND UP0, UPT, UR33, 0x1, UPT ;  /* 0x000000012100788c */ /* 0x000fc8000bf05270 */
[----:B------:R-:W-:-:S04]  /*53c0*/  USEL UR30, URZ, 0x1, UP0 ;  /* 0x000000013f1e7887 */ /* 0x000fc80008000000 */
[----:B------:R-:W-:-:S04]  /*53d0*/  ULOP3.LUT UR30, UR34, UR30, URZ, 0x3c, !UPT ;  /* 0x0000001e221e7292 */ /* 0x000fc8000f8e3c3f */
[----:B------:R-:W-:Y:S08]  /*53e0*/  @P2 BRA `(.L_x_1112) ;  /* 0x0000000000382947 */ /* 0x000ff00003800000 */
[----:B------:R-:W-:Y:S05]  /*53f0*/  @!P0 BRA `(.L_x_1113) ;  /* 0x0000000000048947 */ /* 0x000fea0003800000 */
[----:B------:R-:W-:Y:S01]  /*5400*/  BPT.TRAP 0x1 ;  /* 0x000000040000795c */ /* 0x000fe20000300000 */
.L_x_1113:
        /* <DEDUP_REMOVED lines=9> */
.L_x_1114:
[----:B-1----:R-:W-:Y:S05]  /*54a0*/  @P1 BRA `(.L_x_1112) ;  /* 0x0000000000081947 */ /* 0x002fea0003800000 */
[----:B------:R-:W1:Y:S02]  /*54b0*/  SYNCS.PHASECHK.TRANS64.TRYWAIT P1, [UR6+0x2a830], R0 ;  /* 0x02a83000ff0075a7 */ /* 0x000e640008020146 */
[----:B-1----:R-:W-:Y:S05]  /*54c0*/  @!P1 BRA `(.L_x_1115) ;  /* 0x0000010800649947 */ /* 0x002fea0003800000 */
.L_x_1112:
[----:B01----:R-:W-:Y:S01]  /*54d0*/  VIADD R0, R17, 0x8 ;  /* 0x0000000811007836 */ /* 0x003fe20000000000 */
[----:B------:R-:W-:Y:S01]  /*54e0*/  UIADD3 UR31, UR33, 0x1, URZ ;  /* 0x00000001211f7890 */ /* 0x000fe2000fffe03f */
[----:B------:R-:W-:Y:S01]  /*54f0*/  R2UR UR24, R4 ;  /* 0x00000000041872ca */ /* 0x000fe200000e0000 */
[----:B------:R-:W-:Y:S01]  /*5500*/  UMOV UR27, 0x80000020 ;  /* 0x80000020001b7882 */ /* 0x000fe20000000000 */
[----:B------:R-:W-:Y:S01]  /*5510*/  R2UR UR25, R5 ;  /* 0x00000000051972ca */ /* 0x000fe200000e0000 */
[----:B------:R0:W-:Y:S01]  /*5520*/  BAR.SYNC.DEFER_BLOCKING R0, 0x100 ;  /* 0x000400000000751d */ /* 0x0001e20000010000 */
[----:B------:R-:W-:-:S04]  /*5530*/  UISETP.NE.AND UP0, UPT, UR31, 0x2, UPT ;  /* 0x000000021f00788c */ /* 0x000fc8000bf05270 */
[----:B------:R-:W-:Y:S01]  /*5540*/  USEL UR31, UR31, URZ, UP0 ;  /* 0x0000003f1f1f7287 */ /* 0x000fe20008000000 */
[----:B------:R-:W-:Y:S01]  /*5550*/  UMOV UR7, 0x80000020 ;  /* 0x8000002000077882 */ /* 0x000fe20000000000 */
[----:B------:R-:W-:Y:S02]  /*5560*/  UMOV UR11, 0x80000020 ;  /* 0x80000020000b7882 */ /* 0x000fe40000000000 */
[----:B------:R-:W-:Y:S01]  /*5570*/  UIMAD UR26, UR31, 0x600, UR28 ;  /* 0x000006001f1a78a4 */ /* 0x000fe2000f8e021c */
[----:B------:R-:W-:Y:S01]  /*5580*/  UMOV UR15, 0x80000020 ;  /* 0x80000020000f7882 */ /* 0x000fe20000000000 */
[----:B------:R-:W-:Y:S02]  /*5590*/  UMOV UR19, 0x80000020 ;  /* 0x8000002000137882 */ /* 0x000fe40000000000 */
[----:B------:R-:W-:Y:S02]  /*55a0*/  UIADD3 UR6, UR26, 0x2, URZ ;  /* 0x000000021a067890 */ /* 0x000fe4000fffe03f */
[----:B------:R-:W-:-:S02]  /*55b0*/  UIADD3 UR10, UR26, 0x200, URZ ;  /* 0x000002001a0a7890 */ /* 0x000fc4000fffe03f */
[----:B------:R-:W-:Y:S02]  /*55c0*/  UIADD3 UR14, UR26, 0x202, URZ ;  /* 0x000002021a0e7890 */ /* 0x000fe4000fffe03f */
[----:B------:R-:W-:Y:S02]  /*55d0*/  UIADD3 UR18, UR26, 0x400, URZ ;  /* 0x000004001a127890 */ /* 0x000fe4000fffe03f */
[----:B------:R-:W-:Y:S01]  /*55e0*/  UIADD3 UR22, UR26, 0x402, URZ ;  /* 0x000004021a167890 */ /* 0x000fe2000fffe03f */
[----:B------:R-:W-:Y:S01]  /*55f0*/  UMOV UR23, 0x80000020 ;  /* 0x8000002000177882 */ /* 0x000fe20000000000 */
[----:B------:R-:W-:-:S06]  /*5600*/  WARPGROUP.ARRIVE ;  /* 0x00000000000079c5 */ /* 0x000fcc0000000000 */
[----:B------:R-:W-:Y:S03]  /*5610*/  QGMMA.64x128x32.F32.E4M3.E4M3 R120, gdesc[UR24], RZ, !UPT, gsb0 ;  /* 0x01e00000187879f3 */ /* 0x000fe6000c0008ff */
        /* <DEDUP_REMOVED lines=16> */
[----:B0-----:R-:W-:Y:S05]  /*5720*/  @P2 BRA `(.L_x_1116) ;  /* 0x00000000002c2947 */ /* 0x001fea0003800000 */
[----:B------:R-:W-:Y:S05]  /*5730*/  @!P0 BRA `(.L_x_1117) ;  /* 0x0000000000048947 */ /* 0x000fea0003800000 */
[----:B------:R-:W-:Y:S01]  /*5740*/  BPT.TRAP 0x1 ;  /* 0x000000040000795c */ /* 0x000fe20000300000 */
.L_x_1117:
[----:B------:R-:W-:Y:S01]  /*5750*/  ULEA UR6, UR33, UR36, 0x3 ;  /* 0x0000002421067291 */ /* 0x000fe2000f8e183f */
[----:B------:R-:W-:-:S05]  /*5760*/  IMAD.U32 R0, RZ, RZ, UR34 ;  /* 0x00000022ff007e24 */ /* 0x000fca000f8e00ff */
[----:B------:R-:W-:-:S04]  /*5770*/  SHF.L.U32 R0, R0, 0x1f, RZ ;  /* 0x0000001f00007819 */ /* 0x000fc800000006ff */
[----:B------:R0:W1:Y:S01]  /*5780*/  SYNCS.PHASECHK.TRANS64.TRYWAIT P1, [UR6+0x2a850], R0 ;  /* 0x02a85000ff0075a7 */ /* 0x0000620008020146 */
[----:B------:R-:W-:Y:S05]  /*5790*/  @!P0 BRA `(.L_x_1118) ;  /* 0x0000000000048947 */ /* 0x000fea0003800000 */
[----:B------:R-:W-:Y:S01]  /*57a0*/  BPT.TRAP 0x1 ;  /* 0x000000040000795c */ /* 0x000fe20000300000 */
.L_x_1118:
[----:B-1----:R-:W-:Y:S05]  /*57b0*/  @P1 BRA `(.L_x_1116) ;  /* 0x0000000000081947 */ /* 0x002fea0003800000 */
[----:B------:R-:W1:Y:S02]  /*57c0*/  SYNCS.PHASECHK.TRANS64.TRYWAIT P1, [UR6+0x2a850], R0 ;  /* 0x02a85000ff0075a7 */ /* 0x000e640008020146 */
[----:B-1----:R-:W-:Y:S05]  /*57d0*/  @!P1 BRA `(.L_x_1119) ;  /* 0x0000010400b89947 */ /* 0x002fea0003800000 */
.L_x_1116:
        /* <DEDUP_REMOVED lines=29> */
.L_x_1120:
[----:B------:R-:W-:Y:S01]  /*59b0*/  UISETP.NE.AND UP1, UPT, UR45, URZ, UPT ;  /* 0x0000003f2d00728c */ /* 0x000fe2000bf25270 */
[----:B------:R-:W1:Y:S01]  /*59c0*/  LDC R6, c[0x0][0x288] ;  /* 0x0000a200ff067b82 */ /* 0x000e620000000800 */
[----:B------:R-:W-:Y:S01]  /*59d0*/  ULEA UR6, UR31, UR36, 0x3 ;  /* 0x000000241f067291 */ /* 0x000fe2000f8e183f */
[----:B------:R-:W-:Y:S01]  /*59e0*/  IMAD.MOV.U32 R12, RZ, RZ, R8 ;  /* 0x000000ffff0c7224 */ /* 0x000fe200078e0008 */
[----:B------:R-:W-:Y:S02]  /*59f0*/  UISETP.NE.AND UP0, UPT, UR44, URZ, UPT ;  /* 0x0000003f2c00728c */ /* 0x000fe4000bf05270 */
[----:B------:R-:W-:Y:S01]  /*5a00*/  PLOP3.LUT P1, PT, PT, PT, UP1, 0x80, 0x0 ;  /* 0x000000000000781c */ /* 0x000fe20003f2f018 */
[----:B------:R-:W-:Y:S01]  /*5a10*/  UIADD3 UR6, UR6, 0x2a840, URZ ;  /* 0x0002a84006067890 */ /* 0x000fe2000fffe03f */
[----:B------:R-:W-:-:S03]  /*5a20*/  PLOP3.LUT P2, PT, PT, PT, UP1, 0x80, 0x0 ;  /* 0x000000000000781c */ /* 0x000fc60003f4f018 */
[----:B------:R-:W-:Y:S01]  /*5a30*/  @UP1 ULDC UR7, c[0x0][0x44c] ;  /* 0x0001130000071ab9 */ /* 0x000fe20000000800 */
[----:B------:R-:W-:Y:S01]  /*5a40*/  @UP1 ULDC UR10, c[0x0][0x450] ;  /* 0x00011400000a1ab9 */ /* 0x000fe20000000800 */
[----:B------:R-:W-:-:S06]  /*5a50*/  UPRMT UR6, UR29, 0x654, UR6 ;  /* 0x000006541d067896 */ /* 0x000fcc0008000006 */
[----:B0-----:R-:W-:Y:S01]  /*5a60*/  @P1 IMAD.HI.U32 R0, R8, UR7, RZ ;  /* 0x0000000708001c27 */ /* 0x001fe2000f8e00ff */
[----:B------:R-:W-:Y:S02]  /*5a70*/  PLOP3.LUT P1, PT, PT, PT, UP0, 0x40, 0x0 ;  /* 0x000000000000781c */ /* 0x000fe40003f2e808 */
[----:B------:R-:W-:Y:S01]  /*5a80*/  SYNCS.ARRIVE.TRANS64.RED.A1T0 RZ, [UR6], RZ ;  /* 0x000000ffffff79a7 */ /* 0x000fe20008100406 */
[----:B------:R-:W-:Y:S01]  /*5a90*/  UMOV UR6, UR48 ;  /* 0x0000003000067c82 */ /* 0x000fe20008000000 */
[----:B------:R-:W-:Y:S01]  /*5aa0*/  @P2 SHF.R.U32.HI R12, RZ, UR10, R0 ;  /* 0x0000000aff0c2c19 */ /* 0x000fe20008011600 */
[----:B------:R-:W-:-:S04]  /*5ab0*/  IMAD.SHL.U32 R0, R11, 0x80, RZ ;  /* 0x000000800b007824 */ /* 0x000fc800078e00ff */
[----:B------:R-:W0:Y:S01]  /*5ac0*/  SHFL.IDX PT, R15, R12, RZ, 0x1c1f ;  /* 0x001c1fff0c0f7589 */ /* 0x000e2200000e0000 */
[----:B------:R-:W-:-:S05]  /*5ad0*/  IADD3 R14, -R0, 0x1, RZ ;  /* 0x00000001000e7810 */ /* 0x000fca0007ffe1ff */
[----:B------:R-:W-:-:S04]  /*5ae0*/  IMAD R13, R7, -0x2, R14 ;  /* 0xfffffffe070d7824 */ /* 0x000fc800078e020e */
[----:B------:R-:W-:-:S04]  /*5af0*/  IMAD R13, R16, UR6, R13 ;  /* 0x00000006100d7c24 */ /* 0x000fc8000f8e020d */
[----:B-1----:R-:W-:-:S04]  /*5b00*/  IMAD.IADD R13, R13, 0x1, -R6 ;  /* 0x000000010d0d7824 */ /* 0x002fc800078e0a06 */
[C---:B------:R-:W-:Y:S02]  /*5b10*/  VIADD R22, R13.reuse, UR50 ;  /* 0x000000320d167c36 */ /* 0x040fe40008000000 */
[----:B------:R-:W-:Y:S02]  /*5b20*/  VIADD R184, R13, UR32 ;  /* 0x000000200db87c36 */ /* 0x000fe40008000000 */
[--C-:B0-----:R-:W-:Y:S02]  /*5b30*/  IMAD.IADD R14, R22, 0x1, R15.reuse ;  /* 0x00000001160e7824 */ /* 0x101fe400078e020f */
[----:B------:R-:W-:Y:S01]  /*5b40*/  IMAD.IADD R18, R184, 0x1, R15 ;  /* 0x00000001b8127824 */ /* 0x000fe200078e020f */
[----:B------:R-:W-:Y:S06]  /*5b50*/  @P1 BRA `(.L_x_1121) ;  /* 0x00000000005c1947 */ /* 0x000fec0003800000 */
[----:B------:R-:W-:Y:S01]  /*5b60*/  IMAD R13, R16, UR6, R15 ;  /* 0x00000006100d7c24 */ /* 0x000fe2000f8e020f */
[----:B------:R-:W-:Y:S03]  /*5b70*/  BSSY B0, `(.L_x_1122) ;  /* 0x0000011000007945 */ /* 0x000fe60003800000 */
[----:B------:R-:W-:-:S05]  /*5b80*/  IMAD.IADD R13, R13, 0x1, -R6 ;  /* 0x000000010d0d7824 */ /* 0x000fca00078e0a06 */
[----:B------:R-:W-:-:S13]  /*5b90*/  ISETP.GT.AND P1, PT, R13, -0x1, PT ;  /* 0xffffffff0d00780c */ /* 0x000fda0003f24270 */
[----:B------:R-:W-:Y:S05]  /*5ba0*/  @P1 BRA `(.L_x_1123) ;  /* 0x0000000000201947 */ /* 0x000fea0003800000 */
[----:B------:R-:W-:Y:S01]  /*5bb0*/  IMAD.U32 R15, RZ, RZ, UR49 ;  /* 0x00000031ff0f7e24 */ /* 0x000fe2000f8e00ff */
[----:B------:R-:W-:-:S04]  /*5bc0*/  LOP3.LUT R13, RZ, R13, RZ, 0x33, !PT ;  /* 0x0000000dff0d7212 */ /* 0x000fc800078e33ff */
[----:B------:R-:W-:-:S13]  /*5bd0*/  ISETP.NE.AND P1, PT, R15, 0x1, PT ;  /* 0x000000010f00780c */ /* 0x000fda0003f25270 */
[----:B------:R-:W0:Y:S02]  /*5be0*/  @P1 LDC.64 R20, c[0x0][0x9e8] ;  /* 0x00027a00ff141b82 */ /* 0x000e240000000a00 */
[----:B0-----:R-:W-:-:S05]  /*5bf0*/  @P1 IMAD.HI.U32 R20, R13, R20, RZ ;  /* 0x000000140d141227 */ /* 0x001fca00078e00ff */
[----:B------:R-:W-:-:S04]  /*5c00*/  @P1 SHF.R.U32.HI R13, RZ, R21, R20 ;  /* 0x00000015ff0d1219 */ /* 0x000fc80000011614 */
[----:B------:R-:W-:Y:S01]  /*5c10*/  LOP3.LUT R13, RZ, R13, RZ, 0x33, !PT ;  /* 0x0000000dff0d7212 */ /* 0x000fe200078e33ff */
[----:B------:R-:W-:Y:S06]  /*5c20*/  BRA `(.L_x_1124) ;  /* 0x0000000000147947 */ /* 0x000fec0003800000 */
.L_x_1123:
[----:B------:R-:W-:-:S05]  /*5c30*/  IMAD.U32 R15, RZ, RZ, UR49 ;  /* 0x00000031ff0f7e24 */ /* 0x000fca000f8e00ff */
[----:B------:R-:W-:-:S13]  /*5c40*/  ISETP.NE.AND P1, PT, R15, 0x1, PT ;  /* 0x000000010f00780c */ /* 0x000fda0003f25270 */
[----:B------:R-:W0:Y:S02]  /*5c50*/  @P1 LDC.64 R20, c[0x0][0x9e8] ;  /* 0x00027a00ff141b82 */ /* 0x000e240000000a00 */
[----:B0-----:R-:W-:-:S05]  /*5c60*/  @P1 IMAD.HI.U32 R20, R13, R20, RZ ;  /* 0x000000140d141227 */ /* 0x001fca00078e00ff */
[----:B------:R-:W-:-:S07]  /*5c70*/  @P1 SHF.R.U32.HI R13, RZ, R21, R20 ;  /* 0x00000015ff0d1219 */ /* 0x000fce0000011614 */
.L_x_1124:
[----:B------:R-:W-:Y:S05]  /*5c80*/  BSYNC B0 ;  /* 0x0000000000007941 */ /* 0x000fea0003800000 */
.L_x_1122:
[----:B------:R-:W-:-:S04]  /*5c90*/  IMAD R20, R13, R15, -R0 ;  /* 0x0000000f0d147224 */ /* 0x000fc800078e0a00 */
[----:B------:R-:W-:-:S05]  /*5ca0*/  IMAD R13, R7, -0x2, R20 ;  /* 0xfffffffe070d7824 */ /* 0x000fca00078e0214 */
[----:B------:R-:W-:Y:S02]  /*5cb0*/  VIADDMNMX R14, R13, R15, R14, PT ;  /* 0x0000000f0d0e7246 */ /* 0x000fe4000380010e */
[----:B------:R-:W-:-:S07]  /*5cc0*/  VIMNMX R18, R18, R13, !PT ;  /* 0x0000000d12127248 */ /* 0x000fce0007fe0100 */
.L_x_1121:
[----:B------:R-:W-:Y:S01]  /*5cd0*/  ISETP.GT.AND P1, PT, R11, -0x1, PT ;  /* 0xffffffff0b00780c */ /* 0x000fe20003f24270 */
[----:B------:R-:W0:Y:S01]  /*5ce0*/  SHFL.IDX PT, R191, R12, 0x1, 0x1c1f ;  /* 0x003c1f000cbf7f89 */ /* 0x000e2200000e0000 */
[----:B------:R-:W-:Y:S02]  /*5cf0*/  UISETP.NE.AND UP0, UPT, UR44, URZ, UPT ;  /* 0x0000003f2c00728c */ /* 0x000fe4000bf05270 */
[C---:B------:R-:W-:Y:S02]  /*5d00*/  ISETP.GT.AND P3, PT, R18.reuse, 0x8, P1 ;  /* 0x000000081200780c */ /* 0x040fe40000f64270 */
[----:B------:R-:W-:Y:S02]  /*5d10*/  ISETP.GT.AND P6, PT, R18, RZ, P1 ;  /* 0x000000ff1200720c */ /* 0x000fe40000fc4270 */
[----:B------:R-:W-:Y:S02]  /*5d20*/  ISETP.LT.OR P3, PT, R14, 0x9, P3 ;  /* 0x000000090e00780c */ /* 0x000fe40001f61670 */
[----:B------:R-:W-:-:S02]  /*5d30*/  ISETP.GT.AND P2, PT, R18, 0x1, P1 ;  /* 0x000000011200780c */ /* 0x000fc40000f44270 */
[----:B------:R-:W-:Y:S02]  /*5d40*/  FSEL R15, R124, -INF , !P3 ;  /* 0xff8000007c0f7808 */ /* 0x000fe40005800000 */
[----:B------:R-:W-:Y:S02]  /*5d50*/  ISETP.GT.AND P3, PT, R18, 0x19, P1 ;  /* 0x000000191200780c */ /* 0x000fe40000f64270 */
[C---:B------:R-:W-:Y:S02]  /*5d60*/  ISETP.LT.OR P6, PT, R14.reuse, 0x1, P6 ;  /* 0x000000010e00780c */ /* 0x040fe400037c1670 */
[C---:B------:R-:W-:Y:S02]  /*5d70*/  ISETP.LT.OR P2, PT, R14.reuse, 0x2, P2 ;  /* 0x000000020e00780c */ /* 0x040fe40001741670 */
[----:B------:R-:W-:Y:S02]  /*5d80*/  ISETP.LT.OR P3, PT, R14, 0x1a, P3 ;  /* 0x0000001a0e00780c */ /* 0x000fe40001f61670 */
[----:B------:R-:W-:-:S02]  /*5d90*/  FSEL R189, R120, -INF , !P6 ;  /* 0xff80000078bd7808 */ /* 0x000fc40007000000 */
[----:B------:R-:W-:Y:S02]  /*5da0*/  FSEL R13, R121, -INF , !P2 ;  /* 0xff800000790d7808 */ /* 0x000fe40005000000 */
[C---:B------:R-:W-:Y:S02]  /*5db0*/  ISETP.GT.AND P5, PT, R18.reuse, 0x9, P1 ;  /* 0x000000091200780c */ /* 0x040fe40000fa4270 */
[C---:B------:R-:W-:Y:S02]  /*5dc0*/  ISETP.GT.AND P4, PT, R18.reuse, 0x10, P1 ;  /* 0x000000101200780c */ /* 0x040fe40000f84270 */
[C---:B------:R-:W-:Y:S02]  /*5dd0*/  ISETP.GT.AND P6, PT, R18.reuse, 0x11, P1 ;  /* 0x000000111200780c */ /* 0x040fe40000fc4270 */
[----:B------:R-:W-:Y:S02]  /*5de0*/  ISETP.GT.AND P2, PT, R18, 0x18, P1 ;  /* 0x000000181200780c */ /* 0x000fe40000f44270 */
[----:B------:R-:W-:-:S02]  /*5df0*/  FSEL R133, R133, -INF , !P3 ;  /* 0xff80000085857808 */ /* 0x000fc40005800000 */
[----:B------:R-:W-:Y:S02]  /*5e00*/  ISETP.GT.AND P3, PT, R18, 0x30, P1 ;  /* 0x000000301200780c */ /* 0x000fe40000f64270 */
[C---:B------:R-:W-:Y:S02]  /*5e10*/  ISETP.LT.OR P5, PT, R14.reuse, 0xa, P5 ;  /* 0x0000000a0e00780c */ /* 0x040fe40002fa1670 */
[C---:B------:R-:W-:Y:S02]  /*5e20*/  ISETP.LT.OR P4, PT, R14.reuse, 0x11, P4 ;  /* 0x000000110e00780c */ /* 0x040fe40002781670 */
[C---:B------:R-:W-:Y:S02]  /*5e30*/  ISETP.LT.OR P6, PT, R14.reuse, 0x12, P6 ;  /* 0x000000120e00780c */ /* 0x040fe400037c1670 */
[C---:B------:R-:W-:Y:S02]  /*5e40*/  ISETP.LT.OR P2, PT, R14.reuse, 0x19, P2 ;  /* 0x000000190e00780c */ /* 0x040fe40001741670 */
[----:B------:R-:W-:-:S02]  /*5e50*/  ISETP.LT.OR P3, PT, R14, 0x31, P3 ;  /* 0x000000310e00780c */ /* 0x000fc40001f61670 */
[----:B------:R-:W-:Y:S02]  /*5e60*/  FSEL R187, R125, -INF , !P5 ;  /* 0xff8000007dbb7808 */ /* 0x000fe40006800000 */
[----:B------:R-:W-:Y:S02]  /*5e70*/  FSEL R19, R128, -INF , !P4 ;  /* 0xff80000080137808 */ /* 0x000fe40006000000 */
[----:B------:R-:W-:Y:S01]  /*5e80*/  FSEL R185, R129, -INF , !P6 ;  /* 0xff80000081b97808 */ /* 0x000fe20007000000 */
[--C-:B0-----:R-:W-:Y:S01]  /*5e90*/  IMAD.IADD R129, R22, 0x1, R191.reuse ;  /* 0x0000000116817824 */ /* 0x101fe200078e02bf */
[----:B------:R-:W-:Y:S01]  /*5ea0*/  FSEL R21, R132, -INF , !P2 ;  /* 0xff80000084157808 */ /* 0x000fe20005000000 */
[----:B------:R-:W-:Y:S01]  /*5eb0*/  IMAD.IADD R132, R184, 0x1, R191 ;  /* 0x00000001b8847824 */ /* 0x000fe200078e02bf */
[C---:B------:R-:W-:Y:S02]  /*5ec0*/  ISETP.GT.AND P5, PT, R18.reuse, 0x20, P1 ;  /* 0x000000201200780c */ /* 0x040fe40000fa4270 */
[----:B------:R-:W-:-:S02]  /*5ed0*/  ISETP.GT.AND P4, PT, R18, 0x21, P1 ;  /* 0x000000211200780c */ /* 0x000fc40000f84270 */
[C---:B------:R-:W-:Y:S02]  /*5ee0*/  ISETP.GT.AND P6, PT, R18.reuse, 0x28, P1 ;  /* 0x000000281200780c */ /* 0x040fe40000fc4270 */
[----:B------:R-:W-:Y:S02]  /*5ef0*/  ISETP.GT.AND P2, PT, R18, 0x29, P1 ;  /* 0x000000291200780c */ /* 0x000fe40000f44270 */
[----:B------:R-:W-:Y:S02]  /*5f00*/  FSEL R125, R144, -INF , !P3 ;  /* 0xff800000907d7808 */ /* 0x000fe40005800000 */
[----:B------:R-:W-:Y:S02]  /*5f10*/  ISETP.GT.AND P3, PT, R18, 0x41, P1 ;  /* 0x000000411200780c */ /* 0x000fe40000f64270 */
[C---:B------:R-:W-:Y:S02]  /*5f20*/  ISETP.LT.OR P5, PT, R14.reuse, 0x21, P5 ;  /* 0x000000210e00780c */ /* 0x040fe40002fa1670 */
[----:B------:R-:W-:-:S02]  /*5f30*/  ISETP.LT.OR P4, PT, R14, 0x22, P4 ;  /* 0x000000220e00780c */ /* 0x000fc40002781670 */
[C---:B------:R-:W-:Y:S02]  /*5f40*/  ISETP.LT.OR P6, PT, R14.reuse, 0x29, P6 ;  /* 0x000000290e00780c */ /* 0x040fe400037c1670 */
[C---:B------:R-:W-:Y:S02]  /*5f50*/  ISETP.LT.OR P2, PT, R14.reuse, 0x2a, P2 ;  /* 0x0000002a0e00780c */ /* 0x040fe40001741670 */
[----:B------:R-:W-:Y:S02]  /*5f60*/  ISETP.LT.OR P3, PT, R14, 0x42, P3 ;  /* 0x000000420e00780c */ /* 0x000fe40001f61670 */
[----:B------:R-:W-:Y:S02]  /*5f70*/  FSEL R23, R136, -INF , !P5 ;  /* 0xff80000088177808 */ /* 0x000fe40006800000 */
[----:B------:R-:W-:Y:S02]  /*5f80*/  FSEL R137, R137, -INF , !P4 ;  /* 0xff80000089897808 */ /* 0x000fe40006000000 */
        /* <DEDUP_REMOVED lines=15> */
[----:B------:R-:W-:Y:S02]  /*6080*/  FSEL R149, R149, -INF , !P6 ;  /* 0xff80000095957808 */ /* 0x000fe40007000000 */
[----:B------:R-:W-:Y:S02]  /*6090*/  FSEL R152, R152, -INF , !P2 ;  /* 0xff80000098987808 */ /* 0x000fe40005000000 */
        /* <DEDUP_REMOVED lines=20> */
[----:B------:R-:W-:Y:S02]  /*61e0*/  PLOP3.LUT P3, PT, PT, PT, UP0, 0x40, 0x0 ;  /* 0x000000000000781c */ /* 0x000fe40003f6e808 */
[C---:B------:R-:W-:Y:S02]  /*61f0*/  ISETP.LT.OR P5, PT, R14.reuse, 0x5a, P5 ;  /* 0x0000005a0e00780c */ /* 0x040fe40002fa1670 */
[C---:B------:R-:W-:Y:S02]  /*6200*/  ISETP.LT.OR P4, PT, R14.reuse, 0x61, P4 ;  /* 0x000000610e00780c */ /* 0x040fe40002781670 */
[C---:B------:R-:W-:Y:S02]  /*6210*/  ISETP.LT.OR P6, PT, R14.reuse, 0x62, P6 ;  /* 0x000000620e00780c */ /* 0x040fe400037c1670 */
[----:B------:R-:W-:Y:S02]  /*6220*/  ISETP.LT.OR P2, PT, R14, 0x69, P2 ;  /* 0x000000690e00780c */ /* 0x000fe40001741670 */
[----:B------:R-:W-:-:S02]  /*6230*/  FSEL R165, R165, -INF , !P5 ;  /* 0xff800000a5a57808 */ /* 0x000fc40006800000 */
[----:B------:R-:W-:Y:S02]  /*6240*/  FSEL R168, R168, -INF , !P4 ;  /* 0xff800000a8a87808 */ /* 0x000fe40006000000 */
[----:B------:R-:W-:Y:S02]  /*6250*/  FSEL R169, R169, -INF , !P6 ;  /* 0xff800000a9a97808 */ /* 0x000fe40007000000 */
[----:B------:R-:W-:Y:S02]  /*6260*/  FSEL R172, R172, -INF , !P2 ;  /* 0xff800000acac7808 */ /* 0x000fe40005000000 */
[C---:B------:R-:W-:Y:S02]  /*6270*/  ISETP.GT.AND P5, PT, R18.reuse, 0x70, P1 ;  /* 0x000000701200780c */ /* 0x040fe40000fa4270 */
[C---:B------:R-:W-:Y:S02]  /*6280*/  ISETP.GT.AND P4, PT, R18.reuse, 0x71, P1 ;  /* 0x000000711200780c */ /* 0x040fe40000f84270 */
[----:B------:R-:W-:-:S02]  /*6290*/  ISETP.GT.AND P6, PT, R18, 0x78, P1 ;  /* 0x000000781200780c */ /* 0x000fc40000fc4270 */
[----:B------:R-:W-:Y:S02]  /*62a0*/  ISETP.GT.AND P2, PT, R18, 0x79, P1 ;  /* 0x000000791200780c */ /* 0x000fe40000f44270 */
[C---:B------:R-:W-:Y:S02]  /*62b0*/  ISETP.LT.OR P5, PT, R14.reuse, 0x71, P5 ;  /* 0x000000710e00780c */ /* 0x040fe40002fa1670 */
[C---:B------:R-:W-:Y:S02]  /*62c0*/  ISETP.LT.OR P4, PT, R14.reuse, 0x72, P4 ;  /* 0x000000720e00780c */ /* 0x040fe40002781670 */
[C---:B------:R-:W-:Y:S02]  /*62d0*/  ISETP.LT.OR P6, PT, R14.reuse, 0x79, P6 ;  /* 0x000000790e00780c */ /* 0x040fe400037c1670 */
[----:B------:R-:W-:Y:S02]  /*62e0*/  ISETP.LT.OR P2, PT, R14, 0x7a, P2 ;  /* 0x0000007a0e00780c */ /* 0x000fe40001741670 */
[----:B------:R-:W-:-:S02]  /*62f0*/  FSEL R176, R176, -INF , !P5 ;  /* 0xff800000b0b07808 */ /* 0x000fc40006800000 */
[----:B------:R-:W-:Y:S02]  /*6300*/  FSEL R177, R177, -INF , !P4 ;  /* 0xff800000b1b17808 */ /* 0x000fe40006000000 */
[----:B------:R-:W-:Y:S02]  /*6310*/  FSEL R180, R180, -INF , !P6 ;  /* 0xff800000b4b47808 */ /* 0x000fe40007000000 */
[----:B------:R-:W-:Y:S01]  /*6320*/  FSEL R181, R181, -INF , !P2 ;  /* 0xff800000b5b57808 */ /* 0x000fe20005000000 */
        /* <DEDUP_REMOVED lines=14> */
.L_x_1127:
[----:B------:R-:W-:-:S05]  /*6410*/  IMAD.U32 R14, RZ, RZ, UR49 ;  /* 0x00000031ff0e7e24 */ /* 0x000fca000f8e00ff */
[----:B------:R-:W-:-:S13]  /*6420*/  ISETP.NE.AND P2, PT, R14, 0x1, PT ;  /* 0x000000010e00780c */ /* 0x000fda0003f45270 */
[----:B------:R-:W0:Y:S02]  /*6430*/  @P2 LDC.64 R190, c[0x0][0x9e8] ;  /* 0x00027a00ffbe2b82 */ /* 0x000e240000000a00 */
[----:B0-----:R-:W-:-:S05]  /*6440*/  @P2 IMAD.HI.U32 R12, R193, R190, RZ ;  /* 0x000000bec10c2227 */ /* 0x001fca00078e00ff */
[----:B------:R-:W-:-:S07]  /*6450*/  @P2 SHF.R.U32.HI R193, RZ, R191, R12 ;  /* 0x000000bfffc12219 */ /* 0x000fce000001160c */
.L_x_1128:
[----:B------:R-:W-:Y:S05]  /*6460*/  BSYNC B0 ;  /* 0x0000000000007941 */ /* 0x000fea0003800000 */
.L_x_1126:
[----:B------:R-:W-:-:S04]  /*6470*/  IMAD R0, R193, R14, -R0 ;  /* 0x0000000ec1007224 */ /* 0x000fc800078e0a00 */
[----:B------:R-:W-:-:S05]  /*6480*/  IMAD R0, R7, -0x2, R0 ;  /* 0xfffffffe07007824 */ /* 0x000fca00078e0200 */
[----:B------:R-:W-:Y:S02]  /*6490*/  VIADDMNMX R129, R0, R14, R129, PT ;  /* 0x0000000e00817246 */ /* 0x000fe40003800181 */
[----:B------:R-:W-:-:S07]  /*64a0*/  VIMNMX R132, R132, R0, !PT ;  /* 0x0000000084847248 */ /* 0x000fce0007fe0100 */
.L_x_1125:
[----:B------:R-:W-:Y:S01]  /*64b0*/  FMNMX.FTZ R0, R189, R9, !PT ;  /* 0x00000009bd007209 */ /* 0x000fe20007810000 */
[----:B------:R-:W-:Y:S01]  /*64c0*/  IMAD.U32 R193, RZ, RZ, UR39 ;  /* 0x00000027ffc17e24 */ /* 0x000fe2000f8e00ff */
[----:B------:R-:W-:Y:S02]  /*64d0*/  ISETP.GT.AND P5, PT, R132, 0x10, P1 ;  /* 0x000000108400780c */ /* 0x000fe40000fa4270 */
[----:B------:R-:W-:Y:S02]  /*64e0*/  FMNMX.FTZ R0, R13, R0, !PT ;  /* 0x000000000d007209 */ /* 0x000fe40007810000 */
[----:B------:R-:W-:Y:S02]  /*64f0*/  ISETP.LT.OR P5, PT, R129, 0x11, P5 ;  /* 0x000000118100780c */ /* 0x000fe40002fa1670 */
[----:B------:R-:W-:Y:S02]  /*6500*/  FMNMX.FTZ R0, R15, R0, !PT ;  /* 0x000000000f007209 */ /* 0x000fe40007810000 */
[----:B------:R-:W-:-:S02]  /*6510*/  FSEL R130, R130, -INF , !P5 ;  /* 0xff80000082827808 */ /* 0x000fc40006800000 */
[----:B------:R-:W-:Y:S02]  /*6520*/  FMNMX.FTZ R0, R187, R0, !PT ;  /* 0x00000000bb007209 */ /* 0x000fe40007810000 */
[----:B------:R-:W-:Y:S02]  /*6530*/  ISETP.GT.AND P5, PT, R132, 0x20, P1 ;  /* 0x000000208400780c */ /* 0x000fe40000fa4270 */
[----:B------:R-:W-:Y:S02]  /*6540*/  FMNMX.FTZ R0, R19, R0, !PT ;  /* 0x0000000013007209 */ /* 0x000fe40007810000 */
[----:B------:R-:W-:Y:S02]  /*6550*/  ISETP.LT.OR P5, PT, R129, 0x21, P5 ;  /* 0x000000218100780c */ /* 0x000fe40002fa1670 */
[----:B------:R-:W-:Y:S02]  /*6560*/  FMNMX.FTZ R0, R185, R0, !PT ;  /* 0x00000000b9007209 */ /* 0x000fe40007810000 */
[----:B------:R-:W-:-:S02]  /*6570*/  FSEL R138, R138, -INF , !P5 ;  /* 0xff8000008a8a7808 */ /* 0x000fc40006800000 */
[----:B------:R-:W-:Y:S02]  /*6580*/  FMNMX.FTZ R0, R21, R0, !PT ;  /* 0x0000000015007209 */ /* 0x000fe40007810000 */
[C---:B------:R-:W-:Y:S02]  /*6590*/  ISETP.GT.AND P5, PT, R132.reuse, RZ, P1 ;  /* 0x000000ff8400720c */ /* 0x040fe40000fa4270 */
[----:B------:R-:W-:Y:S02]  /*65a0*/  FMNMX.FTZ R0, R133, R0, !PT ;  /* 0x0000000085007209 */ /* 0x000fe40007810000 */
[----:B------:R-:W-:Y:S02]  /*65b0*/  ISETP.GT.AND P2, PT, R132, 0x1, P1 ;  /* 0x000000018400780c */ /* 0x000fe40000f44270 */
[----:B------:R-:W-:Y:S02]  /*65c0*/  FMNMX.FTZ R0, R23, R0, !PT ;  /* 0x0000000017007209 */ /* 0x000fe40007810000 */
[----:B------:R-:W-:-:S02]  /*65d0*/  ISETP.LT.OR P5, PT, R129, 0x1, P5 ;  /* 0x000000018100780c */ /* 0x000fc40002fa1670 */
[----:B------:R-:W-:Y:S02]  /*65e0*/  FMNMX.FTZ R0, R137, R0, !PT ;  /* 0x0000000089007209 */ /* 0x000fe40007810000 */
[C---:B------:R-:W-:Y:S02]  /*65f0*/  ISETP.GT.AND P3, PT, R132.reuse, 0x8, P1 ;  /* 0x000000088400780c */ /* 0x040fe40000f64270 */
[----:B------:R-:W-:Y:S02]  /*6600*/  FMNMX.FTZ R0, R121, R0, !PT ;  /* 0x0000000079007209 */ /* 0x000fe40007810000 */
[----:B------:R-:W-:Y:S02]  /*6610*/  ISETP.LT.OR P2, PT, R129, 0x2, P2 ;  /* 0x000000028100780c */ /* 0x000fe40001741670 */
[----:B------:R-:W-:Y:S02]  /*6620*/  FMNMX.FTZ R0, R141, R0, !PT ;  /* 0x000000008d007209 */ /* 0x000fe40007810000 */
[----:B------:R-:W-:-:S02]  /*6630*/  ISETP.GT.AND P4, PT, R132, 0x9, P1 ;  /* 0x000000098400780c */ /* 0x000fc40000f84270 */
[----:B------:R-:W-:Y:S02]  /*6640*/  FMNMX.FTZ R0, R125, R0, !PT ;  /* 0x000000007d007209 */ /* 0x000fe40007810000 */
[----:B------:R-:W-:Y:S02]  /*6650*/  ISETP.LT.OR P3, PT, R129, 0x9, P3 ;  /* 0x000000098100780c */ /* 0x000fe40001f61670 */
[----:B------:R-:W-:Y:S02]  /*6660*/  FMNMX.FTZ R191, R145, R0, !PT ;  /* 0x0000000091bf7209 */ /* 0x000fe40007810000 */
[----:B------:R-:W-:Y:S02]  /*6670*/  FSEL R123, R123, -INF , !P2 ;  /* 0xff8000007b7b7808 */ /* 0x000fe40005000000 */
[----:B------:R-:W-:Y:S02]  /*6680*/  FMNMX.FTZ R0, R148, R191, !PT ;  /* 0x000000bf94007209 */ /* 0x000fe40007810000 */
[----:B------:R-:W-:-:S02]  /*6690*/  ISETP.LT.OR P4, PT, R129, 0xa, P4 ;  /* 0x0000000a8100780c */ /* 0x000fc40002781670 */
[----:B------:R-:W-:Y:S02]  /*66a0*/  FMNMX.FTZ R191, R149, R0, !PT ;  /* 0x0000000095bf7209 */ /* 0x000fe40007810000 */
[----:B------:R-:W-:Y:S02]  /*66b0*/  FSEL R126, R126, -INF , !P3 ;  /* 0xff8000007e7e7808 */ /* 0x000fe40005800000 */
[----:B------:R-:W-:Y:S02]  /*66c0*/  FMNMX.FTZ R0, R152, R191, !PT ;  /* 0x000000bf98007209 */ /* 0x000fe40007810000 */
[----:B------:R-:W-:Y:S02]  /*66d0*/  ISETP.GT.AND P2, PT, R132, 0x11, P1 ;  /* 0x000000118400780c */ /* 0x000fe40000f44270 */
[----:B------:R-:W-:Y:S02]  /*66e0*/  FMNMX.FTZ R191, R153, R0, !PT ;  /* 0x0000000099bf7209 */ /* 0x000fe40007810000 */
[----:B------:R-:W-:-:S02]  /*66f0*/  FSEL R127, R127, -INF , !P4 ;  /* 0xff8000007f7f7808 */ /* 0x000fc40006000000 */
[----:B------:R-:W-:Y:S02]  /*6700*/  FMNMX.FTZ R0, R156, R191, !PT ;  /* 0x000000bf9c007209 */ /* 0x000fe40007810000 */
[----:B------:R-:W-:Y:S02]  /*6710*/  ISETP.GT.AND P3, PT, R132, 0x18, P1 ;  /* 0x000000188400780c */ /* 0x000fe40000f64270 */
        /* <DEDUP_REMOVED lines=26> */
[----:B------:R-:W-:Y:S01]  /*68c0*/  ISETP.GT.AND P2, PT, R132, 0x30, P1 ;  /* 0x000000308400780c */ /* 0x000fe20000f44270 */
[----:B------:R-:W0:Y:S01]  /*68d0*/  SHFL.BFLY PT, R191, R12, 0x2, 0x1f ;  /* 0x0c401f000cbf7f89 */ /* 0x000e2200000e0000 */
[----:B------:R-:W-:-:S02]  /*68e0*/  FSEL R142, R142, -INF , !P3 ;  /* 0xff8000008e8e7808 */ /* 0x000fc40005800000 */
[C---:B------:R-:W-:Y:S02]  /*68f0*/  ISETP.LT.OR P4, PT, R129.reuse, 0x2a, P4 ;  /* 0x0000002a8100780c */ /* 0x040fe40002781670 */
[----:B------:R-:W-:Y:S02]  /*6900*/  ISETP.GT.AND P3, PT, R132, 0x31, P1 ;  /* 0x000000318400780c */ /* 0x000fe40000f64270 */
[----:B------:R-:W-:Y:S02]  /*6910*/  ISETP.LT.OR P2, PT, R129, 0x31, P2 ;  /* 0x000000318100780c */ /* 0x000fe40001741670 */
[----:B------:R-:W-:Y:S02]  /*6920*/  FSEL R143, R143, -INF , !P4 ;  /* 0xff8000008f8f7808 */ /* 0x000fe40006000000 */
[----:B------:R-:W-:Y:S02]  /*6930*/  FSEL R146, R146, -INF , !P2 ;  /* 0xff80000092927808 */ /* 0x000fe40005000000 */
[----:B------:R-:W-:-:S02]  /*6940*/  ISETP.LT.OR P3, PT, R129, 0x32, P3 ;  /* 0x000000328100780c */ /* 0x000fc40001f61670 */
[C---:B------:R-:W-:Y:S02]  /*6950*/  ISETP.GT.AND P4, PT, R132.reuse, 0x39, P1 ;  /* 0x000000398400780c */ /* 0x040fe40000f84270 */
[----:B------:R-:W-:Y:S02]  /*6960*/  FSEL R147, R147, -INF , !P3 ;  /* 0xff80000093937808 */ /* 0x000fe40005800000 */
[C---:B------:R-:W-:Y:S02]  /*6970*/  ISETP.GT.AND P2, PT, R132.reuse, 0x40, P1 ;  /* 0x000000408400780c */ /* 0x040fe40000f44270 */
[----:B------:R-:W-:Y:S02]  /*6980*/  ISETP.LT.OR P4, PT, R129, 0x3a, P4 ;  /* 0x0000003a8100780c */ /* 0x000fe40002781670 */
[----:B------:R-:W-:Y:S02]  /*6990*/  ISETP.GT.AND P3, PT, R132, 0x41, P1 ;  /* 0x000000418400780c */ /* 0x000fe40000f64270 */
[----:B0-----:R-:W-:-:S02]  /*69a0*/  FMNMX.FTZ R191, R12, R191, !PT ;  /* 0x000000bf0cbf7209 */ /* 0x001fc40007810000 */
[----:B------:R-:W-:Y:S02]  /*69b0*/  ISETP.LT.OR P2, PT, R129, 0x41, P2 ;  /* 0x000000418100780c */ /* 0x000fe40001741670 */
[----:B------:R-:W-:Y:S01]  /*69c0*/  FSEL R151, R151, -INF , !P4 ;  /* 0xff80000097977808 */ /* 0x000fe20006000000 */
[----:B------:R-:W0:Y:S01]  /*69d0*/  SHFL.BFLY PT, R0, R191, 0x1, 0x1f ;  /* 0x0c201f00bf007f89 */ /* 0x000e2200000e0000 */
[----:B------:R-:W-:Y:S02]  /*69e0*/  FSEL R154, R154, -INF , !P2 ;  /* 0xff8000009a9a7808 */ /* 0x000fe40005000000 */
[----:B------:R-:W-:Y:S02]  /*69f0*/  ISETP.LT.OR P3, PT, R129, 0x42, P3 ;  /* 0x000000428100780c */ /* 0x000fe40001f61670 */
[----:B------:R-:W-:Y:S02]  /*6a00*/  ISETP.GT.AND P4, PT, R132, 0x49, P1 ;  /* 0x000000498400780c */ /* 0x000fe40000f84270 */
[----:B------:R-:W-:-:S02]  /*6a10*/  FSEL R155, R155, -INF , !P3 ;  /* 0xff8000009b9b7808 */ /* 0x000fc40005800000 */
[C---:B------:R-:W-:Y:S02]  /*6a20*/  ISETP.GT.AND P2, PT, R132.reuse, 0x50, P1 ;  /* 0x000000508400780c */ /* 0x040fe40000f44270 */
[C---:B------:R-:W-:Y:S02]  /*6a30*/  ISETP.LT.OR P4, PT, R129.reuse, 0x4a, P4 ;  /* 0x0000004a8100780c */ /* 0x040fe40002781670 */
[----:B------:R-:W-:Y:S02]  /*6a40*/  ISETP.GT.AND P3, PT, R132, 0x51, P1 ;  /* 0x000000518400780c */ /* 0x000fe40000f64270 */
[----:B------:R-:W-:Y:S02]  /*6a50*/  ISETP.LT.OR P2, PT, R129, 0x51, P2 ;  /* 0x000000518100780c */ /* 0x000fe40001741670 */
[----:B------:R-:W-:Y:S02]  /*6a60*/  FSEL R159, R159, -INF , !P4 ;  /* 0xff8000009f9f7808 */ /* 0x000fe40006000000 */
[----:B------:R-:W-:-:S02]  /*6a70*/  FSEL R162, R162, -INF , !P2 ;  /* 0xff800000a2a27808 */ /* 0x000fc40005000000 */
[----:B------:R-:W-:Y:S02]  /*6a80*/  ISETP.LT.OR P3, PT, R129, 0x52, P3 ;  /* 0x000000528100780c */ /* 0x000fe40001f61670 */
[----:B------:R-:W-:Y:S02]  /*6a90*/  ISETP.GT.AND P4, PT, R132, 0x59, P1 ;  /* 0x000000598400780c */ /* 0x000fe40000f84270 */
[----:B0-----:R-:W-:Y:S02]  /*6aa0*/  FMNMX.FTZ R0, R191, R0, !PT ;  /* 0x00000000bf007209 */ /* 0x001fe40007810000 */
[----:B------:R-:W-:Y:S02]  /*6ab0*/  FSEL R163, R163, -INF , !P3 ;  /* 0xff800000a3a37808 */ /* 0x000fe40005800000 */
[C---:B------:R-:W-:Y:S01]  /*6ac0*/  FSETP.NEU.FTZ.AND P6, PT, R0.reuse, -INF , PT ;  /* 0xff8000000000780b */ /* 0x040fe20003fdd000 */
[----:B------:R-:W-:-:S01]  /*6ad0*/  FFMA.FTZ R14, R0, R193, -8 ;  /* 0xc1000000000e7423 */ /* 0x000fc200000100c1 */
[----:B------:R-:W-:-:S02]  /*6ae0*/  ISETP.GT.AND P2, PT, R132, 0x60, P1 ;  /* 0x000000608400780c */ /* 0x000fc40000f44270 */
[C---:B------:R-:W-:Y:S02]  /*6af0*/  ISETP.LT.OR P4, PT, R129.reuse, 0x5a, P4 ;  /* 0x0000005a8100780c */ /* 0x040fe40002781670 */
[----:B------:R-:W-:Y:S02]  /*6b00*/  FSEL R12, R14, RZ, P6 ;  /* 0x000000ff0e0c7208 */ /* 0x000fe40003000000 */
[----:B------:R-:W-:Y:S02]  /*6b10*/  ISETP.GT.AND P3, PT, R132, 0x61, P1 ;  /* 0x000000618400780c */ /* 0x000fe40000f64270 */
[----:B------:R-:W-:Y:S01]  /*6b20*/  ISETP.LT.OR P2, PT, R129, 0x61, P2 ;  /* 0x000000618100780c */ /* 0x000fe20001741670 */
[----:B------:R-:W-:-:S01]  /*6b30*/  FFMA.FTZ R18, R187, UR39, -R12 ;  /* 0x00000027bb127c23 */ /* 0x000fc2000801080c */
[----:B------:R-:W-:Y:S01]  /*6b40*/  FSEL R187, R122, -INF , !P5 ;  /* 0xff8000007abb7808 */ /* 0x000fe20006800000 */
[----:B------:R-:W-:-:S01]  /*6b50*/  FFMA.FTZ R120, R185, UR39, -R12 ;  /* 0x00000027b9787c23 */ /* 0x000fc2000801080c */
[--C-:B------:R-:W-:Y:S01]  /*6b60*/  FFMA.FTZ R122, R133, UR39, -R12.reuse ;  /* 0x00000027857a7c23 */ /* 0x100fe2000801080c */
[----:B------:R-:W-:Y:S01]  /*6b70*/  ISETP.GT.AND P5, PT, R132, 0x38, P1 ;  /* 0x000000388400780c */ /* 0x000fe20000fa4270 */
[--C-:B------:R-:W-:Y:S01]  /*6b80*/  FFMA.FTZ R136, R125, UR39, -R12.reuse ;  /* 0x000000277d887c23 */ /* 0x100fe2000801080c */
[----:B------:R-:W-:Y:S01]  /*6b90*/  FMNMX.FTZ R20, R187, R10, !PT ;  /* 0x0000000abb147209 */ /* 0x000fe20007810000 */
[--C-:B------:R-:W-:Y:S01]  /*6ba0*/  FFMA.FTZ R137, R137, UR39, -R12.reuse ;  /* 0x0000002789897c23 */ /* 0x100fe2000801080c */
[----:B------:R-:W-:Y:S01]  /*6bb0*/  ISETP.LT.OR P5, PT, R129, 0x39, P5 ;  /* 0x000000398100780c */ /* 0x000fe20002fa1670 */
[--C-:B------:R-:W-:Y:S01]  /*6bc0*/  FFMA.FTZ R141, R141, UR39, -R12.reuse ;  /* 0x000000278d8d7c23 */ /* 0x100fe2000801080c */
[----:B------:R-:W-:Y:S01]  /*6bd0*/  FMNMX.FTZ R185, R123, R20, !PT ;  /* 0x000000147bb97209 */ /* 0x000fe20007810000 */
[--C-:B------:R-:W-:Y:S01]  /*6be0*/  FFMA.FTZ R152, R152, UR39, -R12.reuse ;  /* 0x0000002798987c23 */ /* 0x100fe2000801080c */
[----:B------:R0:W-:Y:S01]  /*6bf0*/  MUFU.EX2 R20, R120 ;  /* 0x0000007800147308 */ /* 0x0001e20000000800 */
[----:B------:R-:W-:Y:S01]  /*6c00*/  FSEL R150, R150, -INF , !P5 ;  /* 0xff80000096967808 */ /* 0x000fe20006800000 */
[--C-:B------:R-:W-:Y:S01]  /*6c10*/  FFMA.FTZ R144, R164, UR39, -R12.reuse ;  /* 0x00000027a4907c23 */ /* 0x100fe2000801080c */
[----:B------:R-:W-:Y:S01]  /*6c20*/  FMNMX.FTZ R22, R126, R185, !PT ;  /* 0x000000b97e167209 */ /* 0x000fe20007810000 */
        /* <DEDUP_REMOVED lines=9> */
[----:B------:R-:W-:Y:S01]  /*6cc0*/  FSEL R158, R158, -INF , !P5 ;  /* 0xff8000009e9e7808 */ /* 0x000fe20006800000 */
[--C-:B------:R-:W-:Y:S01]  /*6cd0*/  FFMA.FTZ R15, R15, UR39, -R12.reuse ;  /* 0x000000270f0f7c23 */ /* 0x100fe2000801080c */
[----:B------:R-:W-:Y:S01]  /*6ce0*/  FMNMX.FTZ R133, R131, R22, !PT ;  /* 0x0000001683857209 */ /* 0x000fe20007810000 */
[--C-:B------:R-:W-:Y:S01]  /*6cf0*/  FFMA.FTZ R19, R19, UR39, -R12.reuse ;  /* 0x0000002713137c23 */ /* 0x100fe2000801080c */
[----:B------:R1:W-:Y:S01]  /*6d00*/  MUFU.EX2 R22, R122 ;  /* 0x0000007a00167308 */ /* 0x0003e20000000800 */
[----:B------:R-:W-:Y:S01]  /*6d10*/  ISETP.GT.AND P5, PT, R132, 0x58, P1 ;  /* 0x000000588400780c */ /* 0x000fe20000fa4270 */
[--C-:B------:R-:W-:Y:S01]  /*6d20*/  FFMA.FTZ R21, R21, UR39, -R12.reuse ;  /* 0x0000002715157c23 */ /* 0x100fe2000801080c */
[----:B0-----:R-:W-:Y:S01]  /*6d30*/  FMNMX.FTZ R120, R134, R133, !PT ;  /* 0x0000008586787209 */ /* 0x001fe20007810000 */
[--C-:B------:R-:W-:Y:S01]  /*6d40*/  FFMA.FTZ R23, R23, UR39, -R12.reuse ;  /* 0x0000002717177c23 */ /* 0x100fe2000801080c */
[----:B------:R-:W-:Y:S01]  /*6d50*/  ISETP.LT.OR P5, PT, R129, 0x59, P5 ;  /* 0x000000598100780c */ /* 0x000fe20002fa1670 */
[--C-:B------:R-:W-:Y:S01]  /*6d60*/  FFMA.FTZ R121, R121, UR39, -R12.reuse ;  /* 0x0000002779797c23 */ /* 0x100fe2000801080c */
[----:B------:R-:W-:Y:S01]  /*6d70*/  FMNMX.FTZ R133, R135, R120, !PT ;  /* 0x0000007887857209 */ /* 0x000fe20007810000 */
[----:B------:R-:W-:Y:S01]  /*6d80*/  FFMA.FTZ R181, R181, UR39, -R12 ;  /* 0x00000027b5b57c23 */ /* 0x000fe2000801080c */
[----:B------:R-:W-:Y:S01]  /*6d90*/  FSEL R166, R166, -INF , !P5 ;  /* 0xff800000a6a67808 */ /* 0x000fe20006800000 */
[----:B------:R-:W-:Y:S01]  /*6da0*/  MUFU.EX2 R14, R14 ;  /* 0x0000000e000e7308 */ /* 0x000fe20000000800 */
[----:B------:R-:W-:-:S02]  /*6db0*/  FMNMX.FTZ R120, R138, R133, !PT ;  /* 0x000000858a787209 */ /* 0x000fc40007810000 */
[----:B------:R-:W-:Y:S02]  /*6dc0*/  FSEL R167, R167, -INF , !P4 ;  /* 0xff800000a7a77808 */ /* 0x000fe40006000000 */
[----:B------:R-:W-:Y:S02]  /*6dd0*/  FMNMX.FTZ R133, R139, R120, !PT ;  /* 0x000000788b857209 */ /* 0x000fe40007810000 */
[----:B------:R-:W-:Y:S01]  /*6de0*/  ISETP.GT.AND P5, PT, R132, 0x68, P1 ;  /* 0x000000688400780c */ /* 0x000fe20000fa4270 */
[----:B------:R-:W-:Y:S01]  /*6df0*/  MUFU.EX2 R120, R137 ;  /* 0x0000008900787308 */ /* 0x000fe20000000800 */
[----:B-1----:R-:W-:Y:S02]  /*6e00*/  FMNMX.FTZ R122, R142, R133, !PT ;  /* 0x000000858e7a7209 */ /* 0x002fe40007810000 */
[----:B------:R-:W-:Y:S02]  /*6e10*/  FSEL R170, R170, -INF , !P2 ;  /* 0xff800000aaaa7808 */ /* 0x000fe40005000000 */
[----:B------:R-:W-:-:S02]  /*6e20*/  FMNMX.FTZ R133, R143, R122, !PT ;  /* 0x0000007a8f857209 */ /* 0x000fc40007810000 */
[----:B------:R-:W-:Y:S01]  /*6e30*/  ISETP.LT.OR P3, PT, R129, 0x62, P3 ;  /* 0x000000628100780c */ /* 0x000fe20001f61670 */
[----:B------:R-:W-:Y:S01]  /*6e40*/  MUFU.EX2 R13, R13 ;  /* 0x0000000d000d7308 */ /* 0x000fe20000000800 */
[----:B------:R-:W-:Y:S02]  /*6e50*/  FMNMX.FTZ R122, R146, R133, !PT ;  /* 0x00000085927a7209 */ /* 0x000fe40007810000 */
[----:B------:R-:W-:Y:S02]  /*6e60*/  ISETP.GT.AND P4, PT, R132, 0x69, P1 ;  /* 0x000000698400780c */ /* 0x000fe40000f84270 */
[----:B------:R-:W-:Y:S02]  /*6e70*/  FMNMX.FTZ R133, R147, R122, !PT ;  /* 0x0000007a93857209 */ /* 0x000fe40007810000 */
[----:B------:R-:W-:Y:S01]  /*6e80*/  ISETP.LT.OR P5, PT, R129, 0x69, P5 ;  /* 0x000000698100780c */ /* 0x000fe20002fa1670 */
[----:B------:R-:W-:Y:S01]  /*6e90*/  MUFU.EX2 R122, R141 ;  /* 0x0000008d007a7308 */ /* 0x000fe20000000800 */
[----:B------:R-:W-:-:S02]  /*6ea0*/  FMNMX.FTZ R124, R150, R133, !PT ;  /* 0x00000085967c7209 */ /* 0x000fc40007810000 */
[----:B------:R-:W-:Y:S02]  /*6eb0*/  FSEL R171, R171, -INF , !P3 ;  /* 0xff800000abab7808 */ /* 0x000fe40005800000 */
[----:B------:R-:W-:Y:S02]  /*6ec0*/  FMNMX.FTZ R125, R151, R124, !PT ;  /* 0x0000007c977d7209 */ /* 0x000fe40007810000 */
[----:B------:R-:W-:Y:S01]  /*6ed0*/  ISETP.GT.AND P2, PT, R132, 0x70, P1 ;  /* 0x000000708400780c */ /* 0x000fe20000f44270 */
[----:B------:R0:W-:Y:S01]  /*6ee0*/  MUFU.EX2 R124, R136 ;  /* 0x00000088007c7308 */ /* 0x0001e20000000800 */
[----:B------:R-:W-:Y:S01]  /*6ef0*/  FMNMX.FTZ R128, R154, R125, !PT ;  /* 0x0000007d9a807209 */ /* 0x000fe20007810000 */
[--C-:B------:R-:W-:Y:S01]  /*6f00*/  FFMA.FTZ R125, R145, UR39, -R12.reuse ;  /* 0x00000027917d7c23 */ /* 0x100fe2000801080c */
[----:B------:R-:W-:Y:S01]  /*6f10*/  FSEL R174, R174, -INF , !P5 ;  /* 0xff800000aeae7808 */ /* 0x000fe20006800000 */
[----:B------:R-:W-:Y:S01]  /*6f20*/  FFMA.FTZ R145, R165, UR39, -R12 ;  /* 0x00000027a5917c23 */ /* 0x000fe2000801080c */
[----:B------:R-:W-:-:S02]  /*6f30*/  FMNMX.FTZ R133, R155, R128, !PT ;  /* 0x000000809b857209 */ /* 0x000fc40007810000 */
[----:B------:R-:W-:Y:S01]  /*6f40*/  ISETP.LT.OR P4, PT, R129, 0x6a, P4 ;  /* 0x0000006a8100780c */ /* 0x000fe20002781670 */
[----:B------:R-:W-:Y:S01]  /*6f50*/  MUFU.EX2 R15, R15 ;  /* 0x0000000f000f7308 */ /* 0x000fe20000000800 */
[----:B------:R-:W-:Y:S02]  /*6f60*/  FMNMX.FTZ R128, R158, R133, !PT ;  /* 0x000000859e807209 */ /* 0x000fe40007810000 */
[C---:B------:R-:W-:Y:S02]  /*6f70*/  ISETP.GT.AND P3, PT, R132.reuse, 0x71, P1 ;  /* 0x000000718400780c */ /* 0x040fe40000f64270 */
[----:B------:R-:W-:Y:S02]  /*6f80*/  FMNMX.FTZ R133, R159, R128, !PT ;  /* 0x000000809f857209 */ /* 0x000fe40007810000 */
[----:B------:R-:W-:Y:S01]  /*6f90*/  ISETP.GT.AND P5, PT, R132, 0x78, P1 ;  /* 0x000000788400780c */ /* 0x000fe20000fa4270 */
[----:B------:R1:W-:Y:S01]  /*6fa0*/  MUFU.EX2 R128, R148 ;  /* 0x0000009400807308 */ /* 0x0003e20000000800 */
[----:B0-----:R-:W-:Y:S01]  /*6fb0*/  FMNMX.FTZ R136, R162, R133, !PT ;  /* 0x00000085a2887209 */ /* 0x001fe20007810000 */
[--C-:B------:R-:W-:Y:S01]  /*6fc0*/  FFMA.FTZ R133, R149, UR39, -R12.reuse ;  /* 0x0000002795857c23 */ /* 0x100fe2000801080c */
[----:B------:R-:W-:Y:S01]  /*6fd0*/  ISETP.GT.AND P1, PT, R132, 0x79, P1 ;  /* 0x000000798400780c */ /* 0x000fe20000f24270 */
[----:B------:R-:W-:Y:S01]  /*6fe0*/  FFMA.FTZ R149, R169, UR39, -R12 ;  /* 0x00000027a9957c23 */ /* 0x000fe2000801080c */
[----:B------:R-:W-:-:S02]  /*6ff0*/  FMNMX.FTZ R137, R163, R136, !PT ;  /* 0x00000088a3897209 */ /* 0x000fc40007810000 */
[----:B------:R-:W-:Y:S01]  /*7000*/  ISETP.LT.OR P2, PT, R129, 0x71, P2 ;  /* 0x000000718100780c */ /* 0x000fe20001741670 */
[----:B------:R-:W-:Y:S01]  /*7010*/  MUFU.EX2 R18, R18 ;  /* 0x0000001200127308 */ /* 0x000fe20000000800 */
[----:B------:R-:W-:Y:S01]  /*7020*/  FMNMX.FTZ R136, R166, R137, !PT ;  /* 0x00000089a6887209 */ /* 0x000fe20007810000 */
[--C-:B-1----:R-:W-:Y:S01]  /*7030*/  FFMA.FTZ R148, R168, UR39, -R12.reuse ;  /* 0x00000027a8947c23 */ /* 0x102fe2000801080c */
[----:B------:R-:W-:Y:S02]  /*7040*/  FSEL R175, R175, -INF , !P4 ;  /* 0xff800000afaf7808 */ /* 0x000fe40006000000 */
[----:B------:R-:W-:Y:S02]  /*7050*/  FMNMX.FTZ R137, R167, R136, !PT ;  /* 0x00000088a7897209 */ /* 0x000fe40007810000 */
[----:B------:R-:W-:Y:S01]  /*7060*/  ISETP.LT.OR P3, PT, R129, 0x72, P3 ;  /* 0x000000728100780c */ /* 0x000fe20001f61670 */
[----:B------:R-:W-:Y:S01]  /*7070*/  MUFU.EX2 R136, R152 ;  /* 0x0000009800887308 */ /* 0x000fe20000000800 */
[----:B------:R-:W-:Y:S01]  /*7080*/  FMNMX.FTZ R140, R170, R137, !PT ;  /* 0x00000089aa8c7209 */ /* 0x000fe20007810000 */
[----:B------:R-:W-:Y:S01]  /*7090*/  FFMA.FTZ R137, R153, UR39, -R12 ;  /* 0x0000002799897c23 */ /* 0x000fe2000801080c */
[----:B------:R-:W-:-:S02]  /*70a0*/  FSEL R178, R178, -INF , !P2 ;  /* 0xff800000b2b27808 */ /* 0x000fc40005000000 */
[----:B------:R-:W-:Y:S02]  /*70b0*/  FMNMX.FTZ R141, R171, R140, !PT ;  /* 0x0000008cab8d7209 */ /* 0x000fe40007810000 */
[----:B------:R-:W-:Y:S01]  /*70c0*/  ISETP.LT.OR P5, PT, R129, 0x79, P5 ;  /* 0x000000798100780c */ /* 0x000fe20002fa1670 */
[----:B------:R-:W-:Y:S01]  /*70d0*/  MUFU.EX2 R19, R19 ;  /* 0x0000001300137308 */ /* 0x000fe20000000800 */
[----:B------:R-:W-:Y:S02]  /*70e0*/  FMNMX.FTZ R132, R174, R141, !PT ;  /* 0x0000008dae847209 */ /* 0x000fe40007810000 */
[----:B------:R-:W-:Y:S02]  /*70f0*/  FSEL R179, R179, -INF , !P3 ;  /* 0xff800000b3b37808 */ /* 0x000fe40005800000 */
[----:B------:R-:W-:Y:S02]  /*7100*/  FMNMX.FTZ R141, R175, R132, !PT ;  /* 0x00000084af8d7209 */ /* 0x000fe40007810000 */
[----:B------:R-:W-:Y:S01]  /*7110*/  ISETP.LT.OR P1, PT, R129, 0x7a, P1 ;  /* 0x0000007a8100780c */ /* 0x000fe20000f21670 */
[----:B------:R0:W-:Y:S01]  /*7120*/  MUFU.EX2 R132, R156 ;  /* 0x0000009c00847308 */ /* 0x0001e20000000800 */
[----:B------:R-:W-:Y:S01]  /*7130*/  FMNMX.FTZ R140, R178, R141, !PT ;  /* 0x0000008db28c7209 */ /* 0x000fe20007810000 */
[--C-:B------:R-:W-:Y:S01]  /*7140*/  FFMA.FTZ R129, R157, UR39, -R12.reuse ;  /* 0x000000279d817c23 */ /* 0x100fe2000801080c */
[----:B------:R-:W-:Y:S01]  /*7150*/  FSEL R182, R182, -INF , !P5 ;  /* 0xff800000b6b67808 */ /* 0x000fe20006800000 */
[----:B------:R-:W-:Y:S01]  /*7160*/  FFMA.FTZ R157, R177, UR39, -R12 ;  /* 0x00000027b19d7c23 */ /* 0x000fe2000801080c */
[----:B------:R-:W-:-:S02]  /*7170*/  FMNMX.FTZ R141, R179, R140, !PT ;  /* 0x0000008cb38d7209 */ /* 0x000fc40007810000 */
[----:B------:R-:W-:Y:S01]  /*7180*/  FSEL R183, R183, -INF , !P1 ;  /* 0xff800000b7b77808 */ /* 0x000fe20004800000 */
[----:B------:R-:W-:Y:S01]  /*7190*/  MUFU.EX2 R21, R21 ;  /* 0x0000001500157308 */ /* 0x000fe20000000800 */
[----:B------:R-:W-:Y:S01]  /*71a0*/  FMNMX.FTZ R140, R182, R141, !PT ;  /* 0x0000008db68c7209 */ /* 0x000fe20007810000 */
[--C-:B------:R-:W-:Y:S01]  /*71b0*/  FFMA.FTZ R141, R161, UR39, -R12.reuse ;  /* 0x00000027a18d7c23 */ /* 0x100fe2000801080c */
[----:B0-----:R-:W-:-:S01]  /*71c0*/  FFMA.FTZ R156, R176, UR39, -R12 ;  /* 0x00000027b09c7c23 */ /* 0x001fc2000801080c */
[----:B------:R-:W-:Y:S02]  /*71d0*/  FSEL R168, R0, RZ, P6 ;  /* 0x000000ff00a87208 */ /* 0x000fe40003000000 */
[----:B------:R-:W-:Y:S02]  /*71e0*/  FMNMX.FTZ R152, R183, R140, !PT ;  /* 0x0000008cb7987209 */ /* 0x000fe40007810000 */
[----:B------:R0:W-:Y:S01]  /*71f0*/  MUFU.EX2 R140, R160 ;  /* 0x000000a0008c7308 */ /* 0x0001e20000000800 */
[----:B------:R-:W-:-:S02]  /*7200*/  FADD.FTZ R168, -R168, R9 ;  /* 0x00000009a8a87221 */ /* 0x000fc40000010100 */
[----:B------:R-:W1:Y:S05]  /*7210*/  SHFL.BFLY PT, R153, R152, 0x2, 0x1f ;  /* 0x0c401f0098997f89 */ /* 0x000e6a00000e0000 */
[----:B------:R-:W-:Y:S01]  /*7220*/  MUFU.EX2 R23, R23 ;  /* 0x0000001700177308 */ /* 0x000fe20000000800 */
[----:B0-----:R-:W-:-:S07]  /*7230*/  FFMA.FTZ R160, R180, UR39, -R12 ;  /* 0x00000027b4a07c23 */ /* 0x001fce000801080c */
[----:B------:R-:W-:Y:S08]  /*7240*/  MUFU.EX2 R121, R121 ;  /* 0x0000007900797308 */ /* 0x000ff00000000800 */
[----:B------:R-:W-:Y:S01]  /*7250*/  MUFU.EX2 R125, R125 ;  /* 0x0000007d007d7308 */ /* 0x000fe20000000800 */
[----:B-1----:R-:W-:Y:S01]  /*7260*/  FMNMX.FTZ R161, R152, R153, !PT ;  /* 0x0000009998a17209 */ /* 0x002fe20007810000 */
[--C-:B------:R-:W-:Y:S01]  /*7270*/  FFMA.FTZ R152, R172, UR39, -R12.reuse ;  /* 0x00000027ac987c23 */ /* 0x100fe2000801080c */
[----:B------:R-:W-:-:S03]  /*7280*/  FFMA.FTZ R153, R173, UR39, -R12 ;  /* 0x00000027ad997c23 */ /* 0x000fc6000801080c */
[----:B------:R-:W0:Y:S02]  /*7290*/  SHFL.BFLY PT, R164, R161, 0x1, 0x1f ;  /* 0x0c201f00a1a47f89 */ /* 0x000e2400000e0000 */
[----:B------:R-:W-:Y:S08]  /*72a0*/  MUFU.EX2 R133, R133 ;  /* 0x0000008500857308 */ /* 0x000ff00000000800 */
[----:B------:R-:W-:Y:S08]  /*72b0*/  MUFU.EX2 R137, R137 ;  /* 0x0000008900897308 */ /* 0x000ff00000000800 */
[----:B------:R-:W-:Y:S01]  /*72c0*/  MUFU.EX2 R129, R129 ;  /* 0x0000008100817308 */ /* 0x000fe20000000800 */
[----:B0-----:R-:W-:Y:S01]  /*72d0*/  FMNMX.FTZ R12, R161, R164, !PT ;  /* 0x000000a4a10c7209 */ /* 0x001fe20007810000 */
[----:B------:R-:W-:-:S06]  /*72e0*/  IMAD.U32 R161, RZ, RZ, UR39 ;  /* 0x00000027ffa17e24 */ /* 0x000fcc000f8e00ff */
[----:B------:R-:W-:Y:S01]  /*72f0*/  MUFU.EX2 R141, R141 ;  /* 0x0000008d008d7308 */ /* 0x000fe20000000800 */
[C---:B------:R-:W-:Y:S01]  /*7300*/  FSETP.NEU.FTZ.AND P1, PT, R12.reuse, -INF , PT ;  /* 0xff8000000c00780b */ /* 0x040fe20003f3d000 */
[----:B------:R-:W-:Y:S01]  /*7310*/  FFMA.FTZ R164, R12, R161, -8 ;  /* 0xc10000000ca47423 */ /* 0x000fe200000100a1 */
[----:B------:R-:W-:-:S04]  /*7320*/  FMUL.FTZ R161, R168, UR39 ;  /* 0x00000027a8a17c20 */ /* 0x000fc80008410000 */
[----:B------:R-:W-:Y:S01]  /*7330*/  FSEL R164, R164, RZ, P1 ;  /* 0x000000ffa4a47208 */ /* 0x000fe20000800000 */
[----:B------:R-:W-:Y:S04]  /*7340*/  MUFU.EX2 R144, R144 ;  /* 0x0000009000907308 */ /* 0x000fe80000000800 */
[----:B------:R-:W-:-:S01]  /*7350*/  FFMA.FTZ R168, R123, UR39, -R164 ;  /* 0x000000277ba87c23 */ /* 0x000fc200080108a4 */
[--C-:B------:R-:W-:Y:S01]  /*7360*/  FFMA.FTZ R123, R126, UR39, -R164.reuse ;  /* 0x000000277e7b7c23 */ /* 0x100fe200080108a4 */
        /* <DEDUP_REMOVED lines=11> */
[----:B------:R-:W-:Y:S01]  /*7420*/  FSEL R147, R12, RZ, P1 ;  /* 0x000000ff0c937208 */ /* 0x000fe20000800000 */
[----:B------:R-:W-:-:S01]  /*7430*/  FFMA.FTZ R169, R150, UR39, -R164 ;  /* 0x0000002796a97c23 */ /* 0x000fc200080108a4 */
[--C-:B------:R-:W-:Y:S01]  /*7440*/  FFMA.FTZ R165, R187, UR39, -R164.reuse ;  /* 0x00000027bba57c23 */ /* 0x100fe200080108a4 */
[----:B------:R-:W0:Y:S01]  /*7450*/  MUFU.EX2 R161, R161 ;  /* 0x000000a100a17308 */ /* 0x000e220000000800 */
[----:B------:R-:W-:-:S01]  /*7460*/  FFMA.FTZ R174, R174, UR39, -R164 ;  /* 0x00000027aeae7c23 */ /* 0x000fc200080108a4 */
[----:B------:R-:W-:Y:S01]  /*7470*/  FADD.FTZ R147, -R147, R10 ;  /* 0x0000000a93937221 */ /* 0x000fe20000010100 */
[----:B------:R-:W-:-:S01]  /*7480*/  FFMA.FTZ R175, R175, UR39, -R164 ;  /* 0x00000027afaf7c23 */ /* 0x000fc200080108a4 */
[--C-:B------:R-:W-:Y:S01]  /*7490*/  FFMA.FTZ R179, R179, UR39, -R164.reuse ;  /* 0x00000027b3b37c23 */ /* 0x100fe200080108a4 */
[----:B------:R-:W-:-:S01]  /*74a0*/  FFMA.FTZ R182, R182, UR39, -R164 ;  /* 0x00000027b6b67c23 */ /* 0x000fc200080108a4 */
[----:B------:R-:W-:Y:S01]  /*74b0*/  FMUL.FTZ R150, R147, UR39 ;  /* 0x0000002793967c20 */ /* 0x000fe20008410000 */
[----:B------:R-:W-:-:S01]  /*74c0*/  FFMA.FTZ R147, R151, UR39, -R164 ;  /* 0x0000002797937c23 */ /* 0x000fc200080108a4 */
[----:B------:R-:W-:Y:S01]  /*74d0*/  MUFU.EX2 R165, R165 ;  /* 0x000000a500a57308 */ /* 0x000fe20000000800 */
[----:B------:R-:W-:-:S01]  /*74e0*/  FFMA.FTZ R151, R154, UR39, -R164 ;  /* 0x000000279a977c23 */ /* 0x000fc200080108a4 */
[--C-:B------:R-:W-:Y:S01]  /*74f0*/  FFMA.FTZ R154, R155, UR39, -R164.reuse ;  /* 0x000000279b9a7c23 */ /* 0x100fe200080108a4 */
[----:B------:R-:W-:-:S05]  /*7500*/  FFMA.FTZ R155, R158, UR39, -R164 ;  /* 0x000000279e9b7c23 */ /* 0x000fca00080108a4 */
[----:B------:R-:W1:Y:S01]  /*7510*/  MUFU.EX2 R150, R150 ;  /* 0x0000009600967308 */ /* 0x000e620000000800 */
[----:B0-----:R-:W-:-:S07]  /*7520*/  FFMA.FTZ R158, R161, R3, R14 ;  /* 0x00000003a19e7223 */ /* 0x001fce000001000e */
[----:B------:R-:W0:Y:S08]  /*7530*/  MUFU.EX2 R168, R168 ;  /* 0x000000a800a87308 */ /* 0x000e300000000800 */
[----:B------:R-:W2:Y:S01]  /*7540*/  MUFU.EX2 R123, R123 ;  /* 0x0000007b007b7308 */ /* 0x000ea20000000800 */
[----:B-1----:R-:W-:-:S01]  /*7550*/  FFMA.FTZ R3, R150, R2, R165 ;  /* 0x0000000296037223 */ /* 0x002fc200000100a5 */
[----:B------:R-:W-:Y:S01]  /*7560*/  FADD.FTZ R2, R13, R158 ;  /* 0x0000009e0d027221 */ /* 0x000fe20000010000 */
[----:B------:R-:W-:-:S05]  /*7570*/  FFMA.FTZ R158, R159, UR39, -R164 ;  /* 0x000000279f9e7c23 */ /* 0x000fca00080108a4 */
[----:B------:R-:W1:Y:S01]  /*7580*/  MUFU.EX2 R126, R126 ;  /* 0x0000007e007e7308 */ /* 0x000e620000000800 */
[----:B0-----:R-:W-:-:S01]  /*7590*/  FADD.FTZ R172, R168, R3 ;  /* 0x00000003a8ac7221 */ /* 0x001fc20000010000 */
[----:B------:R-:W-:-:S04]  /*75a0*/  FADD.FTZ R3, R15, R2 ;  /* 0x000000020f037221 */ /* 0x000fc80000010000 */
[----:B------:R-:W-:Y:S02]  /*75b0*/  FADD.FTZ R2, R18, R3 ;  /* 0x0000000312027221 */ /* 0x000fe40000010000 */
[----:B------:R-:W0:Y:S01]  /*75c0*/  MUFU.EX2 R127, R127 ;  /* 0x0000007f007f7308 */ /* 0x000e220000000800 */
[----:B--2---:R-:W-:-:S01]  /*75d0*/  FADD.FTZ R159, R123, R172 ;  /* 0x000000ac7b9f7221 */ /* 0x004fc20000010000 */
[----:B------:R-:W-:-:S04]  /*75e0*/  FADD.FTZ R3, R19, R2 ;  /* 0x0000000213037221 */ /* 0x000fc80000010000 */
[----:B------:R-:W-:Y:S02]  /*75f0*/  FADD.FTZ R2, R20, R3 ;  /* 0x0000000314027221 */ /* 0x000fe40000010000 */
[----:B------:R-:W2:Y:S01]  /*7600*/  MUFU.EX2 R130, R130 ;  /* 0x0000008200827308 */ /* 0x000ea20000000800 */
[----:B-1----:R-:W-:-:S01]  /*7610*/  FADD.FTZ R172, R126, R159 ;  /* 0x0000009f7eac7221 */ /* 0x002fc20000010000 */
[--C-:B------:R-:W-:Y:S01]  /*7620*/  FFMA.FTZ R159, R162, UR39, -R164.reuse ;  /* 0x00000027a29f7c23 */ /* 0x100fe200080108a4 */
[----:B------:R-:W-:-:S01]  /*7630*/  FFMA.FTZ R162, R163, UR39, -R164 ;  /* 0x00000027a3a27c23 */ /* 0x000fc200080108a4 */
[----:B------:R-:W-:-:S04]  /*7640*/  FADD.FTZ R3, R21, R2 ;  /* 0x0000000215037221 */ /* 0x000fc80000010000 */
[----:B------:R-:W1:Y:S01]  /*7650*/  MUFU.EX2 R131, R131 ;  /* 0x0000008300837308 */ /* 0x000e620000000800 */
[----:B------:R-:W-:-:S04]  /*7660*/  FADD.FTZ R2, R22, R3 ;  /* 0x0000000316027221 */ /* 0x000fc80000010000 */
[----:B------:R-:W-:-:S03]  /*7670*/  FADD.FTZ R3, R23, R2 ;  /* 0x0000000217037221 */ /* 0x000fc60000010000 */
[----:B------:R-:W3:Y:S01]  /*7680*/  MUFU.EX2 R134, R134 ;  /* 0x0000008600867308 */ /* 0x000ee20000000800 */
[----:B------:R-:W-:-:S04]  /*7690*/  FADD.FTZ R2, R120, R3 ;  /* 0x0000000378027221 */ /* 0x000fc80000010000 */
[----:B------:R-:W-:-:S03]  /*76a0*/  FADD.FTZ R3, R121, R2 ;  /* 0x0000000279037221 */ /* 0x000fc60000010000 */
[----:B------:R-:W4:Y:S01]  /*76b0*/  MUFU.EX2 R135, R135 ;  /* 0x0000008700877308 */ /* 0x000f220000000800 */
[----:B------:R-:W-:-:S07]  /*76c0*/  FADD.FTZ R3, R122, R3 ;  /* 0x000000037a037221 */ /* 0x000fce0000010000 */
[----:B------:R0:W-:Y:S08]  /*76d0*/  MUFU.EX2 R10, R169 ;  /* 0x000000a9000a7308 */ /* 0x0001f00000000800 */
[----:B------:R-:W5:Y:S01]  /*76e0*/  MUFU.EX2 R138, R138 ;  /* 0x0000008a008a7308 */ /* 0x000f620000000800 */
[----:B0-----:R-:W-:-:S04]  /*76f0*/  FADD.FTZ R169, R127, R172 ;  /* 0x000000ac7fa97221 */ /* 0x001fc80000010000 */
[----:B--2---:R-:W-:-:S03]  /*7700*/  FADD.FTZ R172, R130, R169 ;  /* 0x000000a982ac7221 */ /* 0x004fc60000010000 */
[----:B------:R-:W0:Y:S01]  /*7710*/  MUFU.EX2 R139, R139 ;  /* 0x0000008b008b7308 */ /* 0x000e220000000800 */
[----:B-1----:R-:W-:-:S04]  /*7720*/  FADD.FTZ R163, R131, R172 ;  /* 0x000000ac83a37221 */ /* 0x002fc80000010000 */
[----:B---3--:R-:W-:Y:S01]  /*7730*/  FADD.FTZ R172, R134, R163 ;  /* 0x000000a386ac7221 */ /* 0x008fe20000010000 */
[----:B------:R-:W-:-:S01]  /*7740*/  FFMA.FTZ R163, R166, UR39, -R164 ;  /* 0x00000027a6a37c23 */ /* 0x000fc200080108a4 */
[----:B------:R-:W-:Y:S01]  /*7750*/  FFMA.FTZ R166, R167, UR39, -R164 ;  /* 0x00000027a7a67c23 */ /* 0x000fe200080108a4 */
[----:B------:R-:W1:Y:S01]  /*7760*/  MUFU.EX2 R142, R142 ;  /* 0x0000008e008e7308 */ /* 0x000e620000000800 */
[----:B----4-:R-:W-:-:S04]  /*7770*/  FADD.FTZ R169, R135, R172 ;  /* 0x000000ac87a97221 */ /* 0x010fc80000010000 */
[----:B-----5:R-:W-:-:S03]  /*7780*/  FADD.FTZ R172, R138, R169 ;  /* 0x000000a98aac7221 */ /* 0x020fc60000010000 */
[----:B------:R-:W2:Y:S01]  /*7790*/  MUFU.EX2 R143, R143 ;  /* 0x0000008f008f7308 */ /* 0x000ea20000000800 */
[----:B0-----:R-:W-:-:S07]  /*77a0*/  FADD.FTZ R167, R139, R172 ;  /* 0x000000ac8ba77221 */ /* 0x001fce0000010000 */
[----:B------:R-:W0:Y:S01]  /*77b0*/  MUFU.EX2 R146, R146 ;  /* 0x0000009200927308 */ /* 0x000e220000000800 */
[----:B-1----:R-:W-:-:S01]  /*77c0*/  FADD.FTZ R2, R142, R167 ;  /* 0x000000a78e027221 */ /* 0x002fc20000010000 */
[----:B------:R-:W-:Y:S01]  /*77d0*/  FFMA.FTZ R167, R170, UR39, -R164 ;  /* 0x00000027aaa77c23 */ /* 0x000fe200080108a4 */
[----:B------:R-:W-:-:S04]  /*77e0*/  FADD.FTZ R170, R124, R3 ;  /* 0x000000037caa7221 */ /* 0x000fc80000010000 */
[----:B------:R-:W-:Y:S01]  /*77f0*/  FADD.FTZ R169, R125, R170 ;  /* 0x000000aa7da97221 */ /* 0x000fe20000010000 */
[----:B------:R-:W1:Y:S01]  /*7800*/  MUFU.EX2 R147, R147 ;  /* 0x0000009300937308 */ /* 0x000e620000000800 */
[----:B--2---:R-:W-:-:S01]  /*7810*/  FADD.FTZ R3, R143, R2 ;  /* 0x000000028f037221 */ /* 0x004fc20000010000 */
[----:B------:R-:W-:Y:S01]  /*7820*/  FFMA.FTZ R170, R171, UR39, -R164 ;  /* 0x00000027abaa7c23 */ /* 0x000fe200080108a4 */
[----:B------:R-:W-:-:S05]  /*7830*/  FADD.FTZ R2, R128, R169 ;  /* 0x000000a980027221 */ /* 0x000fca0000010000 */
[----:B------:R-:W2:Y:S01]  /*7840*/  MUFU.EX2 R151, R151 ;  /* 0x0000009700977308 */ /* 0x000ea20000000800 */
[----:B0-----:R-:W-:-:S04]  /*7850*/  FADD.FTZ R3, R146, R3 ;  /* 0x0000000392037221 */ /* 0x001fc80000010000 */
[----:B------:R-:W-:Y:S01]  /*7860*/  FADD.FTZ R172, R10, R3 ;  /* 0x000000030aac7221 */ /* 0x000fe20000010000 */
[----:B------:R-:W-:-:S02]  /*7870*/  FADD.FTZ R3, R133, R2 ;  /* 0x0000000285037221 */ /* 0x000fc40000010000 */
[----:B------:R-:W0:Y:S01]  /*7880*/  MUFU.EX2 R154, R154 ;  /* 0x0000009a009a7308 */ /* 0x000e220000000800 */
[----:B-1----:R-:W-:-:S01]  /*7890*/  FADD.FTZ R172, R147, R172 ;  /* 0x000000ac93ac7221 */ /* 0x002fc20000010000 */
[----:B------:R-:W-:-:S04]  /*78a0*/  FADD.FTZ R2, R136, R3 ;  /* 0x0000000388027221 */ /* 0x000fc80000010000 */
[----:B------:R-:W-:Y:S02]  /*78b0*/  FADD.FTZ R169, R137, R2 ;  /* 0x0000000289a97221 */ /* 0x000fe40000010000 */
[----:B------:R-:W1:Y:S01]  /*78c0*/  MUFU.EX2 R155, R155 ;  /* 0x0000009b009b7308 */ /* 0x000e620000000800 */
[----:B--2---:R-:W-:-:S01]  /*78d0*/  FADD.FTZ R3, R151, R172 ;  /* 0x000000ac97037221 */ /* 0x004fc20000010000 */
[----:B------:R-:W-:Y:S01]  /*78e0*/  FADD.FTZ R172, R132, R169 ;  /* 0x000000a984ac7221 */ /* 0x000fe20000010000 */
[----:B------:R-:W-:-:S01]  /*78f0*/  FFMA.FTZ R169, R178, UR39, -R164 ;  /* 0x00000027b2a97c23 */ /* 0x000fc200080108a4 */
[----:B------:R-:W-:Y:S02]  /*7900*/  FFMA.FTZ R164, R183, UR39, -R164 ;  /* 0x00000027b7a47c23 */ /* 0x000fe400080108a4 */
[----:B------:R-:W-:-:S02]  /*7910*/  FADD.FTZ R171, R129, R172 ;  /* 0x000000ac81ab7221 */ /* 0x000fc40000010000 */
[----:B------:R-:W2:Y:S01]  /*7920*/  MUFU.EX2 R158, R158 ;  /* 0x0000009e009e7308 */ /* 0x000ea20000000800 */
[----:B0-----:R-:W-:-:S01]  /*7930*/  FADD.FTZ R2, R154, R3 ;  /* 0x000000039a027221 */ /* 0x001fc20000010000 */
[----:B------:R-:W-:-:S04]  /*7940*/  FADD.FTZ R172, R140, R171 ;  /* 0x000000ab8cac7221 */ /* 0x000fc80000010000 */
[----:B------:R-:W-:Y:S02]  /*7950*/  FADD.FTZ R171, R141, R172 ;  /* 0x000000ac8dab7221 */ /* 0x000fe40000010000 */
[----:B------:R-:W0:Y:S01]  /*7960*/  MUFU.EX2 R159, R159 ;  /* 0x0000009f009f7308 */ /* 0x000e220000000800 */
[----:B-1----:R-:W-:-:S01]  /*7970*/  FADD.FTZ R3, R155, R2 ;  /* 0x000000029b037221 */ /* 0x002fc20000010000 */
[----:B------:R-:W-:-:S06]  /*7980*/  FADD.FTZ R172, R144, R171 ;  /* 0x000000ab90ac7221 */ /* 0x000fcc0000010000 */
        /* <DEDUP_REMOVED lines=39> */
[----:B0-----:R-:W-:-:S01]  /*7c00*/  FADD.FTZ R2, R173, R2 ;  /* 0x00000002ad027221 */ /* 0x001fc20000010000 */
[----:B-1----:R-:W-:-:S03]  /*7c10*/  FADD.FTZ R3, R9, R172 ;  /* 0x000000ac09037221 */ /* 0x002fc60000010000 */
[----:B--2---:R-:W-:Y:S01]  /*7c20*/  FADD.FTZ R2, R164, R2 ;  /* 0x00000002a4027221 */ /* 0x004fe20000010000 */
[----:B------:R-:W-:Y:S06]  /*7c30*/  @!P0 BRA `(.L_x_1129) ;  /* 0x0000000000048947 */ /* 0x000fec0003800000 */
[----:B------:R-:W-:Y:S01]  /*7c40*/  BPT.TRAP 0x1 ;  /* 0x000000040000795c */ /* 0x000fe20000300000 */
.L_x_1129:
[----:B------:R-:W-:Y:S01]  /*7c50*/  ULEA UR7, UR33, UR36, 0x3 ;  /* 0x0000002421077291 */ /* 0x000fe2000f8e183f */
[----:B------:R-:W-:Y:S01]  /*7c60*/  ISETP.GT.AND P1, PT, R11, UR35, PT ;  /* 0x000000230b007c0c */ /* 0x000fe2000bf24270 */
[----:B------:R-:W-:Y:S01]  /*7c70*/  UMOV UR34, UR30 ;  /* 0x0000001e00227c82 */ /* 0x000fe20008000000 */
[----:B------:R-:W-:Y:S01]  /*7c80*/  F2FP.SATFINITE.E4M3.F32.PACK_AB_MERGE_C R15, R18, R15, RZ ;  /* 0x0000000f120f723e */ /* 0x000fe200048070ff */
[----:B------:R-:W-:Y:S01]  /*7c90*/  UIADD3 UR7, UR7, 0x2a860, URZ ;  /* 0x0002a86007077890 */ /* 0x000fe2000fffe03f */
[----:B------:R-:W-:Y:S01]  /*7ca0*/  F2FP.SATFINITE.E4M3.F32.PACK_AB_MERGE_C R21, R22, R21, RZ ;  /* 0x000000151615723e */ /* 0x000fe200048070ff */
[----:B------:R-:W-:Y:S01]  /*7cb0*/  UMOV UR33, UR31 ;  /* 0x0000001f00217c82 */ /* 0x000fe20008000000 */
[----:B------:R-:W-:Y:S01]  /*7cc0*/  F2FP.SATFINITE.E4M3.F32.PACK_AB_MERGE_C R10, R147, R10, RZ ;  /* 0x0000000a930a723e */ /* 0x000fe200048070ff */
[----:B------:R-:W-:Y:S01]  /*7cd0*/  UPRMT UR7, UR29, 0x654, UR7 ;  /* 0x000006541d077896 */ /* 0x000fe20008000007 */
        /* <DEDUP_REMOVED lines=9> */
[----:B------:R-:W-:Y:S01]  /*7d70*/  SYNCS.ARRIVE.TRANS64.RED.A1T0 RZ, [UR7], RZ ;  /* 0x000000ffffff79a7 */ /* 0x000fe20008100407 */
[----:B------:R-:W-:Y:S01]  /*7d80*/  F2FP.SATFINITE.E4M3.F32.PACK_AB_MERGE_C R128, R133, R128, RZ ;  /* 0x000000808580723e */ /* 0x000fe200048070ff */
[-C--:B------:R-:W-:Y:S01]  /*7d90*/  FMUL.FTZ R32, R32, R161.reuse ;  /* 0x000000a120207220 */ /* 0x080fe20000410000 */
[----:B------:R-:W-:Y:S01]  /*7da0*/  F2FP.SATFINITE.E4M3.F32.PACK_AB_MERGE_C R129, R129, R132, RZ ;  /* 0x000000848181723e */ /* 0x000fe200048070ff */
[----:B------:R-:W-:Y:S01]  /*7db0*/  FMUL.FTZ R33, R33, R161 ;  /* 0x000000a121217220 */ /* 0x000fe20000410000 */
        /* <DEDUP_REMOVED lines=8> */
[----:B------:R-:W-:Y:S01]  /*7e40*/  F2FP.SATFINITE.E4M3.F32.PACK_AB_MERGE_C R18, R175, R174, RZ ;  /* 0x000000aeaf12723e */ /* 0x000fe200048070ff */
[----:B------:R-:W-:Y:S01]  /*7e50*/  FMUL.FTZ R44, R44, R161 ;  /* 0x000000a12c2c7220 */ /* 0x000fe20000410000 */
[----:B------:R-:W-:Y:S01]  /*7e60*/  F2FP.SATFINITE.E4M3.F32.PACK_AB_MERGE_C R22, R164, R173, RZ ;  /* 0x000000ada416723e */ /* 0x000fe200048070ff */
[----:B------:R-:W-:Y:S01]  /*7e70*/  FMUL.FTZ R45, R45, R161 ;  /* 0x000000a12d2d7220 */ /* 0x000fe20000410000 */
[----:B------:R-:W-:Y:S01]  /*7e80*/  F2FP.SATFINITE.E4M3.F32.PACK_AB_MERGE_C R195, R146, R143, R10 ;  /* 0x0000008f92c3723e */ /* 0x000fe2000480700a */
[-C--:B------:R-:W-:Y:S01]  /*7e90*/  FMUL.FTZ R48, R48, R161.reuse ;  /* 0x000000a130307220 */ /* 0x080fe20000410000 */
[----:B------:R-:W-:Y:S01]  /*7ea0*/  F2FP.SATFINITE.E4M3.F32.PACK_AB_MERGE_C R186, R157, R156, R9 ;  /* 0x0000009c9dba723e */ /* 0x000fe20004807009 */
[-C--:B------:R-:W-:Y:S01]  /*7eb0*/  FMUL.FTZ R49, R49, R161.reuse ;  /* 0x000000a131317220 */ /* 0x080fe20000410000 */
        /* <DEDUP_REMOVED lines=96> */
[----:B------:R-:W-:-:S02]  /*84c0*/  VIADD R11, R11, 0xffffffff ;  /* 0xffffffff0b0b7836 */ /* 0x000fc40000000000 */
[----:B------:R-:W-:Y:S02]  /*84d0*/  IMAD.MOV.U32 R10, RZ, RZ, R12 ;  /* 0x000000ffff0a7224 */ /* 0x000fe400078e000c */
[----:B------:R-:W-:Y:S01]  /*84e0*/  IMAD.MOV.U32 R9, RZ, RZ, R0 ;  /* 0x000000ffff097224 */ /* 0x000fe200078e0000 */
[----:B------:R-:W-:Y:S06]  /*84f0*/  @P1 BRA `(.L_x_1130) ;  /* 0xffffffcc00a81947 */ /* 0x000fec000383ffff */
.L_x_1111:
[----:B------:R-:W0:Y:S01]  /*8500*/  S2UR UR7, SR_CTAID.X ;  /* 0x00000000000779c3 */ /* 0x000e220000002500 */
[----:B------:R-:W-:Y:S01]  /*8510*/  IADD3 R9, -R6, 0x1, RZ ;  /* 0x0000000106097810 */ /* 0x000fe20007ffe1ff */
[----:B------:R-:W-:Y:S02]  /*8520*/  UISETP.NE.AND UP1, UPT, UR45, URZ, UPT ;  /* 0x0000003f2d00728c */ /* 0x000fe4000bf25270 */
[----:B------:R-:W-:Y:S02]  /*8530*/  UISETP.NE.AND UP0, UPT, UR44, URZ, UPT ;  /* 0x0000003f2c00728c */ /* 0x000fe4000bf05270 */
[----:B------:R-:W-:-:S04]  /*8540*/  IMAD R9, R16, UR6, R9 ;  /* 0x0000000610097c24 */ /* 0x000fc8000f8e0209 */
[----:B------:R-:W-:Y:S02]  /*8550*/  PLOP3.LUT P1, PT, PT, PT, UP0, 0x40, 0x0 ;  /* 0x000000000000781c */ /* 0x000fe40003f2e808 */
[----:B------:R-:W-:Y:S01]  /*8560*/  R2UR UR11, R9 ;  /* 0x00000000090b72ca */ /* 0x000fe200000e0000 */
[----:B------:R-:W-:Y:S01]  /*8570*/  @UP1 ULDC UR6, c[0x0][0x44c] ;  /* 0x0001130000061ab9 */ /* 0x000fe20000000800 */
[----:B------:R-:W-:Y:S01]  /*8580*/  @UP1 ULDC UR14, c[0x0][0x450] ;  /* 0x00011400000e1ab9 */ /* 0x000fe20000000800 */
[----:B0-----:R-:W-:-:S04]  /*8590*/  ULEA UR10, UR7, 0x7f, 0x7 ;  /* 0x0000007f070a7891 */ /* 0x001fc8000f8e383f */
[----:B------:R-:W-:-:S04]  /*85a0*/  UIMAD.WIDE.U32 UR6, UR10, UR6, URZ ;  /* 0x000000060a0672a5 */ /* 0x000fc8000f8e003f */
[----:B------:R-:W-:-:S04]  /*85b0*/  @UP1 USHF.R.U32.HI UR10, URZ, UR14, UR7 ;  /* 0x0000000e3f0a1299 */ /* 0x000fc80008011607 */
[----:B------:R-:W-:-:S03]  /*85c0*/  UIADD3 UR10, UR11, UR10, URZ ;  /* 0x0000000a0b0a7290 */ /* 0x000fc6000fffe03f */
[----:B------:R-:W-:Y:S02]  /*85d0*/  ULDC UR11, c[0x0][0x9dc] ;  /* 0x00027700000b7ab9 */ /* 0x000fe40000000800 */
[----:B------:R-:W-:Y:S01]  /*85e0*/  UIADD3 UR11, UR10, -UR11, URZ ;  /* 0x8000000b0a0b7290 */ /* 0x000fe2000fffe03f */
[----:B------:R-:W-:Y:S11]  /*85f0*/  @P1 BRA `(.L_x_1131) ;  /* 0x00000000004c1947 */ /* 0x000ff60003800000 */
[----:B------:R-:W-:-:S06]  /*8600*/  UISETP.GT.AND UP0, UPT, UR10, -0x1, UPT ;  /* 0xffffffff0a00788c */ /* 0x000fcc000bf04270 */
[----:B------:R-:W-:-:S13]  /*8610*/  PLOP3.LUT P1, PT, PT, PT, UP0, 0x80, 0x0 ;  /* 0x000000000000781c */ /* 0x000fda0003f2f008 */
[----:B------:R-:W-:Y:S05]  /*8620*/  @P1 BRA `(.L_x_1132) ;  /* 0x0000000000201947 */ /* 0x000fea0003800000 */
[----:B------:R-:W-:Y:S01]  /*8630*/  ULDC UR14, c[0x0][0x9e4] ;  /* 0x00027900000e7ab9 */ /* 0x000fe20000000800 */
[----:B------:R-:W-:Y:S02]  /*8640*/  ULOP3.LUT UR10, URZ, UR10, URZ, 0x33, !UPT ;  /* 0x0000000a3f0a7292 */ /* 0x000fe4000f8e333f */
[----:B------:R-:W-:-:S11]  /*8650*/  UISETP.NE.AND UP0, UPT, UR14, 0x1, UPT ;  /* 0x000000010e00788c */ /* 0x000fd6000bf05270 */
[----:B------:R-:W-:Y:S02]  /*8660*/  @UP0 ULDC.64 UR18, c[0x0][0x9e8] ;  /* 0x00027a0000120ab9 */ /* 0x000fe40000000a00 */
[----:B------:R-:W-:-:S04]  /*8670*/  UIMAD.WIDE.U32 UR6, UR10, UR18, URZ ;  /* 0x000000120a0672a5 */ /* 0x000fc8000f8e003f */
[----:B------:R-:W-:-:S04]  /*8680*/  @UP0 USHF.R.U32.HI UR10, URZ, UR19, UR7 ;  /* 0x000000133f0a0299 */ /* 0x000fc80008011607 */
[----:B------:R-:W-:Y:S01]  /*8690*/  ULOP3.LUT UR10, URZ, UR10, URZ, 0x33, !UPT ;  /* 0x0000000a3f0a7292 */ /* 0x000fe2000f8e333f */
[----:B------:R-:W-:Y:S11]  /*86a0*/  BRA `(.L_x_1133) ;  /* 0x0000000000147947 */ /* 0x000ff60003800000 */
.L_x_1132:
[----:B------:R-:W-:Y:S02]  /*86b0*/  ULDC UR14, c[0x0][0x9e4] ;  /* 0x00027900000e7ab9 */ /* 0x000fe40000000800 */
[----:B------:R-:W-:-:S11]  /*86c0*/  UISETP.NE.AND UP0, UPT, UR14, 0x1, UPT ;  /* 0x000000010e00788c */ /* 0x000fd6000bf05270 */
[----:B------:R-:W-:Y:S02]  /*86d0*/  @UP0 ULDC.64 UR18, c[0x0][0x9e8] ;  /* 0x00027a0000120ab9 */ /* 0x000fe40000000a00 */
[----:B------:R-:W-:-:S04]  /*86e0*/  UIMAD.WIDE.U32 UR6, UR10, UR18, URZ ;  /* 0x000000120a0672a5 */ /* 0x000fc8000f8e003f */
[----:B------:R-:W-:-:S12]  /*86f0*/  @UP0 USHF.R.U32.HI UR10, URZ, UR19, UR7 ;  /* 0x000000133f0a0299 */ /* 0x000fd80008011607 */
.L_x_1133:
[----:B------:R-:W-:-:S04]  /*8700*/  UIMAD UR10, UR10, UR14, URZ ;  /* 0x0000000e0a0a72a4 */ /* 0x000fc8000f8e023f */
[----:B------:R-:W-:-:S04]  /*8710*/  UISETP.LT.AND UP0, UPT, UR11, UR10, UPT ;  /* 0x0000000a0b00728c */ /* 0x000fc8000bf01270 */
[----:B------:R-:W-:-:S12]  /*8720*/  USEL UR11, UR11, UR10, !UP0 ;  /* 0x0000000a0b0b7287 */ /* 0x000fd8000c000000 */
.L_x_1131:
[----:B------:R-:W-:-:S04]  /*8730*/  UIADD3 UR11, UR11, 0x7f, URZ ;  /* 0x0000007f0b0b7890 */ /* 0x000fc8000fffe03f */
[----:B------:R-:W-:-:S04]  /*8740*/  USHF.R.S32.HI UR6, URZ, 0x1f, UR11 ;  /* 0x0000001f3f067899 */ /* 0x000fc8000801140b */
[----:B------:R-:W-:-:S04]  /*8750*/  ULEA.HI UR6, UR6, UR11, URZ, 0x7 ;  /* 0x0000000b06067291 */ /* 0x000fc8000f8f383f */
[----:B------:R-:W-:-:S04]  /*8760*/  USHF.R.S32.HI UR6, URZ, 0x7, UR6 ;  /* 0x000000073f067899 */ /* 0x000fc80008011406 */
[----:B------:R-:W-:-:S04]  /*8770*/  UISETP.LT.AND UP0, UPT, UR38, UR6, UPT ;  /* 0x000000062600728c */ /* 0x000fc8000bf01270 */
[----:B------:R-:W-:-:S06]  /*8780*/  USEL UR33, UR38, UR6, !UP0 ;  /* 0x0000000626217287 */ /* 0x000fcc000c000000 */
[----:B------:R-:W-:-:S13]  /*8790*/  ISETP.GE.AND P1, PT, R11, UR33, PT ;  /* 0x000000210b007c0c */ /* 0x000fda000bf26270 */
[----:B------:R-:W-:Y:S05]  /*87a0*/  @!P1 BRA `(.L_x_1134) ;  /* 0x0000002000209947 */ /* 0x000fea0003800000 */
[----:B------:R-:W-:Y:S01]  /*87b0*/  IMAD.MOV.U32 R13, RZ, RZ, R12 ;  /* 0x000000ffff0d7224 */ /* 0x000fe200078e000c */
[----:B------:R-:W-:Y:S01]  /*87c0*/  UMOV UR35, UR30 ;  /* 0x0000001e00237c82 */ /* 0x000fe20008000000 */
[----:B------:R-:W-:Y:S01]  /*87d0*/  IMAD.MOV.U32 R9, RZ, RZ, R0 ;  /* 0x000000ffff097224 */ /* 0x000fe200078e0000 */
[----:B------:R-:W-:-:S06]  /*87e0*/  UMOV UR34, UR31 ;  /* 0x0000001f00227c82 */ /* 0x000fcc0008000000 */
.L_x_1145:
[----:B------:R-:W-:Y:S01]  /*87f0*/  ISETP.NE.AND P2, PT, RZ, UR37, PT ;  /* 0x00000025ff007c0c */ /* 0x000fe2000bf45270 */
[----:B------:R-:W-:-:S04]  /*8800*/  UISETP.NE.AND UP0, UPT, UR34, 0x1, UPT ;  /* 0x000000012200788c */ /* 0x000fc8000bf05270 */
[----:B------:R-:W-:-:S04]  /*8810*/  USEL UR30, URZ, 0x1, UP0 ;  /* 0x000000013f1e7887 */ /* 0x000fc80008000000 */
[----:B------:R-:W-:-:S04]  /*8820*/  ULOP3.LUT UR30, UR35, UR30, URZ, 0x3c, !UPT ;  /* 0x0000001e231e7292 */ /* 0x000fc8000f8e3c3f */
[----:B------:R-:W-:Y:S08]  /*8830*/  @P2 BRA `(.L_x_1135) ;  /* 0x0000000000382947 */ /* 0x000ff00003800000 */
[----:B------:R-:W-:Y:S05]  /*8840*/  @!P0 BRA `(.L_x_1136) ;  /* 0x0000000000048947 */ /* 0x000fea0003800000 */
[----:B------:R-:W-:Y:S01]  /*8850*/  BPT.TRAP 0x1 ;  /* 0x000000040000795c */ /* 0x000fe20000300000 */
.L_x_1136:
        /* <DEDUP_REMOVED lines=9> */
.L_x_1137:
[----:B-1----:R-:W-:Y:S05]  /*88f0*/  @P1 BRA `(.L_x_1135) ;  /* 0x0000000000081947 */ /* 0x002fea0003800000 */
[----:B------:R-:W1:Y:S02]  /*8900*/  SYNCS.PHASECHK.TRANS64.TRYWAIT P1, [UR6+0x2a830], R0 ;  /* 0x02a83000ff0075a7 */ /* 0x000e640008020146 */
[----:B-1----:R-:W-:Y:S05]  /*8910*/  @!P1 BRA `(.L_x_1138) ;  /* 0x000000d400809947 */ /* 0x002fea0003800000 */
.L_x_1135:
        /* <DEDUP_REMOVED lines=40> */
.L_x_1140:
[----:B------:R-:W-:Y:S01]  /*8ba0*/  ULEA UR6, UR34, UR36, 0x3 ;  /* 0x0000002422067291 */ /* 0x000fe2000f8e183f */
[----:B------:R-:W-:-:S05]  /*8bb0*/  IMAD.U32 R0, RZ, RZ, UR35 ;  /* 0x00000023ff007e24 */ /* 0x000fca000f8e00ff */
[----:B------:R-:W-:-:S04]  /*8bc0*/  SHF.L.U32 R0, R0, 0x1f, RZ ;  /* 0x0000001f00007819 */ /* 0x000fc800000006ff */
[----:B------:R0:W1:Y:S01]  /*8bd0*/  SYNCS.PHASECHK.TRANS64.TRYWAIT P1, [UR6+0x2a850], R0 ;  /* 0x02a85000ff0075a7 */ /* 0x0000620008020146 */
[----:B------:R-:W-:Y:S05]  /*8be0*/  @!P0 BRA `(.L_x_1141) ;  /* 0x0000000000048947 */ /* 0x000fea0003800000 */
[----:B------:R-:W-:Y:S01]  /*8bf0*/  BPT.TRAP 0x1 ;  /* 0x000000040000795c */ /* 0x000fe20000300000 */
.L_x_1141:
[----:B-1----:R-:W-:Y:S05]  /*8c00*/  @P1 BRA `(.L_x_1139) ;  /* 0x0000000000081947 */ /* 0x002fea0003800000 */
[----:B------:R-:W1:Y:S02]  /*8c10*/  SYNCS.PHASECHK.TRANS64.TRYWAIT P1, [UR6+0x2a850], R0 ;  /* 0x02a85000ff0075a7 */ /* 0x000e640008020146 */
[----:B-1----:R-:W-:Y:S05]  /*8c20*/  @!P1 BRA `(.L_x_1142) ;  /* 0x000000d000d49947 */ /* 0x002fea0003800000 */
.L_x_1139:
        /* <DEDUP_REMOVED lines=29> */
.L_x_1143:
[----:B0-----:R-:W-:Y:S01]  /*8e00*/  FMNMX.FTZ R0, R120, R9, !PT ;  /* 0x0000000978007209 */ /* 0x001fe20007810000 */
[----:B------:R-:W-:Y:S01]  /*8e10*/  IMAD.U32 R21, RZ, RZ, UR39 ;  /* 0x00000027ff157e24 */ /* 0x000fe2000f8e00ff */
[----:B------:R-:W-:Y:S01]  /*8e20*/  FMNMX.FTZ R6, R122, R13, !PT ;  /* 0x0000000d7a067209 */ /* 0x000fe20007810000 */
[----:B------:R-:W-:Y:S01]  /*8e30*/  ULEA UR6, UR31, UR36, 0x3 ;  /* 0x000000241f067291 */ /* 0x000fe2000f8e183f */
[----:B------:R-:W-:Y:S02]  /*8e40*/  FMNMX.FTZ R15, R121, R0, !PT ;  /* 0x00000000790f7209 */ /* 0x000fe40007810000 */
[----:B------:R-:W-:Y:S01]  /*8e50*/  FMNMX.FTZ R19, R123, R6, !PT ;  /* 0x000000067b137209 */ /* 0x000fe20007810000 */
[----:B------:R-:W-:Y:S01]  /*8e60*/  UIADD3 UR6, UR6, 0x2a840, URZ ;  /* 0x0002a84006067890 */ /* 0x000fe2000fffe03f */
[----:B------:R-:W-:Y:S02]  /*8e70*/  FMNMX.FTZ R0, R124, R15, !PT ;  /* 0x0000000f7c007209 */ /* 0x000fe40007810000 */
[----:B------:R-:W-:Y:S01]  /*8e80*/  FMNMX.FTZ R6, R126, R19, !PT ;  /* 0x000000137e067209 */ /* 0x000fe20007810000 */
[----:B------:R-:W-:Y:S01]  /*8e90*/  UPRMT UR6, UR29, 0x654, UR6 ;  /* 0x000006541d067896 */ /* 0x000fe20008000006 */
[----:B------:R-:W-:-:S02]  /*8ea0*/  FMNMX.FTZ R15, R125, R0, !PT ;  /* 0x000000007d0f7209 */ /* 0x000fc40007810000 */
[----:B------:R-:W-:Y:S02]  /*8eb0*/  FMNMX.FTZ R19, R127, R6, !PT ;  /* 0x000000067f137209 */ /* 0x000fe40007810000 */
[----:B------:R-:W-:Y:S02]  /*8ec0*/  FMNMX.FTZ R0, R128, R15, !PT ;  /* 0x0000000f80007209 */ /* 0x000fe40007810000 */
[----:B------:R-:W-:Y:S02]  /*8ed0*/  FMNMX.FTZ R6, R130, R19, !PT ;  /* 0x0000001382067209 */ /* 0x000fe40007810000 */
[----:B------:R-:W-:Y:S01]  /*8ee0*/  FMNMX.FTZ R15, R129, R0, !PT ;  /* 0x00000000810f7209 */ /* 0x000fe20007810000 */
[----:B------:R-:W-:Y:S01]  /*8ef0*/  SYNCS.ARRIVE.TRANS64.RED.A1T0 RZ, [UR6], RZ ;  /* 0x000000ffffff79a7 */ /* 0x000fe20008100406 */
        /* <DEDUP_REMOVED lines=52> */
[----:B------:R-:W-:-:S03]  /*9240*/  FMNMX.FTZ R6, R183, R6, !PT ;  /* 0x00000006b7067209 */ /* 0x000fc60007810000 */
[----:B------:R-:W0:Y:S04]  /*9250*/  SHFL.BFLY PT, R15, R10, 0x2, 0x1f ;  /* 0x0c401f000a0f7f89 */ /* 0x000e2800000e0000 */
[----:B------:R-:W1:Y:S01]  /*9260*/  SHFL.BFLY PT, R19, R6, 0x2, 0x1f ;  /* 0x0c401f0006137f89 */ /* 0x000e6200000e0000 */
[----:B0-----:R-:W-:Y:S02]  /*9270*/  FMNMX.FTZ R15, R10, R15, !PT ;  /* 0x0000000f0a0f7209 */ /* 0x001fe40007810000 */
        /* <DEDUP_REMOVED lines=9> */
[----:B------:R-:W-:Y:S01]  /*9310*/  FFMA.FTZ R141, R161, UR39, -R184 ;  /* 0x00000027a18d7c23 */ /* 0x000fe200080108b8 */
[----:B------:R-:W-:Y:S02]  /*9320*/  IMAD.U32 R161, RZ, RZ, UR39 ;  /* 0x00000027ffa17e24 */ /* 0x000fe4000f8e00ff */
[----:B------:R-:W-:Y:S01]  /*9330*/  FMUL.FTZ R18, R9, UR39 ;  /* 0x0000002709127c20 */ /* 0x000fe20008410000 */
[----:B------:R-:W-:-:S01]  /*9340*/  FADD.FTZ R9, -R12, R13 ;  /* 0x0000000d0c097221 */ /* 0x000fc20000010100 */
[----:B------:R-:W-:Y:S01]  /*9350*/  FFMA.FTZ R13, R120, UR39, -R184 ;  /* 0x00000027780d7c23 */ /* 0x000fe200080108b8 */
[----:B------:R-:W-:-:S01]  /*9360*/  FFMA.FTZ R161, R12, R161, -8 ;  /* 0xc10000000ca17423 */ /* 0x000fc200000100a1 */
[----:B------:R0:W-:Y:S01]  /*9370*/  MUFU.EX2 R6, R18 ;  /* 0x0000001200067308 */ /* 0x0001e20000000800 */
[----:B------:R-:W-:Y:S01]  /*9380*/  FMUL.FTZ R9, R9, UR39 ;  /* 0x0000002709097c20 */ /* 0x000fe20008410000 */
[----:B------:R-:W-:Y:S01]  /*9390*/  FFMA.FTZ R14, R124, UR39, -R184 ;  /* 0x000000277c0e7c23 */ /* 0x000fe200080108b8 */
[----:B------:R-:W-:-:S01]  /*93a0*/  FFMA.FTZ R122, R122, UR39, -R161 ;  /* 0x000000277a7a7c23 */ /* 0x000fc200080108a1 */
[--C-:B------:R-:W-:Y:S01]  /*93b0*/  FFMA.FTZ R123, R123, UR39, -R161.reuse ;  /* 0x000000277b7b7c23 */ /* 0x100fe200080108a1 */
[----:B------:R-:W-:-:S01]  /*93c0*/  FFMA.FTZ R126, R126, UR39, -R161 ;  /* 0x000000277e7e7c23 */ /* 0x000fc200080108a1 */
[----:B------:R-:W-:Y:S01]  /*93d0*/  FFMA.FTZ R15, R125, UR39, -R184 ;  /* 0x000000277d0f7c23 */ /* 0x000fe200080108b8 */
[----:B------:R-:W-:-:S01]  /*93e0*/  FFMA.FTZ R127, R127, UR39, -R161 ;  /* 0x000000277f7f7c23 */ /* 0x000fc200080108a1 */
[----:B------:R-:W1:Y:S01]  /*93f0*/  MUFU.EX2 R13, R13 ;  /* 0x0000000d000d7308 */ /* 0x000e620000000800 */
[----:B0-----:R-:W-:-:S01]  /*9400*/  FFMA.FTZ R18, R128, UR39, -R184 ;  /* 0x0000002780127c23 */ /* 0x001fc200080108b8 */
        /* <DEDUP_REMOVED lines=8> */
[----:B------:R-:W-:Y:S01]  /*9490*/  FFMA.FTZ R21, R133, UR39, -R184 ;  /* 0x0000002785157c23 */ /* 0x000fe200080108b8 */
[----:B------:R-:W-:-:S01]  /*94a0*/  FFMA.FTZ R135, R135, UR39, -R161 ;  /* 0x0000002787877c23 */ /* 0x000fc200080108a1 */
[--C-:B------:R-:W-:Y:S01]  /*94b0*/  FFMA.FTZ R124, R144, UR39, -R184.reuse ;  /* 0x00000027907c7c23 */ /* 0x100fe200080108b8 */
[----:B------:R-:W-:-:S01]  /*94c0*/  FFMA.FTZ R144, R164, UR39, -R184 ;  /* 0x00000027a4907c23 */ /* 0x000fc200080108b8 */
[----:B------:R-:W-:Y:S01]  /*94d0*/  FFMA.FTZ R22, R136, UR39, -R184 ;  /* 0x0000002788167c23 */ /* 0x000fe200080108b8 */
[----:B------:R-:W-:-:S01]  /*94e0*/  FFMA.FTZ R138, R138, UR39, -R161 ;  /* 0x000000278a8a7c23 */ /* 0x000fc200080108a1 */
[----:B------:R-:W0:Y:S01]  /*94f0*/  MUFU.EX2 R122, R122 ;  /* 0x0000007a007a7308 */ /* 0x000e220000000800 */
[----:B-1----:R-:W-:-:S01]  /*9500*/  FFMA.FTZ R3, R6, R3, R13 ;  /* 0x0000000306037223 */ /* 0x002fc2000001000d */
[----:B------:R-:W-:Y:S01]  /*9510*/  FFMA.FTZ R23, R137, UR39, -R184 ;  /* 0x0000002789177c23 */ /* 0x000fe200080108b8 */
[----:B------:R-:W-:-:S01]  /*9520*/  FFMA.FTZ R139, R139, UR39, -R161 ;  /* 0x000000278b8b7c23 */ /* 0x000fc200080108a1 */
[----:B------:R-:W-:Y:S01]  /*9530*/  FFMA.FTZ R120, R140, UR39, -R184 ;  /* 0x000000278c787c23 */ /* 0x000fe200080108b8 */
[----:B------:R-:W-:-:S01]  /*9540*/  FFMA.FTZ R142, R142, UR39, -R161 ;  /* 0x000000278e8e7c23 */ /* 0x000fc200080108a1 */
[--C-:B------:R-:W-:Y:S01]  /*9550*/  FFMA.FTZ R143, R143, UR39, -R161.reuse ;  /* 0x000000278f8f7c23 */ /* 0x100fe200080108a1 */
[----:B------:R-:W-:-:S01]  /*9560*/  FFMA.FTZ R146, R146, UR39, -R161 ;  /* 0x0000002792927c23 */ /* 0x000fc200080108a1 */
[----:B------:R-:W1:Y:S01]  /*9570*/  MUFU.EX2 R10, R10 ;  /* 0x0000000a000a7308 */ /* 0x000e620000000800 */
[----:B------:R-:W-:-:S01]  /*9580*/  FFMA.FTZ R125, R145, UR39, -R184 ;  /* 0x00000027917d7c23 */ /* 0x000fc200080108b8 */
[----:B------:R-:W-:Y:S01]  /*9590*/  FFMA.FTZ R147, R147, UR39, -R161 ;  /* 0x0000002793937c23 */ /* 0x000fe200080108a1 */
[----:B------:R-:W-:-:S01]  /*95a0*/  FFMA.FTZ R128, R148, UR39, -R184 ;  /* 0x0000002794807c23 */ /* 0x000fc200080108b8 */
[--C-:B------:R-:W-:Y:S01]  /*95b0*/  FFMA.FTZ R150, R150, UR39, -R161.reuse ;  /* 0x0000002796967c23 */ /* 0x100fe200080108a1 */
[----:B------:R-:W-:-:S01]  /*95c0*/  FFMA.FTZ R151, R151, UR39, -R161 ;  /* 0x0000002797977c23 */ /* 0x000fc200080108a1 */
[----:B------:R-:W-:Y:S01]  /*95d0*/  FFMA.FTZ R132, R152, UR39, -R184 ;  /* 0x0000002798847c23 */ /* 0x000fe200080108b8 */
[----:B------:R-:W-:-:S01]  /*95e0*/  FFMA.FTZ R154, R154, UR39, -R161 ;  /* 0x000000279a9a7c23 */ /* 0x000fc200080108a1 */
[----:B------:R-:W2:Y:S01]  /*95f0*/  MUFU.EX2 R123, R123 ;  /* 0x0000007b007b7308 */ /* 0x000ea20000000800 */
[----:B0-----:R-:W-:-:S01]  /*9600*/  FFMA.FTZ R2, R9, R2, R122 ;  /* 0x0000000209027223 */ /* 0x001fc2000001007a */
[----:B------:R-:W-:Y:S01]  /*9610*/  FFMA.FTZ R133, R153, UR39, -R184 ;  /* 0x0000002799857c23 */ /* 0x000fe200080108b8 */
[----:B------:R-:W-:-:S01]  /*9620*/  FFMA.FTZ R155, R155, UR39, -R161 ;  /* 0x000000279b9b7c23 */ /* 0x000fc200080108a1 */
[--C-:B------:R-:W-:Y:S01]  /*9630*/  FFMA.FTZ R148, R168, UR39, -R184.reuse ;  /* 0x00000027a8947c23 */ /* 0x100fe200080108b8 */
[----:B------:R-:W-:-:S01]  /*9640*/  FFMA.FTZ R136, R156, UR39, -R184 ;  /* 0x000000279c887c23 */ /* 0x000fc200080108b8 */
[----:B------:R-:W-:Y:S01]  /*9650*/  FFMA.FTZ R158, R158, UR39, -R161 ;  /* 0x000000279e9e7c23 */ /* 0x000fe200080108a1 */
[----:B------:R-:W-:-:S01]  /*9660*/  FFMA.FTZ R153, R173, UR39, -R184 ;  /* 0x00000027ad997c23 */ /* 0x000fc200080108b8 */
[----:B------:R-:W0:Y:S01]  /*9670*/  MUFU.EX2 R14, R14 ;  /* 0x0000000e000e7308 */ /* 0x000e220000000800 */
        /* <DEDUP_REMOVED lines=8> */
[----:B--2---:R-:W-:-:S01]  /*9700*/  FADD.FTZ R169, R123, R2 ;  /* 0x000000027ba97221 */ /* 0x004fc20000010000 */
[----:B------:R-:W-:Y:S01]  /*9710*/  FFMA.FTZ R167, R167, UR39, -R161 ;  /* 0x00000027a7a77c23 */ /* 0x000fe200080108a1 */
[----:B------:R-:W-:-:S01]  /*9720*/  FFMA.FTZ R152, R172, UR39, -R184 ;  /* 0x00000027ac987c23 */ /* 0x000fc200080108b8 */
[--C-:B------:R-:W-:Y:S01]  /*9730*/  FFMA.FTZ R174, R174, UR39, -R161.reuse ;  /* 0x00000027aeae7c23 */ /* 0x100fe200080108a1 */
[----:B------:R-:W-:-:S01]  /*9740*/  FFMA.FTZ R175, R175, UR39, -R161 ;  /* 0x00000027afaf7c23 */ /* 0x000fc200080108a1 */
[--C-:B------:R-:W-:Y:S01]  /*9750*/  FFMA.FTZ R156, R176, UR39, -R184.reuse ;  /* 0x00000027b09c7c23 */ /* 0x100fe200080108b8 */
[----:B------:R-:W-:-:S01]  /*9760*/  FFMA.FTZ R157, R177, UR39, -R184 ;  /* 0x00000027b19d7c23 */ /* 0x000fc200080108b8 */
[----:B------:R-:W2:Y:S01]  /*9770*/  MUFU.EX2 R15, R15 ;  /* 0x0000000f000f7308 */ /* 0x000ea20000000800 */
[----:B0-----:R-:W-:-:S01]  /*9780*/  FADD.FTZ R2, R14, R3 ;  /* 0x000000030e027221 */ /* 0x001fc20000010000 */
[----:B------:R-:W-:Y:S01]  /*9790*/  FFMA.FTZ R179, R179, UR39, -R161 ;  /* 0x00000027b3b37c23 */ /* 0x000fe200080108a1 */
[----:B------:R-:W-:-:S01]  /*97a0*/  FFMA.FTZ R160, R180, UR39, -R184 ;  /* 0x00000027b4a07c23 */ /* 0x000fc200080108b8 */
[----:B------:R-:W-:Y:S01]  /*97b0*/  FFMA.FTZ R182, R182, UR39, -R161 ;  /* 0x00000027b6b67c23 */ /* 0x000fe200080108a1 */
[----:B------:R-:W-:-:S03]  /*97c0*/  FFMA.FTZ R165, R181, UR39, -R184 ;  /* 0x00000027b5a57c23 */ /* 0x000fc600080108b8 */
        /* <DEDUP_REMOVED lines=21> */
[----:B--2---:R-:W-:-:S01]  /*9920*/  FADD.FTZ R169, R135, R164 ;  /* 0x000000a487a97221 */ /* 0x004fc20000010000 */
[----:B------:R-:W-:-:S06]  /*9930*/  FFMA.FTZ R164, R166, UR39, -R161 ;  /* 0x00000027a6a47c23 */ /* 0x000fcc00080108a1 */
        /* <DEDUP_REMOVED lines=15> */
[----:B-1----:R-:W-:-:S01]  /*9a30*/  FADD.FTZ R169, R143, R166 ;  /* 0x000000a68fa97221 */ /* 0x002fc20000010000 */
[----:B------:R-:W-:-:S06]  /*9a40*/  FFMA.FTZ R166, R170, UR39, -R161 ;  /* 0x00000027aaa67c23 */ /* 0x000fcc00080108a1 */
[----:B------:R-:W1:Y:S01]  /*9a50*/  MUFU.EX2 R125, R125 ;  /* 0x0000007d007d7308 */ /* 0x000e620000000800 */
[----:B--2---:R-:W-:-:S07]  /*9a60*/  FADD.FTZ R2, R124, R3 ;  /* 0x000000037c027221 */ /* 0x004fce0000010000 */
[----:B------:R-:W2:Y:S01]  /*9a70*/  MUFU.EX2 R147, R147 ;  /* 0x0000009300937308 */ /* 0x000ea20000000800 */
[----:B0-----:R-:W-:-:S01]  /*9a80*/  FADD.FTZ R168, R146, R169 ;  /* 0x000000a992a87221 */ /* 0x001fc20000010000 */
[----:B------:R-:W-:-:S06]  /*9a90*/  FFMA.FTZ R169, R171, UR39, -R161 ;  /* 0x00000027aba97c23 */ /* 0x000fcc00080108a1 */
        /* <DEDUP_REMOVED lines=28> */
[--C-:B------:R-:W-:Y:S01]  /*9c60*/  FFMA.FTZ R168, R178, UR39, -R161.reuse ;  /* 0x00000027b2a87c23 */ /* 0x100fe200080108a1 */
[----:B------:R-:W-:-:S05]  /*9c70*/  FFMA.FTZ R161, R183, UR39, -R161 ;  /* 0x00000027b7a17c23 */ /* 0x000fca00080108a1 */
        /* <DEDUP_REMOVED lines=48> */
.L_x_1144:
        /* <DEDUP_REMOVED lines=139> */
.L_x_1134:
[----:B------:R-:W-:-:S13]  /*a830*/  ISETP.GE.AND P1, PT, R11, UR38, PT ;  /* 0x000000260b007c0c */ /* 0x000fda000bf26270 */
[----:B------:R-:W-:Y:S05]  /*a840*/  @!P1 BRA `(.L_x_1146) ;  /* 0x0000003000609947 */ /* 0x000fea0003800000 */
[C---:B------:R-:W-:Y:S01]  /*a850*/  VIADD R6, R17.reuse, 0x8 ;  /* 0x0000000811067836 */ /* 0x040fe20000000000 */
[----:B------:R-:W-:Y:S01]  /*a860*/  IADD3 R17, -R17, 0xb, RZ ;  /* 0x0000000b11117810 */ /* 0x000fe20007ffe1ff */
[----:B------:R-:W-:Y:S01]  /*a870*/  IMAD.MOV.U32 R10, RZ, RZ, R12 ;  /* 0x000000ffff0a7224 */ /* 0x000fe200078e000c */
[----:B------:R-:W-:Y:S01]  /*a880*/  UMOV UR50, UR30 ;  /* 0x0000001e00327c82 */ /* 0x000fe20008000000 */
[----:B------:R-:W-:Y:S01]  /*a890*/  IMAD.MOV.U32 R9, RZ, RZ, R0 ;  /* 0x000000ffff097224 */ /* 0x000fe200078e0000 */
[----:B------:R-:W-:Y:S01]  /*a8a0*/  UMOV UR49, UR31 ;  /* 0x0000001f00317c82 */ /* 0x000fe20008000000 */
[----:B------:R-:W-:Y:S01]  /*a8b0*/  ULDC UR33, c[0x0][0x9e4] ;  /* 0x0002790000217ab9 */ /* 0x000fe20000000800 */
[----:B------:R-:W-:Y:S01]  /*a8c0*/  ULDC UR35, c[0x0][0x288] ;  /* 0x0000a20000237ab9 */ /* 0x000fe20000000800 */
[----:B------:R-:W-:Y:S01]  /*a8d0*/  ULDC UR48, c[0x0][0x2f0] ;  /* 0x0000bc0000307ab9 */ /* 0x000fe20000000800 */
[----:B------:R-:W-:-:S05]  /*a8e0*/  ULDC UR34, c[0x0][0x9e0] ;  /* 0x0002780000227ab9 */ /* 0x000fca0000000800 */
.L_x_1165:
[----:B------:R-:W-:Y:S01]  /*a8f0*/  UIADD3 UR31, UR49, 0x1, URZ ;  /* 0x00000001311f7890 */ /* 0x000fe2000fffe03f */
[----:B------:R-:W-:-:S03]  /*a900*/  ISETP.NE.AND P2, PT, RZ, UR37, PT ;  /* 0x00000025ff007c0c */ /* 0x000fc6000bf45270 */
[----:B------:R-:W-:-:S04]  /*a910*/  UISETP.NE.AND UP0, UPT, UR31, 0x2, UPT ;  /* 0x000000021f00788c */ /* 0x000fc8000bf05270 */
[----:B------:R-:W-:Y:S02]  /*a920*/  USEL UR30, URZ, 0x1, UP0 ;  /* 0x000000013f1e7887 */ /* 0x000fe40008000000 */
[----:B------:R-:W-:Y:S02]  /*a930*/  USEL UR31, UR31, URZ, UP0 ;  /* 0x0000003f1f1f7287 */ /* 0x000fe40008000000 */
[----:B------:R-:W-:Y:S02]  /*a940*/  ULOP3.LUT UR30, UR50, UR30, URZ, 0x3c, !UPT ;  /* 0x0000001e321e7292 */ /* 0x000fe4000f8e3c3f */
[----:B------:R-:W-:Y:S10]  /*a950*/  @P2 BRA `(.L_x_1147) ;  /* 0x00000000002c2947 */ /* 0x000ff40003800000 */
[----:B------:R-:W-:Y:S05]  /*a960*/  @!P0 BRA `(.L_x_1148) ;  /* 0x0000000000048947 */ /* 0x000fea0003800000 */
[----:B------:R-:W-:Y:S01]  /*a970*/  BPT.TRAP 0x1 ;  /* 0x000000040000795c */ /* 0x000fe20000300000 */
.L_x_1148:
[----:B------:R-:W-:Y:S01]  /*a980*/  ULEA UR6, UR31, UR36, 0x3 ;  /* 0x000000241f067291 */ /* 0x000fe2000f8e183f */
[----:B------:R-:W-:-:S05]  /*a990*/  IMAD.U32 R0, RZ, RZ, UR30 ;  /* 0x0000001eff007e24 */ /* 0x000fca000f8e00ff */
[----:B------:R-:W-:-:S04]  /*a9a0*/  SHF.L.U32 R0, R0, 0x1f, RZ ;  /* 0x0000001f00007819 */ /* 0x000fc800000006ff */
[----:B------:R0:W1:Y:S01]  /*a9b0*/  SYNCS.PHASECHK.TRANS64.TRYWAIT P1, [UR6+0x2a830], R0 ;  /* 0x02a83000ff0075a7 */ /* 0x0000620008020146 */
[----:B------:R-:W-:Y:S05]  /*a9c0*/  @!P0 BRA `(.L_x_1149) ;  /* 0x0000000000048947 */ /* 0x000fea0003800000 */
[----:B------:R-:W-:Y:S01]  /*a9d0*/  BPT.TRAP 0x1 ;  /* 0x000000040000795c */ /* 0x000fe20000300000 */
.L_x_1149:
[----:B-1----:R-:W-:Y:S05]  /*a9e0*/  @P1 BRA `(.L_x_1147) ;  /* 0x0000000000081947 */ /* 0x002fea0003800000 */
[----:B------:R-:W1:Y:S02]  /*a9f0*/  SYNCS.PHASECHK.TRANS64.TRYWAIT P1, [UR6+0x2a830], R0 ;  /* 0x02a83000ff0075a7 */ /* 0x000e640008020146 */
[----:B-1----:R-:W-:Y:S05]  /*aa00*/  @!P1 BRA `(.L_x_1150) ;  /* 0x000000b400749947 */ /* 0x002fea0003800000 */
.L_x_1147:
[----:B------:R2:W-:Y:S01]  /*aa10*/  BAR.SYNC.DEFER_BLOCKING R6, 0x100 ;  /* 0x000400060000751d */ /* 0x0005e20000010000 */
[----:B------:R-:W-:Y:S01]  /*aa20*/  R2UR UR24, R4 ;  /* 0x00000000041872ca */ /* 0x000fe200000e0000 */
[----:B------:R-:W-:Y:S01]  /*aa30*/  UIMAD UR26, UR31, 0x600, UR28 ;  /* 0x000006001f1a78a4 */ /* 0x000fe2000f8e021c */
[----:B------:R-:W-:-:S03]  /*aa40*/  R2UR UR25, R5 ;  /* 0x00000000051972ca */ /* 0x000fc600000e0000 */
[----:B------:R-:W-:Y:S01]  /*aa50*/  UMOV UR27, 0x80000020 ;  /* 0x80000020001b7882 */ /* 0x000fe20000000000 */
[----:B------:R-:W-:Y:S01]  /*aa60*/  UIADD3 UR6, UR26, 0x2, URZ ;  /* 0x000000021a067890 */ /* 0x000fe2000fffe03f */
        /* <DEDUP_REMOVED lines=27> */
[----:B--2---:R-:W-:Y:S05]  /*ac20*/  @P2 BRA `(.L_x_1151) ;  /* 0x00000000002c2947 */ /* 0x004fea0003800000 */
[----:B------:R-:W-:Y:S05]  /*ac30*/  @!P0 BRA `(.L_x_1152) ;  /* 0x0000000000048947 */ /* 0x000fea0003800000 */
[----:B------:R-:W-:Y:S01]  /*ac40*/  BPT.TRAP 0x1 ;  /* 0x000000040000795c */ /* 0x000fe20000300000 */
.L_x_1152:
[----:B------:R-:W-:Y:S01]  /*ac50*/  ULEA UR6, UR49, UR36, 0x3 ;  /* 0x0000002431067291 */ /* 0x000fe2000f8e183f */
[----:B01----:R-:W-:-:S05]  /*ac60*/  IMAD.U32 R0, RZ, RZ, UR50 ;  /* 0x00000032ff007e24 */ /* 0x003fca000f8e00ff */
[----:B------:R-:W-:-:S04]  /*ac70*/  SHF.L.U32 R0, R0, 0x1f, RZ ;  /* 0x0000001f00007819 */ /* 0x000fc800000006ff */
[----:B------:R0:W1:Y:S01]  /*ac80*/  SYNCS.PHASECHK.TRANS64.TRYWAIT P1, [UR6+0x2a850], R0 ;  /* 0x02a85000ff0075a7 */ /* 0x0000620008020146 */
[----:B------:R-:W-:Y:S05]  /*ac90*/  @!P0 BRA `(.L_x_1153) ;  /* 0x0000000000048947 */ /* 0x000fea0003800000 */
[----:B------:R-:W-:Y:S01]  /*aca0*/  BPT.TRAP 0x1 ;  /* 0x000000040000795c */ /* 0x000fe20000300000 */
.L_x_1153:
[----:B-1----:R-:W-:Y:S05]  /*acb0*/  @P1 BRA `(.L_x_1151) ;  /* 0x0000000000081947 */ /* 0x002fea0003800000 */
[----:B------:R-:W1:Y:S02]  /*acc0*/  SYNCS.PHASECHK.TRANS64.TRYWAIT P1, [UR6+0x2a850], R0 ;  /* 0x02a85000ff0075a7 */ /* 0x000e640008020146 */
[----:B-1----:R-:W-:Y:S05]  /*acd0*/  @!P1 BRA `(.L_x_1154) ;  /* 0x000000b000d89947 */ /* 0x002fea0003800000 */
.L_x_1151:
        /* <DEDUP_REMOVED lines=28> */
.L_x_1155:
[----:B------:R-:W-:Y:S01]  /*aea0*/  UISETP.NE.AND UP1, UPT, UR45, URZ, UPT ;  /* 0x0000003f2d00728c */ /* 0x000fe2000bf25270 */
[----:B------:R-:W-:Y:S01]  /*aeb0*/  IMAD.MOV.U32 R12, RZ, RZ, R8 ;  /* 0x000000ffff0c7224 */ /* 0x000fe200078e0008 */
[----:B------:R-:W-:Y:S02]  /*aec0*/  UISETP.NE.AND UP0, UPT, UR44, URZ, UPT ;  /* 0x0000003f2c00728c */ /* 0x000fe4000bf05270 */
[----:B------:R-:W-:Y:S02]  /*aed0*/  ULEA UR6, UR31, UR36, 0x3 ;  /* 0x000000241f067291 */ /* 0x000fe4000f8e183f */
[----:B------:R-:W-:Y:S02]  /*aee0*/  PLOP3.LUT P1, PT, PT, PT, UP1, 0x80, 0x0 ;  /* 0x000000000000781c */ /* 0x000fe40003f2f018 */
[----:B------:R-:W-:Y:S01]  /*aef0*/  PLOP3.LUT P2, PT, PT, PT, UP1, 0x80, 0x0 ;  /* 0x000000000000781c */ /* 0x000fe20003f4f018 */
[----:B------:R-:W-:Y:S02]  /*af00*/  UIADD3 UR6, UR6, 0x2a840, URZ ;  /* 0x0002a84006067890 */ /* 0x000fe4000fffe03f */
[----:B------:R-:W-:-:S02]  /*af10*/  @UP1 ULDC UR7, c[0x0][0x44c] ;  /* 0x0001130000071ab9 */ /* 0x000fc40000000800 */
[----:B------:R-:W-:-:S06]  /*af20*/  UPRMT UR6, UR29, 0x654, UR6 ;  /* 0x000006541d067896 */ /* 0x000fcc0008000006 */
[----:B01----:R-:W-:Y:S01]  /*af30*/  @P1 IMAD.HI.U32 R0, R8, UR7, RZ ;  /* 0x0000000708001c27 */ /* 0x003fe2000f8e00ff */
[----:B------:R-:W-:Y:S01]  /*af40*/  @UP1 ULDC UR7, c[0x0][0x450] ;  /* 0x0001140000071ab9 */ /* 0x000fe20000000800 */
[----:B------:R-:W-:Y:S01]  /*af50*/  PLOP3.LUT P1, PT, PT, PT, UP0, 0x40, 0x0 ;  /* 0x000000000000781c */ /* 0x000fe20003f2e808 */
[----:B------:R-:W-:Y:S02]  /*af60*/  SYNCS.ARRIVE.TRANS64.RED.A1T0 RZ, [UR6], RZ ;  /* 0x000000ffffff79a7 */ /* 0x000fe40008100406 */
[----:B------:R-:W-:Y:S01]  /*af70*/  @P2 SHF.R.U32.HI R12, RZ, UR7, R0 ;  /* 0x00000007ff0c2c19 */ /* 0x000fe20008011600 */
[----:B------:R-:W-:-:S04]  /*af80*/  IMAD.SHL.U32 R0, R11, 0x80, RZ ;  /* 0x000000800b007824 */ /* 0x000fc800078e00ff */
[----:B------:R-:W0:Y:S01]  /*af90*/  SHFL.IDX PT, R15, R12, RZ, 0x1c1f ;  /* 0x001c1fff0c0f7589 */ /* 0x000e2200000e0000 */
[----:B------:R-:W-:-:S05]  /*afa0*/  IADD3 R14, -R0, 0x1, RZ ;  /* 0x00000001000e7810 */ /* 0x000fca0007ffe1ff */
[----:B------:R-:W-:-:S04]  /*afb0*/  IMAD R13, R7, -0x2, R14 ;  /* 0xfffffffe070d7824 */ /* 0x000fc800078e020e */
[----:B------:R-:W-:-:S04]  /*afc0*/  IMAD R13, R16, UR48, R13 ;  /* 0x00000030100d7c24 */ /* 0x000fc8000f8e020d */
[----:B------:R-:W-:-:S04]  /*afd0*/  VIADD R13, R13, -UR35 ;  /* 0x800000230d0d7c36 */ /* 0x000fc80008000000 */
[C---:B------:R-:W-:Y:S02]  /*afe0*/  VIADD R22, R13.reuse, UR34 ;  /* 0x000000220d167c36 */ /* 0x040fe40008000000 */
[----:B------:R-:W-:Y:S02]  /*aff0*/  VIADD R184, R13, UR32 ;  /* 0x000000200db87c36 */ /* 0x000fe40008000000 */
[--C-:B0-----:R-:W-:Y:S02]  /*b000*/  IMAD.IADD R14, R22, 0x1, R15.reuse ;  /* 0x00000001160e7824 */ /* 0x101fe400078e020f */
[----:B------:R-:W-:Y:S01]  /*b010*/  IMAD.IADD R18, R184, 0x1, R15 ;  /* 0x00000001b8127824 */ /* 0x000fe200078e020f */
[----:B------:R-:W-:Y:S06]  /*b020*/  @P1 BRA `(.L_x_1156) ;  /* 0x00000000005c1947 */ /* 0x000fec0003800000 */
[----:B------:R-:W-:Y:S01]  /*b030*/  IMAD R13, R16, UR48, R15 ;  /* 0x00000030100d7c24 */ /* 0x000fe2000f8e020f */
[----:B------:R-:W-:Y:S03]  /*b040*/  BSSY B0, `(.L_x_1157) ;  /* 0x0000011000007945 */ /* 0x000fe60003800000 */
[----:B------:R-:W-:-:S05]  /*b050*/  VIADD R13, R13, -UR35 ;  /* 0x800000230d0d7c36 */ /* 0x000fca0008000000 */
        /* <DEDUP_REMOVED lines=10> */
.L_x_1158:
[----:B------:R-:W-:-:S05]  /*b100*/  IMAD.U32 R15, RZ, RZ, UR33 ;  /* 0x00000021ff0f7e24 */ /* 0x000fca000f8e00ff */
[----:B------:R-:W-:-:S13]  /*b110*/  ISETP.NE.AND P1, PT, R15, 0x1, PT ;  /* 0x000000010f00780c */ /* 0x000fda0003f25270 */
[----:B------:R-:W0:Y:S02]  /*b120*/  @P1 LDC.64 R20, c[0x0][0x9e8] ;  /* 0x00027a00ff141b82 */ /* 0x000e240000000a00 */
[----:B0-----:R-:W-:-:S05]  /*b130*/  @P1 IMAD.HI.U32 R20, R13, R20, RZ ;  /* 0x000000140d141227 */ /* 0x001fca00078e00ff */
[----:B------:R-:W-:-:S07]  /*b140*/  @P1 SHF.R.U32.HI R13, RZ, R21, R20 ;  /* 0x00000015ff0d1219 */ /* 0x000fce0000011614 */
.L_x_1159:
[----:B------:R-:W-:Y:S05]  /*b150*/  BSYNC B0 ;  /* 0x0000000000007941 */ /* 0x000fea0003800000 */
.L_x_1157:
[----:B------:R-:W-:-:S04]  /*b160*/  IMAD R20, R13, R15, -R0 ;  /* 0x0000000f0d147224 */ /* 0x000fc800078e0a00 */
[----:B------:R-:W-:-:S05]  /*b170*/  IMAD R13, R7, -0x2, R20 ;  /* 0xfffffffe070d7824 */ /* 0x000fca00078e0214 */
[----:B------:R-:W-:Y:S02]  /*b180*/  VIADDMNMX R14, R13, R15, R14, PT ;  /* 0x0000000f0d0e7246 */ /* 0x000fe4000380010e */
[----:B------:R-:W-:-:S07]  /*b190*/  VIMNMX R18, R18, R13, !PT ;  /* 0x0000000d12127248 */ /* 0x000fce0007fe0100 */
.L_x_1156:
        /* <DEDUP_REMOVED lines=116> */
.L_x_1162:
[----:B------:R-:W-:-:S05]  /*b8e0*/  IMAD.U32 R14, RZ, RZ, UR33 ;  /* 0x00000021ff0e7e24 */ /* 0x000fca000f8e00ff */
[----:B------:R-:W-:-:S13]  /*b8f0*/  ISETP.NE.AND P2, PT, R14, 0x1, PT ;  /* 0x000000010e00780c */ /* 0x000fda0003f45270 */
[----:B------:R-:W0:Y:S02]  /*b900*/  @P2 LDC.64 R190, c[0x0][0x9e8] ;  /* 0x00027a00ffbe2b82 */ /* 0x000e240000000a00 */
[----:B0-----:R-:W-:-:S05]  /*b910*/  @P2 IMAD.HI.U32 R12, R193, R190, RZ ;  /* 0x000000bec10c2227 */ /* 0x001fca00078e00ff */
[----:B------:R-:W-:-:S07]  /*b920*/  @P2 SHF.R.U32.HI R193, RZ, R191, R12 ;  /* 0x000000bfffc12219 */ /* 0x000fce000001160c */
.L_x_1163:
[----:B------:R-:W-:Y:S05]  /*b930*/  BSYNC B0 ;  /* 0x0000000000007941 */ /* 0x000fea0003800000 */
.L_x_1161:
[----:B------:R-:W-:-:S04]  /*b940*/  IMAD R0, R193, R14, -R0 ;  /* 0x0000000ec1007224 */ /* 0x000fc800078e0a00 */
[----:B------:R-:W-:-:S05]  /*b950*/  IMAD R0, R7, -0x2, R0 ;  /* 0xfffffffe07007824 */ /* 0x000fca00078e0200 */
[----:B------:R-:W-:Y:S02]  /*b960*/  VIADDMNMX R129, R0, R14, R129, PT ;  /* 0x0000000e00817246 */ /* 0x000fe40003800181 */
[----:B------:R-:W-:-:S07]  /*b970*/  VIMNMX R132, R132, R0, !PT ;  /* 0x0000000084847248 */ /* 0x000fce0007fe0100 */
.L_x_1160:
        /* <DEDUP_REMOVED lines=265> */
[----:B------:R-:W3:Y:S01]  /*ca10*/  MUFU.EX2 R123, R123 ;  /* 0x0000007b007b7308 */ /* 0x000ee20000000800 */
        /* <DEDUP_REMOVED lines=8> */
[----:B---3--:R-:W-:-:S01]  /*caa0*/  FADD.FTZ R159, R123, R172 ;  /* 0x000000ac7b9f7221 */ /* 0x008fc20000010000 */
[----:B------:R-:W-:-:S04]  /*cab0*/  FADD.FTZ R3, R19, R2 ;  /* 0x0000000213037221 */ /* 0x000fc80000010000 */
[----:B------:R-:W-:Y:S02]  /*cac0*/  FADD.FTZ R2, R20, R3 ;  /* 0x0000000314027221 */ /* 0x000fe40000010000 */
[----:B------:R-:W3:Y:S01]  /*cad0*/  MUFU.EX2 R130, R130 ;  /* 0x0000008200827308 */ /* 0x000ee20000000800 */
[----:B-1----:R-:W-:-:S01]  /*cae0*/  FADD.FTZ R172, R126, R159 ;  /* 0x0000009f7eac7221 */ /* 0x002fc20000010000 */
[--C-:B------:R-:W-:Y:S01]  /*caf0*/  FFMA.FTZ R159, R162, UR39, -R164.reuse ;  /* 0x00000027a29f7c23 */ /* 0x100fe200080108a4 */
[----:B------:R-:W-:-:S01]  /*cb00*/  FFMA.FTZ R162, R163, UR39, -R164 ;  /* 0x00000027a3a27c23 */ /* 0x000fc200080108a4 */
[----:B------:R-:W-:-:S04]  /*cb10*/  FADD.FTZ R3, R21, R2 ;  /* 0x0000000215037221 */ /* 0x000fc80000010000 */
[----:B------:R-:W1:Y:S01]  /*cb20*/  MUFU.EX2 R131, R131 ;  /* 0x0000008300837308 */ /* 0x000e620000000800 */
[----:B------:R-:W-:-:S04]  /*cb30*/  FADD.FTZ R2, R22, R3 ;  /* 0x0000000316027221 */ /* 0x000fc80000010000 */
[----:B------:R-:W-:-:S03]  /*cb40*/  FADD.FTZ R3, R23, R2 ;  /* 0x0000000217037221 */ /* 0x000fc60000010000 */
[----:B------:R-:W4:Y:S01]  /*cb50*/  MUFU.EX2 R134, R134 ;  /* 0x0000008600867308 */ /* 0x000f220000000800 */
[----:B------:R-:W-:-:S04]  /*cb60*/  FADD.FTZ R2, R120, R3 ;  /* 0x0000000378027221 */ /* 0x000fc80000010000 */
[----:B------:R-:W-:-:S03]  /*cb70*/  FADD.FTZ R3, R121, R2 ;  /* 0x0000000279037221 */ /* 0x000fc60000010000 */
[----:B------:R-:W5:Y:S01]  /*cb80*/  MUFU.EX2 R135, R135 ;  /* 0x0000008700877308 */ /* 0x000f620000000800 */
[----:B------:R-:W-:-:S07]  /*cb90*/  FADD.FTZ R3, R122, R3 ;  /* 0x000000037a037221 */ /* 0x000fce0000010000 */
[----:B------:R0:W-:Y:S08]  /*cba0*/  MUFU.EX2 R10, R169 ;  /* 0x000000a9000a7308 */ /* 0x0001f00000000800 */
[----:B------:R-:W2:Y:S01]  /*cbb0*/  MUFU.EX2 R138, R138 ;  /* 0x0000008a008a7308 */ /* 0x000ea20000000800 */
[----:B0-----:R-:W-:-:S04]  /*cbc0*/  FADD.FTZ R169, R127, R172 ;  /* 0x000000ac7fa97221 */ /* 0x001fc80000010000 */
[----:B---3--:R-:W-:-:S03]  /*cbd0*/  FADD.FTZ R172, R130, R169 ;  /* 0x000000a982ac7221 */ /* 0x008fc60000010000 */
[----:B------:R-:W0:Y:S01]  /*cbe0*/  MUFU.EX2 R139, R139 ;  /* 0x0000008b008b7308 */ /* 0x000e220000000800 */
[----:B-1----:R-:W-:-:S04]  /*cbf0*/  FADD.FTZ R163, R131, R172 ;  /* 0x000000ac83a37221 */ /* 0x002fc80000010000 */
[----:B----4-:R-:W-:Y:S01]  /*cc00*/  FADD.FTZ R172, R134, R163 ;  /* 0x000000a386ac7221 */ /* 0x010fe20000010000 */
[----:B------:R-:W-:-:S01]  /*cc10*/  FFMA.FTZ R163, R166, UR39, -R164 ;  /* 0x00000027a6a37c23 */ /* 0x000fc200080108a4 */
[----:B------:R-:W-:Y:S01]  /*cc20*/  FFMA.FTZ R166, R167, UR39, -R164 ;  /* 0x00000027a7a67c23 */ /* 0x000fe200080108a4 */
[----:B------:R-:W1:Y:S01]  /*cc30*/  MUFU.EX2 R142, R142 ;  /* 0x0000008e008e7308 */ /* 0x000e620000000800 */
[----:B-----5:R-:W-:-:S04]  /*cc40*/  FADD.FTZ R169, R135, R172 ;  /* 0x000000ac87a97221 */ /* 0x020fc80000010000 */
[----:B--2---:R-:W-:-:S03]  /*cc50*/  FADD.FTZ R172, R138, R169 ;  /* 0x000000a98aac7221 */ /* 0x004fc60000010000 */
        /* <DEDUP_REMOVED lines=76> */
.L_x_1164:
        /* <DEDUP_REMOVED lines=139> */
.L_x_1146:
[----:B------:R-:W-:Y:S06]  /*d9d0*/  BAR.ARV 0x8, 0x180 ;  /* 0x0206000000007b1d */ /* 0x000fec0000002000 */
[----:B------:R-:W-:Y:S05]  /*d9e0*/  @!P0 BRA `(.L_x_1166) ;  /* 0x0000000000048947 */ /* 0x000fea0003800000 */
[----:B------:R-:W-:Y:S01]  /*d9f0*/  BPT.TRAP 0x1 ;  /* 0x000000040000795c */ /* 0x000fe20000300000 */
.L_x_1166:
[----:B------:R-:W-:Y:S01]  /*da00*/  ULEA UR9, UR31, UR36, 0x3 ;  /* 0x000000241f097291 */ /* 0x000fe2000f8e183f */
[----:B------:R-:W-:-:S05]  /*da10*/  IMAD.U32 R4, RZ, RZ, UR30 ;  /* 0x0000001eff047e24 */ /* 0x000fca000f8e00ff */
[----:B------:R-:W-:-:S04]  /*da20*/  SHF.L.U32 R4, R4, 0x1f, RZ ;  /* 0x0000001f04047819 */ /* 0x000fc800000006ff */
[----:B------:R0:W1:Y:S01]  /*da30*/  SYNCS.PHASECHK.TRANS64.TRYWAIT P1, [UR9+0x2a850], R4 ;  /* 0x02a85004ff0075a7 */ /* 0x0000620008020149 */
[----:B------:R-:W-:Y:S05]  /*da40*/  @!P0 BRA `(.L_x_1167) ;  /* 0x0000000000048947 */ /* 0x000fea0003800000 */
[----:B------:R-:W-:Y:S01]  /*da50*/  BPT.TRAP 0x1 ;  /* 0x000000040000795c */ /* 0x000fe20000300000 */
.L_x_1167:
[----:B-1----:R-:W-:Y:S05]  /*da60*/  @P1 BRA `(.L_x_1168) ;  /* 0x0000000000081947 */ /* 0x002fea0003800000 */
[----:B------:R-:W1:Y:S02]  /*da70*/  SYNCS.PHASECHK.TRANS64.TRYWAIT P1, [UR9+0x2a850], R4 ;  /* 0x02a85004ff0075a7 */ /* 0x000e640008020149 */
[----:B-1----:R-:W-:Y:S05]  /*da80*/  @!P1 BRA `(.L_x_1169) ;  /* 0x0000008400849947 */ /* 0x002fea0003800000 */
.L_x_1168:
[----:B------:R-:W-:Y:S01]  /*da90*/  UIADD3 UR36, UR36, 0x400, URZ ;  /* 0x0000040024247890 */ /* 0x000fe2000fffe03f */
[----:B------:R-:W-:Y:S01]  /*daa0*/  WARPGROUP.ARRIVE ;  /* 0x00000000000079c5 */ /* 0x000fe20000000000 */
[----:B------:R-:W-:Y:S01]  /*dab0*/  UMOV UR7, 0x40000040 ;  /* 0x4000004000077882 */ /* 0x000fe20000000000 */
[----:B------:R-:W-:Y:S01]  /*dac0*/  ULDC.64 UR10, c[0x0][0x9a0] ;  /* 0x00026800000a7ab9 */ /* 0x000fe20000000a00 */
[----:B------:R-:W-:Y:S01]  /*dad0*/  USHF.R.U32.HI UR36, URZ, 0x4, UR36 ;  /* 0x000000043f247899 */ /* 0x000fe20008011624 */
[----:B------:R-:W-:Y:S01]  /*dae0*/  IMAD.MOV.U32 R6, RZ, RZ, 0x3f800000 ;  /* 0x3f800000ff067424 */ /* 0x000fe200078e00ff */
[----:B------:R-:W-:Y:S02]  /*daf0*/  UISETP.NE.U32.AND UP0, UPT, UR10, URZ, UPT ;  /* 0x0000003f0a00728c */ /* 0x000fe4000bf05070 */
[----:B------:R-:W-:Y:S02]  /*db00*/  ULOP3.LUT UR36, UR36, 0x3fff, URZ, 0xc0, !UPT ;  /* 0x00003fff24247892 */ /* 0x000fe4000f8ec03f */
[----:B------:R-:W-:-:S02]  /*db10*/  UISETP.NE.AND.EX UP0, UPT, UR11, URZ, UPT, UP0 ;  /* 0x0000003f0b00728c */ /* 0x000fc4000bf05300 */
[----:B------:R-:W-:-:S04]  /*db20*/  ULOP3.LUT UR8, UR36, 0x10000, URZ, 0xfc, !UPT ;  /* 0x0001000024087892 */ /* 0x000fc8000f8efc3f */
[----:B------:R-:W-:Y:S01]  /*db30*/  UIMAD UR8, UR31, 0x600, UR8 ;  /* 0x000006001f0878a4 */ /* 0x000fe2000f8e0208 */
[----:B------:R-:W-:-:S03]  /*db40*/  PLOP3.LUT P1, PT, PT, PT, UP0, 0x80, 0x0 ;  /* 0x000000000000781c */ /* 0x000fc60003f2f008 */
[----:B------:R-:W-:Y:S01]  /*db50*/  UIADD3 UR4, UR8, 0x2, URZ ;  /* 0x0000000208047890 */ /* 0x000fe2000fffe03f */
[----:B------:R-:W-:Y:S02]  /*db60*/  @UP0 ULDC.64 UR12, c[0x0][0x9c8] ;  /* 0x00027200000c0ab9 */ /* 0x000fe40000000a00 */
[----:B------:R-:W-:-:S06]  /*db70*/  UMOV UR6, UR8 ;  /* 0x0000000800067c82 */ /* 0x000fcc0008000000 */
[----:B------:R-:W-:Y:S01]  /*db80*/  QGMMA.64x192x32.F32.E4M3.E4M3 R24, R196, gdesc[UR4], R24, gsb0 ;  /* 0x02e00004c4187df3 */ /* 0x000fe20008000818 */
[----:B------:R-:W-:Y:S01]  /*db90*/  UMOV UR7, 0x40000040 ;  /* 0x4000004000077882 */ /* 0x000fe20000000000 */
[----:B------:R-:W-:Y:S01]  /*dba0*/  UMOV UR6, UR4 ;  /* 0x0000000400067c82 */ /* 0x000fe20008000000 */
        /* <DEDUP_REMOVED lines=65> */
.L_x_1170:
        /* <DEDUP_REMOVED lines=14> */
[----:B------:R-:W-:Y:S01]  /*e0a0*/  FMUL.FTZ R52, R65, R5 ;  /* 0x0000000541347220 */ /* 0x000fe20000410000 */
        /* <DEDUP_REMOVED lines=84> */
[----:B------:R-:W-:-:S08]  /*e5f0*/  FMUL.FTZ R115, R115, R9 ;  /* 0x0000000973737220 */ /* 0x000fd00000410000 */
.L_x_1092:
[----:B------:R-:W-:Y:S05]  /*e600*/  @P0 BRA `(.L_x_1171) ;  /* 0x0000002c006c0947 */ /* 0x000fea0003800000 */
[----:B------:R-:W0:Y:S01]  /*e610*/  S2R R67, SR_TID.X ;  /* 0x0000000000437919 */ /* 0x000e220000002100 */
[----:B------:R-:W-:Y:S01]  /*e620*/  ULDC.64 UR4, c[0x4][0x38] ;  /* 0x01000e0000047ab9 */ /* 0x000fe20000000a00 */
        /* <DEDUP_REMOVED lines=9> */
[C---:B------:R-:W-:Y:S01]  /*e6c0*/  LOP3.LUT P0, R0, R67.reuse, 0x3, RZ, 0xc0, !PT ;  /* 0x0000000343007812 */ /* 0x040fe2000780c0ff */
[----:B------:R-:W-:Y:S01]  /*e6d0*/  VIADD R67, R67, 0xffffff80 ;  /* 0xffffff8043437836 */ /* 0x000fe20000000000 */
[----:B------:R-:W-:Y:S01]  /*e6e0*/  UIMAD.WIDE.U32 UR4, UR41, UR8, URZ ;  /* 0x00000008290472a5 */ /* 0x000fe2000f8e003f */
[----:B------:R-:W-:Y:S01]  /*e6f0*/  BSSY B0, `(.L_x_1172) ;  /* 0x0000222000007945 */ /* 0x000fe20003800000 */
[----:B------:R-:W-:Y:S01]  /*e700*/  ISETP.EQ.OR P0, PT, R0, 0x3, !P0 ;  /* 0x000000030000780c */ /* 0x000fe20004702670 */
[----:B------:R-:W-:Y:S02]  /*e710*/  UIMAD UR6, UR7, UR8, URZ ;  /* 0x00000008070672a4 */ /* 0x000fe4000f8e023f */
[----:B------:R-:W-:Y:S01]  /*e720*/  UIMAD UR8, UR7, UR10, URZ ;  /* 0x0000000a070872a4 */ /* 0x000fe2000f8e023f */
[----:B------:R-:W-:Y:S01]  /*e730*/  SEL R150, R6, R31, P0 ;  /* 0x0000001f06967207 */ /* 0x000fe20000000000 */
[----:B------:R-:W-:Y:S01]  /*e740*/  UIMAD UR9, UR41, UR9, UR6 ;  /* 0x00000009290972a4 */ /* 0x000fe2000f8e0206 */
[----:B0-----:R-:W-:Y:S01]  /*e750*/  SHF.R.S32.HI R4, RZ, 0x1f, R67 ;  /* 0x0000001fff047819 */ /* 0x001fe20000011443 */
[----:B------:R-:W-:Y:S01]  /*e760*/  UIMAD.WIDE.U32 UR6, UR41, UR10, URZ ;  /* 0x0000000a290672a5 */ /* 0x000fe2000f8e003f */
[----:B------:R-:W-:Y:S01]  /*e770*/  SEL R59, R31, R6, P0 ;  /* 0x000000061f3b7207 */ /* 0x000fe20000000000 */
[----:B------:R-:W-:Y:S01]  /*e780*/  UIADD3 UR9, UR5, UR9, URZ ;  /* 0x0000000905097290 */ /* 0x000fe2000fffe03f */
[----:B------:R-:W-:Y:S01]  /*e790*/  LEA.HI R5, R4, R67, RZ, 0x7 ;  /* 0x0000004304057211 */ /* 0x000fe200078f38ff */
[----:B------:R-:W-:Y:S01]  /*e7a0*/  UIMAD UR8, UR41, UR11, UR8 ;  /* 0x0000000b290872a4 */ /* 0x000fe2000f8e0208 */
[----:B------:R-:W-:-:S02]  /*e7b0*/  SEL R132, R78, R79, P0 ;  /* 0x0000004f4e847207 */ /* 0x000fc40000000000 */
[----:B------:R-:W-:Y:S01]  /*e7c0*/  LOP3.LUT R6, R5, 0xffffff80, RZ, 0xc0, !PT ;  /* 0xffffff8005067812 */ /* 0x000fe200078ec0ff */
[----:B------:R-:W-:Y:S01]  /*e7d0*/  UIADD3 UR8, UR7, UR8, URZ ;  /* 0x0000000807087290 */ /* 0x000fe2000fffe03f */
[----:B------:R-:W-:Y:S02]  /*e7e0*/  SEL R82, R79, R78, P0 ;  /* 0x0000004e4f527207 */ /* 0x000fe40000000000 */
[----:B------:R-:W-:Y:S02]  /*e7f0*/  SEL R128, R86, R87, P0 ;  /* 0x0000005756807207 */ /* 0x000fe40000000000 */
[----:B------:R-:W-:Y:S01]  /*e800*/  SEL R78, R87, R86, P0 ;  /* 0x00000056574e7207 */ /* 0x000fe20000000000 */
[----:B------:R-:W-:Y:S01]  /*e810*/  IMAD.IADD R86, R67, 0x1, -R6 ;  /* 0x0000000143567824 */ /* 0x000fe200078e0a06 */
[----:B------:R-:W-:Y:S02]  /*e820*/  SEL R148, R56, R7, P0 ;  /* 0x0000000738947207 */ /* 0x000fe40000000000 */
[----:B------:R-:W-:-:S02]  /*e830*/  SEL R56, R7, R56, P0 ;  /* 0x0000003807387207 */ /* 0x000fc40000000000 */
[----:B------:R-:W-:Y:S02]  /*e840*/  SEL R144, R15, R58, P0 ;  /* 0x0000003a0f907207 */ /* 0x000fe40000000000 */
[----:B------:R-:W-:Y:S02]  /*e850*/  SHF.R.S32.HI R7, RZ, 0x1f, R86 ;  /* 0x0000001fff077819 */ /* 0x000fe40000011456 */
[----:B------:R-:W-:Y:S02]  /*e860*/  SEL R58, R58, R15, P0 ;  /* 0x0000000f3a3a7207 */ /* 0x000fe40000000000 */
[----:B------:R-:W-:Y:S02]  /*e870*/  SHF.R.S32.HI R15, RZ, 0x7, R5 ;  /* 0x00000007ff0f7819 */ /* 0x000fe40000011405 */
[----:B------:R-:W-:Y:S02]  /*e880*/  LEA.HI R6, R4, R67, RZ, 0x2 ;  /* 0x0000004304067211 */ /* 0x000fe400078f10ff */
[----:B------:R-:W-:-:S02]  /*e890*/  LEA.HI R31, R7, R86, RZ, 0x2 ;  /* 0x00000056071f7211 */ /* 0x000fc400078f10ff */
[----:B------:R-:W-:Y:S02]  /*e8a0*/  SEL R172, R61, R52, P0 ;  /* 0x000000343dac7207 */ /* 0x000fe40000000000 */
[----:B------:R-:W-:Y:S02]  /*e8b0*/  SEL R22, R52, R61, P0 ;  /* 0x0000003d34167207 */ /* 0x000fe40000000000 */
[----:B------:R-:W-:Y:S02]  /*e8c0*/  SEL R136, R66, R29, P0 ;  /* 0x0000001d42887207 */ /* 0x000fe40000000000 */
[----:B------:R-:W-:Y:S02]  /*e8d0*/  SEL R146, R38, R39, P0 ;  /* 0x0000002726927207 */ /* 0x000fe40000000000 */
[----:B------:R-:W-:Y:S02]  /*e8e0*/  SEL R61, R39, R38, P0 ;  /* 0x00000026273d7207 */ /* 0x000fe40000000000 */
[----:B------:R-:W-:-:S02]  /*e8f0*/  SEL R66, R29, R66, P0 ;  /* 0x000000421d427207 */ /* 0x000fc40000000000 */
[----:B------:R-:W-:Y:S01]  /*e900*/  LEA.HI R4, R5, R15, RZ, 0x1 ;  /* 0x0000000f05047211 */ /* 0x000fe200078f08ff */
[----:B------:R-:W0:Y:S01]  /*e910*/  S2R R29, SR_CTAID.X ;  /* 0x00000000001d7919 */ /* 0x000e220000002500 */
[----:B------:R-:W-:Y:S02]  /*e920*/  LOP3.LUT R38, R6, 0xfffffffc, RZ, 0xc0, !PT ;  /* 0xfffffffc06267812 */ /* 0x000fe400078ec0ff */
[--C-:B------:R-:W-:Y:S02]  /*e930*/  SHF.R.S32.HI R5, RZ, 0x2, R31.reuse ;  /* 0x00000002ff057819 */ /* 0x100fe4000001141f */
[----:B------:R-:W-:Y:S01]  /*e940*/  SHF.R.S32.HI R6, RZ, 0x1f, R31 ;  /* 0x0000001fff067819 */ /* 0x000fe2000001141f */
[----:B------:R-:W-:Y:S01]  /*e950*/  IMAD.IADD R67, R67, 0x1, -R38 ;  /* 0x0000000143437824 */ /* 0x000fe200078e0a26 */
[----:B------:R-:W-:Y:S02]  /*e960*/  LOP3.LUT R4, R4, 0x3fffffe, RZ, 0xc0, !PT ;  /* 0x03fffffe04047812 */ /* 0x000fe400078ec0ff */
[----:B------:R-:W-:-:S02]  /*e970*/  LEA.HI R6, R6, R5, RZ, 0x3 ;  /* 0x0000000506067211 */ /* 0x000fc400078f18ff */
[----:B------:R-:W-:Y:S01]  /*e980*/  SEL R180, R21, R20, P0 ;  /* 0x0000001415b47207 */ /* 0x000fe20000000000 */
[----:B------:R-:W-:Y:S01]  /*e990*/  IMAD.IADD R15, R15, 0x1, -R4 ;  /* 0x000000010f0f7824 */ /* 0x000fe200078e0a04 */
[----:B------:R-:W-:Y:S02]  /*e9a0*/  SEL R156, R104, R123, P0 ;  /* 0x0000007b689c7207 */ /* 0x000fe40000000000 */
[----:B------:R-:W-:Y:S02]  /*e9b0*/  SEL R52, R123, R104, P0 ;  /* 0x000000687b347207 */ /* 0x000fe40000000000 */
[----:B------:R-:W-:Y:S01]  /*e9c0*/  LOP3.LUT R4, R6, 0xfffffff8, RZ, 0xc0, !PT ;  /* 0xfffffff806047812 */ /* 0x000fe200078ec0ff */
[----:B------:R-:W-:Y:S01]  /*e9d0*/  IMAD.U32 R6, RZ, RZ, UR4 ;  /* 0x00000004ff067e24 */ /* 0x000fe2000f8e00ff */
[----:B------:R-:W-:Y:S01]  /*e9e0*/  SEL R21, R20, R21, P0 ;  /* 0x0000001514157207 */ /* 0x000fe20000000000 */
[----:B------:R-:W1:Y:S01]  /*e9f0*/  S2UR UR4, SR_CTAID.Y ;  /* 0x00000000000479c3 */ /* 0x000e620000002600 */
[----:B------:R-:W-:Y:S01]  /*ea00*/  SEL R138, R54, R55, P0 ;  /* 0x00000037368a7207 */ /* 0x000fe20000000000 */
[----:B------:R-:W-:Y:S01]  /*ea10*/  IMAD.IADD R4, R5, 0x1, -R4 ;  /* 0x0000000105047824 */ /* 0x000fe200078e0a04 */
[----:B------:R-:W-:-:S02]  /*ea20*/  SEL R104, R55, R54, P0 ;  /* 0x0000003637687207 */ /* 0x000fc40000000000 */
[----:B------:R-:W-:Y:S02]  /*ea30*/  SEL R176, R24, R57, P0 ;  /* 0x0000003918b07207 */ /* 0x000fe40000000000 */
[----:B------:R-:W-:Y:S02]  /*ea40*/  SEL R20, R57, R24, P0 ;  /* 0x0000001839147207 */ /* 0x000fe40000000000 */
[----:B------:R-:W-:Y:S02]  /*ea50*/  SEL R54, R65, R68, P0 ;  /* 0x0000004441367207 */ /* 0x000fe40000000000 */
[----:B------:R-:W-:Y:S02]  /*ea60*/  LEA.HI R7, R7, R86, RZ, 0x5 ;  /* 0x0000005607077211 */ /* 0x000fe400078f28ff */
        /* <DEDUP_REMOVED lines=12> */
[----:B------:R-:W-:Y:S02]  /*eb30*/  SHF.R.S32.HI R7, RZ, 0x5, R7 ;  /* 0x00000005ff077819 */ /* 0x000fe40000011407 */
[----:B------:R-:W-:-:S02]  /*eb40*/  LEA.HI R5, R67, R67, RZ, 0x1 ;  /* 0x0000004343057211 */ /* 0x000fc400078f08ff */
        /* <DEDUP_REMOVED lines=21> */
[----:B------:R-:W-:Y:S01]  /*eca0*/  SEL R140, R42, R43, P0 ;  /* 0x0000002b2a8c7207 */ /* 0x000fe20000000000 */
[----:B------:R-:W3:Y:S01]  /*ecb0*/  LDC R109, c[0x0][0xbe8] ;  /* 0x0002fa00ff6d7b82 */ /* 0x000ee20000000800 */
[----:B------:R-:W-:-:S02]  /*ecc0*/  SEL R60, R43, R42, P0 ;  /* 0x0000002a2b3c7207 */ /* 0x000fc40000000000 */
[----:B------:R-:W-:Y:S02]  /*ecd0*/  SEL R166, R84, R85, P0 ;  /* 0x0000005554a67207 */ /* 0x000fe40000000000 */
[----:B------:R-:W-:Y:S01]  /*ece0*/  LOP3.LUT R42, R5, 0x1ffffffe, RZ, 0xc0, !PT ;  /* 0x1ffffffe052a7812 */ /* 0x000fe200078ec0ff */
[----:B------:R-:W-:Y:S01]  /*ecf0*/  IMAD.U32 R5, RZ, RZ, UR7 ;  /* 0x00000007ff057e24 */ /* 0x000fe2000f8e00ff */
[----:B------:R-:W-:Y:S01]  /*ed00*/  SEL R152, R116, R117, P0 ;  /* 0x0000007574987207 */ /* 0x000fe20000000000 */
[----:B------:R-:W-:Y:S01]  /*ed10*/  IMAD.U32 R5, RZ, RZ, UR8 ;  /* 0x00000008ff057e24 */ /* 0x000fe2000f8e00ff */
[----:B------:R-:W-:Y:S01]  /*ed20*/  SEL R57, R117, R116, P0 ;  /* 0x0000007475397207 */ /* 0x000fe20000000000 */
[----:B------:R-:W-:Y:S01]  /*ed30*/  IMAD.IADD R42, R67, 0x1, -R42 ;  /* 0x00000001432a7824 */ /* 0x000fe200078e0a2a */
        /* <DEDUP_REMOVED lines=13> */
[----:B------:R-:W-:Y:S01]  /*ee10*/  IMAD R48, R42, 0x8, R15 ;  /* 0x000000082a307824 */ /* 0x000fe200078e020f */
[----:B------:R-:W-:Y:S02]  /*ee20*/  SEL R158, R100, R101, P0 ;  /* 0x00000065649e7207 */ /* 0x000fe40000000000 */
[----:B------:R-:W-:Y:S01]  /*ee30*/  SEL R49, R101, R100, P0 ;  /* 0x0000006465317207 */ /* 0x000fe20000000000 */
[----:B0-----:R-:W-:Y:S01]  /*ee40*/  IMAD R48, R29, 0x80, R48 ;  /* 0x000000801d307824 */ /* 0x001fe200078e0230 */
[----:B------:R-:W-:Y:S02]  /*ee50*/  SEL R154, R122, R105, P0 ;  /* 0x000000697a9a7207 */ /* 0x000fe40000000000 */
[----:B------:R-:W-:-:S02]  /*ee60*/  SEL R41, R105, R122, P0 ;  /* 0x0000007a69297207 */ /* 0x000fc40000000000 */
[----:B------:R-:W-:Y:S02]  /*ee70*/  SEL R122, R110, R111, P0 ;  /* 0x0000006f6e7a7207 */ /* 0x000fe40000000000 */
[----:B------:R-:W-:Y:S02]  /*ee80*/  SEL R79, R111, R110, P0 ;  /* 0x0000006e6f4f7207 */ /* 0x000fe40000000000 */
[----:B------:R-:W-:Y:S02]  /*ee90*/  SEL R95, R88, R69, P0 ;  /* 0x00000045585f7207 */ /* 0x000fe40000000000 */
[----:B------:R-:W-:Y:S02]  /*eea0*/  SEL R126, R94, R89, P0 ;  /* 0x000000595e7e7207 */ /* 0x000fe40000000000 */
[----:B------:R-:W-:Y:S01]  /*eeb0*/  SEL R87, R89, R94, P0 ;  /* 0x0000005e59577207 */ /* 0x000fe20000000000 */
[----:B------:R-:W-:Y:S01]  /*eec0*/  IMAD R94, R29, 0x80, R15 ;  /* 0x000000801d5e7824 */ /* 0x000fe200078e020f */
        /* <DEDUP_REMOVED lines=14> */
[----:B---3--:R-:W-:Y:S02]  /*efb0*/  ISETP.NE.AND P2, PT, R109, 0x1, PT ;  /* 0x000000016d00780c */ /* 0x008fe40003f45270 */
[----:B------:R-:W-:Y:S02]  /*efc0*/  SEL R64, R35, R64, P0 ;  /* 0x0000004023407207 */ /* 0x000fe40000000000 */
[----:B------:R-:W-:Y:S02]  /*efd0*/  SEL R96, R106, R107, P0 ;  /* 0x0000006b6a607207 */ /* 0x000fe40000000000 */
[----:B------:R-:W-:Y:S02]  /*efe0*/  SEL R85, R107, R106, P0 ;  /* 0x0000006a6b557207 */ /* 0x000fe40000000000 */
[----:B------:R-:W-:-:S02]  /*eff0*/  SEL R83, R108, R83, P0 ;  /* 0x000000536c537207 */ /* 0x000fc40000000000 */
[----:B------:R-:W-:Y:S02]  /*f000*/  LOP3.LUT R31, R31, 0x7ffffffc, RZ, 0xc0, !PT ;  /* 0x7ffffffc1f1f7812 */ /* 0x000fe400078ec0ff */
[----:B------:R-:W-:-:S03]  /*f010*/  LOP3.LUT P1, RZ, R86, 0x3, RZ, 0xc0, !PT ;  /* 0x0000000356ff7812 */ /* 0x000fc6000782c0ff */
[----:B------:R-:W-:-:S04]  /*f020*/  IMAD.IADD R86, R86, 0x1, -R31 ;  /* 0x0000000156567824 */ /* 0x000fc800078e0a1f */
[----:B------:R-:W-:Y:S01]  /*f030*/  IMAD.SHL.U32 R86, R86, 0x2, RZ ;  /* 0x0000000256567824 */ /* 0x000fe200078e00ff */
        /* <DEDUP_REMOVED lines=21> */
[----:B------:R-:W-:Y:S01]  /*f190*/  SHFL.IDX PT, R69, R14, R9, 0x1c1f ;  /* 0x001c1f090e457589 */ /* 0x000fe200000e0000 */
[----:B0-----:R-:W-:-:S03]  /*f1a0*/  SEL R97, R67, R70, P0 ;  /* 0x0000004643617207 */ /* 0x001fc60000000000 */
        /* <DEDUP_REMOVED lines=11> */
[----:B------:R2:W-:Y:S04]  /*f260*/  SHFL.IDX PT, R121, R59, R68, 0x1c1f ;  /* 0x001c1f443b797589 */ /* 0x0005e800000e0000 */
        /* <DEDUP_REMOVED lines=8> */
[----:B------:R2:W-:Y:S04]  /*f2f0*/  SHFL.IDX PT, R126, R61, R68, 0x1c1f ;  /* 0x001c1f443d7e7589 */ /* 0x0005e800000e0000 */
[----:B------:R3:W-:Y:S04]  /*f300*/  SHFL.IDX PT, R128, R63, R68, 0x1c1f ;  /* 0x001c1f443f807589 */ /* 0x0007e800000e0000 */
[----:B------:R4:W-:Y:S01]  /*f310*/  SHFL.IDX PT, R125, R60, R68, 0x1c1f ;  /* 0x001c1f443c7d7589 */ /* 0x0009e200000e0000 */
[----:B--2---:R-:W-:-:S03]  /*f320*/  SEL R61, R114, R27, P0 ;  /* 0x0000001b723d7207 */ /* 0x004fc60000000000 */
[----:B------:R2:W-:Y:S01]  /*f330*/  SHFL.IDX PT, R105, R62, R68, 0x1c1f ;  /* 0x001c1f443e697589 */ /* 0x0005e200000e0000 */
[----:B---3--:R-:W-:-:S03]  /*f340*/  SEL R63, R27, R114, P0 ;  /* 0x000000721b3f7207 */ /* 0x008fc60000000000 */
[----:B------:R-:W-:Y:S01]  /*f350*/  SHFL.IDX PT, R71, R30, R9, 0x1c1f ;  /* 0x001c1f091e477589 */ /* 0x000fe200000e0000 */
[----:B0-----:R-:W-:Y:S02]  /*f360*/  SEL R27, R118, R13, P0 ;  /* 0x0000000d761b7207 */ /* 0x001fe40000000000 */
[----:B----4-:R-:W-:Y:S01]  /*f370*/  SEL R60, R115, R24, P0 ;  /* 0x00000018733c7207 */ /* 0x010fe20000000000 */
[----:B------:R-:W0:Y:S01]  /*f380*/  SHFL.IDX PT, R74, R19, R68, 0x1c1f ;  /* 0x001c1f44134a7589 */ /* 0x000e2200000e0000 */
[----:B--2---:R-:W-:-:S03]  /*f390*/  SEL R62, R24, R115, P0 ;  /* 0x00000073183e7207 */ /* 0x004fc60000000000 */
[----:B------:R-:W-:Y:S01]  /*f3a0*/  SHFL.IDX PT, R110, R178, R9, 0x1c1f ;  /* 0x001c1f09b26e7589 */ /* 0x000fe200000e0000 */
[----:B------:R-:W2:Y:S01]  /*f3b0*/  LDC.64 R114, c[0x0][0xbd8] ;  /* 0x0002f600ff727b82 */ /* 0x000ea20000000a00 */
[----:B------:R-:W-:Y:S02]  /*f3c0*/  SEL R24, R32, R119, P0 ;  /* 0x0000007720187207 */ /* 0x000fe40000000000 */
[----:B------:R-:W-:Y:S04]  /*f3d0*/  SHFL.IDX PT, R23, R23, R68, 0x1c1f ;  /* 0x001c1f4417177589 */ /* 0x000fe800000e0000 */
[----:B------:R-:W-:Y:S04]  /*f3e0*/  SHFL.IDX PT, R14, R124, R9, 0x1c1f ;  /* 0x001c1f097c0e7589 */ /* 0x000fe800000e0000 */
[----:B------:R-:W-:Y:S04]  /*f3f0*/  SHFL.IDX PT, R35, R156, R9, 0x1c1f ;  /* 0x001c1f099c237589 */ /* 0x000fe800000e0000 */
[----:B------:R-:W-:Y:S04]  /*f400*/  SHFL.IDX PT, R16, R52, R68, 0x1c1f ;  /* 0x001c1f4434107589 */ /* 0x000fe800000e0000 */
[----:B------:R3:W-:Y:S01]  /*f410*/  SHFL.IDX PT, R124, R56, R68, 0x1c1f ;  /* 0x001c1f44387c7589 */ /* 0x0007e200000e0000 */
[----:B0-----:R-:W-:-:S03]  /*f420*/  SEL R91, R71, R74, P0 ;  /* 0x0000004a475b7207 */ /* 0x001fc60000000000 */
[----:B------:R0:W-:Y:S04]  /*f430*/  SHFL.IDX PT, R123, R58, R68, 0x1c1f ;  /* 0x001c1f443a7b7589 */ /* 0x0001e800000e0000 */
[----:B------:R-:W-:Y:S01]  /*f440*/  SHFL.IDX PT, R73, R36, R9, 0x1c1f ;  /* 0x001c1f0924497589 */ /* 0x000fe200000e0000 */
[----:B---3--:R-:W-:-:S03]  /*f450*/  SEL R56, R26, R117, P0 ;  /* 0x000000751a387207 */ /* 0x008fc60000000000 */
[----:B------:R-:W-:Y:S01]  /*f460*/  SHFL.IDX PT, R107, R158, R9, 0x1c1f ;  /* 0x001c1f099e6b7589 */ /* 0x000fe200000e0000 */
[----:B0-----:R-:W-:-:S03]  /*f470*/  SEL R58, R117, R26, P0 ;  /* 0x0000001a753a7207 */ /* 0x001fc60000000000 */
[----:B------:R-:W-:Y:S01]  /*f480*/  SHFL.IDX PT, R0, R122, R9, 0x1c1f ;  /* 0x001c1f097a007589 */ /* 0x000fe200000e0000 */
[----:B------:R-:W-:Y:S02]  /*f490*/  SEL R26, R119, R32, P0 ;  /* 0x00000020771a7207 */ /* 0x000fe40000000000 */
[----:B------:R-:W1:Y:S01]  /*f4a0*/  LDC R119, c[0x0][0xc50] ;  /* 0x00031400ff777b82 */ /* 0x000e620000000800 */
[----:B------:R-:W-:Y:S04]  /*f4b0*/  SHFL.IDX PT, R18, R18, R68, 0x1c1f ;  /* 0x001c1f4412127589 */ /* 0x000fe800000e0000 */
[----:B------:R-:W0:Y:S04]  /*f4c0*/  SHFL.IDX PT, R12, R49, R68, 0x1c1f ;  /* 0x001c1f44310c7589 */ /* 0x000e2800000e0000 */
[----:B------:R-:W-:Y:S04]  /*f4d0*/  SHFL.IDX PT, R75, R180, R9, 0x1c1f ;  /* 0x001c1f09b44b7589 */ /* 0x000fe800000e0000 */
[----:B------:R-:W3:Y:S04]  /*f4e0*/  SHFL.IDX PT, R103, R148, R9, 0x1c1f ;  /* 0x001c1f0994677589 */ /* 0x000ee800000e0000 */
[----:B------:R0:W-:Y:S04]  /*f4f0*/  SHFL.IDX PT, R108, R21, R68, 0x1c1f ;  /* 0x001c1f44156c7589 */ /* 0x0001e800000e0000 */
[----:B------:R4:W-:Y:S04]  /*f500*/  SHFL.IDX PT, R122, R57, R68, 0x1c1f ;  /* 0x001c1f44397a7589 */ /* 0x0009e800000e0000 */
[----:B------:R5:W-:Y:S04]  /*f510*/  SHFL.IDX PT, R8, R96, R9, 0x1c1f ;  /* 0x001c1f0960087589 */ /* 0x000be800000e0000 */
[----:B------:R2:W-:Y:S01]  /*f520*/  SHFL.IDX PT, R52, R66, R68, 0x1c1f ;  /* 0x001c1f4442347589 */ /* 0x0005e200000e0000 */
[----:B0-----:R-:W-:-:S02]  /*f530*/  SEL R21, R107, R12, P0 ;  /* 0x0000000c6b157207 */ /* 0x001fc40000000000 */
[----:B----4-:R-:W-:Y:S01]  /*f540*/  SEL R57, R33, R116, P0 ;  /* 0x0000007421397207 */ /* 0x010fe20000000000 */
[----:B------:R-:W-:Y:S01]  /*f550*/  SHFL.IDX PT, R106, R154, R9, 0x1c1f ;  /* 0x001c1f099a6a7589 */ /* 0x000fe200000e0000 */
[----:B------:R-:W0:Y:S01]  /*f560*/  LDC.64 R116, c[0x0][0xb40] ;  /* 0x0002d000ff747b82 */ /* 0x000e220000000a00 */
[----:B-----5:R-:W-:Y:S02]  /*f570*/  SEL R96, R100, R101, P0 ;  /* 0x0000006564607207 */ /* 0x020fe40000000000 */
[----:B------:R-:W-:Y:S01]  /*f580*/  SEL R100, R101, R100, P0 ;  /* 0x0000006465647207 */ /* 0x000fe20000000000 */
[----:B------:R4:W-:Y:S01]  /*f590*/  SHFL.IDX PT, R10, R92, R9, 0x1c1f ;  /* 0x001c1f095c0a7589 */ /* 0x0009e200000e0000 */
[----:B------:R-:W-:Y:S02]  /*f5a0*/  SEL R101, R70, R67, P0 ;  /* 0x0000004346657207 */ /* 0x000fe40000000000 */
[----:B------:R-:W-:Y:S01]  /*f5b0*/  SEL R70, R111, R20, P0 ;  /* 0x000000146f467207 */ /* 0x000fe20000000000 */
[----:B------:R-:W5:Y:S01]  /*f5c0*/  SHFL.IDX PT, R41, R41, R68, 0x1c1f ;  /* 0x001c1f4429297589 */ /* 0x000f6200000e0000 */
[----:B--2---:R-:W-:-:S02]  /*f5d0*/  SEL R66, R20, R111, P0 ;  /* 0x0000006f14427207 */ /* 0x004fc40000000000 */
[----:B------:R-:W2:Y:S01]  /*f5e0*/  @P2 LDC R111, c[0x0][0xbec] ;  /* 0x0002fb00ff6f2b82 */ /* 0x000ea20000000800 */
[----:B------:R-:W-:Y:S01]  /*f5f0*/  SHFL.IDX PT, R19, R53, R68, 0x1c1f ;  /* 0x001c1f4435137589 */ /* 0x000fe200000e0000 */
[----:B------:R-:W-:Y:S02]  /*f600*/  SEL R20, R120, R17, P0 ;  /* 0x0000001178147207 */ /* 0x000fe40000000000 */
[----:B----4-:R-:W-:Y:S01]  /*f610*/  SEL R92, R88, R89, P0 ;  /* 0x00000059585c7207 */ /* 0x010fe20000000000 */
[----:B------:R-:W-:Y:S01]  /*f620*/  SHFL.IDX PT, R104, R104, R68, 0x1c1f ;  /* 0x001c1f4468687589 */ /* 0x000fe200000e0000 */
[----:B------:R-:W-:Y:S02]  /*f630*/  SEL R88, R89, R88, P0 ;  /* 0x0000005859587207 */ /* 0x000fe40000000000 */
[----:B------:R-:W-:Y:S01]  /*f640*/  SEL R89, R72, R69, P0 ;  /* 0x0000004548597207 */ /* 0x000fe20000000000 */
[----:B------:R4:W-:Y:S01]  /*f650*/  SHFL.IDX PT, R49, R64, R68, 0x1c1f ;  /* 0x001c1f4440317589 */ /* 0x0009e200000e0000 */
[----:B------:R-:W-:-:S02]  /*f660*/  SEL R69, R112, R25, P0 ;  /* 0x0000001970457207 */ /* 0x000fc40000000000 */
[----:B------:R-:W-:Y:S01]  /*f670*/  SEL R67, R23, R110, P0 ;  /* 0x0000006e17437207 */ /* 0x000fe20000000000 */
[----:B------:R-:W-:Y:S01]  /*f680*/  SHFL.IDX PT, R98, R98, R68, 0x1c1f ;  /* 0x001c1f4462627589 */ /* 0x000fe200000e0000 */
[----:B------:R-:W-:Y:S01]  /*f690*/  SEL R33, R35, R16, P0 ;  /* 0x0000001023217207 */ /* 0x000fe20000000000 */
[----:B0-----:R-:W-:Y:S01]  /*f6a0*/  IMAD.WIDE.U32 R4, R116, UR42, R4 ;  /* 0x0000002a74047c25 */ /* 0x001fe2000f8e0004 */
[----:B------:R-:W-:Y:S01]  /*f6b0*/  SEL R72, R73, R18, P0 ;  /* 0x0000001249487207 */ /* 0x000fe20000000000 */
[----:B------:R0:W-:Y:S01]  /*f6c0*/  SHFL.IDX PT, R53, R65, R68, 0x1c1f ;  /* 0x001c1f4441357589 */ /* 0x0001e200000e0000 */
[----:B------:R-:W-:Y:S02]  /*f6d0*/  SEL R35, R16, R35, P0 ;  /* 0x0000002310237207 */ /* 0x000fe40000000000 */
[----:B----4-:R-:W-:Y:S01]  /*f6e0*/  SEL R64, R22, R113, P0 ;  /* 0x0000007116407207 */ /* 0x010fe20000000000 */
[----:B------:R-:W-:Y:S01]  /*f6f0*/  SHFL.IDX PT, R82, R82, R68, 0x1c1f ;  /* 0x001c1f4452527589 */ /* 0x000fe200000e0000 */
[----:B---3--:R-:W-:-:S02]  /*f700*/  SEL R16, R124, R103, P0 ;  /* 0x000000677c107207 */ /* 0x008fc40000000000 */
[----:B-----5:R-:W-:Y:S01]  /*f710*/  SEL R32, R106, R41, P0 ;  /* 0x000000296a207207 */ /* 0x020fe20000000000 */
[----:B------:R-:W-:Y:S01]  /*f720*/  SHFL.IDX PT, R99, R99, R68, 0x1c1f ;  /* 0x001c1f4463637589 */ /* 0x000fe200000e0000 */
[----:B------:R-:W-:Y:S01]  /*f730*/  SEL R34, R41, R106, P0 ;  /* 0x0000006a29227207 */ /* 0x000fe20000000000 */
[----:B--2---:R-:W-:Y:S01]  /*f740*/  @P2 IMAD.HI.U32 R106, R48, R111, RZ ;  /* 0x0000006f306a2227 */ /* 0x004fe200078e00ff */
[----:B0-----:R-:W-:Y:S01]  /*f750*/  SEL R65, R25, R112, P0 ;  /* 0x0000007019417207 */ /* 0x001fe20000000000 */
[----:B------:R-:W-:Y:S01]  /*f760*/  SHFL.IDX PT, R78, R78, R68, 0x1c1f ;  /* 0x001c1f444e4e7589 */ /* 0x000fe200000e0000 */
[----:B------:R-:W-:Y:S01]  /*f770*/  SEL R25, R13, R118, P0 ;  /* 0x000000760d197207 */ /* 0x000fe20000000000 */
[----:B------:R-:W0:Y:S01]  /*f780*/  @P2 LDC R112, c[0x0][0xbf0] ;  /* 0x0002fc00ff702b82 */ /* 0x000e220000000800 */
[----:B------:R-:W-:Y:S01]  /*f790*/  SEL R13, R102, R121, P0 ;  /* 0x00000079660d7207 */ /* 0x000fe20000000000 */
[----:B------:R-:W-:Y:S01]  /*f7a0*/  SHFL.IDX PT, R95, R95, R68, 0x1c1f ;  /* 0x001c1f445f5f7589 */ /* 0x000fe200000e0000 */
[----:B------:R-:W-:-:S03]  /*f7b0*/  IMAD.MOV.U32 R111, RZ, RZ, R48 ;  /* 0x000000ffff6f7224 */ /* 0x000fc600078e0030 */
[----:B------:R-:W-:Y:S04]  /*f7c0*/  SHFL.IDX PT, R87, R87, R68, 0x1c1f ;  /* 0x001c1f4457577589 */ /* 0x000fe800000e0000 */
[----:B------:R-:W-:Y:S04]  /*f7d0*/  SHFL.IDX PT, R84, R84, R68, 0x1c1f ;  /* 0x001c1f4454547589 */ /* 0x000fe800000e0000 */
[----:B------:R-:W-:Y:S04]  /*f7e0*/  SHFL.IDX PT, R83, R83, R68, 0x1c1f ;  /* 0x001c1f4453537589 */ /* 0x000fe800000e0000 */
[----:B------:R-:W-:Y:S04]  /*f7f0*/  SHFL.IDX PT, R80, R80, R68, 0x1c1f ;  /* 0x001c1f4450507589 */ /* 0x000fe800000e0000 */
[----:B------:R-:W-:Y:S04]  /*f800*/  SHFL.IDX PT, R79, R79, R68, 0x1c1f ;  /* 0x001c1f444f4f7589 */ /* 0x000fe800000e0000 */
[----:B------:R-:W-:Y:S04]  /*f810*/  SHFL.IDX PT, R85, R85, R68, 0x1c1f ;  /* 0x001c1f4455557589 */ /* 0x000fe800000e0000 */
[----:B------:R2:W-:Y:S04]  /*f820*/  SHFL.IDX PT, R81, R81, R68, 0x1c1f ;  /* 0x001c1f4451517589 */ /* 0x0005e800000e0000 */
[----:B------:R-:W3:Y:S04]  /*f830*/  SHFL.IDX PT, R44, R44, R9, 0x1c1f ;  /* 0x001c1f092c2c7589 */ /* 0x000ee800000e0000 */
[----:B------:R-:W4:Y:S01]  /*f840*/  SHFL.IDX PT, R45, R152, R9, 0x1c1f ;  /* 0x001c1f09982d7589 */ /* 0x000f2200000e0000 */
[----:B--2---:R-:W-:-:S02]  /*f850*/  SEL R68, R113, R22, P0 ;  /* 0x0000001671447207 */ /* 0x004fc40000000000 */
[----:B------:R-:W-:Y:S01]  /*f860*/  SEL R22, R17, R120, P0 ;  /* 0x0000007811167207 */ /* 0x000fe20000000000 */
[----:B------:R-:W-:Y:S01]  /*f870*/  SHFL.IDX PT, R30, R144, R9, 0x1c1f ;  /* 0x001c1f09901e7589 */ /* 0x000fe200000e0000 */
[----:B------:R-:W2:Y:S01]  /*f880*/  @P2 LDC R113, c[0x0][0xbf0] ;  /* 0x0002fc00ff712b82 */ /* 0x000ea20000000800 */
[----:B------:R-:W-:Y:S01]  /*f890*/  SEL R17, R121, R102, P0 ;  /* 0x0000006679117207 */ /* 0x000fe20000000000 */
[----:B------:R-:W-:Y:S01]  /*f8a0*/  IMAD R102, R114, UR40, RZ ;  /* 0x0000002872667c24 */ /* 0x000fe2000f8e02ff */
[----:B------:R-:W5:Y:S04]  /*f8b0*/  SHFL.IDX PT, R31, R146, R9, 0x1c1f ;  /* 0x001c1f09921f7589 */ /* 0x000f6800000e0000 */
[----:B------:R-:W1:Y:S01]  /*f8c0*/  SHFL.IDX PT, R42, R140, R9, 0x1c1f ;  /* 0x001c1f098c2a7589 */ /* 0x000e6200000e0000 */
[----:B------:R-:W0:Y:S03]  /*f8d0*/  @P2 LDC R121, c[0x0][0xbec] ;  /* 0x0002fb00ff792b82 */ /* 0x000e260000000800 */
[----:B------:R-:W1:Y:S01]  /*f8e0*/  SHFL.IDX PT, R43, R142, R9, 0x1c1f ;  /* 0x001c1f098e2b7589 */ /* 0x000e6200000e0000 */
[----:B---3--:R-:W-:-:S03]  /*f8f0*/  SEL R40, R44, R19, P0 ;  /* 0x000000132c287207 */ /* 0x008fc60000000000 */
[----:B------:R-:W-:Y:S01]  /*f900*/  SHFL.IDX PT, R46, R46, R9, 0x1c1f ;  /* 0x001c1f092e2e7589 */ /* 0x000fe200000e0000 */
[----:B------:R-:W-:Y:S02]  /*f910*/  SEL R44, R19, R44, P0 ;  /* 0x0000002c132c7207 */ /* 0x000fe40000000000 */
[----:B----4-:R-:W-:Y:S01]  /*f920*/  SEL R41, R45, R122, P0 ;  /* 0x0000007a2d297207 */ /* 0x010fe20000000000 */
[----:B------:R-:W-:Y:S01]  /*f930*/  SHFL.IDX PT, R47, R138, R9, 0x1c1f ;  /* 0x001c1f098a2f7589 */ /* 0x000fe200000e0000 */
[----:B------:R-:W-:-:S03]  /*f940*/  SEL R45, R122, R45, P0 ;  /* 0x0000002d7a2d7207 */ /* 0x000fc60000000000 */
[----:B------:R-:W3:Y:S01]  /*f950*/  SHFL.IDX PT, R50, R50, R9, 0x1c1f ;  /* 0x001c1f0932327589 */ /* 0x000ee200000e0000 */
[----:B--2---:R-:W-:Y:S01]  /*f960*/  @P2 SHF.R.U32.HI R111, RZ, R113, R106 ;  /* 0x00000071ff6f2219 */ /* 0x004fe2000001166a */
[----:B------:R-:W-:Y:S02]  /*f970*/  IMAD.MOV.U32 R106, RZ, RZ, R4 ;  /* 0x000000ffff6a7224 */ /* 0x000fe400078e0004 */
[----:B------:R-:W2:Y:S01]  /*f980*/  SHFL.IDX PT, R51, R136, R9, 0x1c1f ;  /* 0x001c1f0988337589 */ /* 0x000ea200000e0000 */
[----:B------:R-:W-:Y:S01]  /*f990*/  IMAD.MOV.U32 R113, RZ, RZ, R48 ;  /* 0x000000ffff717224 */ /* 0x000fe200078e0030 */
[----:B-----5:R-:W-:Y:S02]  /*f9a0*/  SEL R19, R31, R126, P0 ;  /* 0x0000007e1f137207 */ /* 0x020fe40000000000 */
[----:B------:R-:W4:Y:S01]  /*f9b0*/  SHFL.IDX PT, R54, R54, R9, 0x1c1f ;  /* 0x001c1f0936367589 */ /* 0x000f2200000e0000 */
[----:B0-----:R-:W-:Y:S01]  /*f9c0*/  @P2 IMAD.HI.U32 R121, R48, R121, RZ ;  /* 0x0000007930792227 */ /* 0x001fe200078e00ff */
[----:B------:R-:W-:-:S02]  /*f9d0*/  SEL R31, R126, R31, P0 ;  /* 0x0000001f7e1f7207 */ /* 0x000fc40000000000 */
[----:B------:R-:W0:Y:S02]  /*f9e0*/  SHFL.IDX PT, R55, R134, R9, 0x1c1f ;  /* 0x001c1f0986377589 */ /* 0x000e2400000e0000 */
[----:B------:R-:W-:Y:S02]  /*f9f0*/  @P2 SHF.R.U32.HI R113, RZ, R112, R121 ;  /* 0x00000070ff712219 */ /* 0x000fe40000011679 */
[----:B------:R-:W-:Y:S04]  /*fa00*/  SHFL.IDX PT, R36, R130, R9, 0x1c1f ;  /* 0x001c1f0982247589 */ /* 0x000fe800000e0000 */
[----:B------:R5:W-:Y:S02]  /*fa10*/  SHFL.IDX PT, R37, R132, R9, 0x1c1f ;  /* 0x001c1f0984257589 */ /* 0x000be400000e0000 */
[----:B-----5:R-:W-:-:S02]  /*fa20*/  SEL R9, R90, R11, P0 ;  /* 0x0000000b5a097207 */ /* 0x020fc40000000000 */
[----:B------:R-:W-:Y:S02]  /*fa30*/  SEL R11, R11, R90, P0 ;  /* 0x0000005a0b0b7207 */ /* 0x000fe40000000000 */
[----:B------:R-:W-:Y:S02]  /*fa40*/  SEL R90, R76, R77, P0 ;  /* 0x0000004d4c5a7207 */ /* 0x000fe40000000000 */
[----:B------:R-:W-:Y:S02]  /*fa50*/  SEL R76, R77, R76, P0 ;  /* 0x0000004c4d4c7207 */ /* 0x000fe40000000000 */
[----:B------:R-:W-:Y:S02]  /*fa60*/  SEL R77, R74, R71, P0 ;  /* 0x000000474a4d7207 */ /* 0x000fe40000000000 */
[----:B------:R-:W-:Y:S01]  /*fa70*/  SEL R71, R110, R23, P0 ;  /* 0x000000176e477207 */ /* 0x000fe20000000000 */
[----:B------:R-:W-:Y:S01]  /*fa80*/  IMAD R110, RZ, RZ, -UR41 ;  /* 0x80000029ff6e7e24 */ /* 0x000fe2000f8e02ff */
[----:B------:R-:W-:-:S02]  /*fa90*/  SEL R74, R18, R73, P0 ;  /* 0x00000049124a7207 */ /* 0x000fc40000000000 */
[----:B------:R-:W-:Y:S01]  /*faa0*/  SEL R23, R12, R107, P0 ;  /* 0x0000006b0c177207 */ /* 0x000fe20000000000 */
[----:B------:R-:W-:Y:S01]  /*fab0*/  IMAD R107, R115, UR42, R102 ;  /* 0x0000002a736b7c24 */ /* 0x000fe2000f8e0266 */
[----:B------:R-:W-:Y:S01]  /*fac0*/  SEL R73, R75, R108, P0 ;  /* 0x0000006c4b497207 */ /* 0x000fe20000000000 */
[----:B-1----:R-:W-:Y:S01]  /*fad0*/  IMAD R119, R119, R110, UR4 ;  /* 0x0000000477777e24 */ /* 0x002fe2000f8e026e */
[----:B------:R-:W-:Y:S01]  /*fae0*/  SEL R12, R103, R124, P0 ;  /* 0x0000007c670c7207 */ /* 0x000fe20000000000 */
[----:B------:R-:W-:Y:S01]  /*faf0*/  IMAD.WIDE.U32 R102, R114, UR42, R6 ;  /* 0x0000002a72667c25 */ /* 0x000fe2000f8e0006 */
[----:B------:R-:W-:Y:S01]  /*fb00*/  SEL R75, R108, R75, P0 ;  /* 0x0000004b6c4b7207 */ /* 0x000fe20000000000 */
[----:B------:R-:W-:Y:S01]  /*fb10*/  ULDC.64 UR4, c[0x0][0xbe0] ;  /* 0x0002f80000047ab9 */ /* 0x000fe20000000a00 */
[----:B------:R-:W-:Y:S01]  /*fb20*/  SHF.R.S32.HI R110, RZ, 0x1f, R119 ;  /* 0x0000001fff6e7819 */ /* 0x000fe20000011477 */
[----:B------:R-:W-:Y:S01]  /*fb30*/  IMAD R108, R116, UR40, RZ ;  /* 0x00000028746c7c24 */ /* 0x000fe2000f8e02ff */
[----:B------:R-:W-:Y:S01]  /*fb40*/  SEL R18, R30, R123, P0 ;  /* 0x0000007b1e127207 */ /* 0x000fe20000000000 */
[----:B------:R-:W-:Y:S01]  /*fb50*/  IMAD.IADD R103, R103, 0x1, R107 ;  /* 0x0000000167677824 */ /* 0x000fe200078e026b */
[----:B------:R-:W-:Y:S01]  /*fb60*/  SEL R6, R42, R125, P0 ;  /* 0x0000007d2a067207 */ /* 0x000fe20000000000 */
[----:B------:R-:W-:Y:S01]  /*fb70*/  IMAD R107, R117, UR42, R108 ;  /* 0x0000002a756b7c24 */ /* 0x000fe2000f8e026c */
[----:B------:R-:W-:-:S02]  /*fb80*/  SEL R7, R43, R128, P0 ;  /* 0x000000802b077207 */ /* 0x000fc40000000000 */
[----:B------:R-:W-:Y:S01]  /*fb90*/  SEL R30, R123, R30, P0 ;  /* 0x0000001e7b1e7207 */ /* 0x000fe20000000000 */
[----:B------:R-:W-:Y:S01]  /*fba0*/  IMAD.IADD R107, R5, 0x1, R107 ;  /* 0x00000001056b7824 */ /* 0x000fe200078e026b */
[----:B------:R-:W-:Y:S01]  /*fbb0*/  SEL R42, R125, R42, P0 ;  /* 0x0000002a7d2a7207 */ /* 0x000fe20000000000 */
[----:B------:R-:W-:Y:S01]  /*fbc0*/  IMAD R5, R110, UR4, RZ ;  /* 0x000000046e057c24 */ /* 0x000fe2000f8e02ff */
[----:B------:R-:W-:Y:S01]  /*fbd0*/  SEL R43, R128, R43, P0 ;  /* 0x0000002b802b7207 */ /* 0x000fe20000000000 */
[----:B------:R-:W-:Y:S02]  /*fbe0*/  IMAD R110, R110, UR6, RZ ;  /* 0x000000066e6e7c24 */ /* 0x000fe4000f8e02ff */
[C---:B------:R-:W-:Y:S02]  /*fbf0*/  IMAD R108, R119.reuse, UR5, R5 ;  /* 0x00000005776c7c24 */ /* 0x040fe4000f8e0205 */
[----:B------:R-:W-:Y:S01]  /*fc00*/  IMAD.WIDE.U32 R4, R119, UR4, R102 ;  /* 0x0000000477047c25 */ /* 0x000fe2000f8e0066 */
[----:B------:R-:W-:Y:S01]  /*fc10*/  SHF.R.S32.HI R103, RZ, 0x1f, R111 ;  /* 0x0000001fff677819 */ /* 0x000fe2000001146f */
[----:B------:R-:W-:-:S02]  /*fc20*/  ULDC.64 UR4, c[0x0][0xb30] ;  /* 0x0002cc0000047ab9 */ /* 0x000fc40000000a00 */
[----:B------:R-:W-:Y:S01]  /*fc30*/  IMAD R115, R119, UR7, R110 ;  /* 0x0000000777737c24 */ /* 0x000fe2000f8e026e */
[----:B------:R-:W-:Y:S01]  /*fc40*/  IADD3 R102, P2, R111, R4, RZ ;  /* 0x000000046f667210 */ /* 0x000fe20007f5e0ff */
[----:B------:R-:W-:Y:S01]  /*fc50*/  IMAD.MOV R111, RZ, RZ, -R111 ;  /* 0x000000ffff6f7224 */ /* 0x000fe200078e0a6f */
[----:B------:R-:W-:Y:S01]  /*fc60*/  SHF.R.S32.HI R4, RZ, 0x1f, R113 ;  /* 0x0000001fff047819 */ /* 0x000fe20000011471 */
[----:B------:R-:W-:Y:S01]  /*fc70*/  IMAD.WIDE.U32 R106, R119, UR6, R106 ;  /* 0x00000006776a7c25 */ /* 0x000fe2000f8e006a */
[----:B------:R-:W-:Y:S01]  /*fc80*/  IADD3.X R103, R103, R5, R108, P2, !PT ;  /* 0x0000000567677210 */ /* 0x000fe200017fe46c */
[----:B------:R-:W-:Y:S02]  /*fc90*/  ULDC.64 UR6, c[0x0][0xbc8] ;  /* 0x0002f20000067ab9 */ /* 0x000fe40000000a00 */
[----:B------:R-:W-:Y:S02]  /*fca0*/  IMAD.MOV R110, RZ, RZ, -R113 ;  /* 0x000000ffff6e7224 */ /* 0x000fe400078e0a71 */
[----:B------:R-:W-:-:S02]  /*fcb0*/  IMAD R111, R109, R111, R48 ;  /* 0x0000006f6d6f7224 */ /* 0x000fc400078e0230 */
[----:B------:R-:W-:Y:S02]  /*fcc0*/  IMAD.IADD R107, R107, 0x1, R115 ;  /* 0x000000016b6b7824 */ /* 0x000fe400078e0273 */
[----:B------:R-:W-:Y:S02]  /*fcd0*/  IMAD R4, R4, UR4, RZ ;  /* 0x0000000404047c24 */ /* 0x000fe4000f8e02ff */
[----:B------:R-:W-:Y:S01]  /*fce0*/  IMAD R115, R109, R110, R48 ;  /* 0x0000006e6d737224 */ /* 0x000fe200078e0230 */
[----:B------:R-:W-:Y:S01]  /*fcf0*/  SHF.R.S32.HI R48, RZ, 0x1f, R111 ;  /* 0x0000001fff307819 */ /* 0x000fe2000001146f */
[C---:B------:R-:W-:Y:S01]  /*fd00*/  IMAD R117, R113.reuse, UR5, R4 ;  /* 0x0000000571757c24 */ /* 0x040fe2000f8e0204 */
[----:B------:R-:W1:Y:S01]  /*fd10*/  S2UR UR5, SR_CgaCtaId ;  /* 0x00000000000579c3 */ /* 0x000e620000008800 */
[----:B------:R-:W-:Y:S01]  /*fd20*/  IMAD.WIDE.U32 R4, R113, UR4, R106 ;  /* 0x0000000471047c25 */ /* 0x000fe2000f8e006a */
[----:B------:R-:W-:Y:S01]  /*fd30*/  SHF.R.S32.HI R106, RZ, 0x1f, R115 ;  /* 0x0000001fff6a7819 */ /* 0x000fe20000011473 */
[----:B------:R-:W-:-:S02]  /*fd40*/  UMOV UR4, 0x400 ;  /* 0x0000040000047882 */ /* 0x000fc40000000000 */
[----:B------:R-:W-:Y:S02]  /*fd50*/  IMAD R48, R48, UR6, RZ ;  /* 0x0000000630307c24 */ /* 0x000fe4000f8e02ff */
[----:B------:R-:W-:Y:S02]  /*fd60*/  IMAD.IADD R5, R5, 0x1, R117 ;  /* 0x0000000105057824 */ /* 0x000fe400078e0275 */
[----:B------:R-:W-:Y:S02]  /*fd70*/  IMAD R106, R106, UR8, RZ ;  /* 0x000000086a6a7c24 */ /* 0x000fe4000f8e02ff */
[C---:B------:R-:W-:Y:S01]  /*fd80*/  IMAD R107, R111.reuse, UR7, R48 ;  /* 0x000000076f6b7c24 */ /* 0x040fe2000f8e0230 */
[----:B---3--:R-:W-:Y:S01]  /*fd90*/  SEL R48, R50, R49, P0 ;  /* 0x0000003132307207 */ /* 0x008fe20000000000 */
[----:B------:R-:W-:Y:S01]  /*fda0*/  IMAD.WIDE.U32 R102, R111, UR6, R102 ;  /* 0x000000066f667c25 */ /* 0x000fe2000f8e0066 */
[----:B------:R-:W-:Y:S01]  /*fdb0*/  ULDC.64 UR6, c[0x0][0xba8] ;  /* 0x0002ea0000067ab9 */ /* 0x000fe20000000a00 */
[----:B------:R-:W-:-:S02]  /*fdc0*/  SEL R50, R49, R50, P0 ;  /* 0x0000003231327207 */ /* 0x000fc40000000000 */
[C---:B------:R-:W-:Y:S01]  /*fdd0*/  IMAD.WIDE.U32 R110, R115.reuse, UR8, R4 ;  /* 0x00000008736e7c25 */ /* 0x040fe2000f8e0004 */
[----:B------:R-:W-:Y:S01]  /*fde0*/  LEA R108, P2, R102, UR6, 0x2 ;  /* 0x00000006666c7c11 */ /* 0x000fe2000f8410ff */
[----:B------:R-:W-:Y:S01]  /*fdf0*/  ULDC UR6, c[0x0][0xa88] ;  /* 0x0002a20000067ab9 */ /* 0x000fe20000000800 */
[----:B------:R-:W-:Y:S01]  /*fe00*/  SEL R4, R46, R105, P0 ;  /* 0x000000692e047207 */ /* 0x000fe20000000000 */
[----:B------:R-:W-:Y:S01]  /*fe10*/  IMAD R113, R115, UR9, R106 ;  /* 0x0000000973717c24 */ /* 0x000fe2000f8e026a */
[----:B------:R-:W-:Y:S01]  /*fe20*/  ULDC.64 UR8, c[0x0][0xb00] ;  /* 0x0002c00000087ab9 */ /* 0x000fe20000000a00 */
[----:B------:R-:W-:Y:S01]  /*fe30*/  IMAD.IADD R5, R103, 0x1, R107 ;  /* 0x0000000167057824 */ /* 0x000fe200078e026b */
[----:B------:R-:W-:Y:S01]  /*fe40*/  LEA R106, P3, R110, UR8, 0x2 ;  /* 0x000000086e6a7c11 */ /* 0x000fe2000f8610ff */
[----:B------:R-:W-:Y:S01]  /*fe50*/  IMAD.IADD R107, R111, 0x1, R113 ;  /* 0x000000016f6b7824 */ /* 0x000fe200078e0271 */
[----:B------:R-:W-:Y:S01]  /*fe60*/  SHFL.IDX PT, R112, R108, 0x1, 0x1c1f ;  /* 0x003c1f006c707f89 */ /* 0x000fe200000e0000 */
[----:B------:R-:W-:Y:S01]  /*fe70*/  SEL R46, R105, R46, P0 ;  /* 0x0000002e692e7207 */ /* 0x000fe20000000000 */
[----:B-1----:R-:W-:Y:S01]  /*fe80*/  ULEA UR4, UR5, UR4, 0x18 ;  /* 0x0000000405047291 */ /* 0x002fe2000f8ec03f */
[----:B------:R-:W-:Y:S01]  /*fe90*/  LEA.HI.X R114, R102, UR7, R5, 0x2, P2 ;  /* 0x0000000766727c11 */ /* 0x000fe200090f1405 */
[----:B------:R-:W-:Y:S01]  /*fea0*/  IMAD R105, R109, UR6, RZ ;  /* 0x000000066d697c24 */ /* 0x000fe2000f8e02ff */
[----:B------:R-:W-:Y:S01]  /*feb0*/  LEA.HI.X R107, R110, UR9, R107, 0x2, P3 ;  /* 0x000000096e6b7c11 */ /* 0x000fe200098f146b */
[----:B------:R-:W-:Y:S01]  /*fec0*/  UIADD3 UR4, UR4, 0x2a820, URZ ;  /* 0x0002a82004047890 */ /* 0x000fe2000fffe03f */
[----:B------:R-:W-:Y:S01]  /*fed0*/  SHFL.IDX PT, R110, R108, RZ, 0x1c1f ;  /* 0x001c1fff6c6e7589 */ /* 0x000fe200000e0000 */
[----:B------:R-:W-:-:S02]  /*fee0*/  SEL R5, R47, R104, P0 ;  /* 0x000000682f057207 */ /* 0x000fc40000000000 */
[----:B------:R-:W-:Y:S01]  /*fef0*/  SEL R47, R104, R47, P0 ;  /* 0x0000002f682f7207 */ /* 0x000fe20000000000 */
[----:B------:R-:W1:Y:S01]  /*ff00*/  SHFL.IDX PT, R111, R114, RZ, 0x1c1f ;  /* 0x001c1fff726f7589 */ /* 0x000e6200000e0000 */
[C---:B------:R-:W-:Y:S01]  /*ff10*/  VIADD R104, R94.reuse, 0x8 ;  /* 0x000000085e687836 */ /* 0x040fe20000000000 */
[CC--:B------:R-:W-:Y:S01]  /*ff20*/  ISETP.GE.OR P2, PT, R94.reuse, R105.reuse, P1 ;  /* 0x000000695e00720c */ /* 0x0c0fe20000f46670 */
[----:B------:R-:W-:Y:S01]  /*ff30*/  UPRMT UR4, URZ, 0x654, UR4 ;  /* 0x000006543f047896 */ /* 0x000fe20008000004 */
[----:B------:R-:W3:Y:S01]  /*ff40*/  SHFL.IDX PT, R113, R114, 0x1, 0x1c1f ;  /* 0x003c1f0072717f89 */ /* 0x000ee200000e0000 */
[-C--:B------:R-:W-:Y:S02]  /*ff50*/  ISETP.GE.AND P3, PT, R94, R105.reuse, PT ;  /* 0x000000695e00720c */ /* 0x080fe40003f66270 */
[----:B------:R-:W-:Y:S01]  /*ff60*/  ISETP.GE.OR P1, PT, R104, R105, P1 ;  /* 0x000000696800720c */ /* 0x000fe20000f26670 */
[----:B------:R0:W3:Y:S01]  /*ff70*/  SHFL.IDX PT, R102, R106, RZ, 0x1c1f ;  /* 0x001c1fff6a667589 */ /* 0x0000e200000e0000 */
[----:B--2---:R-:W-:-:S02]  /*ff80*/  SEL R49, R51, R52, P0 ;  /* 0x0000003433317207 */ /* 0x004fc40000000000 */
[----:B------:R-:W-:Y:S01]  /*ff90*/  SEL R51, R52, R51, P0 ;  /* 0x0000003334337207 */ /* 0x000fe20000000000 */
[----:B------:R-:W-:Y:S01]  /*ffa0*/  SYNCS.ARRIVE.TRANS64.RED.A1T0 RZ, [UR4], RZ ;  /* 0x000000ffffff79a7 */ /* 0x000fe20008100404 */
[----:B------:R2:W2:Y:S01]  /*ffb0*/  SHFL.IDX PT, R103, R107, RZ, 0x1c1f ;  /* 0x001c1fff6b677589 */ /* 0x0004a200000e0000 */
[----:B----4-:R-:W-:Y:S02]  /*ffc0*/  SEL R52, R54, R53, P0 ;  /* 0x0000003536347207 */ /* 0x010fe40000000000 */
[----:B------:R-:W-:Y:S02]  /*ffd0*/  SEL R54, R53, R54, P0 ;  /* 0x0000003635367207 */ /* 0x000fe40000000000 */
[----:B0-----:R-:W-:Y:S02]  /*ffe0*/  SEL R53, R55, R98, P0 ;  /* 0x0000006237357207 */ /* 0x001fe40000000000 */
[----:B------:R-:W-:Y:S01]  /*fff0*/  SEL R55, R98, R55, P0 ;  /* 0x0000003762377207 */ /* 0x000fe20000000000 */
[----:B-1----:R0:W-:Y:S04]  /*10000*/  @!P2 ST.E desc[UR46][R110.64], R3 ;  /* 0x000000036e00a985 */ /* 0x0021e8000c10192e */
[----:B---3--:R0:W-:Y:S01]  /*10010*/  @!P1 ST.E desc[UR46][R112.64], R2 ;  /* 0x0000000270009985 */ /* 0x0081e2000c10192e */
[----:B------:R-:W-:Y:S05]  /*10020*/  @P3 BRA `(.L_x_1173) ;  /* 0x0000000800383947 */ /* 0x000fea0003800000 */
[C---:B0-----:R-:W-:Y:S01]  /*10030*/  VIADD R2, R86.reuse, 0x8 ;  /* 0x0000000856027836 */ /* 0x041fe20000000000 */
        /* <DEDUP_REMOVED lines=8> */
[----:B------:R-:W-:Y:S01]  /*100c0*/  ISETP.GE.AND P1, PT, R98, UR4, PT ;  /* 0x0000000462007c0c */ /* 0x000fe2000bf26270 */
[----:B------:R-:W-:Y:S01]  /*100d0*/  VIADD R114, R86, 0x30 ;  /* 0x0000003056727836 */ /* 0x000fe20000000000 */
[----:B------:R-:W-:-:S07]  /*100e0*/  ISETP.GE.AND P2, PT, R110, UR4, PT ;  /* 0x000000046e007c0c */ /* 0x000fce000bf46270 */
[----:B------:R-:W-:Y:S02]  /*100f0*/  @!P5 LEA.HI R2, R2, R2, RZ, 0x1 ;  /* 0x000000020202d211 */ /* 0x000fe400078f08ff */
[----:B------:R-:W-:Y:S02]  /*10100*/  @!P3 LEA.HI R94, R94, R94, RZ, 0x1 ;  /* 0x0000005e5e5eb211 */ /* 0x000fe400078f08ff */
[----:B------:R-:W-:Y:S01]  /*10110*/  @!P5 LOP3.LUT R109, R2, 0xfffffffe, RZ, 0xc0, !PT ;  /* 0xfffffffe026dd812 */ /* 0x000fe200078ec0ff */
[--C-:B--2---:R-:W-:Y:S01]  /*10120*/  @!P4 IMAD.WIDE R2, R86, 0x4, R102.reuse ;  /* 0x000000045602c825 */ /* 0x104fe200078e0266 */
[----:B------:R-:W-:Y:S02]  /*10130*/  @!P3 LOP3.LUT R111, R94, 0xfffffffe, RZ, 0xc0, !PT ;  /* 0xfffffffe5e6fb812 */ /* 0x000fe400078ec0ff */
[----:B------:R-:W-:Y:S01]  /*10140*/  @!P1 LEA.HI R98, R98, R98, RZ, 0x1 ;  /* 0x0000006262629211 */ /* 0x000fe200078f08ff */
[----:B------:R-:W-:Y:S01]  /*10150*/  @!P5 IMAD.WIDE R108, R109, 0x4, R102 ;  /* 0x000000046d6cd825 */ /* 0x000fe200078e0266 */
[----:B------:R0:W-:Y:S01]  /*10160*/  @!P4 ST.E.64 desc[UR46][R2.64], R96 ;  /* 0x000000600200c985 */ /* 0x0001e2000c101b2e */
[----:B------:R-:W-:-:S02]  /*10170*/  ISETP.GE.AND P4, PT, R112, UR4, PT ;  /* 0x0000000470007c0c */ /* 0x000fc4000bf86270 */
[----:B------:R-:W-:Y:S01]  /*10180*/  @!P2 LEA.HI R110, R110, R110, RZ, 0x1 ;  /* 0x0000006e6e6ea211 */ /* 0x000fe200078f08ff */
[----:B------:R-:W-:Y:S01]  /*10190*/  VIADD R94, R86, 0x38 ;  /* 0x00000038565e7836 */ /* 0x000fe20000000000 */
[----:B------:R-:W-:Y:S01]  /*101a0*/  @!P1 LOP3.LUT R113, R98, 0xfffffffe, RZ, 0xc0, !PT ;  /* 0xfffffffe62719812 */ /* 0x000fe200078ec0ff */
[----:B------:R-:W-:Y:S01]  /*101b0*/  VIADD R98, R86, 0x40 ;  /* 0x0000004056627836 */ /* 0x000fe20000000000 */
[----:B------:R1:W-:Y:S01]  /*101c0*/  @!P5 ST.E.64 desc[UR46][R108.64], R100 ;  /* 0x000000646c00d985 */ /* 0x0003e2000c101b2e */
[----:B------:R-:W-:Y:S02]  /*101d0*/  ISETP.GE.AND P5, PT, R114, UR4, PT ;  /* 0x0000000472007c0c */ /* 0x000fe4000bfa6270 */
[----:B------:R-:W-:Y:S01]  /*101e0*/  ISETP.GE.AND P6, PT, R94, UR4, PT ;  /* 0x000000045e007c0c */ /* 0x000fe2000bfc6270 */
[----:B0-----:R-:W-:-:S03]  /*101f0*/  @!P3 IMAD.WIDE R2, R111, 0x4, R102 ;  /* 0x000000046f02b825 */ /* 0x001fc600078e0266 */
[----:B------:R-:W-:Y:S01]  /*10200*/  @!P4 LEA.HI R112, R112, R112, RZ, 0x1 ;  /* 0x000000707070c211 */ /* 0x000fe200078f08ff */
[--C-:B------:R-:W-:Y:S01]  /*10210*/  @!P1 IMAD.WIDE R96, R113, 0x4, R102.reuse ;  /* 0x0000000471609825 */ /* 0x100fe200078e0266 */
[----:B------:R0:W-:Y:S01]  /*10220*/  @!P3 ST.E.64 desc[UR46][R2.64], R92 ;  /* 0x0000005c0200b985 */ /* 0x0001e2000c101b2e */
[----:B------:R-:W-:Y:S02]  /*10230*/  ISETP.GE.AND P3, PT, R98, UR4, PT ;  /* 0x0000000462007c0c */ /* 0x000fe4000bf66270 */
[----:B-1----:R-:W-:Y:S01]  /*10240*/  @!P2 LOP3.LUT R101, R110, 0xfffffffe, RZ, 0xc0, !PT ;  /* 0xfffffffe6e65a812 */ /* 0x002fe200078ec0ff */
[----:B------:R-:W-:Y:S01]  /*10250*/  VIADD R108, R86, 0x48 ;  /* 0x00000048566c7836 */ /* 0x000fe20000000000 */
[----:B------:R-:W-:Y:S01]  /*10260*/  @!P4 LOP3.LUT R109, R112, 0xfffffffe, RZ, 0xc0, !PT ;  /* 0xfffffffe706dc812 */ /* 0x000fe200078ec0ff */
[----:B------:R1:W-:Y:S01]  /*10270*/  @!P1 ST.E.64 desc[UR46][R96.64], R88 ;  /* 0x0000005860009985 */ /* 0x0003e2000c101b2e */
[----:B------:R-:W-:Y:S01]  /*10280*/  @!P5 LEA.HI R114, R114, R114, RZ, 0x1 ;  /* 0x000000727272d211 */ /* 0x000fe200078f08ff */
[----:B------:R-:W-:Y:S01]  /*10290*/  @!P2 IMAD.WIDE R100, R101, 0x4, R102 ;  /* 0x000000046564a825 */ /* 0x000fe200078e0266 */
[----:B------:R-:W-:-:S02]  /*102a0*/  ISETP.GE.AND P1, PT, R108, UR4, PT ;  /* 0x000000046c007c0c */ /* 0x000fc4000bf26270 */
[----:B------:R-:W-:Y:S02]  /*102b0*/  @!P6 LEA.HI R94, R94, R94, RZ, 0x1 ;  /* 0x0000005e5e5ee211 */ /* 0x000fe400078f08ff */
[----:B------:R2:W-:Y:S01]  /*102c0*/  @!P2 ST.E.64 desc[UR46][R100.64], R90 ;  /* 0x0000005a6400a985 */ /* 0x0005e2000c101b2e */
[----:B0-----:R-:W-:Y:S01]  /*102d0*/  VIADD R92, R86, 0x50 ;  /* 0x00000050565c7836 */ /* 0x001fe20000000000 */
[----:B------:R-:W-:Y:S01]  /*102e0*/  @!P3 LEA.HI R98, R98, R98, RZ, 0x1 ;  /* 0x000000626262b211 */ /* 0x000fe200078f08ff */
[----:B------:R-:W-:-:S03]  /*102f0*/  @!P4 IMAD.WIDE R2, R109, 0x4, R102 ;  /* 0x000000046d02c825 */ /* 0x000fc600078e0266 */
[----:B------:R-:W-:Y:S01]  /*10300*/  ISETP.GE.AND P2, PT, R92, UR4, PT ;  /* 0x000000045c007c0c */ /* 0x000fe2000bf46270 */
[----:B-1----:R-:W-:Y:S01]  /*10310*/  VIADD R96, R86, 0x58 ;  /* 0x0000005856607836 */ /* 0x002fe20000000000 */
[----:B------:R0:W-:Y:S01]  /*10320*/  @!P4 ST.E.64 desc[UR46][R2.64], R76 ;  /* 0x0000004c0200c985 */ /* 0x0001e2000c101b2e */
[----:B------:R-:W-:Y:S01]  /*10330*/  @!P5 LOP3.LUT R89, R114, 0xfffffffe, RZ, 0xc0, !PT ;  /* 0xfffffffe7259d812 */ /* 0x000fe200078ec0ff */
[----:B------:R-:W-:Y:S01]  /*10340*/  VIADD R97, R86, 0x60 ;  /* 0x0000006056617836 */ /* 0x000fe20000000000 */
[----:B------:R-:W-:Y:S02]  /*10350*/  @!P3 LOP3.LUT R93, R98, 0xfffffffe, RZ, 0xc0, !PT ;  /* 0xfffffffe625db812 */ /* 0x000fe400078ec0ff */
[----:B------:R-:W-:Y:S01]  /*10360*/  ISETP.GE.AND P4, PT, R96, UR4, PT ;  /* 0x0000000460007c0c */ /* 0x000fe2000bf86270 */
[----:B------:R-:W-:Y:S01]  /*10370*/  @!P5 IMAD.WIDE R88, R89, 0x4, R102 ;  /* 0x000000045958d825 */ /* 0x000fe200078e0266 */
[----:B--2---:R-:W-:Y:S02]  /*10380*/  @!P6 LOP3.LUT R91, R94, 0xfffffffe, RZ, 0xc0, !PT ;  /* 0xfffffffe5e5be812 */ /* 0x004fe400078ec0ff */
[----:B------:R-:W-:-:S02]  /*10390*/  @!P1 LEA.HI R108, R108, R108, RZ, 0x1 ;  /* 0x0000006c6c6c9211 */ /* 0x000fc400078f08ff */
[----:B------:R-:W-:Y:S01]  /*103a0*/  @!P2 LEA.HI R94, R92, R92, RZ, 0x1 ;  /* 0x0000005c5c5ea211 */ /* 0x000fe200078f08ff */
[--C-:B------:R-:W-:Y:S01]  /*103b0*/  @!P6 IMAD.WIDE R90, R91, 0x4, R102.reuse ;  /* 0x000000045b5ae825 */ /* 0x100fe200078e0266 */
[----:B------:R1:W-:Y:S01]  /*103c0*/  @!P5 ST.E.64 desc[UR46][R88.64], R72 ;  /* 0x000000485800d985 */ /* 0x0003e2000c101b2e */
[----:B0-----:R-:W-:Y:S02]  /*103d0*/  @!P1 LOP3.LUT R3, R108, 0xfffffffe, RZ, 0xc0, !PT ;  /* 0xfffffffe6c039812 */ /* 0x001fe400078ec0ff */
[--C-:B------:R-:W-:Y:S01]  /*103e0*/  @!P3 IMAD.WIDE R92, R93, 0x4, R102.reuse ;  /* 0x000000045d5cb825 */ /* 0x100fe200078e0266 */
[----:B------:R0:W-:Y:S01]  /*103f0*/  @!P6 ST.E.64 desc[UR46][R90.64], R74 ;  /* 0x0000004a5a00e985 */ /* 0x0001e2000c101b2e */
[----:B------:R-:W-:Y:S02]  /*10400*/  @!P4 LEA.HI R96, R96, R96, RZ, 0x1 ;  /* 0x000000606060c211 */ /* 0x000fe400078f08ff */
[----:B------:R-:W-:Y:S01]  /*10410*/  @!P2 LOP3.LUT R77, R94, 0xfffffffe, RZ, 0xc0, !PT ;  /* 0xfffffffe5e4da812 */ /* 0x000fe200078ec0ff */
[----:B------:R2:W-:Y:S01]  /*10420*/  @!P3 ST.E.64 desc[UR46][R92.64], R70 ;  /* 0x000000465c00b985 */ /* 0x0005e2000c101b2e */
[----:B------:R-:W-:Y:S01]  /*10430*/  @!P1 IMAD.WIDE R2, R3, 0x4, R102 ;  /* 0x0000000403029825 */ /* 0x000fe200078e0266 */
[----:B------:R-:W-:-:S03]  /*10440*/  ISETP.GE.AND P3, PT, R97, UR4, PT ;  /* 0x0000000461007c0c */ /* 0x000fc6000bf66270 */
[----:B------:R-:W-:Y:S01]  /*10450*/  VIADD R76, R86, 0x78 ;  /* 0x00000078564c7836 */ /* 0x000fe20000000000 */
[----:B------:R3:W-:Y:S01]  /*10460*/  @!P1 ST.E.64 desc[UR46][R2.64], R66 ;  /* 0x0000004202009985 */ /* 0x0007e2000c101b2e */
[----:B-1----:R-:W-:-:S03]  /*10470*/  @!P2 IMAD.WIDE R72, R77, 0x4, R102 ;  /* 0x000000044d48a825 */ /* 0x002fc600078e0266 */
[----:B------:R-:W-:Y:S01]  /*10480*/  ISETP.GE.AND P5, PT, R76, UR4, PT ;  /* 0x000000044c007c0c */ /* 0x000fe2000bfa6270 */
[C---:B0-----:R-:W-:Y:S01]  /*10490*/  VIADD R74, R86.reuse, 0x68 ;  /* 0x00000068564a7836 */ /* 0x041fe20000000000 */
[----:B------:R0:W-:Y:S01]  /*104a0*/  @!P2 ST.E.64 desc[UR46][R72.64], R68 ;  /* 0x000000444800a985 */ /* 0x0001e2000c101b2e */
[----:B------:R-:W-:Y:S01]  /*104b0*/  VIADD R75, R86, 0x70 ;  /* 0x00000070564b7836 */ /* 0x000fe20000000000 */
[----:B--2---:R-:W-:Y:S01]  /*104c0*/  @!P4 LOP3.LUT R71, R96, 0xfffffffe, RZ, 0xc0, !PT ;  /* 0xfffffffe6047c812 */ /* 0x004fe200078ec0ff */
[----:B------:R-:W-:Y:S01]  /*104d0*/  VIADD R70, R86, 0x80 ;  /* 0x0000008056467836 */ /* 0x000fe20000000000 */
[----:B------:R-:W-:Y:S01]  /*104e0*/  ISETP.GE.AND P1, PT, R74, UR4, PT ;  /* 0x000000044a007c0c */ /* 0x000fe2000bf26270 */
[----:B------:R-:W-:Y:S01]  /*104f0*/  VIADD R77, R86, 0x88 ;  /* 0x00000088564d7836 */ /* 0x000fe20000000000 */
[----:B------:R-:W-:Y:S01]  /*10500*/  ISETP.GE.AND P6, PT, R75, UR4, PT ;  /* 0x000000044b007c0c */ /* 0x000fe2000bfc6270 */
[----:B---3--:R-:W-:Y:S01]  /*10510*/  @!P4 IMAD.WIDE R2, R71, 0x4, R102 ;  /* 0x000000044702c825 */ /* 0x008fe200078e0266 */
[----:B------:R-:W-:-:S02]  /*10520*/  ISETP.GE.AND P2, PT, R70, UR4, PT ;  /* 0x0000000446007c0c */ /* 0x000fc4000bf46270 */
[----:B------:R-:W-:Y:S02]  /*10530*/  @!P3 LEA.HI R97, R97, R97, RZ, 0x1 ;  /* 0x000000616161b211 */ /* 0x000fe400078f08ff */
[----:B------:R1:W-:Y:S01]  /*10540*/  @!P4 ST.E.64 desc[UR46][R2.64], R64 ;  /* 0x000000400200c985 */ /* 0x0003e2000c101b2e */
[----:B------:R-:W-:Y:S02]  /*10550*/  ISETP.GE.AND P4, PT, R77, UR4, PT ;  /* 0x000000044d007c0c */ /* 0x000fe4000bf86270 */
[----:B------:R-:W-:Y:S02]  /*10560*/  @!P3 LOP3.LUT R67, R97, 0xfffffffe, RZ, 0xc0, !PT ;  /* 0xfffffffe6143b812 */ /* 0x000fe400078ec0ff */
[----:B------:R-:W-:Y:S02]  /*10570*/  @!P1 LEA.HI R74, R74, R74, RZ, 0x1 ;  /* 0x0000004a4a4a9211 */ /* 0x000fe400078f08ff */
[----:B------:R-:W-:Y:S01]  /*10580*/  @!P6 LEA.HI R75, R75, R75, RZ, 0x1 ;  /* 0x0000004b4b4be211 */ /* 0x000fe200078f08ff */
[----:B------:R-:W-:Y:S01]  /*10590*/  @!P3 IMAD.WIDE R66, R67, 0x4, R102 ;  /* 0x000000044342b825 */ /* 0x000fe200078e0266 */
[----:B------:R-:W-:-:S02]  /*105a0*/  @!P5 LEA.HI R76, R76, R76, RZ, 0x1 ;  /* 0x0000004c4c4cd211 */ /* 0x000fc400078f08ff */
[----:B0-----:R-:W-:Y:S02]  /*105b0*/  @!P1 LOP3.LUT R69, R74, 0xfffffffe, RZ, 0xc0, !PT ;  /* 0xfffffffe4a459812 */ /* 0x001fe400078ec0ff */
[----:B------:R-:W-:Y:S01]  /*105c0*/  @!P2 LEA.HI R70, R70, R70, RZ, 0x1 ;  /* 0x000000464646a211 */ /* 0x000fe200078f08ff */
[----:B------:R0:W-:Y:S01]  /*105d0*/  @!P3 ST.E.64 desc[UR46][R66.64], R60 ;  /* 0x0000003c4200b985 */ /* 0x0001e2000c101b2e */
[----:B------:R-:W-:Y:S01]  /*105e0*/  @!P6 LOP3.LUT R75, R75, 0xfffffffe, RZ, 0xc0, !PT ;  /* 0xfffffffe4b4be812 */ /* 0x000fe200078ec0ff */
[--C-:B------:R-:W-:Y:S01]  /*105f0*/  @!P1 IMAD.WIDE R68, R69, 0x4, R102.reuse ;  /* 0x0000000445449825 */ /* 0x100fe200078e0266 */
[----:B------:R-:W-:Y:S02]  /*10600*/  @!P4 LEA.HI R77, R77, R77, RZ, 0x1 ;  /* 0x0000004d4d4dc211 */ /* 0x000fe400078f08ff */
[----:B-1----:R-:W-:Y:S01]  /*10610*/  @!P5 LOP3.LUT R65, R76, 0xfffffffe, RZ, 0xc0, !PT ;  /* 0xfffffffe4c41d812 */ /* 0x002fe200078ec0ff */
[--C-:B------:R-:W-:Y:S01]  /*10620*/  @!P6 IMAD.WIDE R2, R75, 0x4, R102.reuse ;  /* 0x000000044b02e825 */ /* 0x100fe200078e0266 */
[----:B------:R-:W-:Y:S01]  /*10630*/  @!P2 LOP3.LUT R71, R70, 0xfffffffe, RZ, 0xc0, !PT ;  /* 0xfffffffe4647a812 */ /* 0x000fe200078ec0ff */
[----:B------:R1:W-:Y:S01]  /*10640*/  @!P1 ST.E.64 desc[UR46][R68.64], R62 ;  /* 0x0000003e44009985 */ /* 0x0003e2000c101b2e */
[----:B------:R-:W-:Y:S01]  /*10650*/  @!P4 LOP3.LUT R77, R77, 0xfffffffe, RZ, 0xc0, !PT ;  /* 0xfffffffe4d4dc812 */ /* 0x000fe200078ec0ff */
[----:B------:R-:W-:-:S02]  /*10660*/  @!P5 IMAD.WIDE R64, R65, 0x4, R102 ;  /* 0x000000044140d825 */ /* 0x000fc400078e0266 */
[----:B------:R2:W-:Y:S02]  /*10670*/  @!P6 ST.E.64 desc[UR46][R2.64], R58 ;  /* 0x0000003a0200e985 */ /* 0x0005e4000c101b2e */
[--C-:B0-----:R-:W-:Y:S02]  /*10680*/  @!P2 IMAD.WIDE R60, R71, 0x4, R102.reuse ;  /* 0x00000004473ca825 */ /* 0x101fe400078e0266 */
[----:B------:R-:W-:Y:S02]  /*10690*/  @!P5 ST.E.64 desc[UR46][R64.64], R56 ;  /* 0x000000384000d985 */ /* 0x000fe4000c101b2e */
[C---:B------:R-:W-:Y:S02]  /*106a0*/  VIADD R66, R86.reuse, 0x90 ;  /* 0x0000009056427836 */ /* 0x040fe40000000000 */
[----:B------:R-:W-:Y:S01]  /*106b0*/  VIADD R67, R86, 0x98 ;  /* 0x0000009856437836 */ /* 0x000fe20000000000 */
[----:B------:R-:W-:Y:S01]  /*106c0*/  @!P2 ST.E.64 desc[UR46][R60.64], R26 ;  /* 0x0000001a3c00a985 */ /* 0x000fe2000c101b2e */
[----:B-1----:R-:W-:Y:S01]  /*106d0*/  @!P4 IMAD.WIDE R62, R77, 0x4, R102 ;  /* 0x000000044d3ec825 */ /* 0x002fe200078e0266 */
[----:B------:R-:W-:-:S02]  /*106e0*/  ISETP.GE.AND P1, PT, R66, UR4, PT ;  /* 0x0000000442007c0c */ /* 0x000fc4000bf26270 */
[----:B------:R-:W-:Y:S01]  /*106f0*/  ISETP.GE.AND P2, PT, R67, UR4, PT ;  /* 0x0000000443007c0c */ /* 0x000fe2000bf46270 */
[C---:B------:R-:W-:Y:S01]  /*10700*/  VIADD R68, R86.reuse, 0xa0 ;  /* 0x000000a056447836 */ /* 0x040fe20000000000 */
[----:B------:R0:W-:Y:S01]  /*10710*/  @!P4 ST.E.64 desc[UR46][R62.64], R24 ;  /* 0x000000183e00c985 */ /* 0x0001e2000c101b2e */
[C---:B------:R-:W-:Y:S02]  /*10720*/  VIADD R69, R86.reuse, 0xa8 ;  /* 0x000000a856457836 */ /* 0x040fe40000000000 */
[----:B--2---:R-:W-:Y:S01]  /*10730*/  VIADD R3, R86, 0xb8 ;  /* 0x000000b856037836 */ /* 0x004fe20000000000 */
[----:B------:R-:W-:Y:S01]  /*10740*/  ISETP.GE.AND P3, PT, R68, UR4, PT ;  /* 0x0000000444007c0c */ /* 0x000fe2000bf66270 */
[----:B------:R-:W-:Y:S01]  /*10750*/  VIADD R2, R86, 0xb0 ;  /* 0x000000b056027836 */ /* 0x000fe20000000000 */
[----:B------:R-:W-:Y:S02]  /*10760*/  ISETP.GE.AND P4, PT, R69, UR4, PT ;  /* 0x0000000445007c0c */ /* 0x000fe4000bf86270 */
[----:B------:R-:W-:-:S02]  /*10770*/  ISETP.GE.AND P6, PT, R3, UR4, PT ;  /* 0x0000000403007c0c */ /* 0x000fc4000bfc6270 */
[----:B------:R-:W-:Y:S02]  /*10780*/  ISETP.GE.AND P5, PT, R2, UR4, PT ;  /* 0x0000000402007c0c */ /* 0x000fe4000bfa6270 */
[----:B------:R-:W-:Y:S02]  /*10790*/  @!P1 LEA.HI R66, R66, R66, RZ, 0x1 ;  /* 0x0000004242429211 */ /* 0x000fe400078f08ff */
[----:B------:R-:W-:-:S03]  /*107a0*/  @!P2 LEA.HI R67, R67, R67, RZ, 0x1 ;  /* 0x000000434343a211 */ /* 0x000fc600078f08ff */
[----:B------:R-:W-:Y:S02]  /*107b0*/  @!P3 LEA.HI R68, R68, R68, RZ, 0x1 ;  /* 0x000000444444b211 */ /* 0x000fe400078f08ff */
[----:B------:R-:W-:Y:S02]  /*107c0*/  @!P4 LEA.HI R69, R69, R69, RZ, 0x1 ;  /* 0x000000454545c211 */ /* 0x000fe400078f08ff */
[----:B0-----:R-:W-:Y:S02]  /*107d0*/  @!P6 LEA.HI R24, R3, R3, RZ, 0x1 ;  /* 0x000000030318e211 */ /* 0x001fe400078f08ff */
[----:B------:R-:W-:Y:S02]  /*107e0*/  @!P5 LEA.HI R2, R2, R2, RZ, 0x1 ;  /* 0x000000020202d211 */ /* 0x000fe400078f08ff */
[----:B------:R-:W-:Y:S02]  /*107f0*/  @!P1 LOP3.LUT R3, R66, 0xfffffffe, RZ, 0xc0, !PT ;  /* 0xfffffffe42039812 */ /* 0x000fe400078ec0ff */
[----:B------:R-:W-:-:S02]  /*10800*/  @!P2 LOP3.LUT R25, R67, 0xfffffffe, RZ, 0xc0, !PT ;  /* 0xfffffffe4319a812 */ /* 0x000fc400078ec0ff */
[----:B------:R-:W-:Y:S02]  /*10810*/  @!P3 LOP3.LUT R27, R68, 0xfffffffe, RZ, 0xc0, !PT ;  /* 0xfffffffe441bb812 */ /* 0x000fe400078ec0ff */
[----:B------:R-:W-:Y:S02]  /*10820*/  @!P4 LOP3.LUT R57, R69, 0xfffffffe, RZ, 0xc0, !PT ;  /* 0xfffffffe4539c812 */ /* 0x000fe400078ec0ff */
[----:B------:R-:W-:Y:S01]  /*10830*/  @!P5 LOP3.LUT R59, R2, 0xfffffffe, RZ, 0xc0, !PT ;  /* 0xfffffffe023bd812 */ /* 0x000fe200078ec0ff */
[----:B------:R-:W-:Y:S01]  /*10840*/  @!P1 IMAD.WIDE R2, R3, 0x4, R102 ;  /* 0x0000000403029825 */ /* 0x000fe200078e0266 */
[----:B------:R-:W-:-:S03]  /*10850*/  @!P6 LOP3.LUT R61, R24, 0xfffffffe, RZ, 0xc0, !PT ;  /* 0xfffffffe183de812 */ /* 0x000fc600078ec0ff */
[--C-:B------:R-:W-:Y:S01]  /*10860*/  @!P2 IMAD.WIDE R24, R25, 0x4, R102.reuse ;  /* 0x000000041918a825 */ /* 0x100fe200078e0266 */
[----:B------:R1:W-:Y:S03]  /*10870*/  @!P1 ST.E.64 desc[UR46][R2.64], R20 ;  /* 0x0000001402009985 */ /* 0x0003e6000c101b2e */
        /* <DEDUP_REMOVED lines=8> */
[----:B------:R1:W-:Y:S02]  /*10900*/  @!P6 ST.E.64 desc[UR46][R102.64], R44 ;  /* 0x0000002c6600e985 */ /* 0x0003e4000c101b2e */
.L_x_1173:
[----:B------:R-:W-:Y:S05]  /*10910*/  BSYNC B0 ;  /* 0x0000000000007941 */ /* 0x000fea0003800000 */
.L_x_1172:
[----:B------:R-:W-:Y:S01]  /*10920*/  ISETP.GE.AND P1, PT, R104, R105, PT ;  /* 0x000000696800720c */ /* 0x000fe20003f26270 */
[----:B01----:R0:W1:Y:S01]  /*10930*/  SHFL.IDX PT, R3, R107, 0x1, 0x1c1f ;  /* 0x003c1f006b037f89 */ /* 0x00306200000e0000 */
[----:B------:R-:W-:Y:S02]  /*10940*/  SEL R21, R28, R87, P0 ;  /* 0x000000571c157207 */ /* 0x000fe40000000000 */
[----:B------:R-:W-:Y:S01]  /*10950*/  SEL R23, R87, R28, P0 ;  /* 0x0000001c57177207 */ /* 0x000fe20000000000 */
[----:B------:R0:W3:Y:S01]  /*10960*/  SHFL.IDX PT, R2, R106, 0x1, 0x1c1f ;  /* 0x003c1f006a027f89 */ /* 0x0000e200000e0000 */
        /* <DEDUP_REMOVED lines=20> */
[----:B01-3--:R-:W-:Y:S06]  /*10ab0*/  @P1 BRA `(.L_x_1084) ;  /* 0x0000005000b01947 */ /* 0x00bfec0003800000 */
        /* <DEDUP_REMOVED lines=27> */
[----:B0-----:R-:W-:-:S04]  /*10c70*/  @!P1 IMAD.WIDE R12, R35, 0x4, R2 ;  /* 0x00000004230c9825 */ /* 0x001fc800078e0202 */
        /* <DEDUP_REMOVED lines=13> */
[----:B-1----:R-:W-:Y:S01]  /*10d50*/  @!P4 LOP3.LUT R19, R61, 0xfffffffe, RZ, 0xc0, !PT ;  /* 0xfffffffe3d13c812 */ /* 0x002fe200078ec0ff */
[--C-:B------:R-:W-:Y:S01]  /*10d60*/  @!P3 IMAD.WIDE R16, R17, 0x4, R2.reuse ;  /* 0x000000041110b825 */ /* 0x100fe200078e0202 */
[----:B------:R-:W-:Y:S01]  /*10d70*/  @!P5 LEA.HI R0, R0, R0, RZ, 0x1 ;  /* 0x000000000000d211 */ /* 0x000fe200078f08ff */
[----:B------:R0:W-:Y:S02]  /*10d80*/  @!P2 ST.E.64 desc[UR46][R12.64], R6 ;  /* 0x000000060c00a985 */ /* 0x0001e4000c101b2e */
[----:B---3--:R-:W-:Y:S01]  /*10d90*/  VIADD R30, R86, 0x50 ;  /* 0x00000050561e7836 */ /* 0x008fe20000000000 */
[----:B------:R-:W-:Y:S01]  /*10da0*/  @!P5 LOP3.LUT R31, R0, 0xfffffffe, RZ, 0xc0, !PT ;  /* 0xfffffffe001fd812 */ /* 0x000fe200078ec0ff */
[----:B------:R-:W-:Y:S01]  /*10db0*/  @!P4 IMAD.WIDE R18, R19, 0x4, R2 ;  /* 0x000000041312c825 */ /* 0x000fe200078e0202 */
[----:B------:R-:W-:Y:S01]  /*10dc0*/  @!P0 LEA.HI R59, R59, R59, RZ, 0x1 ;  /* 0x0000003b3b3b8211 */ /* 0x000fe200078f08ff */
[----:B------:R1:W-:Y:S01]  /*10dd0*/  @!P3 ST.E.64 desc[UR46][R16.64], R42 ;  /* 0x0000002a1000b985 */ /* 0x0003e2000c101b2e */
[----:B------:R-:W-:Y:S01]  /*10de0*/  ISETP.GE.AND P2, PT, R30, UR4, PT ;  /* 0x000000041e007c0c */ /* 0x000fe2000bf46270 */
[C---:B------:R-:W-:Y:S01]  /*10df0*/  VIADD R0, R86.reuse, 0x58 ;  /* 0x0000005856007836 */ /* 0x040fe20000000000 */
[----:B------:R-:W-:Y:S01]  /*10e00*/  @!P0 LOP3.LUT R59, R59, 0xfffffffe, RZ, 0xc0, !PT ;  /* 0xfffffffe3b3b8812 */ /* 0x000fe200078ec0ff */
[----:B------:R3:W-:Y:S01]  /*10e10*/  @!P4 ST.E.64 desc[UR46][R18.64], R4 ;  /* 0x000000041200c985 */ /* 0x0007e2000c101b2e */
[----:B------:R-:W-:-:S02]  /*10e20*/  VIADD R32, R86, 0x60 ;  /* 0x0000006056207836 */ /* 0x000fc40000000000 */
[----:B------:R-:W-:Y:S01]  /*10e30*/  ISETP.GE.AND P3, PT, R0, UR4, PT ;  /* 0x0000000400007c0c */ /* 0x000fe2000bf66270 */
[--C-:B0-----:R-:W-:Y:S01]  /*10e40*/  @!P5 IMAD.WIDE R6, R31, 0x4, R2.reuse ;  /* 0x000000041f06d825 */ /* 0x101fe200078e0202 */
[----:B------:R-:W-:Y:S02]  /*10e50*/  @!P1 LOP3.LUT R13, R56, 0xfffffffe, RZ, 0xc0, !PT ;  /* 0xfffffffe380d9812 */ /* 0x000fe400078ec0ff */
[----:B------:R-:W-:Y:S02]  /*10e60*/  ISETP.GE.AND P4, PT, R32, UR4, PT ;  /* 0x0000000420007c0c */ /* 0x000fe4000bf86270 */
[----:B------:R0:W-:Y:S01]  /*10e70*/  @!P5 ST.E.64 desc[UR46][R6.64], R46 ;  /* 0x0000002e0600d985 */ /* 0x0001e2000c101b2e */
[----:B-1----:R-:W-:Y:S01]  /*10e80*/  VIADD R16, R86, 0x68 ;  /* 0x0000006856107836 */ /* 0x002fe20000000000 */
[----:B------:R-:W-:Y:S01]  /*10e90*/  @!P2 LEA.HI R30, R30, R30, RZ, 0x1 ;  /* 0x0000001e1e1ea211 */ /* 0x000fe200078f08ff */
[----:B---3--:R-:W-:-:S03]  /*10ea0*/  @!P1 IMAD.WIDE R4, R13, 0x4, R2 ;  /* 0x000000040d049825 */ /* 0x008fc600078e0202 */
[----:B------:R-:W-:Y:S02]  /*10eb0*/  ISETP.GE.AND P5, PT, R16, UR4, PT ;  /* 0x0000000410007c0c */ /* 0x000fe4000bfa6270 */
[----:B------:R-:W-:Y:S01]  /*10ec0*/  @!P3 LEA.HI R0, R0, R0, RZ, 0x1 ;  /* 0x000000000000b211 */ /* 0x000fe200078f08ff */
[----:B------:R-:W-:Y:S01]  /*10ed0*/  VIADD R18, R86, 0x70 ;  /* 0x0000007056127836 */ /* 0x000fe20000000000 */
[----:B------:R1:W-:Y:S01]  /*10ee0*/  @!P1 ST.E.64 desc[UR46][R4.64], R48 ;  /* 0x0000003004009985 */ /* 0x0003e2000c101b2e */
[----:B------:R-:W-:Y:S01]  /*10ef0*/  @!P0 IMAD.WIDE R12, R59, 0x4, R2 ;  /* 0x000000043b0c8825 */ /* 0x000fe200078e0202 */
[----:B------:R-:W-:Y:S02]  /*10f00*/  @!P3 LOP3.LUT R17, R0, 0xfffffffe, RZ, 0xc0, !PT ;  /* 0xfffffffe0011b812 */ /* 0x000fe400078ec0ff */
[----:B------:R-:W-:Y:S01]  /*10f10*/  ISETP.GE.AND P1, PT, R18, UR4, PT ;  /* 0x0000000412007c0c */ /* 0x000fe2000bf26270 */
[----:B------:R-:W-:Y:S01]  /*10f20*/  VIADD R19, R86, 0x78 ;  /* 0x0000007856137836 */ /* 0x000fe20000000000 */
[----:B------:R3:W-:Y:S01]  /*10f30*/  @!P0 ST.E.64 desc[UR46][R12.64], R50 ;  /* 0x000000320c008985 */ /* 0x0007e2000c101b2e */
[----:B0-----:R-:W-:Y:S01]  /*10f40*/  @!P2 LOP3.LUT R7, R30, 0xfffffffe, RZ, 0xc0, !PT ;  /* 0xfffffffe1e07a812 */ /* 0x001fe200078ec0ff */
[----:B------:R-:W-:Y:S01]  /*10f50*/  VIADD R30, R86, 0x80 ;  /* 0x00000080561e7836 */ /* 0x000fe20000000000 */
[----:B------:R-:W-:-:S02]  /*10f60*/  @!P4 LEA.HI R32, R32, R32, RZ, 0x1 ;  /* 0x000000202020c211 */ /* 0x000fc400078f08ff */
[----:B------:R-:W-:Y:S02]  /*10f70*/  ISETP.GE.AND P0, PT, R19, UR4, PT ;  /* 0x0000000413007c0c */ /* 0x000fe4000bf06270 */
[----:B------:R-:W-:Y:S01]  /*10f80*/  @!P5 LEA.HI R16, R16, R16, RZ, 0x1 ;  /* 0x000000101010d211 */ /* 0x000fe200078f08ff */
[----:B-1----:R-:W-:-:S03]  /*10f90*/  @!P2 IMAD.WIDE R4, R7, 0x4, R2 ;  /* 0x000000040704a825 */ /* 0x002fc600078e0202 */
[----:B------:R-:W-:Y:S01]  /*10fa0*/  @!P1 LEA.HI R18, R18, R18, RZ, 0x1 ;  /* 0x0000001212129211 */ /* 0x000fe200078f08ff */
[--C-:B------:R-:W-:Y:S01]  /*10fb0*/  @!P3 IMAD.WIDE R6, R17, 0x4, R2.reuse ;  /* 0x000000041106b825 */ /* 0x100fe200078e0202 */
[----:B------:R-:W-:Y:S01]  /*10fc0*/  @!P5 LOP3.LUT R17, R16, 0xfffffffe, RZ, 0xc0, !PT ;  /* 0xfffffffe1011d812 */ /* 0x000fe200078ec0ff */
[----:B------:R0:W-:Y:S01]  /*10fd0*/  @!P2 ST.E.64 desc[UR46][R4.64], R52 ;  /* 0x000000340400a985 */ /* 0x0001e2000c101b2e */
[----:B---3--:R-:W-:Y:S02]  /*10fe0*/  @!P4 LOP3.LUT R13, R32, 0xfffffffe, RZ, 0xc0, !PT ;  /* 0xfffffffe200dc812 */ /* 0x008fe400078ec0ff */
        /* <DEDUP_REMOVED lines=19> */
[----:B---3--:R-:W-:Y:S01]  /*11120*/  @!P2 LOP3.LUT R13, R30, 0xfffffffe, RZ, 0xc0, !PT ;  /* 0xfffffffe1e0da812 */ /* 0x008fe200078ec0ff */
        /* <DEDUP_REMOVED lines=13> */
[----:B----4-:R-:W-:Y:S02]  /*11200*/  @!P3 LOP3.LUT R7, R18, 0xfffffffe, RZ, 0xc0, !PT ;  /* 0xfffffffe1207b812 */ /* 0x010fe400078ec0ff */
        /* <DEDUP_REMOVED lines=9> */
[----:B0-----:R-:W-:Y:S01]  /*112a0*/  @!P5 LOP3.LUT R21, R0, 0xfffffffe, RZ, 0xc0, !PT ;  /* 0xfffffffe0015d812 */ /* 0x001fe200078ec0ff */
[----:B------:R0:W-:Y:S01]  /*112b0*/  @!P3 ST.E.64 desc[UR46][R6.64], R22 ;  /* 0x000000160600b985 */ /* 0x0001e2000c101b2e */
[----:B------:R-:W-:Y:S01]  /*112c0*/  @!P6 LOP3.LUT R31, R31, 0xfffffffe, RZ, 0xc0, !PT ;  /* 0xfffffffe1f1fe812 */ /* 0x000fe200078ec0ff */
[----:B------:R-:W-:-:S02]  /*112d0*/  @!P4 IMAD.WIDE R4, R19, 0x4, R2 ;  /* 0x000000041304c825 */ /* 0x000fc400078e0202 */
[----:B------:R1:W-:Y:S02]  /*112e0*/  @!P1 ST.E.64 desc[UR46][R12.64], R26 ;  /* 0x0000001a0c009985 */ /* 0x0003e4000c101b2e */
[----:B------:R-:W-:Y:S02]  /*112f0*/  @!P6 IMAD.WIDE R18, R31, 0x4, R2 ;  /* 0x000000041f12e825 */ /* 0x000fe400078e0202 */
[----:B------:R1:W-:Y:S01]  /*11300*/  @!P0 ST.E.64 desc[UR46][R16.64], R24 ;  /* 0x0000001810008985 */ /* 0x0003e2000c101b2e */
[----:B------:R-:W-:-:S03]  /*11310*/  ISETP.GE.AND P0, PT, R86, UR4, PT ;  /* 0x0000000456007c0c */ /* 0x000fc6000bf06270 */
[----:B------:R1:W-:Y:S01]  /*11320*/  @!P4 ST.E.64 desc[UR46][R4.64], R14 ;  /* 0x0000000e0400c985 */ /* 0x0003e2000c101b2e */
[----:B0-----:R-:W-:-:S05]  /*11330*/  @!P5 IMAD.WIDE R6, R21, 0x4, R2 ;  /* 0x000000041506d825 */ /* 0x001fca00078e0202 */
[----:B------:R1:W-:Y:S04]  /*11340*/  @!P5 ST.E.64 desc[UR46][R6.64], R28 ;  /* 0x0000001c0600d985 */ /* 0x0003e8000c101b2e */
[----:B------:R1:W-:Y:S01]  /*11350*/  @!P6 ST.E.64 desc[UR46][R18.64], R8 ;  /* 0x000000081200e985 */ /* 0x0003e2000c101b2e */
[----:B------:R-:W-:Y:S05]  /*11360*/  @P0 BRA `(.L_x_1084) ;  /* 0x0000004800840947 */ /* 0x000fea0003800000 */
[----:B------:R-:W-:-:S04]  /*11370*/  LEA.HI R86, R86, R86, RZ, 0x1 ;  /* 0x0000005656567211 */ /* 0x000fc800078f08ff */
[----:B-1----:R-:W-:-:S05]  /*11380*/  LOP3.LUT R5, R86, 0xfffffffe, RZ, 0xc0, !PT ;  /* 0xfffffffe56057812 */ /* 0x002fca00078ec0ff */
[----:B------:R-:W-:-:S05]  /*11390*/  IMAD.WIDE R2, R5, 0x4, R2 ;  /* 0x0000000405027825 */ /* 0x000fca00078e0202 */
[----:B------:R0:W-:Y:S01]  /*113a0*/  ST.E.64 desc[UR46][R2.64], R10 ;  /* 0x0000000a02007985 */ /* 0x0001e2000c101b2e */
[----:B------:R-:W-:Y:S05]  /*113b0*/  BRA `(.L_x_1084) ;  /* 0x0000004800707947 */ /* 0x000fea0003800000 */
.L_x_1171:
        /* <DEDUP_REMOVED lines=58> */
.L_x_1082:
[----:B------:R-:W-:-:S08]  /*11760*/  NOP ;  /* 0x0000000000007918 */ /* 0x000fd00000000000 */
[----:B------:R-:W0:-:S00]  /*11770*/  USETMAXREG.DEALLOC.CTAPOOL 0x28 ;  /* 0x00000028000079c8 */ /* 0x000e0000080e0500 */
[----:B0-----:R-:W-:Y:S01]  /*11780*/  LOP3.LUT R17, R0, 0x3, RZ, 0xc0, !PT ;  /* 0x0000000300117812 */ /* 0x001fe200078ec0ff */
[----:B------:R-:W0:Y:S05]  /*11790*/  S2R R22, SR_CTAID.Z ;  /* 0x0000000000167919 */ /* 0x000e2a0000002700 */
[----:B------:R-:W1:Y:S01]  /*117a0*/  S2UR UR6, SR_CTAID.Y ;  /* 0x00000000000679c3 */ /* 0x000e620000002600 */
        /* <DEDUP_REMOVED lines=13> */
.L_x_1174:
[----:B------:R-:W-:Y:S01]  /*11880*/  ULDC UR7, c[0x0][0xc50] ;  /* 0x0003140000077ab9 */ /* 0x000fe20000000800 */
[----:B------:R-:W-:Y:S01]  /*11890*/  UMOV UR39, UR6 ;  /* 0x0000000600277c82 */ /* 0x000fe20008000000 */
[----:B------:R-:W-:-:S11]  /*118a0*/  UISETP.NE.AND UP0, UPT, UR7, 0x1, UPT ;  /* 0x000000010700788c */ /* 0x000fd6000bf05270 */
[----:B------:R-:W-:Y:S01]  /*118b0*/  @UP0 ULDC UR4, c[0x0][0xc54] ;  /* 0x0003150000040ab9 */ /* 0x000fe20000000800 */
[----:B------:R-:W-:Y:S01]  /*118c0*/  @UP0 ULDC UR8, c[0x0][0xc58] ;  /* 0x0003160000080ab9 */ /* 0x000fe20000000800 */
[----:B------:R-:W-:-:S04]  /*118d0*/  UIMAD.WIDE.U32 UR4, UR6, UR4, URZ ;  /* 0x00000004060472a5 */ /* 0x000fc8000f8e003f */
[----:B------:R-:W-:-:S12]  /*118e0*/  @UP0 USHF.R.U32.HI UR39, URZ, UR8, UR5 ;  /* 0x000000083f270299 */ /* 0x000fd80008011605 */
.L_x_1175:
        /* <DEDUP_REMOVED lines=8> */
[----:B------:R-:W-:Y:S01]  /*11970*/  IMAD.MOV.U32 R19, RZ, RZ, RZ ;  /* 0x000000ffff137224 */ /* 0x000fe200078e00ff */
[----:B------:R-:W-:Y:S01]  /*11980*/  ULDC.64 UR4, c[0x0][0x418] ;  /* 0x0001060000047ab9 */ /* 0x000fe20000000a00 */
[----:B------:R-:W-:Y:S01]  /*11990*/  ULDC UR6, c[0x0][0x448] ;  /* 0x0001120000067ab9 */ /* 0x000fe20000000800 */
[----:B------:R-:W-:Y:S01]  /*119a0*/  ULDC UR10, c[0x0][0x2f0] ;  /* 0x0000bc00000a7ab9 */ /* 0x000fe20000000800 */
[----:B------:R-:W-:Y:S01]  /*119b0*/  ULDC UR11, c[0x0][0x288] ;  /* 0x0000a200000b7ab9 */ /* 0x000fe20000000800 */
[----:B0-----:R-:W-:-:S04]  /*119c0*/  ISETP.NE.U32.AND P0, PT, R2, RZ, PT ;  /* 0x000000ff0200720c */ /* 0x001fc80003f05070 */
[----:B------:R-:W-:-:S13]  /*119d0*/  ISETP.NE.AND.EX P0, PT, R3, RZ, PT, P0 ;  /* 0x000000ff0300720c */ /* 0x000fda0003f05300 */
[----:B------:R-:W0:Y:S02]  /*119e0*/  @P0 LDC.64 R2, c[0x0][0xa28] ;  /* 0x00028a00ff020b82 */ /* 0x000e240000000a00 */
[----:B0-----:R-:W-:-:S05]  /*119f0*/  @P0 IMAD.WIDE R2, R22, 0x4, R2 ;  /* 0x0000000416020825 */ /* 0x001fca00078e0202 */
[----:B------:R0:W5:Y:S01]  /*11a00*/  @P0 LDG.E R19, desc[UR46][R2.64] ;  /* 0x0000002e02130981 */ /* 0x000162000c1e1900 */
[----:B------:R-:W1:Y:S01]  /*11a10*/  S2UR UR40, SR_CTAID.X ;  /* 0x00000000002879c3 */ /* 0x000e620000002500 */
[----:B------:R-:W-:Y:S02]  /*11a20*/  UISETP.NE.U32.AND UP0, UPT, UR4, URZ, UPT ;  /* 0x0000003f0400728c */ /* 0x000fe4000bf05070 */
[----:B------:R-:W-:Y:S02]  /*11a30*/  UISETP.NE.AND UP1, UPT, UR6, 0x1, UPT ;  /* 0x000000010600788c */ /* 0x000fe4000bf25270 */
[----:B------:R-:W-:Y:S01]  /*11a40*/  UISETP.NE.AND.EX UP0, UPT, UR5, URZ, UPT, UP0 ;  /* 0x0000003f0500728c */ /* 0x000fe2000bf05300 */
[----:B------:R-:W-:Y:S02]  /*11a50*/  ULDC UR6, c[0x0][0x424] ;  /* 0x0001090000067ab9 */ /* 0x000fe40000000800 */
[----:B------:R-:W-:Y:S01]  /*11a60*/  ULDC.64 UR4, c[0x0][0x9e0] ;  /* 0x0002780000047ab9 */ /* 0x000fe20000000a00 */
[----:B------:R-:W-:-:S02]  /*11a70*/  USEL UR9, UR6, 0x1, UP0 ;  /* 0x0000000106097887 */ /* 0x000fc40008000000 */
[----:B------:R-:W-:Y:S02]  /*11a80*/  UISETP.GE.AND UP0, UPT, UR5, 0x1, UPT ;  /* 0x000000010500788c */ /* 0x000fe4000bf06270 */
[----:B------:R-:W-:Y:S01]  /*11a90*/  UIMAD UR36, UR9, UR10, URZ ;  /* 0x0000000a092472a4 */ /* 0x000fe2000f8e023f */
[----:B------:R-:W-:Y:S01]  /*11aa0*/  @UP1 ULDC UR7, c[0x0][0x44c] ;  /* 0x0001130000071ab9 */ /* 0x000fe20000000800 */
[----:B------:R-:W-:Y:S02]  /*11ab0*/  UIMAD UR9, UR9, UR10, 0x7f ;  /* 0x0000007f090974a4 */ /* 0x000fe4000f8e020a */
[----:B------:R-:W-:Y:S01]  /*11ac0*/  PLOP3.LUT P1, PT, PT, PT, UP0, 0x80, 0x0 ;  /* 0x000000000000781c */ /* 0x000fe20003f2f008 */
[----:B------:R-:W-:Y:S01]  /*11ad0*/  @UP1 ULDC UR12, c[0x0][0x450] ;  /* 0x00011400000c1ab9 */ /* 0x000fe20000000800 */
[----:B------:R-:W-:Y:S02]  /*11ae0*/  UP2UR UR50, UPR, URZ, 0x2 ;  /* 0x000000023f327883 */ /* 0x000fe40008000000 */
[----:B-1----:R-:W-:-:S04]  /*11af0*/  USHF.L.U32 UR40, UR40, 0x7, URZ ;  /* 0x0000000728287899 */ /* 0x002fc8000800063f */
[----:B------:R-:W-:-:S04]  /*11b00*/  UIADD3 UR8, UR40, 0x7f, URZ ;  /* 0x0000007f28087890 */ /* 0x000fc8000fffe03f */
[----:B------:R-:W-:Y:S02]  /*11b10*/  UIMAD.WIDE.U32 UR6, UR8, UR7, URZ ;  /* 0x00000007080672a5 */ /* 0x000fe4000f8e003f */
[----:B------:R-:W-:Y:S02]  /*11b20*/  UIADD3 UR6, UR36, 0x1, -UR11 ;  /* 0x0000000124067890 */ /* 0x000fe4000fffe80b */
[----:B------:R-:W-:Y:S02]  /*11b30*/  @UP1 USHF.R.U32.HI UR8, URZ, UR12, UR7 ;  /* 0x0000000c3f081299 */ /* 0x000fe40008011607 */
[----:B------:R-:W-:Y:S02]  /*11b40*/  USHF.R.S32.HI UR7, URZ, 0x1f, UR9 ;  /* 0x0000001f3f077899 */ /* 0x000fe40008011409 */
[----:B------:R-:W-:Y:S02]  /*11b50*/  UIADD3 UR6, UR6, UR8, URZ ;  /* 0x0000000806067290 */ /* 0x000fe4000fffe03f */
[----:B------:R-:W-:-:S02]  /*11b60*/  ULEA.HI UR7, UR7, UR9, URZ, 0x7 ;  /* 0x0000000907077291 */ /* 0x000fc4000f8f383f */
[----:B------:R-:W-:Y:S02]  /*11b70*/  UIADD3 UR4, UR6, UR4, URZ ;  /* 0x0000000406047290 */ /* 0x000fe4000fffe03f */
[----:B------:R-:W-:Y:S01]  /*11b80*/  USHF.R.S32.HI UR41, URZ, 0x7, UR7 ;  /* 0x000000073f297899 */ /* 0x000fe20008011407 */
[----:B0-----:R-:W-:Y:S11]  /*11b90*/  @!P1 BRA `(.L_x_1177) ;  /* 0x0000000000449947 */ /* 0x001ff60003800000 */
        /* <DEDUP_REMOVED lines=10> */
.L_x_1178:
[----:B------:R-:W-:-:S11]  /*11c40*/  UISETP.NE.AND UP0, UPT, UR5, 0x1, UPT ;  /* 0x000000010500788c */ /* 0x000fd6000bf05270 */
[----:B------:R-:W-:Y:S02]  /*11c50*/  @UP0 ULDC.64 UR12, c[0x0][0x9e8] ;  /* 0x00027a00000c0ab9 */ /* 0x000fe40000000a00 */
[----:B------:R-:W-:-:S04]  /*11c60*/  UIMAD.WIDE.U32 UR6, UR8, UR12, URZ ;  /* 0x0000000c080672a5 */ /* 0x000fc8000f8e003f */
[----:B------:R-:W-:-:S12]  /*11c70*/  @UP0 USHF.R.U32.HI UR8, URZ, UR13, UR7 ;  /* 0x0000000d3f080299 */ /* 0x000fd80008011607 */
.L_x_1179:
[----:B------:R-:W-:-:S04]  /*11c80*/  UIMAD UR8, UR8, UR5, UR5 ;  /* 0x00000005080872a4 */ /* 0x000fc8000f8e0205 */
[----:B------:R-:W-:-:S04]  /*11c90*/  UISETP.LT.AND UP0, UPT, UR4, UR8, UPT ;  /* 0x000000080400728c */ /* 0x000fc8000bf01270 */
[----:B------:R-:W-:-:S12]  /*11ca0*/  USEL UR4, UR4, UR8, UP0 ;  /* 0x0000000804047287 */ /* 0x000fd80008000000 */
.L_x_1177:
[----:B------:R-:W-:Y:S02]  /*11cb0*/  UISETP.NE.AND UP0, UPT, UR50, URZ, UPT ;  /* 0x0000003f3200728c */ /* 0x000fe4000bf05270 */
[----:B------:R-:W-:-:S04]  /*11cc0*/  UIADD3 UR4, UR4, 0x7f, URZ ;  /* 0x0000007f04047890 */ /* 0x000fc8000fffe03f */
[----:B------:R-:W-:-:S04]  /*11cd0*/  USHF.R.S32.HI UR8, URZ, 0x1f, UR4 ;  /* 0x0000001f3f087899 */ /* 0x000fc80008011404 */
[----:B------:R-:W-:Y:S01]  /*11ce0*/  ULEA.HI UR8, UR8, UR4, URZ, 0x7 ;  /* 0x0000000408087291 */ /* 0x000fe2000f8f383f */
[----:B------:R-:W-:Y:S01]  /*11cf0*/  @UP0 ULDC UR6, c[0x0][0x44c] ;  /* 0x0001130000060ab9 */ /* 0x000fe20000000800 */
[----:B------:R-:W-:Y:S01]  /*11d00*/  @UP0 ULDC UR9, c[0x0][0x450] ;  /* 0x0001140000090ab9 */ /* 0x000fe20000000800 */
[----:B------:R-:W-:Y:S02]  /*11d10*/  UIMAD.WIDE.U32 UR6, UR40, UR6, URZ ;  /* 0x00000006280672a5 */ /* 0x000fe4000f8e003f */
[----:B------:R-:W-:Y:S01]  /*11d20*/  UMOV UR4, UR40 ;  /* 0x0000002800047c82 */ /* 0x000fe20008000000 */
[----:B------:R-:W-:Y:S02]  /*11d30*/  USHF.R.S32.HI UR42, URZ, 0x7, UR8 ;  /* 0x000000073f2a7899 */ /* 0x000fe40008011408 */
[----:B------:R-:W-:Y:S02]  /*11d40*/  @UP0 USHF.R.U32.HI UR4, URZ, UR9, UR7 ;  /* 0x000000093f040299 */ /* 0x000fe40008011607 */
[----:B------:R-:W-:-:S02]  /*11d50*/  UISETP.LT.AND UP0, UPT, UR41, UR42, UPT ;  /* 0x0000002a2900728c */ /* 0x000fc4000bf01270 */
[----:B------:R-:W-:Y:S01]  /*11d60*/  UIADD3 UR4, UR4, -UR11, UR36 ;  /* 0x8000000b04047290 */ /* 0x000fe2000fffe024 */
[----:B------:R-:W-:Y:S01]  /*11d70*/  ULDC UR8, c[0x0][0x9dc] ;  /* 0x0002770000087ab9 */ /* 0x000fe20000000800 */
[----:B------:R-:W-:Y:S02]  /*11d80*/  USEL UR12, UR41, UR42, UP0 ;  /* 0x0000002a290c7287 */ /* 0x000fe40008000000 */
[----:B------:R-:W-:Y:S01]  /*11d90*/  UIADD3 UR8, UR4, -UR8, URZ ;  /* 0x8000000804087290 */ /* 0x000fe2000fffe03f */
[----:B------:R-:W-:Y:S11]  /*11da0*/  @!P1 BRA `(.L_x_1180) ;  /* 0x0000000000449947 */ /* 0x000ff60003800000 */
        /* <DEDUP_REMOVED lines=10> */
.L_x_1181:
[----:B------:R-:W-:-:S11]  /*11e50*/  UISETP.NE.AND UP0, UPT, UR5, 0x1, UPT ;  /* 0x000000010500788c */ /* 0x000fd6000bf05270 */
[----:B------:R-:W-:Y:S02]  /*11e60*/  @UP0 ULDC.64 UR10, c[0x0][0x9e8] ;  /* 0x00027a00000a0ab9 */ /* 0x000fe40000000a00 */
[----:B------:R-:W-:-:S04]  /*11e70*/  UIMAD.WIDE.U32 UR6, UR4, UR10, URZ ;  /* 0x0000000a040672a5 */ /* 0x000fc8000f8e003f */
[----:B------:R-:W-:-:S12]  /*11e80*/  @UP0 USHF.R.U32.HI UR4, URZ, UR11, UR7 ;  /* 0x0000000b3f040299 */ /* 0x000fd80008011607 */
.L_x_1182:
[----:B------:R-:W-:-:S04]  /*11e90*/  UIMAD UR4, UR4, UR5, URZ ;  /* 0x00000005040472a4 */ /* 0x000fc8000f8e023f */
[----:B------:R-:W-:-:S04]  /*11ea0*/  UISETP.LT.AND UP0, UPT, UR8, UR4, UPT ;  /* 0x000000040800728c */ /* 0x000fc8000bf01270 */
[----:B------:R-:W-:-:S12]  /*11eb0*/  USEL UR8, UR8, UR4, !UP0 ;  /* 0x0000000408087287 */ /* 0x000fd8000c000000 */
.L_x_1180:
[----:B------:R-:W-:Y:S02]  /*11ec0*/  USHF.R.S32.HI UR4, URZ, 0x1f, UR8 ;  /* 0x0000001f3f047899 */ /* 0x000fe40008011408 */
[----:B------:R-:W-:Y:S02]  /*11ed0*/  USHF.R.U32.HI UR9, URZ, 0x10, UR45 ;  /* 0x000000103f097899 */ /* 0x000fe4000801162d */
[----:B------:R-:W-:Y:S02]  /*11ee0*/  ULEA.HI UR4, UR4, UR8, URZ, 0x7 ;  /* 0x0000000804047291 */ /* 0x000fe4000f8f383f */
[----:B------:R-:W-:Y:S02]  /*11ef0*/  ULOP3.LUT UR45, UR45, 0xffff, URZ, 0xc0, !UPT ;  /* 0x0000ffff2d2d7892 */ /* 0x000fe4000f8ec03f */
[----:B------:R-:W-:Y:S01]  /*11f00*/  USHF.R.S32.HI UR4, URZ, 0x7, UR4 ;  /* 0x000000073f047899 */ /* 0x000fe20008011404 */
[----:B------:R-:W-:-:S03]  /*11f10*/  UMOV UR38, URZ ;  /* 0x0000003f00267c82 */ /* 0x000fc60008000000 */
[----:B------:R-:W-:-:S04]  /*11f20*/  UISETP.LT.AND UP0, UPT, URZ, UR4, UPT ;  /* 0x000000043f00728c */ /* 0x000fc8000bf01270 */
[----:B------:R-:W-:Y:S02]  /*11f30*/  USEL UR44, URZ, UR4, !UP0 ;  /* 0x000000043f2c7287 */ /* 0x000fe4000c000000 */
[----:B------:R-:W-:Y:S02]  /*11f40*/  UISETP.NE.AND UP0, UPT, UR9, URZ, UPT ;  /* 0x0000003f0900728c */ /* 0x000fe4000bf05270 */
[----:B------:R-:W-:-:S06]  /*11f50*/  UISETP.GT.AND UP1, UPT, UR12, UR44, UPT ;  /* 0x0000002c0c00728c */ /* 0x000fcc000bf24270 */
[----:B------:R-:W-:-:S03]  /*11f60*/  PLOP3.LUT P0, PT, PT, PT, UP1, 0x80, 0x0 ;  /* 0x000000000000781c */ /* 0x000fc60003f0f018 */
[----:B------:R-:W-:-:S10]  /*11f70*/  @!UP0 ULDC UR9, c[0x0][0x9f0] ;  /* 0x00027c0000098ab9 */ /* 0x000fd40000000800 */
[----:B------:R-:W-:Y:S05]  /*11f80*/  @!P0 BRA `(.L_x_1183) ;  /* 0x00000000007c8947 */ /* 0x000fea0003800000 */
[----:B------:R-:W-:Y:S01]  /*11f90*/  IABS R0, UR9 ;  /* 0x0000000900007c13 */ /* 0x000fe20008000000 */
[----:B------:R-:W-:Y:S02]  /*11fa0*/  UIADD3 UR4, UR9, -0x1, UR12 ;  /* 0xffffffff09047890 */ /* 0x000fe4000fffe00c */
[----:B------:R-:W-:Y:S02]  /*11fb0*/  IABS R4, UR9 ;  /* 0x0000000900047c13 */ /* 0x000fe40008000000 */
[----:B------:R-:W-:Y:S01]  /*11fc0*/  R2UR UR10, R0 ;  /* 0x00000000000a72ca */ /* 0x000fe200000e0000 */
[----:B------:R-:W-:-:S03]  /*11fd0*/  UIADD3 UR6, -UR44, UR4, URZ ;  /* 0x000000042c067290 */ /* 0x000fc6000fffe13f */
[----:B------:R-:W-:-:S03]  /*11fe0*/  UMOV UR4, URZ ;  /* 0x0000003f00047c82 */ /* 0x000fc60008000000 */
[----:B------:R-:W-:Y:S01]  /*11ff0*/  IABS R3, UR6 ;  /* 0x0000000600037c13 */ /* 0x000fe20008000000 */
[----:B------:R-:W-:-:S03]  /*12000*/  ULOP3.LUT UR6, UR6, UR9, URZ, 0x3c, !UPT ;  /* 0x0000000906067292 */ /* 0x000fc6000f8e3c3f */
[----:B------:R-:W-:Y:S02]  /*12010*/  R2UR UR8, R3 ;  /* 0x00000000030872ca */ /* 0x000fe400000e0000 */
        /* <DEDUP_REMOVED lines=22> */
.L_x_1183:
[----:B------:R-:W-:Y:S02]  /*12180*/  UIMAD UR51, UR45, UR38, UR44 ;  /* 0x000000262d3372a4 */ /* 0x000fe4000f8e022c */
[----:B------:R-:W-:Y:S02]  /*12190*/  IMAD.U32 R3, RZ, RZ, UR38 ;  /* 0x00000026ff037e24 */ /* 0x000fe4000f8e00ff */
[----:B------:R-:W-:Y:S02]  /*121a0*/  IMAD.MOV.U32 R2, RZ, RZ, RZ ;  /* 0x000000ffff027224 */ /* 0x000fe400078e00ff */
[----:B------:R-:W-:Y:S02]  /*121b0*/  IMAD.MOV.U32 R0, RZ, RZ, 0x1 ;  /* 0x00000001ff007424 */ /* 0x000fe400078e00ff */
[----:B------:R-:W-:-:S05]  /*121c0*/  IMAD.U32 R18, RZ, RZ, UR51 ;  /* 0x00000033ff127e24 */ /* 0x000fca000f8e00ff */
[----:B------:R-:W-:Y:S01]  /*121d0*/  VIADDMNMX R18, R18, R3, UR12, PT ;  /* 0x0000000c12127e46 */ /* 0x000fe2000b800103 */
[----:B------:R-:W-:-:S03]  /*121e0*/  IMAD.MOV.U32 R3, RZ, RZ, 0x1 ;  /* 0x00000001ff037424 */ /* 0x000fc600078e00ff */
[----:B------:R-:W-:-:S13]  /*121f0*/  ISETP.GT.AND P0, PT, R18, UR51, PT ;  /* 0x0000003312007c0c */ /* 0x000fda000bf04270 */
        /* <DEDUP_REMOVED lines=25> */
.L_x_1184:
        /* <DEDUP_REMOVED lines=20> */
.L_x_1185:
        /* <DEDUP_REMOVED lines=20> */
.L_x_1186:
        /* <DEDUP_REMOVED lines=18> */
.L_x_1187:
[----:B------:R-:W0:Y:S01]  /*12730*/  LDC.64 R2, c[0x0][0x9f8] ;  /* 0x00027e00ff027b82 */ /* 0x000e220000000a00 */
[----:B------:R-:W-:-:S07]  /*12740*/  IMAD.MOV.U32 R28, RZ, RZ, R22 ;  /* 0x000000ffff1c7224 */ /* 0x000fce00078e0016 */
[----:B------:R-:W1:Y:S01]  /*12750*/  LDC R8, c[0x0][0x430] ;  /* 0x00010c00ff087b82 */ /* 0x000e620000000800 */
[C---:B------:R-:W-:Y:S01]  /*12760*/  IMAD.SHL.U32 R29, R24.reuse, 0x20, RZ ;  /* 0x00000020181d7824 */ /* 0x040fe200078e00ff */
[----:B------:R-:W-:Y:S02]  /*12770*/  LOP3.LUT R9, R24, 0x7f, RZ, 0xc0, !PT ;  /* 0x0000007f18097812 */ /* 0x000fe400078ec0ff */
[----:B------:R-:W-:Y:S02]  /*12780*/  LEA R7, R18, 0xffffff80, 0x7 ;  /* 0xffffff8012077811 */ /* 0x000fe400078e38ff */
[----:B------:R-:W-:Y:S01]  /*12790*/  LOP3.LUT R16, R16, 0xffffffef, RZ, 0xc0, !PT ;  /* 0xffffffef10107812 */ /* 0x000fe200078ec0ff */
[----:B------:R-:W-:Y:S01]  /*127a0*/  IMAD.SHL.U32 R35, R24, 0x40, RZ ;  /* 0x0000004018237824 */ /* 0x000fe200078e00ff */
[----:B------:R-:W2:Y:S01]  /*127b0*/  LDC R37, c[0x0][0x2f4] ;  /* 0x0000bd00ff257b82 */ /* 0x000ea20000000800 */
[----:B0-----:R-:W-:-:S04]  /*127c0*/  ISETP.NE.U32.AND P0, PT, R2, RZ, PT ;  /* 0x000000ff0200720c */ /* 0x001fc80003f05070 */
[----:B------:R-:W-:-:S13]  /*127d0*/  ISETP.NE.AND.EX P0, PT, R3, RZ, PT, P0 ;  /* 0x000000ff0300720c */ /* 0x000fda0003f05300 */
[----:B------:R-:W0:Y:S02]  /*127e0*/  @P0 LDC.64 R2, c[0x0][0x9f8] ;  /* 0x00027e00ff020b82 */ /* 0x000e240000000a00 */
[----:B0-----:R-:W-:-:S05]  /*127f0*/  @P0 IMAD.WIDE R2, R22, 0x4, R2 ;  /* 0x0000000416020825 */ /* 0x001fca00078e0202 */
[----:B------:R0:W3:Y:S01]  /*12800*/  @P0 LDG.E R28, desc[UR46][R2.64] ;  /* 0x0000002e021c0981 */ /* 0x0000e2000c1e1900 */
[----:B-1----:R-:W-:Y:S02]  /*12810*/  ISETP.NE.AND P1, PT, R8, 0x1, PT ;  /* 0x000000010800780c */ /* 0x002fe40003f25270 */
[----:B------:R-:W-:Y:S02]  /*12820*/  LOP3.LUT R29, R29, 0x60, RZ, 0xc0, !PT ;  /* 0x000000601d1d7812 */ /* 0x000fe400078ec0ff */
[----:B------:R-:W-:-:S04]  /*12830*/  SHF.R.U32.HI R25, RZ, 0x2, R9 ;  /* 0x00000002ff197819 */ /* 0x000fc80000011609 */
[----:B------:R-:W-:-:S04]  /*12840*/  IADD3 R6, R29, R25, R7 ;  /* 0x000000191d067210 */ /* 0x000fc80007ffe007 */
[C---:B------:R-:W-:Y:S01]  /*12850*/  ISETP.GE.AND P0, PT, R6.reuse, UR36, PT ;  /* 0x0000002406007c0c */ /* 0x040fe2000bf06270 */
[----:B------:R-:W1:Y:S01]  /*12860*/  @P1 LDC R13, c[0x0][0x434] ;  /* 0x00010d00ff0d1b82 */ /* 0x000e620000000800 */
[----:B-----5:R-:W-:Y:S01]  /*12870*/  IMAD.IADD R6, R6, 0x1, R19 ;  /* 0x0000000106067824 */ /* 0x020fe200078e0213 */
[----:B------:R-:W-:-:S06]  /*12880*/  @P1 LOP3.LUT R16, R16, 0x10, RZ, 0xfc, !PT ;  /* 0x0000001010101812 */ /* 0x000fcc00078efcff */
[----:B0-----:R-:W0:Y:S08]  /*12890*/  @P1 LDC R3, c[0x0][0x438] ;  /* 0x00010e00ff031b82 */ /* 0x001e300000000800 */
[----:B------:R-:W4:Y:S08]  /*128a0*/  @!P0 LDC.64 R10, c[0x0][0x428] ;  /* 0x00010a00ff0a8b82 */ /* 0x000f300000000a00 */
[----:B------:R-:W2:Y:S01]  /*128b0*/  @!P0 LDC.64 R4, c[0x0][0x418] ;  /* 0x00010600ff048b82 */ /* 0x000ea20000000a00 */
[----:B-1----:R-:W-:-:S04]  /*128c0*/  @P1 IMAD.HI.U32 R0, R6, R13, RZ ;  /* 0x0000000d06001227 */ /* 0x002fc800078e00ff */
[----:B------:R-:W-:Y:S01]  /*128d0*/  IMAD.MOV.U32 R13, RZ, RZ, R6 ;  /* 0x000000ffff0d7224 */ /* 0x000fe200078e0006 */
[----:B0-----:R-:W-:-:S04]  /*128e0*/  @P1 SHF.R.U32.HI R13, RZ, R3, R0 ;  /* 0x00000003ff0d1219 */ /* 0x001fc80000011600 */
[--C-:B------:R-:W-:Y:S01]  /*128f0*/  @!P0 SHF.R.S32.HI R3, RZ, 0x1f, R13.reuse ;  /* 0x0000001fff038819 */ /* 0x100fe2000001140d */
[----:B------:R-:W-:Y:S01]  /*12900*/  @!P0 IMAD.MOV.U32 R2, RZ, RZ, R13 ;  /* 0x000000ffff028224 */ /* 0x000fe200078e000d */
[----:B------:R-:W-:Y:S01]  /*12910*/  UMOV UR4, 0xffffffff ;  /* 0xffffffff00047882 */ /* 0x000fe20000000000 */
[----:B------:R-:W-:Y:S01]  /*12920*/  IMAD.MOV.U32 R27, RZ, RZ, 0x20 ;  /* 0x00000020ff1b7424 */ /* 0x000fe200078e00ff */
[----:B------:R-:W-:Y:S01]  /*12930*/  SHF.R.U32.HI R9, RZ, 0x5, R9 ;  /* 0x00000005ff097819 */ /* 0x000fe20000011609 */
[----:B------:R-:W-:Y:S01]  /*12940*/  IMAD.MOV.U32 R34, RZ, RZ, 0x40 ;  /* 0x00000040ff227424 */ /* 0x000fe200078e00ff */
[----:B---3--:R-:W-:Y:S01]  /*12950*/  SHF.R.S32.HI R32, RZ, 0x1f, R28 ;  /* 0x0000001fff207819 */ /* 0x008fe2000001141c */
[----:B----4-:R-:W-:-:S04]  /*12960*/  @!P0 IMAD.WIDE.U32 R2, R28, R10, R2 ;  /* 0x0000000a1c028225 */ /* 0x010fc800078e0002 */
[----:B------:R-:W-:Y:S01]  /*12970*/  @!P0 IMAD R0, R32, R10, RZ ;  /* 0x0000000a20008224 */ /* 0x000fe200078e02ff */
[----:B--2---:R-:W-:-:S03]  /*12980*/  @!P0 LEA R4, P1, R2, R4, 0x2 ;  /* 0x0000000402048211 */ /* 0x004fc600078210ff */
[----:B------:R-:W-:-:S04]  /*12990*/  @!P0 IMAD R11, R28, R11, R0 ;  /* 0x0000000b1c0b8224 */ /* 0x000fc800078e0200 */
[----:B------:R-:W-:Y:S01]  /*129a0*/  @!P0 IMAD.IADD R0, R3, 0x1, R11 ;  /* 0x0000000103008824 */ /* 0x000fe200078e020b */
[----:B------:R-:W-:-:S04]  /*129b0*/  SHF.R.U32.HI R3, RZ, 0x1, R24 ;  /* 0x00000001ff037819 */ /* 0x000fc80000011618 */
[----:B------:R-:W-:Y:S01]  /*129c0*/  @!P0 LEA.HI.X R5, R2, R5, R0, 0x2, P1 ;  /* 0x0000000502058211 */ /* 0x000fe200008f1400 */
[----:B------:R-:W-:Y:S01]  /*129d0*/  IMAD.MOV.U32 R0, RZ, RZ, RZ ;  /* 0x000000ffff007224 */ /* 0x000fe200078e00ff */
[----:B------:R-:W-:Y:S01]  /*129e0*/  LOP3.LUT R2, R35, 0x180, RZ, 0xc0, !PT ;  /* 0x0000018023027812 */ /* 0x000fe200078ec0ff */
[----:B------:R-:W-:-:S03]  /*129f0*/  IMAD.MOV R11, RZ, RZ, -R13 ;  /* 0x000000ffff0b7224 */ /* 0x000fc600078e0a0d */
[----:B------:R-:W-:Y:S01]  /*12a00*/  LOP3.LUT R2, R2, 0x30, R3, 0xf8, !PT ;  /* 0x0000003002027812 */ /* 0x000fe200078ef803 */
[----:B------:R0:W5:Y:S01]  /*12a10*/  @!P0 LDG.E R0, desc[UR46][R4.64] ;  /* 0x0000002e04008981 */ /* 0x000162000c1e1900 */
[C---:B------:R-:W-:Y:S01]  /*12a20*/  IMAD.SHL.U32 R3, R24.reuse, 0x8, RZ ;  /* 0x0000000818037824 */ /* 0x040fe200078e00ff */
[----:B------:R-:W-:-:S04]  /*12a30*/  R2P PR, R24, 0x6 ;  /* 0x0000000618007804 */ /* 0x000fc80000000000 */
[----:B------:R-:W-:Y:S02]  /*12a40*/  LOP3.LUT R2, R2, 0x30, R3, 0x78, !PT ;  /* 0x0000003002027812 */ /* 0x000fe400078e7803 */
[----:B------:R-:W-:Y:S01]  /*12a50*/  SEL R27, R27, 0xffffffe0, !P1 ;  /* 0xffffffe01b1b7807 */ /* 0x000fe20004800000 */
[----:B0-----:R-:W-:Y:S01]  /*12a60*/  IMAD R4, R8, R11, R6 ;  /* 0x0000000b08047224 */ /* 0x001fe200078e0206 */
[----:B------:R-:W-:Y:S01]  /*12a70*/  SEL R34, R34, 0xffffffc0, !P2 ;  /* 0xffffffc022227807 */ /* 0x000fe20005000000 */
[C---:B------:R-:W-:Y:S02]  /*12a80*/  IMAD.SHL.U32 R6, R24.reuse, 0x80, RZ ;  /* 0x0000008018067824 */ /* 0x040fe400078e00ff */
[----:B------:R-:W-:-:S03]  /*12a90*/  IMAD.SHL.U32 R5, R24, 0x10, RZ ;  /* 0x0000001018057824 */ /* 0x000fc600078e00ff */
[C---:B------:R-:W-:Y:S02]  /*12aa0*/  LOP3.LUT R8, R6.reuse, 0x400, RZ, 0xc0, !PT ;  /* 0x0000040006087812 */ /* 0x040fe400078ec0ff */
[----:B------:R-:W-:-:S03]  /*12ab0*/  LOP3.LUT R3, R6, 0x380, RZ, 0xc0, !PT ;  /* 0x0000038006037812 */ /* 0x000fc600078ec0ff */
[----:B------:R-:W-:Y:S01]  /*12ac0*/  IMAD R8, R9, 0x800, R8 ;  /* 0x0000080009087824 */ /* 0x000fe200078e0208 */
[----:B------:R-:W-:Y:S01]  /*12ad0*/  LOP3.LUT R6, R3, 0x10, R24, 0xf8, !PT ;  /* 0x0000001003067812 */ /* 0x000fe200078ef818 */
[----:B------:R-:W-:Y:S06]  /*12ae0*/  BRA.DIV UR4, `(.L_x_1188) ;  /* 0x0000003604847947 */ /* 0x000fec000b800000 */
.L_x_1240:
[----:B------:R-:W-:Y:S01]  /*12af0*/  ULOP3.LUT UR4, UR43, 0x2, URZ, 0xfc, !UPT ;  /* 0x000000022b047892 */ /* 0x000fe2000f8efc3f */
[----:B------:R-:W-:Y:S01]  /*12b00*/  LOP3.LUT R31, R5, 0x30, RZ, 0xc0, !PT ;  /* 0x00000030051f7812 */ /* 0x000fe200078ec0ff */
[----:B------:R-:W-:Y:S01]  /*12b10*/  IMAD.U32 R26, RZ, RZ, UR39 ;  /* 0x00000027ff1a7e24 */ /* 0x000fe2000f8e00ff */
[----:B------:R-:W-:Y:S02]  /*12b20*/  LOP3.LUT R16, R16, 0xfffffff7, RZ, 0xc0, !PT ;  /* 0xfffffff710107812 */ /* 0x000fe400078ec0ff */
[C---:B------:R-:W-:Y:S01]  /*12b30*/  ISETP.GE.AND P3, PT, R31.reuse, R37, PT ;  /* 0x000000251f00720c */ /* 0x040fe20003f66270 */
[----:B------:R-:W-:Y:S01]  /*12b40*/  IMAD.U32 R36, RZ, RZ, UR4 ;  /* 0x00000004ff247e24 */ /* 0x000fe2000f8e00ff */
[C---:B------:R-:W-:Y:S02]  /*12b50*/  LOP3.LUT R23, R31.reuse, 0x40, RZ, 0xfc, !PT ;  /* 0x000000401f177812 */ /* 0x040fe400078efcff */
[----:B------:R-:W-:Y:S02]  /*12b60*/  LOP3.LUT R22, R31, 0x80, RZ, 0xfc, !PT ;  /* 0x000000801f167812 */ /* 0x000fe400078efcff */
[----:B------:R-:W-:-:S02]  /*12b70*/  ISETP.NE.AND P0, PT, R36, 0x3, PT ;  /* 0x000000032400780c */ /* 0x000fc40003f05270 */
[-C--:B------:R-:W-:Y:S02]  /*12b80*/  ISETP.GE.AND P2, PT, R23, R37.reuse, PT ;  /* 0x000000251700720c */ /* 0x080fe40003f46270 */
[----:B------:R-:W-:Y:S02]  /*12b90*/  ISETP.GE.AND P1, PT, R22, R37, PT ;  /* 0x000000251600720c */ /* 0x000fe40003f26270 */
[----:B------:R-:W-:Y:S02]  /*12ba0*/  LOP3.LUT R33, R6, 0x70, R5, 0x78, !PT ;  /* 0x0000007006217812 */ /* 0x000fe400078e7805 */
[----:B------:R-:W-:Y:S02]  /*12bb0*/  LOP3.LUT R35, R2, 0x640, R35, 0xf8, !PT ;  /* 0x0000064002237812 */ /* 0x000fe400078ef823 */
[----:B------:R-:W-:Y:S01]  /*12bc0*/  SHF.R.U32.HI R24, RZ, 0x3, R24 ;  /* 0x00000003ff187819 */ /* 0x000fe20000011618 */
[----:B------:R-:W-:Y:S01]  /*12bd0*/  IMAD.IADD R33, R8, 0x1, R33 ;  /* 0x0000000108217824 */ /* 0x000fe200078e0221 */
[----:B------:R-:W-:-:S02]  /*12be0*/  SHF.R.S32.HI R26, RZ, 0x1f, R26 ;  /* 0x0000001fff1a7819 */ /* 0x000fc4000001141a */
[----:B------:R-:W-:-:S04]  /*12bf0*/  @P0 LOP3.LUT R16, R16, 0x8, RZ, 0xfc, !PT ;  /* 0x0000000810100812 */ /* 0x000fc800078efcff */
[----:B------:R-:W-:-:S04]  /*12c00*/  LOP3.LUT R16, R16, 0xfffffffb, RZ, 0xc0, !PT ;  /* 0xfffffffb10107812 */ /* 0x000fc800078ec0ff */
[----:B------:R-:W-:-:S04]  /*12c10*/  @P3 LOP3.LUT R16, R16, 0x4, RZ, 0xfc, !PT ;  /* 0x0000000410103812 */ /* 0x000fc800078efcff */
[----:B------:R-:W-:-:S04]  /*12c20*/  LOP3.LUT R16, R16, 0xfffffffd, RZ, 0xc0, !PT ;  /* 0xfffffffd10107812 */ /* 0x000fc800078ec0ff */
[----:B------:R-:W-:-:S04]  /*12c30*/  @P2 LOP3.LUT R16, R16, 0x2, RZ, 0xfc, !PT ;  /* 0x0000000210102812 */ /* 0x000fc800078efcff */
[----:B------:R-:W-:-:S04]  /*12c40*/  LOP3.LUT R16, R16, 0xfffffffe, RZ, 0xc0, !PT ;  /* 0xfffffffe10107812 */ /* 0x000fc800078ec0ff */
[----:B------:R-:W-:Y:S01]  /*12c50*/  @P1 LOP3.LUT R16, R16, 0x1, RZ, 0xfc, !PT ;  /* 0x0000000110101812 */ /* 0x000fe200078efcff */
[----:B------:R-:W-:Y:S06]  /*12c60*/  @!P0 BRA `(.L_x_1189) ;  /* 0x0000000000048947 */ /* 0x000fec0003800000 */
[----:B------:R-:W-:Y:S01]  /*12c70*/  BPT.TRAP 0x1 ;  /* 0x000000040000795c */ /* 0x000fe20000300000 */
.L_x_1189:
[----:B------:R-:W-:Y:S01]  /*12c80*/  IMAD.MOV.U32 R10, RZ, RZ, 0x1 ;  /* 0x00000001ff0a7424 */ /* 0x000fe200078e00ff */
[----:B------:R-:W-:-:S04]  /*12c90*/  SHF.R.S32.HI R6, RZ, 0x1f, R4 ;  /* 0x0000001fff067819 */ /* 0x000fc80000011404 */
[----:B------:R-:W-:-:S04]  /*12ca0*/  SHF.L.U32 R10, R10, 0x1f, RZ ;  /* 0x0000001f0a0a7819 */ /* 0x000fc800000006ff */
[----:B------:R-:W0:Y:S02]  /*12cb0*/  SYNCS.PHASECHK.TRANS64.TRYWAIT P0, [UR48+0x2a880], R10 ;  /* 0x02a8800aff0075a7 */ /* 0x000e240008000170 */
[----:B0-----:R-:W-:Y:S05]  /*12cc0*/  @!P0 BRA `(.L_x_1190) ;  /* 0x00000034002c8947 */ /* 0x001fea0003800000 */
.L_x_1241:
[----:B------:R-:W-:Y:S01]  /*12cd0*/  ULDC.64 UR4, c[0x0][0x328] ;  /* 0x0000ca0000047ab9 */ /* 0x000fe20000000a00 */
[----:B------:R-:W-:Y:S01]  /*12ce0*/  IMAD.SHL.U32 R12, R24, 0x80, RZ ;  /* 0x00000080180c7824 */ /* 0x000fe200078e00ff */
[----:B-----5:R-:W-:Y:S01]  /*12cf0*/  SHF.R.S32.HI R8, RZ, 0x1f, R0 ;  /* 0x0000001fff087819 */ /* 0x020fe20000011400 */
[----:B0-----:R-:W-:Y:S01]  /*12d00*/  IMAD R3, R6, UR4, RZ ;  /* 0x0000000406037c24 */ /* 0x001fe2000f8e02ff */
[----:B------:R-:W-:Y:S02]  /*12d10*/  R2UR UR6, R26 ;  /* 0x000000001a0672ca */ /* 0x000fe400000e0000 */
[----:B------:R-:W-:Y:S01]  /*12d20*/  LOP3.LUT R12, R12, 0x180, RZ, 0xc0, !PT ;  /* 0x000001800c0c7812 */ /* 0x000fe200078ec0ff */
[C---:B------:R-:W-:Y:S01]  /*12d30*/  IMAD R11, R4.reuse, UR5, R3 ;  /* 0x00000005040b7c24 */ /* 0x040fe2000f8e0203 */
[----:B------:R-:W-:Y:S01]  /*12d40*/  LOP3.LUT R30, R5, 0x40, RZ, 0xc0, !PT ;  /* 0x00000040051e7812 */ /* 0x000fe200078ec0ff */
[----:B------:R-:W-:Y:S01]  /*12d50*/  IMAD.WIDE.U32 R2, R4, UR4, RZ ;  /* 0x0000000404027c25 */ /* 0x000fe2000f8e00ff */
[----:B------:R-:W-:Y:S01]  /*12d60*/  ULDC.64 UR4, c[0x0][0x338] ;  /* 0x0000ce0000047ab9 */ /* 0x000fe20000000a00 */
[----:B------:R-:W-:-:S02]  /*12d70*/  LOP3.LUT R12, R12, 0x30, R5, 0xf8, !PT ;  /* 0x000000300c0c7812 */ /* 0x000fc400078ef805 */
[----:B------:R-:W-:Y:S02]  /*12d80*/  IMAD.IADD R3, R3, 0x1, R11 ;  /* 0x0000000103037824 */ /* 0x000fe400078e020b */
[----:B------:R-:W-:Y:S02]  /*12d90*/  IMAD R11, R8, UR4, RZ ;  /* 0x00000004080b7c24 */ /* 0x000fe4000f8e02ff */
[----:B------:R-:W-:-:S04]  /*12da0*/  IMAD.WIDE.U32 R2, R0, UR4, R2 ;  /* 0x0000000400027c25 */ /* 0x000fc8000f8e0002 */
[----:B------:R-:W-:Y:S01]  /*12db0*/  IMAD R11, R0, UR5, R11 ;  /* 0x00000005000b7c24 */ /* 0x000fe2000f8e020b */
[----:B------:R-:W-:Y:S01]  /*12dc0*/  ULDC.64 UR4, c[0x0][0x330] ;  /* 0x0000cc0000047ab9 */ /* 0x000fe20000000a00 */
[----:B------:R-:W-:Y:S02]  /*12dd0*/  IMAD.SHL.U32 R5, R24, 0x10, RZ ;  /* 0x0000001018057824 */ /* 0x000fe400078e00ff */
[----:B------:R-:W-:Y:S02]  /*12de0*/  IMAD.IADD R3, R3, 0x1, R11 ;  /* 0x0000000103037824 */ /* 0x000fe400078e020b */
[----:B------:R-:W-:Y:S01]  /*12df0*/  IMAD R30, R9, 0x200, R30 ;  /* 0x00000200091e7824 */ /* 0x000fe200078e021e */
[----:B------:R-:W-:Y:S01]  /*12e00*/  LOP3.LUT R11, R12, 0x30, R5, 0x78, !PT ;  /* 0x000000300c0b7812 */ /* 0x000fe200078e7805 */
[----:B------:R-:W-:Y:S01]  /*12e10*/  IMAD.U32 R5, RZ, RZ, UR4 ;  /* 0x00000004ff057e24 */ /* 0x000fe2000f8e00ff */
[----:B------:R-:W-:-:S03]  /*12e20*/  UIMAD UR4, UR6, UR4, URZ ;  /* 0x00000004060472a4 */ /* 0x000fc6000f8e023f */
[----:B------:R-:W-:Y:S01]  /*12e30*/  IMAD.WIDE.U32 R2, R5, UR39, R2 ;  /* 0x0000002705027c25 */ /* 0x000fe2000f8e0002 */
[----:B------:R-:W-:Y:S01]  /*12e40*/  ULDC.64 UR6, c[0x0][0x318] ;  /* 0x0000c60000067ab9 */ /* 0x000fe20000000a00 */
[----:B------:R-:W-:Y:S01]  /*12e50*/  UIMAD UR4, UR39, UR5, UR4 ;  /* 0x00000005270472a4 */ /* 0x000fe2000f8e0204 */
[----:B------:R-:W-:Y:S01]  /*12e60*/  IADD3 R5, -R25, UR36, -R7 ;  /* 0x0000002419057c10 */ /* 0x000fe2000fffe907 */
[----:B------:R-:W-:Y:S01]  /*12e70*/  IMAD.U32 R9, RZ, RZ, UR7 ;  /* 0x00000007ff097e24 */ /* 0x000fe2000f8e00ff */
[----:B------:R-:W-:Y:S01]  /*12e80*/  IADD3 R7, P0, R2, UR6, RZ ;  /* 0x0000000602077c10 */ /* 0x000fe2000ff1e0ff */
[----:B------:R-:W-:Y:S01]  /*12e90*/  IMAD.IADD R30, R11, 0x1, R30 ;  /* 0x000000010b1e7824 */ /* 0x000fe200078e021e */
[----:B------:R-:W-:Y:S02]  /*12ea0*/  ISETP.GE.AND P5, PT, R5, 0x1, PT ;  /* 0x000000010500780c */ /* 0x000fe40003fa6270 */
[----:B------:R-:W-:Y:S01]  /*12eb0*/  IADD3.X R9, R9, UR4, R3, P0, !PT ;  /* 0x0000000409097c10 */ /* 0x000fe200087fe403 */
[----:B------:R-:W-:-:S03]  /*12ec0*/  UMOV UR4, 0xffffffff ;  /* 0xffffffff00047882 */ /* 0x000fc60000000000 */
[----:B------:R-:W-:Y:S07]  /*12ed0*/  BRA.DIV UR4, `(.L_x_1191) ;  /* 0x0000003204c07947 */ /* 0x000fee000b800000 */
[----:B------:R-:W0:Y:S01]  /*12ee0*/  SHFL.IDX PT, R14, R7, RZ, 0x1c1f ;  /* 0x001c1fff070e7589 */ /* 0x000e2200000e0000 */
[-C--:B------:R-:W-:Y:S01]  /*12ef0*/  ISETP.GE.AND P4, PT, R31, R37.reuse, PT ;  /* 0x000000251f00720c */ /* 0x080fe20003f86270 */
[----:B------:R-:W-:Y:S01]  /*12f00*/  VIADD R17, R30, UR48 ;  /* 0x000000301e117c36 */ /* 0x000fe20008000000 */
[-C--:B------:R-:W-:Y:S01]  /*12f10*/  ISETP.GE.AND P3, PT, R23, R37.reuse, PT ;  /* 0x000000251700720c */ /* 0x080fe20003f66270 */
[----:B------:R-:W1:Y:S01]  /*12f20*/  SHFL.IDX PT, R3, R9, RZ, 0x1c1f ;  /* 0x001c1fff09037589 */ /* 0x000e6200000e0000 */
[----:B------:R-:W-:Y:S02]  /*12f30*/  ISETP.GE.AND P2, PT, R22, R37, PT ;  /* 0x000000251600720c */ /* 0x000fe40003f46270 */
[C---:B------:R-:W-:Y:S02]  /*12f40*/  ISETP.GE.AND P6, PT, R5.reuse, 0x61, PT ;  /* 0x000000610500780c */ /* 0x040fe40003fc6270 */
[----:B------:R-:W-:Y:S02]  /*12f50*/  LOP3.LUT R16, R16, 0xffffffdf, RZ, 0xc0, !PT ;  /* 0xffffffdf10107812 */ /* 0x000fe400078ec0ff */
[----:B------:R-:W-:-:S09]  /*12f60*/  ISETP.GE.AND P1, PT, R5, 0x41, PT ;  /* 0x000000410500780c */ /* 0x000fd20003f26270 */
[----:B------:R-:W-:Y:S02]  /*12f70*/  @P6 LOP3.LUT R16, R16, 0x20, RZ, 0xfc, !PT ;  /* 0x0000002010106812 */ /* 0x000fe400078efcff */
[----:B0-----:R-:W-:Y:S02]  /*12f80*/  IADD3 R2, P0, R31, R14, RZ ;  /* 0x0000000e1f027210 */ /* 0x001fe40007f1e0ff */
[----:B------:R-:W0:Y:S03]  /*12f90*/  SHFL.IDX PT, R14, R7, 0x1, 0x1c1f ;  /* 0x003c1f00070e7f89 */ /* 0x000e2600000e0000 */
[----:B-1----:R-:W-:Y:S01]  /*12fa0*/  IMAD.X R3, RZ, RZ, R3, P0 ;  /* 0x000000ffff037224 */ /* 0x002fe200000e0603 */
[----:B------:R-:W-:-:S13]  /*12fb0*/  ISETP.LT.OR P0, PT, R5, 0x1, P4 ;  /* 0x000000010500780c */ /* 0x000fda0002701670 */
[----:B------:R-:W-:Y:S01]  /*12fc0*/  LDGSTS.E.BYPASS.LTC128B.128 [R17+0xc400], desc[UR46][R2.64], !P0 ;  /* 0x0c40000002117fae */ /* 0x000fe2000c101d6e */
[----:B------:R-:W-:-:S13]  /*12fd0*/  ISETP.LT.OR P0, PT, R5, 0x1, P3 ;  /* 0x000000010500780c */ /* 0x000fda0001f01670 */
[----:B------:R-:W-:Y:S01]  /*12fe0*/  LDGSTS.E.BYPASS.LTC128B.128 [R17+0xe400], desc[UR46][R2.64+0x40], !P0 ;  /* 0x0e40004002117fae */ /* 0x000fe2000c101d6e */
[----:B------:R-:W-:-:S13]  /*12ff0*/  ISETP.LT.OR P0, PT, R5, 0x1, P2 ;  /* 0x000000010500780c */ /* 0x000fda0001701670 */
[----:B------:R1:W-:Y:S04]  /*13000*/  LDGSTS.E.BYPASS.LTC128B.128 [R17+0x10400], desc[UR46][R2.64+0x80], !P0 ;  /* 0x1040008002117fae */ /* 0x0003e8000c101d6e */
[----:B-1----:R-:W1:Y:S01]  /*13010*/  SHFL.IDX PT, R3, R9, 0x1, 0x1c1f ;  /* 0x003c1f0009037f89 */ /* 0x002e6200000e0000 */
[----:B0-----:R-:W-:-:S03]  /*13020*/  IADD3 R2, P0, R31, R14, RZ ;  /* 0x0000000e1f027210 */ /* 0x001fc60007f1e0ff */
[----:B------:R-:W0:Y:S02]  /*13030*/  SHFL.IDX PT, R14, R7, 0x2, 0x1c1f ;  /* 0x005c1f00070e7f89 */ /* 0x000e2400000e0000 */
        /* <DEDUP_REMOVED lines=9> */
[----:B------:R-:W0:Y:S04]  /*130d0*/  SHFL.IDX PT, R9, R9, 0x3, 0x1c1f ;  /* 0x007c1f0009097f89 */ /* 0x000e2800000e0000 */
[----:B------:R2:W3:Y:S01]  /*130e0*/  SHFL.IDX PT, R14, R7, 0x3, 0x1c1f ;  /* 0x007c1f00070e7f89 */ /* 0x0004e200000e0000 */
[----:B-1----:R-:W-:Y:S01]  /*130f0*/  IMAD.X R3, RZ, RZ, R3, P0 ;  /* 0x000000ffff037224 */ /* 0x002fe200000e0603 */
[----:B------:R-:W-:-:S13]  /*13100*/  ISETP.LT.OR P0, PT, R5, 0x41, P4 ;  /* 0x000000410500780c */ /* 0x000fda0002701670 */
[----:B------:R2:W-:Y:S01]  /*13110*/  LDGSTS.E.BYPASS.LTC128B.128 [R17+0xd400], desc[UR46][R2.64], !P0 ;  /* 0x0d40000002117fae */ /* 0x0005e2000c101d6e */
[----:B------:R-:W-:-:S13]  /*13120*/  ISETP.LT.OR P0, PT, R5, 0x41, P3 ;  /* 0x000000410500780c */ /* 0x000fda0001f01670 */
[----:B------:R2:W-:Y:S01]  /*13130*/  LDGSTS.E.BYPASS.LTC128B.128 [R17+0xf400], desc[UR46][R2.64+0x40], !P0 ;  /* 0x0f40004002117fae */ /* 0x0005e2000c101d6e */
[----:B------:R-:W-:-:S13]  /*13140*/  ISETP.LT.OR P0, PT, R5, 0x41, P2 ;  /* 0x000000410500780c */ /* 0x000fda0001701670 */
[----:B------:R2:W-:Y:S01]  /*13150*/  LDGSTS.E.BYPASS.LTC128B.128 [R17+0x11400], desc[UR46][R2.64+0x80], !P0 ;  /* 0x1140008002117fae */ /* 0x0005e2000c101d6e */
[----:B0--3--:R-:W-:-:S13]  /*13160*/  ISETP.GE.AND P0, PT, R5, 0x21, PT ;  /* 0x000000210500780c */ /* 0x009fda0003f06270 */
.L_x_1251:
        /* <DEDUP_REMOVED lines=15> */
[----:B------:R-:W-:-:S13]  /*13260*/  ISETP.NE.AND P6, PT, R36, 0x3, PT ;  /* 0x000000032400780c */ /* 0x000fda0003fc5270 */
[----:B0-----:R-:W-:Y:S05]  /*13270*/  @!P6 BRA `(.L_x_1192) ;  /* 0x000000000004e947 */ /* 0x001fea0003800000 */
[----:B------:R-:W-:Y:S01]  /*13280*/  BPT.TRAP 0x1 ;  /* 0x000000040000795c */ /* 0x000fe20000300000 */
.L_x_1192:
[----:B------:R-:W-:Y:S01]  /*13290*/  SYNCS.ARRIVE.TRANS64.A1T0 RZ, [UR48+0x2a870], RZ ;  /* 0x02a870ffffff79a7 */ /* 0x000fe20008100030 */
[----:B------:R-:W-:Y:S05]  /*132a0*/  @!P6 BRA `(.L_x_1193) ;  /* 0x000000000004e947 */ /* 0x000fea0003800000 */
[----:B------:R-:W-:Y:S01]  /*132b0*/  BPT.TRAP 0x1 ;  /* 0x000000040000795c */ /* 0x000fe20000300000 */
.L_x_1193:
[----:B------:R-:W0:Y:S02]  /*132c0*/  SYNCS.PHASECHK.TRANS64.TRYWAIT P2, [UR48+0x2a840], R10 ;  /* 0x02a8400aff0075a7 */ /* 0x000e240008040170 */
[----:B0-----:R-:W-:Y:S05]  /*132d0*/  @!P2 BRA `(.L_x_1194) ;  /* 0x000000340034a947 */ /* 0x001fea0003800000 */
.L_x_1252:
[----:B------:R-:W-:Y:S01]  /*132e0*/  ULDC.64 UR4, c[0x0][0x300] ;  /* 0x0000c00000047ab9 */ /* 0x000fe20000000a00 */
[----:B------:R-:W-:Y:S01]  /*132f0*/  R2UR UR6, R26 ;  /* 0x000000001a0672ca */ /* 0x000fe200000e0000 */
[----:B0-----:R-:W-:Y:S01]  /*13300*/  IMAD R3, R6, UR4, RZ ;  /* 0x0000000406037c24 */ /* 0x001fe2000f8e02ff */
[-C--:B------:R-:W-:Y:S02]  /*13310*/  ISETP.GE.AND P3, PT, R22, R37.reuse, PT ;  /* 0x000000251600720c */ /* 0x080fe40003f66270 */
[----:B------:R-:W-:Y:S01]  /*13320*/  ISETP.GE.AND P4, PT, R23, R37, PT ;  /* 0x000000251700720c */ /* 0x000fe20003f86270 */
[C---:B------:R-:W-:Y:S02]  /*13330*/  IMAD R5, R4.reuse, UR5, R3 ;  /* 0x0000000504057c24 */ /* 0x040fe4000f8e0203 */
[----:B------:R-:W-:Y:S01]  /*13340*/  IMAD.WIDE.U32 R2, R4, UR4, RZ ;  /* 0x0000000404027c25 */ /* 0x000fe2000f8e00ff */
[----:B------:R-:W-:-:S03]  /*13350*/  ULDC.64 UR4, c[0x0][0x310] ;  /* 0x0000c40000047ab9 */ /* 0x000fc60000000a00 */
[----:B------:R-:W-:Y:S02]  /*13360*/  IMAD.IADD R3, R3, 0x1, R5 ;  /* 0x0000000103037824 */ /* 0x000fe400078e0205 */
[----:B------:R-:W-:Y:S02]  /*13370*/  IMAD R5, R8, UR4, RZ ;  /* 0x0000000408057c24 */ /* 0x000fe4000f8e02ff */
[----:B------:R-:W-:-:S04]  /*13380*/  IMAD.WIDE.U32 R2, R0, UR4, R2 ;  /* 0x0000000400027c25 */ /* 0x000fc8000f8e0002 */
[----:B------:R-:W-:Y:S01]  /*13390*/  IMAD R5, R0, UR5, R5 ;  /* 0x0000000500057c24 */ /* 0x000fe2000f8e0205 */
[----:B------:R-:W-:-:S03]  /*133a0*/  ULDC.64 UR4, c[0x0][0x308] ;  /* 0x0000c20000047ab9 */ /* 0x000fc60000000a00 */
[----:B------:R-:W-:Y:S02]  /*133b0*/  IMAD.IADD R3, R3, 0x1, R5 ;  /* 0x0000000103037824 */ /* 0x000fe400078e0205 */
[----:B------:R-:W-:Y:S01]  /*133c0*/  IMAD.U32 R5, RZ, RZ, UR4 ;  /* 0x00000004ff057e24 */ /* 0x000fe2000f8e00ff */
[----:B------:R-:W-:-:S03]  /*133d0*/  UIMAD UR4, UR6, UR4, URZ ;  /* 0x00000004060472a4 */ /* 0x000fc6000f8e023f */
[----:B------:R-:W-:Y:S01]  /*133e0*/  IMAD.WIDE.U32 R2, R5, UR39, R2 ;  /* 0x0000002705027c25 */ /* 0x000fe2000f8e0002 */
[----:B------:R-:W-:Y:S01]  /*133f0*/  ULDC.64 UR6, c[0x0][0x2e8] ;  /* 0x0000ba0000067ab9 */ /* 0x000fe20000000a00 */
[----:B------:R-:W-:Y:S02]  /*13400*/  UIMAD UR4, UR39, UR5, UR4 ;  /* 0x00000005270472a4 */ /* 0x000fe4000f8e0204 */
[----:B------:R-:W-:Y:S01]  /*13410*/  IMAD.U32 R5, RZ, RZ, UR7 ;  /* 0x00000007ff057e24 */ /* 0x000fe2000f8e00ff */
[----:B------:R-:W-:-:S04]  /*13420*/  IADD3 R0, P2, R2, UR6, RZ ;  /* 0x0000000602007c10 */ /* 0x000fc8000ff5e0ff */
[----:B------:R-:W-:Y:S01]  /*13430*/  IADD3.X R4, R5, UR4, R3, P2, !PT ;  /* 0x0000000405047c10 */ /* 0x000fe200097fe403 */
[----:B------:R-:W-:-:S03]  /*13440*/  UMOV UR4, 0xffffffff ;  /* 0xffffffff00047882 */ /* 0x000fc60000000000 */
[----:B------:R-:W-:Y:S05]  /*13450*/  BRA.DIV UR4, `(.L_x_1195) ;  /* 0x0000003204ec7947 */ /* 0x000fea000b800000 */
[----:B------:R-:W0:Y:S01]  /*13460*/  SHFL.IDX PT, R14, R0, RZ, 0x1c1f ;  /* 0x001c1fff000e7589 */ /* 0x000e2200000e0000 */
[----:B------:R-:W-:-:S03]  /*13470*/  ISETP.GE.AND P6, PT, R31, R37, PT ;  /* 0x000000251f00720c */ /* 0x000fc60003fc6270 */
[----:B------:R-:W1:Y:S04]  /*13480*/  SHFL.IDX PT, R2, R4, RZ, 0x1c1f ;  /* 0x001c1fff04027589 */ /* 0x000e6800000e0000 */
[----:B------:R-:W-:Y:S01]  /*13490*/  SHFL.IDX PT, R5, R4, 0x1, 0x1c1f ;  /* 0x003c1f0004057f89 */ /* 0x000fe200000e0000 */
[----:B0-----:R-:W-:-:S05]  /*134a0*/  @P5 IADD3 R14, P2, R31, R14, RZ ;  /* 0x0000000e1f0e5210 */ /* 0x001fca0007f5e0ff */
[----:B-1----:R-:W-:Y:S02]  /*134b0*/  @P5 IMAD.X R3, RZ, RZ, R2, P2 ;  /* 0x000000ffff035224 */ /* 0x002fe400010e0602 */
[----:B------:R-:W-:Y:S02]  /*134c0*/  @P5 IMAD.MOV.U32 R2, RZ, RZ, R14 ;  /* 0x000000ffff025224 */ /* 0x000fe400078e000e */
[----:B------:R-:W0:Y:S04]  /*134d0*/  SHFL.IDX PT, R14, R0, 0x1, 0x1c1f ;  /* 0x003c1f00000e7f89 */ /* 0x000e2800000e0000 */
[----:B------:R-:W-:Y:S04]  /*134e0*/  @P5 LDGSTS.E.BYPASS.LTC128B.128 [R17+0x1e400], desc[UR46][R2.64], !P6 ;  /* 0x1e40000002115fae */ /* 0x000fe8000f101d6e */
[----:B------:R-:W-:Y:S04]  /*134f0*/  @P5 LDGSTS.E.BYPASS.LTC128B.128 [R17+0x20400], desc[UR46][R2.64+0x40], !P4 ;  /* 0x2040004002115fae */ /* 0x000fe8000e101d6e */
[----:B------:R1:W-:Y:S01]  /*13500*/  @P5 LDGSTS.E.BYPASS.LTC128B.128 [R17+0x22400], desc[UR46][R2.64+0x80], !P3 ;  /* 0x2240008002115fae */ /* 0x0003e2000d901d6e */
[----:B0-----:R-:W-:-:S05]  /*13510*/  @P0 IADD3 R14, P2, R31, R14, RZ ;  /* 0x0000000e1f0e0210 */ /* 0x001fca0007f5e0ff */
[----:B------:R-:W-:Y:S02]  /*13520*/  @P0 IMAD.X R5, RZ, RZ, R5, P2 ;  /* 0x000000ffff050224 */ /* 0x000fe400010e0605 */
[----:B-1----:R-:W-:Y:S02]  /*13530*/  @P0 IMAD.MOV.U32 R2, RZ, RZ, R14 ;  /* 0x000000ffff020224 */ /* 0x002fe400078e000e */
[----:B------:R-:W0:Y:S01]  /*13540*/  SHFL.IDX PT, R14, R0, 0x2, 0x1c1f ;  /* 0x005c1f00000e7f89 */ /* 0x000e2200000e0000 */
[----:B------:R-:W-:-:S03]  /*13550*/  @P0 IMAD.MOV.U32 R3, RZ, RZ, R5 ;  /* 0x000000ffff030224 */ /* 0x000fc600078e0005 */
[----:B------:R-:W1:Y:S04]  /*13560*/  SHFL.IDX PT, R5, R4, 0x2, 0x1c1f ;  /* 0x005c1f0004057f89 */ /* 0x000e6800000e0000 */
[----:B------:R-:W-:Y:S04]  /*13570*/  @P0 LDGSTS.E.BYPASS.LTC128B.128 [R17+0x1ec00], desc[UR46][R2.64], !P6 ;  /* 0x1ec0000002110fae */ /* 0x000fe8000f101d6e */
[----:B------:R-:W-:Y:S04]  /*13580*/  @P0 LDGSTS.E.BYPASS.LTC128B.128 [R17+0x20c00], desc[UR46][R2.64+0x40], !P4 ;  /* 0x20c0004002110fae */ /* 0x000fe8000e101d6e */
[----:B------:R2:W-:Y:S01]  /*13590*/  @P0 LDGSTS.E.BYPASS.LTC128B.128 [R17+0x22c00], desc[UR46][R2.64+0x80], !P3 ;  /* 0x22c0008002110fae */ /* 0x0005e2000d901d6e */
[----:B0-----:R-:W-:-:S05]  /*135a0*/  @P1 IADD3 R14, P0, R31, R14, RZ ;  /* 0x0000000e1f0e1210 */ /* 0x001fca0007f1e0ff */
[----:B-1----:R-:W-:Y:S02]  /*135b0*/  @P1 IMAD.X R5, RZ, RZ, R5, P0 ;  /* 0x000000ffff051224 */ /* 0x002fe400000e0605 */
[----:B--2---:R-:W-:Y:S02]  /*135c0*/  @P1 IMAD.MOV.U32 R2, RZ, RZ, R14 ;  /* 0x000000ffff021224 */ /* 0x004fe400078e000e */
[----:B------:R-:W-:Y:S01]  /*135d0*/  @P1 IMAD.MOV.U32 R3, RZ, RZ, R5 ;  /* 0x000000ffff031224 */ /* 0x000fe200078e0005 */
[----:B------:R0:W1:Y:S04]  /*135e0*/  SHFL.IDX PT, R14, R0, 0x3, 0x1c1f ;  /* 0x007c1f00000e7f89 */ /* 0x00006800000e0000 */
[----:B------:R0:W-:Y:S04]  /*135f0*/  @P1 LDGSTS.E.BYPASS.LTC128B.128 [R17+0x1f400], desc[UR46][R2.64], !P6 ;  /* 0x1f40000002111fae */ /* 0x0001e8000f101d6e */
[----:B------:R0:W-:Y:S04]  /*13600*/  @P1 LDGSTS.E.BYPASS.LTC128B.128 [R17+0x21400], desc[UR46][R2.64+0x40], !P4 ;  /* 0x2140004002111fae */ /* 0x0001e8000e101d6e */
[----:B------:R0:W-:Y:S04]  /*13610*/  @P1 LDGSTS.E.BYPASS.LTC128B.128 [R17+0x23400], desc[UR46][R2.64+0x80], !P3 ;  /* 0x2340008002111fae */ /* 0x0001e8000d901d6e */
[----:B------:R0:W2:Y:S02]  /*13620*/  SHFL.IDX PT, R5, R4, 0x3, 0x1c1f ;  /* 0x007c1f0004057f89 */ /* 0x0000a400000e0000 */
.L_x_1262:
[----:B------:R-:W-:Y:S02]  /*13630*/  LOP3.LUT P1, RZ, R16, 0x20, RZ, 0xc0, !PT ;  /* 0x0000002010ff7812 */ /* 0x000fe4000782c0ff */
[----:B------:R-:W-:-:S11]  /*13640*/  ISETP.GE.AND P2, PT, R31, R37, PT ;  /* 0x000000251f00720c */ /* 0x000fd60003f46270 */
[----:B01----:R-:W-:-:S05]  /*13650*/  @P1 IADD3 R2, P0, R31, R14, RZ ;  /* 0x0000000e1f021210 */ /* 0x003fca0007f1e0ff */
[----:B--2---:R-:W-:-:S05]  /*13660*/  @P1 IMAD.X R3, RZ, RZ, R5, P0 ;  /* 0x000000ffff031224 */ /* 0x004fca00000e0605 */
[----:B------:R-:W-:Y:S01]  /*13670*/  @!PT LDS RZ, [RZ] ;  /* 0x00000000fffff984 */ /* 0x000fe20000000800 */
[----:B------:R-:W-:Y:S01]  /*13680*/  @!PT LDS RZ, [RZ] ;  /* 0x00000000fffff984 */ /* 0x000fe20000000800 */
[----:B------:R-:W-:Y:S01]  /*13690*/  @!PT LDS RZ, [RZ] ;  /* 0x00000000fffff984 */ /* 0x000fe20000000800 */
[----:B------:R0:W-:Y:S04]  /*136a0*/  @P1 LDGSTS.E.BYPASS.LTC128B.128 [R17+0x1fc00], desc[UR46][R2.64], !P2 ;  /* 0x1fc0000002111fae */ /* 0x0001e8000d101d6e */
[----:B------:R0:W-:Y:S04]  /*136b0*/  @P1 LDGSTS.E.BYPASS.LTC128B.128 [R17+0x21c00], desc[UR46][R2.64+0x40], !P4 ;  /* 0x21c0004002111fae */ /* 0x0001e8000e101d6e */
[----:B------:R0:W-:Y:S01]  /*136c0*/  @P1 LDGSTS.E.BYPASS.LTC128B.128 [R17+0x23c00], desc[UR46][R2.64+0x80], !P3 ;  /* 0x23c0008002111fae */ /* 0x0001e2000d901d6e */
[----:B------:R-:W-:Y:S01]  /*136d0*/  NOP ;  /* 0x0000000000007918 */ /* 0x000fe20000000000 */
[----:B------:R-:W-:Y:S02]  /*136e0*/  SYNCS.ARRIVE.TRANS64.RED.A0T1 RZ, [UR48+0x2a830], RZ ;  /* 0x02a830ffffff79a7 */ /* 0x000fe40008200430 */
[----:B------:R-:W-:Y:S01]  /*136f0*/  ARRIVES.LDGSTSBAR.64.TRANSCNT [UR48+0x2a830] ;  /* 0x02a83000ff0079b0 */ /* 0x000fe20008000ab0 */
[----:B------:R-:W-:Y:S01]  /*13700*/  NOP ;  /* 0x0000000000007918 */ /* 0x000fe20000000000 */
[----:B------:R-:W-:-:S13]  /*13710*/  ISETP.NE.AND P1, PT, R36, 0x3, PT ;  /* 0x000000032400780c */ /* 0x000fda0003f25270 */
[----:B0-----:R-:W-:Y:S05]  /*13720*/  @!P1 BRA `(.L_x_1196) ;  /* 0x0000000000049947 */ /* 0x001fea0003800000 */
[----:B------:R-:W-:Y:S01]  /*13730*/  BPT.TRAP 0x1 ;  /* 0x000000040000795c */ /* 0x000fe20000300000 */
.L_x_1196:
[----:B------:R-:W-:Y:S01]  /*13740*/  SYNCS.ARRIVE.TRANS64.A1T0 RZ, [UR48+0x2a830], RZ ;  /* 0x02a830ffffff79a7 */ /* 0x000fe20008100030 */
[----:B------:R-:W-:Y:S05]  /*13750*/  WARPSYNC.ALL ;  /* 0x0000000000007948 */ /* 0x000fea0003800000 */
[----:B------:R-:W0:Y:S01]  /*13760*/  S2R R0, SR_CTAID.Z ;  /* 0x0000000000007919 */ /* 0x000e220000002700 */
[----:B------:R-:W-:Y:S01]  /*13770*/  UIADD3 UR5, UR48, 0x18400, URZ ;  /* 0x0001840030057890 */ /* 0x000fe2000fffe03f */
[----:B------:R-:W-:Y:S01]  /*13780*/  R2UR UR4, R26 ;  /* 0x000000001a0472ca */ /* 0x000fe200000e0000 */
[----:B------:R-:W-:Y:S02]  /*13790*/  ULDC.64 UR6, c[0x0][0x2d8] ;  /* 0x0000b60000067ab9 */ /* 0x000fe40000000a00 */
[----:B------:R-:W-:-:S02]  /*137a0*/  ULOP3.LUT UP0, URZ, UR5, 0x1bf, URZ, 0xc0, !UPT ;  /* 0x000001bf053f7892 */ /* 0x000fc4000f80c03f */
[----:B------:R-:W-:Y:S01]  /*137b0*/  UIMAD.WIDE.U32 UR36, UR39, UR6, URZ ;  /* 0x00000006272472a5 */ /* 0x000fe2000f8e003f */
[----:B------:R-:W-:Y:S03]  /*137c0*/  BAR.SYNC.DEFER_BLOCKING 0x8, 0x180 ;  /* 0x0206000000007b1d */ /* 0x000fe60000010000 */
[----:B------:R-:W-:-:S04]  /*137d0*/  PLOP3.LUT P0, PT, PT, PT, UP0, 0x80, 0x0 ;  /* 0x000000000000781c */ /* 0x000fc80003f0f008 */
[----:B------:R-:W-:-:S04]  /*137e0*/  UIMAD UR4, UR4, UR6, URZ ;  /* 0x00000006040472a4 */ /* 0x000fc8000f8e023f */
[----:B------:R-:W-:-:S04]  /*137f0*/  UIMAD UR4, UR39, UR7, UR4 ;  /* 0x00000007270472a4 */ /* 0x000fc8000f8e0204 */
[----:B------:R-:W-:Y:S01]  /*13800*/  UIADD3 UR49, UR37, UR4, URZ ;  /* 0x0000000425317290 */ /* 0x000fe2000fffe03f */
[----:B0-----:R-:W-:Y:S01]  /*13810*/  SHF.R.S32.HI R24, RZ, 0x1f, R0 ;  /* 0x0000001fff187819 */ /* 0x001fe20000011400 */
[----:B------:R-:W-:Y:S10]  /*13820*/  @!P0 BRA `(.L_x_1197) ;  /* 0x0000000000408947 */ /* 0x000ff40003800000 */
        /* <DEDUP_REMOVED lines=15> */
[----:B0-----:R-:W-:Y:S05]  /*13920*/  CALL.ABS.NOINC R2 ;  /* 0x0000000002007343 */ /* 0x001fea0003c00000 */
.L_x_1197:
[----:B------:R-:W0:Y:S01]  /*13930*/  S2R R20, SR_CTAID.Z ;  /* 0x0000000000147919 */ /* 0x000e220000002700 */
[----:B------:R-:W-:Y:S01]  /*13940*/  UISETP.NE.AND UP0, UPT, UR50, URZ, UPT ;  /* 0x0000003f3200728c */ /* 0x000fe2000bf05270 */
[----:B------:R-:W-:Y:S01]  /*13950*/  IMAD.U32 R4, RZ, RZ, UR36 ;  /* 0x00000024ff047e24 */ /* 0x000fe2000f8e00ff */
[----:B------:R-:W-:Y:S01]  /*13960*/  ULDC.64 UR4, c[0x0][0x2e0] ;  /* 0x0000b80000047ab9 */ /* 0x000fe20000000a00 */
[----:B------:R-:W-:Y:S01]  /*13970*/  IMAD.U32 R3, RZ, RZ, UR49 ;  /* 0x00000031ff037e24 */ /* 0x000fe2000f8e00ff */
[----:B------:R-:W1:Y:S01]  /*13980*/  LDC R0, c[0x0][0x448] ;  /* 0x00011200ff007b82 */ /* 0x000e620000000800 */
[----:B------:R-:W-:Y:S01]  /*13990*/  IMAD.MOV.U32 R2, RZ, RZ, R4 ;  /* 0x000000ffff027224 */ /* 0x000fe200078e0004 */
[----:B------:R-:W-:Y:S01]  /*139a0*/  PLOP3.LUT P0, PT, PT, PT, UP0, 0x80, 0x0 ;  /* 0x000000000000781c */ /* 0x000fe20003f0f008 */
[----:B------:R-:W-:Y:S01]  /*139b0*/  IMAD.U32 R5, RZ, RZ, UR37 ;  /* 0x00000025ff057e24 */ /* 0x000fe2000f8e00ff */
[----:B------:R-:W-:Y:S01]  /*139c0*/  PLOP3.LUT P1, PT, PT, PT, UP0, 0x80, 0x0 ;  /* 0x000000000000781c */ /* 0x000fe20003f2f008 */
[----:B------:R-:W-:Y:S01]  /*139d0*/  IMAD R24, R24, UR4, RZ ;  /* 0x0000000418187c24 */ /* 0x000fe2000f8e02ff */
[----:B------:R-:W-:-:S05]  /*139e0*/  IADD3 R5, R25, UR40, R29 ;  /* 0x0000002819057c10 */ /* 0x000fca000fffe01d */
[----:B------:R-:W-:Y:S02]  /*139f0*/  IMAD.MOV.U32 R7, RZ, RZ, R5 ;  /* 0x000000ffff077224 */ /* 0x000fe400078e0005 */
[----:B0-----:R-:W-:Y:S01]  /*13a00*/  IMAD.WIDE.U32 R2, R20, UR4, R2 ;  /* 0x0000000414027c25 */ /* 0x001fe2000f8e0002 */
[----:B------:R-:W-:-:S03]  /*13a10*/  @UP0 ULDC UR4, c[0x0][0x44c] ;  /* 0x0001130000040ab9 */ /* 0x000fc60000000800 */
[----:B------:R-:W-:-:S04]  /*13a20*/  @P0 IMAD.HI.U32 R4, R5, UR4, RZ ;  /* 0x0000000405040c27 */ /* 0x000fc8000f8e00ff */
[----:B------:R-:W-:Y:S01]  /*13a30*/  IMAD R9, R20, UR5, R24 ;  /* 0x0000000514097c24 */ /* 0x000fe2000f8e0218 */
[----:B------:R-:W-:Y:S02]  /*13a40*/  @UP0 ULDC UR5, c[0x0][0x450] ;  /* 0x0001140000050ab9 */ /* 0x000fe40000000800 */
[----:B------:R-:W-:Y:S01]  /*13a50*/  @P1 SHF.R.U32.HI R7, RZ, UR5, R4 ;  /* 0x00000005ff071c19 */ /* 0x000fe20008011604 */
[----:B------:R-:W-:Y:S01]  /*13a60*/  ULDC.64 UR4, c[0x0][0x2d0] ;  /* 0x0000b40000047ab9 */ /* 0x000fe20000000a00 */
[----:B------:R-:W-:Y:S02]  /*13a70*/  IMAD.IADD R3, R3, 0x1, R9 ;  /* 0x0000000103037824 */ /* 0x000fe400078e0209 */
[----:B------:R-:W-:Y:S01]  /*13a80*/  SHF.R.S32.HI R4, RZ, 0x1f, R7 ;  /* 0x0000001fff047819 */ /* 0x000fe20000011407 */
[----:B------:R-:W-:-:S04]  /*13a90*/  IMAD.WIDE.U32 R2, R7, UR4, R2 ;  /* 0x0000000407027c25 */ /* 0x000fc8000f8e0002 */
[----:B------:R-:W-:-:S04]  /*13aa0*/  IMAD R4, R4, UR4, RZ ;  /* 0x0000000404047c24 */ /* 0x000fc8000f8e02ff */
[----:B------:R-:W-:Y:S01]  /*13ab0*/  IMAD R9, R7, UR5, R4 ;  /* 0x0000000507097c24 */ /* 0x000fe2000f8e0204 */
[----:B------:R-:W-:Y:S01]  /*13ac0*/  ULDC.64 UR4, c[0x0][0x2c8] ;  /* 0x0000b20000047ab9 */ /* 0x000fe20000000a00 */
[----:B------:R-:W-:Y:S02]  /*13ad0*/  IMAD.MOV R4, RZ, RZ, -R7 ;  /* 0x000000ffff047224 */ /* 0x000fe400078e0a07 */
[----:B------:R-:W-:Y:S02]  /*13ae0*/  IMAD.IADD R3, R3, 0x1, R9 ;  /* 0x0000000103037824 */ /* 0x000fe400078e0209 */
[----:B-1----:R-:W-:-:S04]  /*13af0*/  IMAD R5, R0, R4, R5 ;  /* 0x0000000400057224 */ /* 0x002fc800078e0205 */
        /* <DEDUP_REMOVED lines=13> */
[----:B------:R-:W0:Y:S01]  /*13bd0*/  SHFL.IDX PT, R14, R4, RZ, 0x1c1f ;  /* 0x001c1fff040e7589 */ /* 0x000e2200000e0000 */
[----:B------:R-:W-:Y:S02]  /*13be0*/  ULDC UR4, c[0x0][0x288] ;  /* 0x0000a20000047ab9 */ /* 0x000fe40000000800 */
[----:B------:R-:W-:Y:S01]  /*13bf0*/  IMAD R7, R0, UR4, RZ ;  /* 0x0000000400077c24 */ /* 0x000fe2000f8e02ff */
[----:B------:R-:W1:Y:S01]  /*13c00*/  SHFL.IDX PT, R2, R5, RZ, 0x1c1f ;  /* 0x001c1fff05027589 */ /* 0x000e6200000e0000 */
[----:B------:R-:W-:-:S03]  /*13c10*/  VIADD R0, R25, UR40 ;  /* 0x0000002819007c36 */ /* 0x000fc60008000000 */
[----:B------:R-:W-:Y:S01]  /*13c20*/  SHFL.IDX PT, R6, R5, 0x1, 0x1c1f ;  /* 0x003c1f0005067f89 */ /* 0x000fe200000e0000 */
[C---:B------:R-:W-:Y:S01]  /*13c30*/  VIADD R8, R0.reuse, 0x20 ;  /* 0x0000002000087836 */ /* 0x040fe20000000000 */
[----:B------:R-:W-:-:S13]  /*13c40*/  ISETP.GE.AND P1, PT, R0, R7, PT ;  /* 0x000000070000720c */ /* 0x000fda0003f26270 */
[----:B0-----:R-:W-:-:S05]  /*13c50*/  @!P1 IADD3 R14, P4, R31, R14, RZ ;  /* 0x0000000e1f0e9210 */ /* 0x001fca0007f9e0ff */
[----:B-1----:R-:W-:Y:S02]  /*13c60*/  @!P1 IMAD.X R3, RZ, RZ, R2, P4 ;  /* 0x000000ffff039224 */ /* 0x002fe400020e0602 */
[----:B------:R-:W-:Y:S02]  /*13c70*/  @!P1 IMAD.MOV.U32 R2, RZ, RZ, R14 ;  /* 0x000000ffff029224 */ /* 0x000fe400078e000e */
[----:B------:R-:W0:Y:S04]  /*13c80*/  SHFL.IDX PT, R14, R4, 0x1, 0x1c1f ;  /* 0x003c1f00040e7f89 */ /* 0x000e2800000e0000 */
[----:B------:R-:W-:Y:S04]  /*13c90*/  @!P1 LDGSTS.E.BYPASS.LTC128B.128 [R17+0x18400], desc[UR46][R2.64], !P3 ;  /* 0x1840000002119fae */ /* 0x000fe8000d901d6e */
[----:B------:R-:W-:Y:S04]  /*13ca0*/  @!P1 LDGSTS.E.BYPASS.LTC128B.128 [R17+0x1a400], desc[UR46][R2.64+0x40], !P2 ;  /* 0x1a40004002119fae */ /* 0x000fe8000d101d6e */
[----:B------:R1:W-:Y:S01]  /*13cb0*/  @!P1 LDGSTS.E.BYPASS.LTC128B.128 [R17+0x1c400], desc[UR46][R2.64+0x80], !P0 ;  /* 0x1c40008002119fae */ /* 0x0003e2000c101d6e */
[----:B------:R-:W-:Y:S01]  /*13cc0*/  ISETP.GE.AND P1, PT, R8, R7, PT ;  /* 0x000000070800720c */ /* 0x000fe20003f26270 */
[----:B------:R-:W-:-:S12]  /*13cd0*/  VIADD R8, R0, 0x40 ;  /* 0x0000004000087836 */ /* 0x000fd80000000000 */
[----:B0-----:R-:W-:-:S05]  /*13ce0*/  @!P1 IADD3 R14, P4, R31, R14, RZ ;  /* 0x0000000e1f0e9210 */ /* 0x001fca0007f9e0ff */
[----:B------:R-:W-:Y:S02]  /*13cf0*/  @!P1 IMAD.X R9, RZ, RZ, R6, P4 ;  /* 0x000000ffff099224 */ /* 0x000fe400020e0606 */
[----:B-1----:R-:W-:Y:S01]  /*13d00*/  @!P1 IMAD.MOV.U32 R2, RZ, RZ, R14 ;  /* 0x000000ffff029224 */ /* 0x002fe200078e000e */
[----:B------:R-:W-:Y:S01]  /*13d10*/  SHFL.IDX PT, R6, R5, 0x2, 0x1c1f ;  /* 0x005c1f0005067f89 */ /* 0x000fe200000e0000 */
[----:B------:R-:W-:-:S03]  /*13d20*/  @!P1 IMAD.MOV.U32 R3, RZ, RZ, R9 ;  /* 0x000000ffff039224 */ /* 0x000fc600078e0009 */
[----:B------:R-:W0:Y:S04]  /*13d30*/  SHFL.IDX PT, R14, R4, 0x2, 0x1c1f ;  /* 0x005c1f00040e7f89 */ /* 0x000e2800000e0000 */
[----:B------:R-:W-:Y:S04]  /*13d40*/  @!P1 LDGSTS.E.BYPASS.LTC128B.128 [R17+0x18c00], desc[UR46][R2.64], !P3 ;  /* 0x18c0000002119fae */ /* 0x000fe8000d901d6e */
[----:B------:R-:W-:Y:S04]  /*13d50*/  @!P1 LDGSTS.E.BYPASS.LTC128B.128 [R17+0x1ac00], desc[UR46][R2.64+0x40], !P2 ;  /* 0x1ac0004002119fae */ /* 0x000fe8000d101d6e */
[----:B------:R1:W-:Y:S01]  /*13d60*/  @!P1 LDGSTS.E.BYPASS.LTC128B.128 [R17+0x1cc00], desc[UR46][R2.64+0x80], !P0 ;  /* 0x1cc0008002119fae */ /* 0x0003e2000c101d6e */
[----:B------:R-:W-:-:S13]  /*13d70*/  ISETP.GE.AND P1, PT, R8, R7, PT ;  /* 0x000000070800720c */ /* 0x000fda0003f26270 */
[----:B0-----:R-:W-:-:S05]  /*13d80*/  @!P1 IADD3 R14, P4, R31, R14, RZ ;  /* 0x0000000e1f0e9210 */ /* 0x001fca0007f9e0ff */
[----:B------:R-:W-:Y:S02]  /*13d90*/  @!P1 IMAD.X R9, RZ, RZ, R6, P4 ;  /* 0x000000ffff099224 */ /* 0x000fe400020e0606 */
[----:B-1----:R-:W-:Y:S01]  /*13da0*/  @!P1 IMAD.MOV.U32 R2, RZ, RZ, R14 ;  /* 0x000000ffff029224 */ /* 0x002fe200078e000e */
[----:B------:R0:W1:Y:S01]  /*13db0*/  SHFL.IDX PT, R6, R5, 0x3, 0x1c1f ;  /* 0x007c1f0005067f89 */ /* 0x00006200000e0000 */
[----:B------:R-:W-:-:S03]  /*13dc0*/  @!P1 IMAD.MOV.U32 R3, RZ, RZ, R9 ;  /* 0x000000ffff039224 */ /* 0x000fc600078e0009 */
[----:B------:R0:W2:Y:S04]  /*13dd0*/  SHFL.IDX PT, R14, R4, 0x3, 0x1c1f ;  /* 0x007c1f00040e7f89 */ /* 0x0000a800000e0000 */
[----:B------:R0:W-:Y:S04]  /*13de0*/  @!P1 LDGSTS.E.BYPASS.LTC128B.128 [R17+0x19400], desc[UR46][R2.64], !P3 ;  /* 0x1940000002119fae */ /* 0x0001e8000d901d6e */
[----:B------:R0:W-:Y:S04]  /*13df0*/  @!P1 LDGSTS.E.BYPASS.LTC128B.128 [R17+0x1b400], desc[UR46][R2.64+0x40], !P2 ;  /* 0x1b40004002119fae */ /* 0x0001e8000d101d6e */
[----:B------:R0:W-:Y:S02]  /*13e00*/  @!P1 LDGSTS.E.BYPASS.LTC128B.128 [R17+0x1d400], desc[UR46][R2.64+0x80], !P0 ;  /* 0x1d40008002119fae */ /* 0x0001e4000c101d6e */
.L_x_1271:
[----:B------:R-:W-:Y:S01]  /*13e10*/  VIADD R0, R0, 0x60 ;  /* 0x0000006000007836 */ /* 0x000fe20000000000 */
[----:B------:R-:W-:Y:S04]  /*13e20*/  BSSY B0, `(.L_x_1199) ;  /* 0x000000b000007945 */ /* 0x000fe80003800000 */
[----:B------:R-:W-:-:S13]  /*13e30*/  ISETP.GE.AND P1, PT, R0, R7, PT ;  /* 0x000000070000720c */ /* 0x000fda0003f26270 */
[----:B------:R-:W-:Y:S05]  /*13e40*/  @P1 BRA `(.L_x_1200) ;  /* 0x0000000000201947 */ /* 0x000fea0003800000 */
[----:B0-2---:R-:W-:-:S05]  /*13e50*/  IADD3 R2, P1, R31, R14, RZ ;  /* 0x0000000e1f027210 */ /* 0x005fca0007f3e0ff */
[----:B-1----:R-:W-:-:S05]  /*13e60*/  IMAD.X R3, RZ, RZ, R6, P1 ;  /* 0x000000ffff037224 */ /* 0x002fca00008e0606 */
[----:B------:R-:W-:Y:S01]  /*13e70*/  @!PT LDS RZ, [RZ] ;  /* 0x00000000fffff984 */ /* 0x000fe20000000800 */
[----:B------:R-:W-:Y:S01]  /*13e80*/  @!PT LDS RZ, [RZ] ;  /* 0x00000000fffff984 */ /* 0x000fe20000000800 */
[----:B------:R-:W-:Y:S01]  /*13e90*/  @!PT LDS RZ, [RZ] ;  /* 0x00000000fffff984 */ /* 0x000fe20000000800 */
[----:B------:R3:W-:Y:S04]  /*13ea0*/  LDGSTS.E.BYPASS.LTC128B.128 [R17+0x19c00], desc[UR46][R2.64], !P3 ;  /* 0x19c0000002117fae */ /* 0x0007e8000d901d6e */
[----:B------:R3:W-:Y:S04]  /*13eb0*/  LDGSTS.E.BYPASS.LTC128B.128 [R17+0x1bc00], desc[UR46][R2.64+0x40], !P2 ;  /* 0x1bc0004002117fae */ /* 0x0007e8000d101d6e */
[----:B------:R3:W-:Y:S02]  /*13ec0*/  LDGSTS.E.BYPASS.LTC128B.128 [R17+0x1dc00], desc[UR46][R2.64+0x80], !P0 ;  /* 0x1dc0008002117fae */ /* 0x0007e4000c101d6e */
.L_x_1200:
[----:B------:R-:W-:Y:S05]  /*13ed0*/  BSYNC B0 ;  /* 0x0000000000007941 */ /* 0x000fea0003800000 */
.L_x_1199:
[----:B------:R-:W-:Y:S01]  /*13ee0*/  NOP ;  /* 0x0000000000007918 */ /* 0x000fe20000000000 */
[----:B------:R-:W-:Y:S01]  /*13ef0*/  SYNCS.ARRIVE.TRANS64.RED.A0T1 RZ, [UR48+0x2a800], RZ ;  /* 0x02a800ffffff79a7 */ /* 0x000fe20008200430 */
[----:B------:R-:W-:Y:S01]  /*13f00*/  IMAD.MOV.U32 R0, RZ, RZ, 0x1 ;  /* 0x00000001ff007424 */ /* 0x000fe200078e00ff */
[----:B------:R-:W-:Y:S04]  /*13f10*/  ARRIVES.LDGSTSBAR.64.TRANSCNT [UR48+0x2a800] ;  /* 0x02a80000ff0079b0 */ /* 0x000fe80008000ab0 */
[----:B------:R-:W-:Y:S01]  /*13f20*/  SHF.L.U32 R0, R0, 0x1f, RZ ;  /* 0x0000001f00007819 */ /* 0x000fe200000006ff */
[----:B------:R-:W-:Y:S01]  /*13f30*/  NOP ;  /* 0x0000000000007918 */ /* 0x000fe20000000000 */
[----:B------:R-:W-:Y:S01]  /*13f40*/  SYNCS.ARRIVE.TRANS64.A1T0 RZ, [UR48+0x2a800], RZ ;  /* 0x02a800ffffff79a7 */ /* 0x000fe20008100030 */
[----:B------:R-:W-:-:S05]  /*13f50*/  VIADD R18, R18, 0xfffffffe ;  /* 0xfffffffe12127836 */ /* 0x000fca0000000000 */
[----:B------:R-:W-:Y:S01]  /*13f60*/  ISETP.GE.AND P0, PT, R18, UR51, PT ;  /* 0x0000003312007c0c */ /* 0x000fe2000bf06270 */
[----:B------:R-:W4:Y:S02]  /*13f70*/  SYNCS.PHASECHK.TRANS64.TRYWAIT P1, [UR48+0x2a820], R0 ;  /* 0x02a82000ff0075a7 */ /* 0x000f240008020170 */
[----:B----4-:R-:W-:Y:S10]  /*13f80*/  @!P1 BRA `(.L_x_1201) ;  /* 0x0000003000a89947 */ /* 0x010ff40003800000 */
.L_x_1272:
[----:B------:R-:W-:Y:S01]  /*13f90*/  IMAD.MOV.U32 R24, RZ, RZ, 0x1 ;  /* 0x00000001ff187424 */ /* 0x000fe200078e00ff */
[----:B------:R-:W-:Y:S06]  /*13fa0*/  @!P0 BRA `(.L_x_1202) ;  /* 0x0000001000c08947 */ /* 0x000fec0003800000 */
[----:B------:R-:W-:Y:S01]  /*13fb0*/  UIADD3 UR4, UR45, 0x1, URZ ;  /* 0x000000012d047890 */ /* 0x000fe2000fffe03f */
[----:B0--3--:R-:W-:Y:S01]  /*13fc0*/  LOP3.LUT R3, RZ, UR42, RZ, 0x33, !PT ;  /* 0x0000002aff037c12 */ /* 0x009fe2000f8e33ff */
[----:B------:R-:W-:Y:S01]  /*13fd0*/  IMAD.MOV.U32 R8, RZ, RZ, 0x1 ;  /* 0x00000001ff087424 */ /* 0x000fe200078e00ff */
[----:B------:R-:W-:Y:S01]  /*13fe0*/  IADD3 R19, R29, R19, R25 ;  /* 0x000000131d137210 */ /* 0x000fe20007ffe019 */
[----:B------:R-:W-:Y:S01]  /*13ff0*/  UIMAD UR4, UR4, UR38, URZ ;  /* 0x00000026040472a4 */ /* 0x000fe2000f8e023f */
[----:B------:R-:W-:Y:S01]  /*14000*/  LOP3.LUT R5, RZ, UR41, RZ, 0x33, !PT ;  /* 0x00000029ff057c12 */ /* 0x000fe2000f8e33ff */
[----:B------:R-:W-:Y:S02]  /*14010*/  IMAD.MOV.U32 R7, RZ, RZ, RZ ;  /* 0x000000ffff077224 */ /* 0x000fe400078e00ff */
[----:B------:R-:W-:Y:S02]  /*14020*/  VIADD R19, R19, 0xfffffe80 ;  /* 0xfffffe8013137836 */ /* 0x000fe40000000000 */
[----:B------:R-:W-:-:S04]  /*14030*/  LOP3.LUT R0, RZ, UR4, RZ, 0x33, !PT ;  /* 0x00000004ff007c12 */ /* 0x000fc8000f8e33ff */
[----:B------:R-:W-:-:S04]  /*14040*/  VIADDMNMX R0, R0, -UR44, R3, !PT ;  /* 0x8000002c00007c46 */ /* 0x000fc8000f800103 */
[----:B------:R-:W-:-:S04]  /*14050*/  VIMNMX R0, R0, R5, !PT ;  /* 0x0000000500007248 */ /* 0x000fc80007fe0100 */
[C---:B------:R-:W-:Y:S01]  /*14060*/  IADD3 R25, -R0.reuse, -0x2, RZ ;  /* 0xfffffffe00197810 */ /* 0x040fe20007ffe1ff */
[----:B------:R-:W-:-:S07]  /*14070*/  IMAD R18, R0, -0x80, R19 ;  /* 0xffffff8000127824 */ /* 0x000fce00078e0213 */
.L_x_1217:
[----:B0-----:R-:W0:Y:S01]  /*14080*/  LDC R0, c[0x0][0x430] ;  /* 0x00010c00ff007b82 */ /* 0x001e220000000800 */
[----:B------:R-:W-:Y:S01]  /*14090*/  IMAD.MOV.U32 R11, RZ, RZ, R18 ;  /* 0x000000ffff0b7224 */ /* 0x000fe200078e0012 */
[----:B------:R-:W-:Y:S01]  /*140a0*/  ULDC.64 UR4, c[0x0][0x428] ;  /* 0x00010a0000047ab9 */ /* 0x000fe20000000a00 */
[----:B0-----:R-:W-:-:S13]  /*140b0*/  ISETP.NE.AND P0, PT, R0, 0x1, PT ;  /* 0x000000010000780c */ /* 0x001fda0003f05270 */
[----:B------:R-:W0:Y:S08]  /*140c0*/  @P0 LDC R3, c[0x0][0x434] ;  /* 0x00010d00ff030b82 */ /* 0x000e300000000800 */
[----:B------:R-:W3:Y:S01]  /*140d0*/  @P0 LDC R5, c[0x0][0x438] ;  /* 0x00010e00ff050b82 */ /* 0x000ee20000000800 */
[----:B0-----:R-:W-:-:S05]  /*140e0*/  @P0 IMAD.HI.U32 R0, R18, R3, RZ ;  /* 0x0000000312000227 */ /* 0x001fca00078e00ff */
[----:B---3--:R-:W-:Y:S01]  /*140f0*/  @P0 SHF.R.U32.HI R11, RZ, R5, R0 ;  /* 0x00000005ff0b0219 */ /* 0x008fe20000011600 */
[----:B------:R-:W-:-:S03]  /*14100*/  IMAD R5, R32, UR4, RZ ;  /* 0x0000000420057c24 */ /* 0x000fc6000f8e02ff */
[--C-:B------:R-:W-:Y:S01]  /*14110*/  SHF.R.S32.HI R3, RZ, 0x1f, R11.reuse ;  /* 0x0000001fff037819 */ /* 0x100fe2000001140b */
[----:B------:R-:W-:Y:S02]  /*14120*/  IMAD.MOV.U32 R2, RZ, RZ, R11 ;  /* 0x000000ffff027224 */ /* 0x000fe400078e000b */
[C---:B------:R-:W-:Y:S02]  /*14130*/  IMAD R5, R28.reuse, UR5, R5 ;  /* 0x000000051c057c24 */ /* 0x040fe4000f8e0205 */
[----:B------:R-:W-:Y:S01]  /*14140*/  IMAD.WIDE.U32 R2, R28, UR4, R2 ;  /* 0x000000041c027c25 */ /* 0x000fe2000f8e0002 */
[----:B------:R-:W-:-:S03]  /*14150*/  ULDC.64 UR4, c[0x0][0x418] ;  /* 0x0001060000047ab9 */ /* 0x000fc60000000a00 */
[----:B------:R-:W-:Y:S01]  /*14160*/  IMAD.IADD R3, R5, 0x1, R3 ;  /* 0x0000000105037824 */ /* 0x000fe200078e0203 */
[----:B------:R-:W-:-:S04]  /*14170*/  LEA R4, P0, R2, UR4, 0x2 ;  /* 0x0000000402047c11 */ /* 0x000fc8000f8010ff */
[----:B------:R-:W-:-:S05]  /*14180*/  LEA.HI.X R5, R2, UR5, R3, 0x2, P0 ;  /* 0x0000000502057c11 */ /* 0x000fca00080f1403 */
[----:B------:R-:W3:Y:S01]  /*14190*/  LDG.E R9, desc[UR46][R4.64] ;  /* 0x0000002e04097981 */ /* 0x000ee2000c1e1900 */
[----:B------:R-:W-:Y:S01]  /*141a0*/  ISETP.NE.AND P2, PT, R36, 0x3, PT ;  /* 0x000000032400780c */ /* 0x000fe20003f45270 */
[----:B------:R-:W-:Y:S02]  /*141b0*/  VIADD R0, R7, 0x1 ;  /* 0x0000000107007836 */ /* 0x000fe40000000000 */
[----:B------:R-:W-:-:S03]  /*141c0*/  VIADD R25, R25, 0xffffffff ;  /* 0xffffffff19197836 */ /* 0x000fc60000000000 */
[C---:B------:R-:W-:Y:S02]  /*141d0*/  ISETP.NE.AND P1, PT, R0.reuse, 0x2, PT ;  /* 0x000000020000780c */ /* 0x040fe40003f25270 */
[----:B------:R-:W-:Y:S02]  /*141e0*/  ISETP.GT.AND P0, PT, R25, UR51, PT ;  /* 0x0000003319007c0c */ /* 0x000fe4000bf04270 */
[----:B------:R-:W-:Y:S02]  /*141f0*/  SEL R3, RZ, 0x1, P1 ;  /* 0x00000001ff037807 */ /* 0x000fe40000800000 */
[----:B------:R-:W-:Y:S02]  /*14200*/  SEL R0, R0, RZ, P1 ;  /* 0x000000ff00007207 */ /* 0x000fe40000800000 */
[----:B------:R-:W-:Y:S02]  /*14210*/  LOP3.LUT R24, R8, R3, RZ, 0x3c, !PT ;  /* 0x0000000308187212 */ /* 0x000fe400078e3cff */
[----:B---3--:R-:W-:Y:S01]  /*14220*/  SHF.R.S32.HI R20, RZ, 0x1f, R9 ;  /* 0x0000001fff147819 */ /* 0x008fe20000011409 */
[----:B------:R-:W-:Y:S06]  /*14230*/  @!P2 BRA `(.L_x_1203) ;  /* 0x000000000004a947 */ /* 0x000fec0003800000 */
[----:B------:R-:W-:Y:S01]  /*14240*/  BPT.TRAP 0x1 ;  /* 0x000000040000795c */ /* 0x000fe20000300000 */
.L_x_1203:
[----:B-1----:R-:W-:Y:S02]  /*14250*/  LEA R6, R0, UR48, 0x3 ;  /* 0x0000003000067c11 */ /* 0x002fe4000f8e18ff */
[----:B------:R-:W-:-:S04]  /*14260*/  SHF.L.U32 R21, R24, 0x1f, RZ ;  /* 0x0000001f18157819 */ /* 0x000fc800000006ff */
[----:B------:R-:W0:Y:S02]  /*14270*/  SYNCS.PHASECHK.TRANS64.TRYWAIT P1, [R6+URZ+0x2a880], R21 ;  /* 0x02a88015060075a7 */ /* 0x000e24000802017f */
[----:B0-----:R-:W-:Y:S05]  /*14280*/  @!P1 BRA `(.L_x_1204) ;  /* 0x0000003000009947 */ /* 0x001fea0003800000 */
.L_x_1273:
[----:B------:R-:W-:Y:S01]  /*14290*/  ULDC UR4, c[0x0][0x430] ;  /* 0x00010c0000047ab9 */ /* 0x000fe20000000800 */
[----:B------:R-:W-:Y:S01]  /*142a0*/  R2UR UR6, R26 ;  /* 0x000000001a0672ca */ /* 0x000fe200000e0000 */
[----:B------:R-:W-:Y:S01]  /*142b0*/  UIADD3 UR4, -UR4, URZ, URZ ;  /* 0x0000003f04047290 */ /* 0x000fe2000fffe13f */
[C---:B------:R-:W-:Y:S02]  /*142c0*/  LOP3.LUT P3, RZ, R16.reuse, 0x2, RZ, 0xc0, !PT ;  /* 0x0000000210ff7812 */ /* 0x040fe4000786c0ff */
[----:B------:R-:W-:Y:S02]  /*142d0*/  LOP3.LUT P2, RZ, R16, 0x1, RZ, 0xc0, !PT ;  /* 0x0000000110ff7812 */ /* 0x000fe4000784c0ff */
[----:B------:R-:W-:Y:S01]  /*142e0*/  ISETP.GE.AND P4, PT, R31, R37, PT ;  /* 0x000000251f00720c */ /* 0x000fe20003f86270 */
[----:B------:R-:W-:Y:S01]  /*142f0*/  IMAD R10, R11, UR4, R18 ;  /* 0x000000040b0a7c24 */ /* 0x000fe2000f8e0212 */
[----:B------:R-:W-:-:S04]  /*14300*/  ULDC.64 UR4, c[0x0][0x328] ;  /* 0x0000ca0000047ab9 */ /* 0x000fc80000000a00 */
[----:B------:R-:W-:-:S05]  /*14310*/  SHF.R.S32.HI R19, RZ, 0x1f, R10 ;  /* 0x0000001fff137819 */ /* 0x000fca000001140a */
[----:B------:R-:W-:-:S04]  /*14320*/  IMAD R3, R19, UR4, RZ ;  /* 0x0000000413037c24 */ /* 0x000fc8000f8e02ff */
        /* <DEDUP_REMOVED lines=19> */
[----:B--2---:R-:W1:Y:S01]  /*14460*/  SHFL.IDX PT, R14, R22, RZ, 0x1c1f ;  /* 0x001c1fff160e7589 */ /* 0x004e6200000e0000 */
[----:B------:R-:W-:-:S03]  /*14470*/  IMAD R23, R0, 0x6000, R17 ;  /* 0x0000600000177824 */ /* 0x000fc600078e0211 */
[----:B------:R-:W2:Y:S04]  /*14480*/  SHFL.IDX PT, R3, R29, RZ, 0x1c1f ;  /* 0x001c1fff1d037589 */ /* 0x000ea800000e0000 */
[----:B------:R-:W3:Y:S01]  /*14490*/  SHFL.IDX PT, R2, R22, 0x1, 0x1c1f ;  /* 0x003c1f0016027f89 */ /* 0x000ee200000e0000 */
[----:B-1----:R-:W-:-:S03]  /*144a0*/  IADD3 R4, P1, R31, R14, RZ ;  /* 0x0000000e1f047210 */ /* 0x002fc60007f3e0ff */
[----:B------:R-:W-:Y:S02]  /*144b0*/  SHFL.IDX PT, R14, R22, 0x3, 0x1c1f ;  /* 0x007c1f00160e7f89 */ /* 0x000fe400000e0000 */
[----:B--2---:R-:W-:Y:S02]  /*144c0*/  IMAD.X R5, RZ, RZ, R3, P1 ;  /* 0x000000ffff057224 */ /* 0x004fe400008e0603 */
[----:B------:R-:W1:Y:S01]  /*144d0*/  SHFL.IDX PT, R3, R29, 0x1, 0x1c1f ;  /* 0x003c1f001d037f89 */ /* 0x000e6200000e0000 */
[----:B---3--:R-:W-:-:S03]  /*144e0*/  IADD3 R2, P1, R31, R2, RZ ;  /* 0x000000021f027210 */ /* 0x008fc60007f3e0ff */
[----:B------:R-:W-:Y:S04]  /*144f0*/  LDGSTS.E.BYPASS.LTC128B.128 [R23+0xc400], desc[UR46][R4.64], !P4 ;  /* 0x0c40000004177fae */ /* 0x000fe8000e101d6e */
[----:B------:R-:W-:Y:S04]  /*14500*/  LDGSTS.E.BYPASS.LTC128B.128 [R23+0xe400], desc[UR46][R4.64+0x40], !P3 ;  /* 0x0e40004004177fae */ /* 0x000fe8000d901d6e */
[----:B------:R2:W-:Y:S04]  /*14510*/  LDGSTS.E.BYPASS.LTC128B.128 [R23+0x10400], desc[UR46][R4.64+0x80], !P2 ;  /* 0x1040008004177fae */ /* 0x0005e8000d101d6e */
[----:B--2---:R-:W2:Y:S01]  /*14520*/  SHFL.IDX PT, R5, R22, 0x2, 0x1c1f ;  /* 0x005c1f0016057f89 */ /* 0x004ea200000e0000 */
[----:B-1----:R-:W-:-:S03]  /*14530*/  IMAD.X R3, RZ, RZ, R3, P1 ;  /* 0x000000ffff037224 */ /* 0x002fc600008e0603 */
[----:B------:R-:W1:Y:S04]  /*14540*/  SHFL.IDX PT, R4, R29, 0x2, 0x1c1f ;  /* 0x005c1f001d047f89 */ /* 0x000e6800000e0000 */
[----:B------:R-:W-:Y:S04]  /*14550*/  LDGSTS.E.BYPASS.LTC128B.128 [R23+0xcc00], desc[UR46][R2.64], !P4 ;  /* 0x0cc0000002177fae */ /* 0x000fe8000e101d6e */
[----:B------:R-:W-:Y:S04]  /*14560*/  LDGSTS.E.BYPASS.LTC128B.128 [R23+0xec00], desc[UR46][R2.64+0x40], !P3 ;  /* 0x0ec0004002177fae */ /* 0x000fe8000d901d6e */
[----:B------:R2:W-:Y:S04]  /*14570*/  LDGSTS.E.BYPASS.LTC128B.128 [R23+0x10c00], desc[UR46][R2.64+0x80], !P2 ;  /* 0x10c0008002177fae */ /* 0x0005e8000d101d6e */
[----:B------:R-:W3:Y:S01]  /*14580*/  SHFL.IDX PT, R29, R29, 0x3, 0x1c1f ;  /* 0x007c1f001d1d7f89 */ /* 0x000ee200000e0000 */
[----:B--2---:R-:W-:-:S05]  /*14590*/  IADD3 R2, P1, R31, R5, RZ ;  /* 0x000000051f027210 */ /* 0x004fca0007f3e0ff */
[----:B-1----:R-:W-:-:S05]  /*145a0*/  IMAD.X R3, RZ, RZ, R4, P1 ;  /* 0x000000ffff037224 */ /* 0x002fca00008e0604 */
[----:B------:R1:W-:Y:S04]  /*145b0*/  LDGSTS.E.BYPASS.LTC128B.128 [R23+0xd400], desc[UR46][R2.64], !P4 ;  /* 0x0d40000002177fae */ /* 0x0003e8000e101d6e */
[----:B------:R1:W-:Y:S04]  /*145c0*/  LDGSTS.E.BYPASS.LTC128B.128 [R23+0xf400], desc[UR46][R2.64+0x40], !P3 ;  /* 0x0f40004002177fae */ /* 0x0003e8000d901d6e */
[----:B---3--:R1:W-:Y:S02]  /*145d0*/  LDGSTS.E.BYPASS.LTC128B.128 [R23+0x11400], desc[UR46][R2.64+0x80], !P2 ;  /* 0x1140008002177fae */ /* 0x0083e4000d101d6e */
.L_x_1283:
[----:B-1----:R-:W-:Y:S02]  /*145e0*/  IADD3 R2, P1, R31, R14, RZ ;  /* 0x0000000e1f027210 */ /* 0x002fe40007f3e0ff */
        /* <DEDUP_REMOVED lines=13> */
[----:B-1----:R-:W-:Y:S05]  /*146c0*/  @!P2 BRA `(.L_x_1206) ;  /* 0x000000000004a947 */ /* 0x002fea0003800000 */
[----:B------:R-:W-:Y:S01]  /*146d0*/  BPT.TRAP 0x1 ;  /* 0x000000040000795c */ /* 0x000fe20000300000 */
.L_x_1206:
[----:B------:R1:W-:Y:S01]  /*146e0*/  SYNCS.ARRIVE.TRANS64.A1T0 RZ, [R6+URZ+0x2a870], RZ ;  /* 0x02a870ff06ff79a7 */ /* 0x0003e2000810003f */
[----:B------:R-:W-:Y:S05]  /*146f0*/  @!P2 BRA `(.L_x_1207) ;  /* 0x000000000004a947 */ /* 0x000fea0003800000 */
[----:B------:R-:W-:Y:S01]  /*14700*/  BPT.TRAP 0x1 ;  /* 0x000000040000795c */ /* 0x000fe20000300000 */
.L_x_1207:
[----:B------:R-:W2:Y:S02]  /*14710*/  SYNCS.PHASECHK.TRANS64.TRYWAIT P1, [R6+URZ+0x2a840], R21 ;  /* 0x02a84015060075a7 */ /* 0x000ea4000802017f */
[----:B--2---:R-:W-:Y:S05]  /*14720*/  @!P1 BRA `(.L_x_1208) ;  /* 0x0000003000189947 */ /* 0x004fea0003800000 */
.L_x_1284:
[----:B------:R-:W-:Y:S01]  /*14730*/  ULDC.64 UR4, c[0x0][0x300] ;  /* 0x0000c00000047ab9 */ /* 0x000fe20000000a00 */
[----:B------:R-:W-:Y:S01]  /*14740*/  R2UR UR6, R26 ;  /* 0x000000001a0672ca */ /* 0x000fe200000e0000 */
[----:B------:R-:W-:Y:S01]  /*14750*/  IMAD R19, R19, UR4, RZ ;  /* 0x0000000413137c24 */ /* 0x000fe2000f8e02ff */
[----:B------:R-:W-:Y:S01]  /*14760*/  LOP3.LUT P3, RZ, R16, 0x2, RZ, 0xc0, !PT ;  /* 0x0000000210ff7812 */ /* 0x000fe2000786c0ff */
[----:B------:R-:W-:Y:S01]  /*14770*/  IMAD.WIDE.U32 R2, R10, UR4, RZ ;  /* 0x000000040a027c25 */ /* 0x000fe2000f8e00ff */
[----:B------:R-:W-:Y:S02]  /*14780*/  LOP3.LUT P2, RZ, R16, 0x1, RZ, 0xc0, !PT ;  /* 0x0000000110ff7812 */ /* 0x000fe4000784c0ff */
[----:B------:R-:W-:Y:S01]  /*14790*/  ISETP.GE.AND P4, PT, R31, R37, PT ;  /* 0x000000251f00720c */ /* 0x000fe20003f86270 */
[----:B------:R-:W-:Y:S01]  /*147a0*/  IMAD R19, R10, UR5, R19 ;  /* 0x000000050a137c24 */ /* 0x000fe2000f8e0213 */
[----:B------:R-:W-:Y:S02]  /*147b0*/  ULDC.64 UR4, c[0x0][0x310] ;  /* 0x0000c40000047ab9 */ /* 0x000fe40000000a00 */
[----:B------:R-:W-:-:S02]  /*147c0*/  IMAD R20, R20, UR4, RZ ;  /* 0x0000000414147c24 */ /* 0x000fc4000f8e02ff */
[----:B------:R-:W-:Y:S02]  /*147d0*/  IMAD.IADD R3, R3, 0x1, R19 ;  /* 0x0000000103037824 */ /* 0x000fe400078e0213 */
[C---:B------:R-:W-:Y:S02]  /*147e0*/  IMAD R5, R9.reuse, UR5, R20 ;  /* 0x0000000509057c24 */ /* 0x040fe4000f8e0214 */
[----:B------:R-:W-:Y:S01]  /*147f0*/  IMAD.WIDE.U32 R2, R9, UR4, R2 ;  /* 0x0000000409027c25 */ /* 0x000fe2000f8e0002 */
        /* <DEDUP_REMOVED lines=16> */
[----:B------:R-:W-:Y:S01]  /*14900*/  SHFL.IDX PT, R20, R9, 0x2, 0x1c1f ;  /* 0x005c1f0009147f89 */ /* 0x000fe200000e0000 */
[----:B---3--:R-:W-:-:S03]  /*14910*/  IADD3 R4, P1, R31, R14, RZ ;  /* 0x0000000e1f047210 */ /* 0x008fc60007f3e0ff */
[----:B------:R-:W3:Y:S02]  /*14920*/  SHFL.IDX PT, R14, R9, 0x1, 0x1c1f ;  /* 0x003c1f00090e7f89 */ /* 0x000ee400000e0000 */
[----:B----4-:R-:W-:Y:S02]  /*14930*/  IMAD.X R5, RZ, RZ, R3, P1 ;  /* 0x000000ffff057224 */ /* 0x010fe400008e0603 */
[----:B------:R-:W4:Y:S04]  /*14940*/  SHFL.IDX PT, R3, R19, 0x1, 0x1c1f ;  /* 0x003c1f0013037f89 */ /* 0x000f2800000e0000 */
[----:B------:R-:W-:Y:S04]  /*14950*/  LDGSTS.E.BYPASS.LTC128B.128 [R10+0x1e400], desc[UR46][R4.64], !P4 ;  /* 0x1e400000040a7fae */ /* 0x000fe8000e101d6e */
[----:B------:R-:W-:Y:S04]  /*14960*/  LDGSTS.E.BYPASS.LTC128B.128 [R10+0x20400], desc[UR46][R4.64+0x40], !P3 ;  /* 0x20400040040a7fae */ /* 0x000fe8000d901d6e */
[----:B------:R5:W-:Y:S01]  /*14970*/  LDGSTS.E.BYPASS.LTC128B.128 [R10+0x22400], desc[UR46][R4.64+0x80], !P2 ;  /* 0x22400080040a7fae */ /* 0x000be2000d101d6e */
[----:B---3--:R-:W-:-:S03]  /*14980*/  IADD3 R2, P1, R31, R14, RZ ;  /* 0x0000000e1f027210 */ /* 0x008fc60007f3e0ff */
[----:B------:R-:W-:Y:S02]  /*14990*/  SHFL.IDX PT, R14, R9, 0x3, 0x1c1f ;  /* 0x007c1f00090e7f89 */ /* 0x000fe400000e0000 */
[----:B----4-:R-:W-:Y:S02]  /*149a0*/  IMAD.X R3, RZ, RZ, R3, P1 ;  /* 0x000000ffff037224 */ /* 0x010fe400008e0603 */
[----:B-----5:R-:W3:Y:S04]  /*149b0*/  SHFL.IDX PT, R4, R19, 0x2, 0x1c1f ;  /* 0x005c1f0013047f89 */ /* 0x020ee800000e0000 */
[----:B------:R-:W-:Y:S04]  /*149c0*/  LDGSTS.E.BYPASS.LTC128B.128 [R10+0x1ec00], desc[UR46][R2.64], !P4 ;  /* 0x1ec00000020a7fae */ /* 0x000fe8000e101d6e */
[----:B------:R-:W-:Y:S04]  /*149d0*/  LDGSTS.E.BYPASS.LTC128B.128 [R10+0x20c00], desc[UR46][R2.64+0x40], !P3 ;  /* 0x20c00040020a7fae */ /* 0x000fe8000d901d6e */
[----:B------:R4:W-:Y:S04]  /*149e0*/  LDGSTS.E.BYPASS.LTC128B.128 [R10+0x22c00], desc[UR46][R2.64+0x80], !P2 ;  /* 0x22c00080020a7fae */ /* 0x0009e8000d101d6e */
[----:B------:R-:W0:Y:S01]  /*149f0*/  SHFL.IDX PT, R19, R19, 0x3, 0x1c1f ;  /* 0x007c1f0013137f89 */ /* 0x000e2200000e0000 */
[----:B----4-:R-:W-:-:S05]  /*14a00*/  IADD3 R2, P1, R31, R20, RZ ;  /* 0x000000141f027210 */ /* 0x010fca0007f3e0ff */
[----:B---3--:R-:W-:-:S05]  /*14a10*/  IMAD.X R3, RZ, RZ, R4, P1 ;  /* 0x000000ffff037224 */ /* 0x008fca00008e0604 */
[----:B------:R3:W-:Y:S04]  /*14a20*/  LDGSTS.E.BYPASS.LTC128B.128 [R10+0x1f400], desc[UR46][R2.64], !P4 ;  /* 0x1f400000020a7fae */ /* 0x0007e8000e101d6e */
[----:B------:R3:W-:Y:S04]  /*14a30*/  LDGSTS.E.BYPASS.LTC128B.128 [R10+0x21400], desc[UR46][R2.64+0x40], !P3 ;  /* 0x21400040020a7fae */ /* 0x0007e8000d901d6e */
[----:B0-----:R3:W-:Y:S02]  /*14a40*/  LDGSTS.E.BYPASS.LTC128B.128 [R10+0x23400], desc[UR46][R2.64+0x80], !P2 ;  /* 0x23400080020a7fae */ /* 0x0017e4000d101d6e */
.L_x_1294:
[----:B---3--:R-:W-:Y:S02]  /*14a50*/  IADD3 R2, P1, R31, R14, RZ ;  /* 0x0000000e1f027210 */ /* 0x008fe40007f3e0ff */
        /* <DEDUP_REMOVED lines=15> */
.L_x_1210:
[----:B------:R-:W-:Y:S01]  /*14b50*/  IMAD.U32 R2, RZ, RZ, UR43 ;  /* 0x0000002bff027e24 */ /* 0x000fe2000f8e00ff */
[----:B------:R0:W-:Y:S04]  /*14b60*/  SYNCS.ARRIVE.TRANS64.A1T0 RZ, [R6+URZ+0x2a830], RZ ;  /* 0x02a830ff06ff79a7 */ /* 0x0001e8000810003f */
[----:B------:R-:W-:-:S04]  /*14b70*/  LOP3.LUT R2, R2, 0x1, RZ, 0xfc, !PT ;  /* 0x0000000102027812 */ /* 0x000fc800078efcff */
[----:B------:R-:W-:-:S13]  /*14b80*/  ISETP.NE.AND P1, PT, R2, 0x3, PT ;  /* 0x000000030200780c */ /* 0x000fda0003f25270 */
[----:B0-----:R-:W-:Y:S05]  /*14b90*/  @!P1 BRA `(.L_x_1211) ;  /* 0x0000000000049947 */ /* 0x001fea0003800000 */
[----:B------:R-:W-:Y:S01]  /*14ba0*/  BPT.TRAP 0x1 ;  /* 0x000000040000795c */ /* 0x000fe20000300000 */
.L_x_1211:
[----:B------:R-:W-:Y:S02]  /*14bb0*/  LOP3.LUT R3, R8, 0x1, RZ, 0x3c, !PT ;  /* 0x0000000108037812 */ /* 0x000fe400078e3cff */
[----:B------:R-:W-:Y:S02]  /*14bc0*/  LEA R2, R7, UR48, 0x3 ;  /* 0x0000003007027c11 */ /* 0x000fe4000f8e18ff */
[----:B------:R-:W-:-:S04]  /*14bd0*/  SHF.L.U32 R3, R3, 0x1f, RZ ;  /* 0x0000001f03037819 */ /* 0x000fc800000006ff */
[----:B------:R-:W0:Y:S02]  /*14be0*/  SYNCS.PHASECHK.TRANS64.TRYWAIT P2, [R2+URZ+0x2a870], R3 ;  /* 0x02a87003020075a7 */ /* 0x000e24000804017f */
[----:B0-----:R-:W-:Y:S05]  /*14bf0*/  @!P2 BRA `(.L_x_1212) ;  /* 0x000000300024a947 */ /* 0x001fea0003800000 */
.L_x_1295:
[----:B------:R-:W-:-:S13]  /*14c00*/  ISETP.NE.AND P2, PT, R36, 0x3, PT ;  /* 0x000000032400780c */ /* 0x000fda0003f45270 */
[----:B------:R-:W-:Y:S05]  /*14c10*/  @!P2 BRA `(.L_x_1213) ;  /* 0x000000000004a947 */ /* 0x000fea0003800000 */
[----:B------:R-:W-:Y:S01]  /*14c20*/  BPT.TRAP 0x1 ;  /* 0x000000040000795c */ /* 0x000fe20000300000 */
.L_x_1213:
[----:B0-----:R-:W-:Y:S01]  /*14c30*/  SHF.L.U32 R3, R8, 0x1f, RZ ;  /* 0x0000001f08037819 */ /* 0x001fe200000006ff */
[----:B-12---:R-:W-:-:S03]  /*14c40*/  IMAD R6, R7, 0x6000, RZ ;  /* 0x0000600007067824 */ /* 0x006fc600078e02ff */
[----:B------:R-:W0:Y:S02]  /*14c50*/  SYNCS.PHASECHK.TRANS64.TRYWAIT P2, [R2+URZ+0x2a860], R3 ;  /* 0x02a86003020075a7 */ /* 0x000e24000804017f */
[----:B0-----:R-:W-:Y:S05]  /*14c60*/  @!P2 BRA `(.L_x_1214) ;  /* 0x00000030001ca947 */ /* 0x001fea0003800000 */
.L_x_1296:
[C---:B------:R-:W-:Y:S01]  /*14c70*/  LOP3.LUT R4, R6.reuse, R35, RZ, 0xfc, !PT ;  /* 0x0000002306047212 */ /* 0x040fe200078efcff */
[----:B------:R-:W-:Y:S05]  /*14c80*/  WARPSYNC.ALL ;  /* 0x0000000000007948 */ /* 0x000fea0003800000 */
[----:B------:R-:W1:Y:S01]  /*14c90*/  LDSM.16.MT88.4 R8, [R4+UR48+0xc400] ;  /* 0x00c400300408783b */ /* 0x000e620008004200 */
[----:B0-----:R-:W-:Y:S02]  /*14ca0*/  IADD3 R3, R6, UR48, R33 ;  /* 0x0000003006037c10 */ /* 0x001fe4000fffe021 */
[----:B------:R-:W-:Y:S02]  /*14cb0*/  ISETP.NE.AND P2, PT, R36, 0x3, PT ;  /* 0x000000032400780c */ /* 0x000fe40003f45270 */
[----:B------:R-:W-:-:S02]  /*14cc0*/  IADD3 R5, R27, 0x400, R3 ;  /* 0x000004001b057810 */ /* 0x000fc40007ffe003 */
[C-C-:B-1----:R-:W-:Y:S02]  /*14cd0*/  PRMT R20, R8.reuse, 0x6420, R9.reuse ;  /* 0x0000642008147816 */ /* 0x142fe40000000009 */
[----:B------:R-:W-:Y:S02]  /*14ce0*/  PRMT R21, R8, 0x7531, R9 ;  /* 0x0000753108157816 */ /* 0x000fe40000000009 */
[C-C-:B------:R-:W-:Y:S02]  /*14cf0*/  PRMT R22, R10.reuse, 0x6420, R11.reuse ;  /* 0x000064200a167816 */ /* 0x140fe4000000000b */
        /* <DEDUP_REMOVED lines=13> */
[----:B------:R0:W-:Y:S04]  /*14dd0*/  STSM.16.M88.4 [R3+0x4400], R12 ;  /* 0x0044000c03007844 */ /* 0x0001e80000000200 */
[----:B------:R-:W1:Y:S01]  /*14de0*/  LDSM.16.MT88.4 R8, [R4+UR48+0xcc00] ;  /* 0x00cc00300408783b */ /* 0x000e620008004200 */
[----:B0-----:R-:W-:Y:S02]  /*14df0*/  IADD3 R3, R34, 0x400, R3 ;  /* 0x0000040022037810 */ /* 0x001fe40007ffe003 */
[C-C-:B-1----:R-:W-:Y:S02]  /*14e00*/  PRMT R12, R8.reuse, 0x6420, R9.reuse ;  /* 0x00006420080c7816 */ /* 0x142fe40000000009 */
[----:B------:R-:W-:Y:S02]  /*14e10*/  PRMT R13, R8, 0x7531, R9 ;  /* 0x00007531080d7816 */ /* 0x000fe40000000009 */
[----:B------:R-:W-:-:S02]  /*14e20*/  PRMT R14, R10, 0x6420, R11 ;  /* 0x000064200a0e7816 */ /* 0x000fc4000000000b */
[----:B------:R-:W-:-:S05]  /*14e30*/  PRMT R15, R10, 0x7531, R11 ;  /* 0x000075310a0f7816 */ /* 0x000fca000000000b */
[----:B------:R-:W-:Y:S04]  /*14e40*/  STSM.16.M88.4 [R5], R12 ;  /* 0x0000000c05007844 */ /* 0x000fe80000000200 */
        /* <DEDUP_REMOVED lines=31> */
[----:B0-----:R-:W-:Y:S01]  /*15040*/  IMAD.IADD R3, R27, 0x1, R3 ;  /* 0x000000011b037824 */ /* 0x001fe200078e0203 */
        /* <DEDUP_REMOVED lines=25> */
.L_x_1215:
[----:B-1----:R1:W-:Y:S01]  /*151e0*/  SYNCS.ARRIVE.TRANS64.A1T0 RZ, [R2+URZ+0x2a850], RZ ;  /* 0x02a850ff02ff79a7 */ /* 0x0023e2000810003f */
[----:B------:R-:W-:Y:S06]  /*151f0*/  BAR.SYNC.DEFER_BLOCKING 0x2, 0x80 ;  /* 0x0082000000007b1d */ /* 0x000fec0000010000 */
[----:B------:R-:W-:Y:S05]  /*15200*/  @!P1 BRA `(.L_x_1216) ;  /* 0x0000000000049947 */ /* 0x000fea0003800000 */
[----:B------:R-:W-:Y:S01]  /*15210*/  BPT.TRAP 0x1 ;  /* 0x000000040000795c */ /* 0x000fe20000300000 */
.L_x_1216:
        /* <DEDUP_REMOVED lines=9> */
.L_x_1202:
[----:B0-----:R-:W-:-:S07]  /*152b0*/  IMAD.MOV.U32 R0, RZ, RZ, RZ ;  /* 0x000000ffff007224 */ /* 0x001fce00078e00ff */
.L_x_1218:
[----:B------:R-:W-:-:S06]  /*152c0*/  ULOP3.LUT UR4, UR43, 0x1, URZ, 0xfc, !UPT ;  /* 0x000000012b047892 */ /* 0x000fcc000f8efc3f */
[----:B0--3--:R-:W-:-:S05]  /*152d0*/  IMAD.U32 R2, RZ, RZ, UR4 ;  /* 0x00000004ff027e24 */ /* 0x009fca000f8e00ff */
[----:B------:R-:W-:-:S13]  /*152e0*/  ISETP.NE.AND P1, PT, R2, 0x3, PT ;  /* 0x000000030200780c */ /* 0x000fda0003f25270 */
[----:B------:R-:W-:Y:S05]  /*152f0*/  @!P1 BRA `(.L_x_1219) ;  /* 0x0000000000049947 */ /* 0x000fea0003800000 */
[----:B------:R-:W-:Y:S01]  /*15300*/  BPT.TRAP 0x1 ;  /* 0x000000040000795c */ /* 0x000fe20000300000 */
.L_x_1219:
[----:B------:R-:W-:Y:S01]  /*15310*/  LOP3.LUT R3, R24, 0x1, RZ, 0x3c, !PT ;  /* 0x0000000118037812 */ /* 0x000fe200078e3cff */
[----:B------:R-:W-:Y:S01]  /*15320*/  BSSY B0, `(.L_x_1220) ;  /* 0x0000005000007945 */ /* 0x000fe20003800000 */
[----:B------:R-:W-:Y:S02]  /*15330*/  LEA R2, R0, UR48, 0x3 ;  /* 0x0000003000027c11 */ /* 0x000fe4000f8e18ff */
[----:B------:R-:W-:-:S04]  /*15340*/  SHF.L.U32 R3, R3, 0x1f, RZ ;  /* 0x0000001f03037819 */ /* 0x000fc800000006ff */
[----:B------:R-:W0:Y:S02]  /*15350*/  SYNCS.PHASECHK.TRANS64.TRYWAIT P0, [R2+URZ+0x2a870], R3 ;  /* 0x02a87003020075a7 */ /* 0x000e24000800017f */
[----:B0-----:R-:W-:Y:S05]  /*15360*/  @!P0 BRA `(.L_x_1221) ;  /* 0x0000002800708947 */ /* 0x001fea0003800000 */
.L_x_1297:
[----:B------:R-:W-:Y:S05]  /*15370*/  BSYNC B0 ;  /* 0x0000000000007941 */ /* 0x000fea0003800000 */
.L_x_1220:
[----:B------:R-:W-:-:S13]  /*15380*/  ISETP.NE.AND P0, PT, R36, 0x3, PT ;  /* 0x000000032400780c */ /* 0x000fda0003f05270 */
[----:B------:R-:W-:Y:S05]  /*15390*/  @!P0 BRA `(.L_x_1222) ;  /* 0x0000000000048947 */ /* 0x000fea0003800000 */
[----:B------:R-:W-:Y:S01]  /*153a0*/  BPT.TRAP 0x1 ;  /* 0x000000040000795c */ /* 0x000fe20000300000 */
.L_x_1222:
[----:B0-----:R-:W-:Y:S01]  /*153b0*/  SHF.L.U32 R3, R24, 0x1f, RZ ;  /* 0x0000001f18037819 */ /* 0x001fe200000006ff */
[----:B------:R-:W-:-:S03]  /*153c0*/  IMAD R8, R0, 0x6000, RZ ;  /* 0x0000600000087824 */ /* 0x000fc600078e02ff */
[----:B------:R-:W0:Y:S02]  /*153d0*/  SYNCS.PHASECHK.TRANS64.TRYWAIT P0, [R2+URZ+0x2a860], R3 ;  /* 0x02a86003020075a7 */ /* 0x000e24000800017f */
[----:B------:R-:W-:Y:S01]  /*153e0*/  LOP3.LUT R35, R8, R35, RZ, 0xfc, !PT ;  /* 0x0000002308237212 */ /* 0x000fe200078efcff */
[----:B0-----:R-:W-:Y:S06]  /*153f0*/  @!P0 BRA `(.L_x_1223) ;  /* 0x0000002800608947 */ /* 0x001fec0003800000 */
.L_x_1298:
[----:B------:R-:W-:Y:S05]  /*15400*/  WARPSYNC.ALL ;  /* 0x0000000000007948 */ /* 0x000fea0003800000 */
[----:B-1----:R-:W1:Y:S01]  /*15410*/  LDSM.16.MT88.4 R4, [R35+UR48+0xc400] ;  /* 0x00c400302304783b */ /* 0x002e620008004200 */
[----:B------:R-:W-:Y:S02]  /*15420*/  IADD3 R33, R8, UR48, R33 ;  /* 0x0000003008217c10 */ /* 0x000fe4000fffe021 */
[----:B------:R-:W-:Y:S02]  /*15430*/  ISETP.NE.AND P0, PT, R36, 0x3, PT ;  /* 0x000000032400780c */ /* 0x000fe40003f05270 */
[----:B0-----:R-:W-:-:S02]  /*15440*/  IADD3 R3, R27, 0x400, R33 ;  /* 0x000004001b037810 */ /* 0x001fc40007ffe021 */
[----:B------:R-:W-:-:S05]  /*15450*/  IADD3 R34, R34, 0x400, R33 ;  /* 0x0000040022227810 */ /* 0x000fca0007ffe021 */
[----:B------:R-:W-:Y:S01]  /*15460*/  IMAD.IADD R27, R27, 0x1, R34 ;  /* 0x000000011b1b7824 */ /* 0x000fe200078e0222 */
        /* <DEDUP_REMOVED lines=79> */
.L_x_1224:
[----:B-1----:R1:W-:Y:S01]  /*15960*/  SYNCS.ARRIVE.TRANS64.A1T0 RZ, [R2+URZ+0x2a850], RZ ;  /* 0x02a850ff02ff79a7 */ /* 0x0023e2000810003f */
[----:B------:R-:W-:Y:S06]  /*15970*/  BAR.SYNC.DEFER_BLOCKING 0x2, 0x80 ;  /* 0x0082000000007b1d */ /* 0x000fec0000010000 */
[----:B------:R-:W-:Y:S05]  /*15980*/  @!P1 BRA `(.L_x_1225) ;  /* 0x0000000000049947 */ /* 0x000fea0003800000 */
[----:B------:R-:W-:Y:S01]  /*15990*/  BPT.TRAP 0x1 ;  /* 0x000000040000795c */ /* 0x000fe20000300000 */
.L_x_1225:
[----:B------:R-:W3:Y:S01]  /*159a0*/  S2R R3, SR_CgaCtaId ;  /* 0x0000000000037919 */ /* 0x000ee20000008800 */
[----:B-1----:R-:W-:-:S05]  /*159b0*/  VIADD R2, R2, 0x2a880 ;  /* 0x0002a88002027836 */ /* 0x002fca0000000000 */
[----:B---3--:R-:W-:Y:S01]  /*159c0*/  PRMT R2, R3, 0x654, R2 ;  /* 0x0000065403027816 */ /* 0x008fe20000000002 */
[----:B------:R-:W-:-:S03]  /*159d0*/  IMAD.MOV.U32 R3, RZ, RZ, RZ ;  /* 0x000000ffff037224 */ /* 0x000fc600078e00ff */
[----:B------:R1:W-:Y:S02]  /*159e0*/  SYNCS.ARRIVE.TRANS64.RED.A1T0 RZ, [R2+URZ], RZ ;  /* 0x000000ff02ff79a7 */ /* 0x0003e4000810043f */
[----:B-1----:R-:W-:-:S05]  /*159f0*/  VIADD R2, R0, 0x1 ;  /* 0x0000000100027836 */ /* 0x002fca0000000000 */
[----:B------:R-:W-:-:S04]  /*15a00*/  ISETP.NE.AND P0, PT, R2, 0x2, PT ;  /* 0x000000020200780c */ /* 0x000fc80003f05270 */
[----:B------:R-:W-:Y:S02]  /*15a10*/  SEL R5, RZ, 0x1, P0 ;  /* 0x00000001ff057807 */ /* 0x000fe40000000000 */
[----:B------:R-:W-:Y:S02]  /*15a20*/  SEL R2, R2, RZ, P0 ;  /* 0x000000ff02027207 */ /* 0x000fe40000000000 */
[----:B------:R-:W-:-:S07]  /*15a30*/  LOP3.LUT R0, R24, R5, RZ, 0x3c, !PT ;  /* 0x0000000518007212 */ /* 0x000fce00078e3cff */
.L_x_1176:
[----:B------:R-:W1:Y:S01]  /*15a40*/  S2R R5, SR_CgaCtaId ;  /* 0x0000000000057919 */ /* 0x000e620000008800 */
[----:B------:R-:W-:Y:S02]  /*15a50*/  MOV R4, 0x400 ;  /* 0x0000040000047802 */ /* 0x000fe40000000f00 */
[----:B------:R-:W-:Y:S02]  /*15a60*/  SHF.L.U32 R3, R3, 0x1f, RZ ;  /* 0x0000001f03037819 */ /* 0x000fe400000006ff */
[----:B-1----:R-:W-:-:S04]  /*15a70*/  LEA R6, R5, R4, 0x18 ;  /* 0x0000000405067211 */ /* 0x002fc800078ec0ff */
[----:B------:R-:W1:Y:S02]  /*15a80*/  SYNCS.PHASECHK.TRANS64.TRYWAIT P0, [R6+URZ+0x2a820], R3 ;  /* 0x02a82003060075a7 */ /* 0x000e64000800017f */
[----:B-1----:R-:W-:Y:S05]  /*15a90*/  @!P0 BRA `(.L_x_1226) ;  /* 0x0000002000cc8947 */ /* 0x002fea0003800000 */
.L_x_1299:
[----:B------:R-:W3:Y:S02]  /*15aa0*/  S2R R4, SR_TID.X ;  /* 0x0000000000047919 */ /* 0x000ee40000002100 */
[----:B---3--:R-:W-:-:S04]  /*15ab0*/  SHF.R.U32.HI R4, RZ, 0x5, R4 ;  /* 0x00000005ff047819 */ /* 0x008fc80000011604 */
[----:B------:R-:W-:-:S05]  /*15ac0*/  LOP3.LUT R4, R4, 0x3, RZ, 0xc0, !PT ;  /* 0x0000000304047812 */ /* 0x000fca00078ec0ff */
[----:B-1----:R-:W1:Y:S02]  /*15ad0*/  SHFL.IDX PT, R3, R4, RZ, 0x1f ;  /* 0x00001fff04037589 */ /* 0x002e6400000e0000 */
[----:B-1----:R-:W-:-:S13]  /*15ae0*/  ISETP.NE.AND P0, PT, R3, RZ, PT ;  /* 0x000000ff0300720c */ /* 0x002fda0003f05270 */
        /* <DEDUP_REMOVED lines=8> */
.L_x_1227:
[----:B------:R-:W-:Y:S01]  /*15b70*/  IMAD R5, R2, 0x8, R6 ;  /* 0x0000000802057824 */ /* 0x000fe200078e0206 */
[----:B------:R-:W-:Y:S01]  /*15b80*/  SHF.L.U32 R4, R0, 0x1f, RZ ;  /* 0x0000001f00047819 */ /* 0x000fe200000006ff */
[----:B------:R-:W-:-:S03]  /*15b90*/  VIADD R2, R2, 0x1 ;  /* 0x0000000102027836 */ /* 0x000fc60000000000 */
[----:B------:R-:W1:Y:S02]  /*15ba0*/  SYNCS.PHASECHK.TRANS64.TRYWAIT P1, [R5+URZ+0x2a840], R4 ;  /* 0x02a84004050075a7 */ /* 0x000e64000802017f */
[----:B------:R-:W-:-:S04]  /*15bb0*/  ISETP.NE.AND P2, PT, R2, 0x2, PT ;  /* 0x000000020200780c */ /* 0x000fc80003f45270 */
[----:B------:R-:W-:Y:S01]  /*15bc0*/  SEL R3, RZ, 0x1, P2 ;  /* 0x00000001ff037807 */ /* 0x000fe20001000000 */
[----:B-1----:R-:W-:Y:S08]  /*15bd0*/  @!P1 BRA `(.L_x_1228) ;  /* 0x0000002000909947 */ /* 0x002ff00003800000 */
.L_x_1300:
[----:B------:R-:W-:Y:S02]  /*15be0*/  SEL R2, R2, RZ, P2 ;  /* 0x000000ff02027207 */ /* 0x000fe40001000000 */
[----:B------:R-:W-:Y:S01]  /*15bf0*/  LOP3.LUT R0, R0, R3, RZ, 0x3c, !PT ;  /* 0x0000000300007212 */ /* 0x000fe200078e3cff */
[----:B------:R-:W-:Y:S06]  /*15c00*/  @!P0 BRA `(.L_x_1229) ;  /* 0x0000000000048947 */ /* 0x000fec0003800000 */
[----:B------:R-:W-:Y:S01]  /*15c10*/  BPT.TRAP 0x1 ;  /* 0x000000040000795c */ /* 0x000fe20000300000 */
.L_x_1229:
[----:B------:R-:W-:Y:S01]  /*15c20*/  IMAD R3, R2, 0x8, R6 ;  /* 0x0000000802037824 */ /* 0x000fe200078e0206 */
[----:B------:R-:W-:-:S04]  /*15c30*/  SHF.L.U32 R0, R0, 0x1f, RZ ;  /* 0x0000001f00007819 */ /* 0x000fc800000006ff */
[----:B------:R-:W3:Y:S02]  /*15c40*/  SYNCS.PHASECHK.TRANS64.TRYWAIT P1, [R3+URZ+0x2a840], R0 ;  /* 0x02a84000030075a7 */ /* 0x000ee4000802017f */
[----:B---3--:R-:W-:Y:S05]  /*15c50*/  @!P1 BRA `(.L_x_1230) ;  /* 0x0000002000849947 */ /* 0x008fea0003800000 */
.L_x_1301:
[----:B------:R-:W-:Y:S05]  /*15c60*/  @!P0 BRA `(.L_x_1231) ;  /* 0x0000000000048947 */ /* 0x000fea0003800000 */
[----:B------:R-:W-:Y:S01]  /*15c70*/  BPT.TRAP 0x1 ;  /* 0x000000040000795c */ /* 0x000fe20000300000 */
.L_x_1231:
[----:B------:R-:W4:Y:S02]  /*15c80*/  SYNCS.PHASECHK.TRANS64.TRYWAIT P1, [R5+URZ+0x2a860], R4 ;  /* 0x02a86004050075a7 */ /* 0x000f24000802017f */
[----:B----4-:R-:W-:Y:S05]  /*15c90*/  @!P1 BRA `(.L_x_1232) ;  /* 0x0000002000889947 */ /* 0x010fea0003800000 */
.L_x_1302:
[----:B------:R-:W-:Y:S05]  /*15ca0*/  @!P0 BRA `(.L_x_1233) ;  /* 0x0000000000048947 */ /* 0x000fea0003800000 */
[----:B------:R-:W-:Y:S01]  /*15cb0*/  BPT.TRAP 0x1 ;  /* 0x000000040000795c */ /* 0x000fe20000300000 */
.L_x_1233:
[----:B------:R-:W0:Y:S02]  /*15cc0*/  SYNCS.PHASECHK.TRANS64.TRYWAIT P1, [R3+URZ+0x2a860], R0 ;  /* 0x02a86000030075a7 */ /* 0x000e24000802017f */
[----:B0-----:R-:W-:Y:S05]  /*15cd0*/  @!P1 BRA `(.L_x_1234) ;  /* 0x00000020008c9947 */ /* 0x001fea0003800000 */
.L_x_1303:
[----:B------:R-:W-:Y:S05]  /*15ce0*/  @!P0 BRA `(.L_x_1235) ;  /* 0x0000000000048947 */ /* 0x000fea0003800000 */
[----:B------:R-:W-:Y:S01]  /*15cf0*/  BPT.TRAP 0x1 ;  /* 0x000000040000795c */ /* 0x000fe20000300000 */
.L_x_1235:
[----:B------:R-:W0:Y:S02]  /*15d00*/  SYNCS.PHASECHK.TRANS64.TRYWAIT P1, [R5+URZ+0x2a880], R4 ;  /* 0x02a88004050075a7 */ /* 0x000e24000802017f */
[----:B0-----:R-:W-:Y:S05]  /*15d10*/  @!P1 BRA `(.L_x_1236) ;  /* 0x0000002000909947 */ /* 0x001fea0003800000 */
.L_x_1304:
[----:B------:R-:W-:Y:S05]  /*15d20*/  @!P0 BRA `(.L_x_1237) ;  /* 0x0000000000048947 */ /* 0x000fea0003800000 */
[----:B------:R-:W-:Y:S01]  /*15d30*/  BPT.TRAP 0x1 ;  /* 0x000000040000795c */ /* 0x000fe20000300000 */
.L_x_1237:
[----:B------:R0:W0:Y:S02]  /*15d40*/  SYNCS.PHASECHK.TRANS64.TRYWAIT P0, [R3+URZ+0x2a880], R0 ;  /* 0x02a88000030075a7 */ /* 0x000024000800017f */
[----:B0-----:R-:W-:Y:S05]  /*15d50*/  @!P0 NANOSLEEP.SYNCS 0x989680 ;  /* 0x009896800000895d */ /* 0x001fea0003900000 */
[----:B------:R-:W0:Y:S02]  /*15d60*/  @!P0 SYNCS.PHASECHK.TRANS64 P0, [R3+URZ+0x2a880], R0 ;  /* 0x02a88000030085a7 */ /* 0x000e24000800007f */
[----:B0-----:R-:W-:Y:S05]  /*15d70*/  @!P0 BRA `(.L_x_1237) ;  /* 0xfffffffc00f08947 */ /* 0x001fea000383ffff */
.L_x_1084:
[----:B------:R-:W-:Y:S05]  /*15d80*/  BSYNC B6 ;  /* 0x0000000000067941 */ /* 0x000fea0003800000 */
.L_x_1081:
[----:B------:R-:W-:Y:S05]  /*15d90*/  EXIT ;  /* 0x000000000000794d */ /* 0x000fea0003800000 */
.L_x_1094:
[----:B0-----:R-:W-:-:S04]  /*15da0*/  IMAD.U32 R3, RZ, RZ, UR36 ;  /* 0x00000024ff037e24 */ /* 0x001fc8000f8e00ff */
[----:B------:R0:W1:Y:S03]  /*15db0*/  SYNCS.PHASECHK.TRANS64.TRYWAIT P0, [R3+URZ+0x2a800], R0 ;  /* 0x02a80000030075a7 */ /* 0x000066000800017f */
[----:B-1----:R-:W-:Y:S05]  /*15dc0*/  @!P0 NANOSLEEP.SYNCS 0x989680 ;  /* 0x009896800000895d */ /* 0x002fea0003900000 */
[----:B------:R-:W1:Y:S02]  /*15dd0*/  @!P0 SYNCS.PHASECHK.TRANS64 P0, [R3+URZ+0x2a800], R0 ;  /* 0x02a80000030085a7 */ /* 0x000e64000800007f */
[----:B-1----:R-:W-:Y:S05]  /*15de0*/  @!P0 BRA `(.L_x_1094) ;  /* 0xfffffffc00ec8947 */ /* 0x002fea000383ffff */
[----:B------:R-:W-:Y:S05]  /*15df0*/  BRA `(.L_x_1238) ;  /* 0xfffffebc00547947 */ /* 0x000fea000383ffff */
.L_x_1098:
[----:B0-----:R-:W-:-:S04]  /*15e00*/  IMAD.U32 R3, RZ, RZ, UR36 ;  /* 0x00000024ff037e24 */ /* 0x001fc8000f8e00ff */
[----:B------:R0:W2:Y:S03]  /*15e10*/  SYNCS.PHASECHK.TRANS64.TRYWAIT P1, [R3+URZ+0x2a830], R0 ;  /* 0x02a83000030075a7 */ /* 0x0000a6000802017f */
[----:B--2---:R-:W-:Y:S05]  /*15e20*/  @!P1 NANOSLEEP.SYNCS 0x989680 ;  /* 0x009896800000995d */ /* 0x004fea0003900000 */
[----:B------:R-:W2:Y:S02]  /*15e30*/  @!P1 SYNCS.PHASECHK.TRANS64 P1, [R3+URZ+0x2a830], R0 ;  /* 0x02a83000030095a7 */ /* 0x000ea4000802007f */
[----:B--2---:R-:W-:Y:S05]  /*15e40*/  @!P1 BRA `(.L_x_1098) ;  /* 0xfffffffc00ec9947 */ /* 0x004fea000383ffff */
[----:B------:R-:W-:Y:S05]  /*15e50*/  BRA `(.L_x_1097) ;  /* 0xfffffebc00707947 */ /* 0x000fea000383ffff */
.L_x_1115:
[----:B-1----:R-:W-:-:S04]  /*15e60*/  IMAD.U32 R13, RZ, RZ, UR6 ;  /* 0x00000006ff0d7e24 */ /* 0x002fc8000f8e00ff */
[----:B------:R1:W2:Y:S03]  /*15e70*/  SYNCS.PHASECHK.TRANS64.TRYWAIT P1, [R13+URZ+0x2a830], R0 ;  /* 0x02a830000d0075a7 */ /* 0x0002a6000802017f */
[----:B--2---:R-:W-:Y:S05]  /*15e80*/  @!P1 NANOSLEEP.SYNCS 0x989680 ;  /* 0x009896800000995d */ /* 0x004fea0003900000 */
[----:B------:R-:W2:Y:S02]  /*15e90*/  @!P1 SYNCS.PHASECHK.TRANS64 P1, [R13+URZ+0x2a830], R0 ;  /* 0x02a830000d0095a7 */ /* 0x000ea4000802007f */
[----:B--2---:R-:W-:Y:S05]  /*15ea0*/  @!P1 BRA `(.L_x_1115) ;  /* 0xfffffffc00ec9947 */ /* 0x004fea000383ffff */
[----:B------:R-:W-:Y:S05]  /*15eb0*/  BRA `(.L_x_1112) ;  /* 0xfffffef400847947 */ /* 0x000fea000383ffff */
.L_x_1119:
[----:B-1----:R-:W-:-:S04]  /*15ec0*/  IMAD.U32 R13, RZ, RZ, UR6 ;  /* 0x00000006ff0d7e24 */ /* 0x002fc8000f8e00ff */
[----:B------:R1:W2:Y:S03]  /*15ed0*/  SYNCS.PHASECHK.TRANS64.TRYWAIT P1, [R13+URZ+0x2a850], R0 ;  /* 0x02a850000d0075a7 */ /* 0x0002a6000802017f */
[----:B--2---:R-:W-:Y:S05]  /*15ee0*/  @!P1 NANOSLEEP.SYNCS 0x989680 ;  /* 0x009896800000995d */ /* 0x004fea0003900000 */
[----:B------:R-:W2:Y:S02]  /*15ef0*/  @!P1 SYNCS.PHASECHK.TRANS64 P1, [R13+URZ+0x2a850], R0 ;  /* 0x02a850000d0095a7 */ /* 0x000ea4000802007f */
[----:B--2---:R-:W-:Y:S05]  /*15f00*/  @!P1 BRA `(.L_x_1119) ;  /* 0xfffffffc00ec9947 */ /* 0x004fea000383ffff */
[----:B------:R-:W-:Y:S05]  /*15f10*/  BRA `(.L_x_1116) ;  /* 0xfffffef800307947 */ /* 0x000fea000383ffff */
.L_x_1138:
[----:B-1----:R-:W-:-:S04]  /*15f20*/  IMAD.U32 R15, RZ, RZ, UR6 ;  /* 0x00000006ff0f7e24 */ /* 0x002fc8000f8e00ff */
[----:B------:R1:W2:Y:S03]  /*15f30*/  SYNCS.PHASECHK.TRANS64.TRYWAIT P1, [R15+URZ+0x2a830], R0 ;  /* 0x02a830000f0075a7 */ /* 0x0002a6000802017f */
[----:B--2---:R-:W-:Y:S05]  /*15f40*/  @!P1 NANOSLEEP.SYNCS 0x989680 ;  /* 0x009896800000995d */ /* 0x004fea0003900000 */
[----:B------:R-:W2:Y:S02]  /*15f50*/  @!P1 SYNCS.PHASECHK.TRANS64 P1, [R15+URZ+0x2a830], R0 ;  /* 0x02a830000f0095a7 */ /* 0x000ea4000802007f */
[----:B--2---:R-:W-:Y:S05]  /*15f60*/  @!P1 BRA `(.L_x_1138) ;  /* 0xfffffffc00ec9947 */ /* 0x004fea000383ffff */
[----:B------:R-:W-:Y:S05]  /*15f70*/  BRA `(.L_x_1135) ;  /* 0xffffff2800687947 */ /* 0x000fea000383ffff */
.L_x_1142:
[----:B-1----:R-:W-:-:S04]  /*15f80*/  IMAD.U32 R15, RZ, RZ, UR6 ;  /* 0x00000006ff0f7e24 */ /* 0x002fc8000f8e00ff */
[----:B------:R1:W2:Y:S03]  /*15f90*/  SYNCS.PHASECHK.TRANS64.TRYWAIT P1, [R15+URZ+0x2a850], R0 ;  /* 0x02a850000f0075a7 */ /* 0x0002a6000802017f */
[----:B--2---:R-:W-:Y:S05]  /*15fa0*/  @!P1 NANOSLEEP.SYNCS 0x989680 ;  /* 0x009896800000995d */ /* 0x004fea0003900000 */
[----:B------:R-:W2:Y:S02]  /*15fb0*/  @!P1 SYNCS.PHASECHK.TRANS64 P1, [R15+URZ+0x2a850], R0 ;  /* 0x02a850000f0095a7 */ /* 0x000ea4000802007f */
[----:B--2---:R-:W-:Y:S05]  /*15fc0*/  @!P1 BRA `(.L_x_1142) ;  /* 0xfffffffc00ec9947 */ /* 0x004fea000383ffff */
[----:B------:R-:W-:Y:S05]  /*15fd0*/  BRA `(.L_x_1139) ;  /* 0xffffff2c00147947 */ /* 0x000fea000383ffff */
.L_x_1150:
[----:B-1----:R-:W-:-:S04]  /*15fe0*/  IMAD.U32 R13, RZ, RZ, UR6 ;  /* 0x00000006ff0d7e24 */ /* 0x002fc8000f8e00ff */
[----:B------:R1:W2:Y:S03]  /*15ff0*/  SYNCS.PHASECHK.TRANS64.TRYWAIT P1, [R13+URZ+0x2a830], R0 ;  /* 0x02a830000d0075a7 */ /* 0x0002a6000802017f */
[----:B--2---:R-:W-:Y:S05]  /*16000*/  @!P1 NANOSLEEP.SYNCS 0x989680 ;  /* 0x009896800000995d */ /* 0x004fea0003900000 */
[----:B------:R-:W2:Y:S02]  /*16010*/  @!P1 SYNCS.PHASECHK.TRANS64 P1, [R13+URZ+0x2a830], R0 ;  /* 0x02a830000d0095a7 */ /* 0x000ea4000802007f */
[----:B--2---:R-:W-:Y:S05]  /*16020*/  @!P1 BRA `(.L_x_1150) ;  /* 0xfffffffc00ec9947 */ /* 0x004fea000383ffff */
[----:B------:R-:W-:Y:S05]  /*16030*/  BRA `(.L_x_1147) ;  /* 0xffffff4800747947 */ /* 0x000fea000383ffff */
.L_x_1154:
[----:B-1----:R-:W-:-:S04]  /*16040*/  IMAD.U32 R13, RZ, RZ, UR6 ;  /* 0x00000006ff0d7e24 */ /* 0x002fc8000f8e00ff */
[----:B------:R1:W2:Y:S03]  /*16050*/  SYNCS.PHASECHK.TRANS64.TRYWAIT P1, [R13+URZ+0x2a850], R0 ;  /* 0x02a850000d0075a7 */ /* 0x0002a6000802017f */
[----:B--2---:R-:W-:Y:S05]  /*16060*/  @!P1 NANOSLEEP.SYNCS 0x989680 ;  /* 0x009896800000995d */ /* 0x004fea0003900000 */
[----:B------:R-:W2:Y:S02]  /*16070*/  @!P1 SYNCS.PHASECHK.TRANS64 P1, [R13+URZ+0x2a850], R0 ;  /* 0x02a850000d0095a7 */ /* 0x000ea4000802007f */
[----:B--2---:R-:W-:Y:S05]  /*16080*/  @!P1 BRA `(.L_x_1154) ;  /* 0xfffffffc00ec9947 */ /* 0x004fea000383ffff */
[----:B------:R-:W-:Y:S05]  /*16090*/  BRA `(.L_x_1151) ;  /* 0xffffff4c00107947 */ /* 0x000fea000383ffff */
.L_x_1169:
[----:B-1----:R-:W-:-:S04]  /*160a0*/  IMAD.U32 R5, RZ, RZ, UR9 ;  /* 0x00000009ff057e24 */ /* 0x002fc8000f8e00ff */
[----:B------:R1:W2:Y:S03]  /*160b0*/  SYNCS.PHASECHK.TRANS64.TRYWAIT P1, [R5+URZ+0x2a850], R4 ;  /* 0x02a85004050075a7 */ /* 0x0002a6000802017f */
[----:B--2---:R-:W-:Y:S05]  /*160c0*/  @!P1 NANOSLEEP.SYNCS 0x989680 ;  /* 0x009896800000995d */ /* 0x004fea0003900000 */
[----:B------:R-:W2:Y:S02]  /*160d0*/  @!P1 SYNCS.PHASECHK.TRANS64 P1, [R5+URZ+0x2a850], R4 ;  /* 0x02a85004050095a7 */ /* 0x000ea4000802007f */
[----:B--2---:R-:W-:Y:S05]  /*160e0*/  @!P1 BRA `(.L_x_1169) ;  /* 0xfffffffc00ec9947 */ /* 0x004fea000383ffff */
[----:B------:R-:W-:Y:S05]  /*160f0*/  BRA `(.L_x_1168) ;  /* 0xffffff7800647947 */ /* 0x000fea000383ffff */
.L_x_1188:
[----:B------:R-:W-:Y:S02]  /*16100*/  IMAD.MOV.U32 R13, RZ, RZ, R17 ;  /* 0x000000ffff0d7224 */ /* 0x000fe400078e0011 */
[----:B------:R-:W-:Y:S02]  /*16110*/  IMAD.MOV.U32 R12, RZ, RZ, RZ ;  /* 0x000000ffff0c7224 */ /* 0x000fe400078e00ff */
[----:B------:R-:W-:Y:S02]  /*16120*/  IMAD.MOV.U32 R11, RZ, RZ, 0x1f ;  /* 0x0000001fff0b7424 */ /* 0x000fe400078e00ff */
[----:B------:R-:W-:-:S07]  /*16130*/  IMAD.MOV.U32 R15, RZ, RZ, -0x1 ;  /* 0xffffffffff0f7424 */ /* 0x000fce00078e00ff */
[----:B-----5:R-:W-:Y:S05]  /*16140*/  WARPSYNC.COLLECTIVE R15, `(.L_x_1239) ;  /* 0x000000000f087348 */ /* 0x020fea0003c00000 */
[----:B------:R0:W1:Y:S02]  /*16150*/  SHFL.IDX P6, R14, R13, R12, R11 ;  /* 0x0000000c0d0e7389 */ /* 0x00006400000c000b */
[----:B01---5:R-:W-:Y:S01]  /*16160*/  ENDCOLLECTIVE ;  /* 0x000000000000791b */ /* 0x023fe20003800000 */
.L_x_1239:
[----:B------:R-:W-:Y:S05]  /*16170*/  BRA `(.L_x_1240) ;  /* 0xffffffc8005c7947 */ /* 0x000fea000383ffff */
.L_x_1190:
[----:B0-----:R-:W-:-:S04]  /*16180*/  IMAD.U32 R3, RZ, RZ, UR48 ;  /* 0x00000030ff037e24 */ /* 0x001fc8000f8e00ff */
[----:B------:R0:W1:Y:S03]  /*16190*/  SYNCS.PHASECHK.TRANS64.TRYWAIT P0, [R3+URZ+0x2a880], R10 ;  /* 0x02a8800a030075a7 */ /* 0x000066000800017f */
[----:B-1----:R-:W-:Y:S05]  /*161a0*/  @!P0 NANOSLEEP.SYNCS 0x989680 ;  /* 0x009896800000895d */ /* 0x002fea0003900000 */
[----:B------:R-:W1:Y:S02]  /*161b0*/  @!P0 SYNCS.PHASECHK.TRANS64 P0, [R3+URZ+0x2a880], R10 ;  /* 0x02a8800a030085a7 */ /* 0x000e64000800007f */
[----:B-1----:R-:W-:Y:S05]  /*161c0*/  @!P0 BRA `(.L_x_1190) ;  /* 0xfffffffc00ec8947 */ /* 0x002fea000383ffff */
[----:B------:R-:W-:Y:S05]  /*161d0*/  BRA `(.L_x_1241) ;  /* 0xffffffc800bc7947 */ /* 0x000fea000383ffff */
.L_x_1191:
        /* <DEDUP_REMOVED lines=8> */
.L_x_1243:
[----:B------:R-:W-:Y:S05]  /*16260*/  BSYNC B0 ;  /* 0x0000000000007941 */ /* 0x000fea0003800000 */
.L_x_1242:
[----:B------:R-:W-:Y:S01]  /*16270*/  IMAD.MOV.U32 R13, RZ, RZ, R7 ;  /* 0x000000ffff0d7224 */ /* 0x000fe200078e0007 */
[-C--:B------:R-:W-:Y:S01]  /*16280*/  ISETP.GE.AND P4, PT, R31, R37.reuse, PT ;  /* 0x000000251f00720c */ /* 0x080fe20003f86270 */
[----:B------:R-:W-:Y:S01]  /*16290*/  IMAD.MOV.U32 R12, RZ, RZ, RZ ;  /* 0x000000ffff0c7224 */ /* 0x000fe200078e00ff */
[-C--:B------:R-:W-:Y:S01]  /*162a0*/  ISETP.GE.AND P3, PT, R23, R37.reuse, PT ;  /* 0x000000251700720c */ /* 0x080fe20003f66270 */
[----:B------:R-:W-:Y:S01]  /*162b0*/  IMAD.MOV.U32 R11, RZ, RZ, 0x1c1f ;  /* 0x00001c1fff0b7424 */ /* 0x000fe200078e00ff */
[----:B------:R-:W-:Y:S01]  /*162c0*/  ISETP.GE.AND P2, PT, R22, R37, PT ;  /* 0x000000251600720c */ /* 0x000fe20003f46270 */
[----:B------:R-:W-:Y:S01]  /*162d0*/  IMAD.MOV.U32 R15, RZ, RZ, -0x1 ;  /* 0xffffffffff0f7424 */ /* 0x000fe200078e00ff */
[----:B------:R-:W-:Y:S01]  /*162e0*/  LOP3.LUT R16, R16, 0xffffffdf, RZ, 0xc0, !PT ;  /* 0xffffffdf10107812 */ /* 0x000fe200078ec0ff */
[----:B------:R-:W-:Y:S01]  /*162f0*/  IMAD.MOV.U32 R3, RZ, RZ, R14 ;  /* 0x000000ffff037224 */ /* 0x000fe200078e000e */
[----:B------:R-:W-:Y:S01]  /*16300*/  ISETP.GE.AND P1, PT, R5, 0x41, PT ;  /* 0x000000410500780c */ /* 0x000fe20003f26270 */
[----:B------:R-:W-:-:S12]  /*16310*/  VIADD R17, R30, UR48 ;  /* 0x000000301e117c36 */ /* 0x000fd80008000000 */
[----:B------:R-:W-:Y:S05]  /*16320*/  WARPSYNC.COLLECTIVE R15, `(.L_x_1244) ;  /* 0x000000000f087348 */ /* 0x000fea0003c00000 */
[----:B------:R0:W1:Y:S02]  /*16330*/  SHFL.IDX P6, R14, R13, R12, R11 ;  /* 0x0000000c0d0e7389 */ /* 0x00006400000c000b */
[----:B01----:R-:W-:Y:S01]  /*16340*/  ENDCOLLECTIVE ;  /* 0x000000000000791b */ /* 0x003fe20003800000 */
.L_x_1244:
[----:B------:R-:W-:Y:S02]  /*16350*/  IMAD.MOV.U32 R13, RZ, RZ, R9 ;  /* 0x000000ffff0d7224 */ /* 0x000fe400078e0009 */
[----:B------:R-:W-:Y:S01]  /*16360*/  IMAD.MOV.U32 R12, RZ, RZ, 0x1 ;  /* 0x00000001ff0c7424 */ /* 0x000fe200078e00ff */
[----:B------:R-:W-:-:S13]  /*16370*/  IADD3 R2, P0, R31, R14, RZ ;  /* 0x0000000e1f027210 */ /* 0x000fda0007f1e0ff */
[----:B------:R-:W-:Y:S05]  /*16380*/  WARPSYNC.COLLECTIVE R15, `(.L_x_1245) ;  /* 0x000000000f087348 */ /* 0x000fea0003c00000 */
[----:B------:R0:W1:Y:S02]  /*16390*/  SHFL.IDX P6, R14, R13, R12, R11 ;  /* 0x0000000c0d0e7389 */ /* 0x00006400000c000b */
[----:B01----:R-:W-:Y:S01]  /*163a0*/  ENDCOLLECTIVE ;  /* 0x000000000000791b */ /* 0x003fe20003800000 */
.L_x_1245:
        /* <DEDUP_REMOVED lines=15> */
.L_x_1246:
[----:B------:R-:W-:Y:S02]  /*164a0*/  IMAD.MOV.U32 R13, RZ, RZ, R9 ;  /* 0x000000ffff0d7224 */ /* 0x000fe400078e0009 */
[----:B------:R-:W-:Y:S01]  /*164b0*/  IMAD.MOV.U32 R12, RZ, RZ, 0x2 ;  /* 0x00000002ff0c7424 */ /* 0x000fe200078e00ff */
[----:B------:R-:W-:-:S13]  /*164c0*/  IADD3 R2, P0, R31, R14, RZ ;  /* 0x0000000e1f027210 */ /* 0x000fda0007f1e0ff */
[----:B------:R-:W-:Y:S05]  /*164d0*/  WARPSYNC.COLLECTIVE R15, `(.L_x_1247) ;  /* 0x000000000f087348 */ /* 0x000fea0003c00000 */
[----:B------:R0:W1:Y:S02]  /*164e0*/  SHFL.IDX P6, R14, R13, R12, R11 ;  /* 0x0000000c0d0e7389 */ /* 0x00006400000c000b */
[----:B01----:R-:W-:Y:S01]  /*164f0*/  ENDCOLLECTIVE ;  /* 0x000000000000791b */ /* 0x003fe20003800000 */
.L_x_1247:
        /* <DEDUP_REMOVED lines=15> */
.L_x_1248:
[----:B------:R-:W-:Y:S02]  /*165f0*/  IMAD.MOV.U32 R13, RZ, RZ, R9 ;  /* 0x000000ffff0d7224 */ /* 0x000fe400078e0009 */
[----:B------:R-:W-:Y:S01]  /*16600*/  IMAD.MOV.U32 R12, RZ, RZ, 0x3 ;  /* 0x00000003ff0c7424 */ /* 0x000fe200078e00ff */
[----:B------:R-:W-:-:S13]  /*16610*/  IADD3 R2, P0, R31, R14, RZ ;  /* 0x0000000e1f027210 */ /* 0x000fda0007f1e0ff */
[----:B------:R-:W-:Y:S05]  /*16620*/  WARPSYNC.COLLECTIVE R15, `(.L_x_1249) ;  /* 0x000000000f087348 */ /* 0x000fea0003c00000 */
[----:B------:R0:W1:Y:S02]  /*16630*/  SHFL.IDX P6, R14, R13, R12, R11 ;  /* 0x0000000c0d0e7389 */ /* 0x00006400000c000b */
[----:B01----:R-:W-:Y:S01]  /*16640*/  ENDCOLLECTIVE ;  /* 0x000000000000791b */ /* 0x003fe20003800000 */
.L_x_1249:
        /* <DEDUP_REMOVED lines=12> */
.L_x_1250:
[----:B------:R-:W-:Y:S01]  /*16710*/  @!PT LDS RZ, [RZ] ;  /* 0x00000000fffff984 */ /* 0x000fe20000000800 */
[----:B------:R-:W-:Y:S01]  /*16720*/  @!PT LDS RZ, [RZ] ;  /* 0x00000000fffff984 */ /* 0x000fe20000000800 */
[----:B------:R-:W-:Y:S01]  /*16730*/  @!PT LDS RZ, [RZ] ;  /* 0x00000000fffff984 */ /* 0x000fe20000000800 */
[----:B------:R0:W-:Y:S01]  /*16740*/  LDGSTS.E.BYPASS.LTC128B.128 [R17+0xf400], desc[UR46][R2.64+0x40], !P0 ;  /* 0x0f40004002117fae */ /* 0x0001e2000c101d6e */
[----:B------:R-:W-:-:S13]  /*16750*/  ISETP.LT.OR P0, PT, R5, 0x41, P2 ;  /* 0x000000410500780c */ /* 0x000fda0001701670 */
[----:B------:R0:W-:Y:S01]  /*16760*/  LDGSTS.E.BYPASS.LTC128B.128 [R17+0x11400], desc[UR46][R2.64+0x80], !P0 ;  /* 0x1140008002117fae */ /* 0x0001e2000c101d6e */
[C---:B------:R-:W-:Y:S02]  /*16770*/  ISETP.GE.AND P0, PT, R5.reuse, 0x21, PT ;  /* 0x000000210500780c */ /* 0x040fe40003f06270 */
[----:B------:R-:W-:-:S13]  /*16780*/  ISETP.GE.AND P6, PT, R5, 0x61, PT ;  /* 0x000000610500780c */ /* 0x000fda0003fc6270 */
[----:B------:R-:W-:Y:S01]  /*16790*/  @P6 LOP3.LUT R16, R16, 0x20, RZ, 0xfc, !PT ;  /* 0x0000002010106812 */ /* 0x000fe200078efcff */
[----:B0-----:R-:W-:Y:S06]  /*167a0*/  BRA `(.L_x_1251) ;  /* 0xffffffc800707947 */ /* 0x001fec000383ffff */
.L_x_1194:
[----:B0-----:R-:W-:-:S04]  /*167b0*/  IMAD.U32 R3, RZ, RZ, UR48 ;  /* 0x00000030ff037e24 */ /* 0x001fc8000f8e00ff */
[----:B------:R0:W1:Y:S03]  /*167c0*/  SYNCS.PHASECHK.TRANS64.TRYWAIT P2, [R3+URZ+0x2a840], R10 ;  /* 0x02a8400a030075a7 */ /* 0x000066000804017f */
[----:B-1----:R-:W-:Y:S05]  /*167d0*/  @!P2 NANOSLEEP.SYNCS 0x989680 ;  /* 0x009896800000a95d */ /* 0x002fea0003900000 */
[----:B------:R-:W1:Y:S02]  /*167e0*/  @!P2 SYNCS.PHASECHK.TRANS64 P2, [R3+URZ+0x2a840], R10 ;  /* 0x02a8400a0300a5a7 */ /* 0x000e64000804007f */
[----:B-1----:R-:W-:Y:S05]  /*167f0*/  @!P2 BRA `(.L_x_1194) ;  /* 0xfffffffc00eca947 */ /* 0x002fea000383ffff */
[----:B------:R-:W-:Y:S05]  /*16800*/  BRA `(.L_x_1252) ;  /* 0xffffffc800b47947 */ /* 0x000fea000383ffff */
.L_x_1195:
        /* <DEDUP_REMOVED lines=8> */
.L_x_1254:
[----:B------:R-:W-:Y:S05]  /*16890*/  BSYNC B0 ;  /* 0x0000000000007941 */ /* 0x000fea0003800000 */
.L_x_1253:
        /* <DEDUP_REMOVED lines=8> */
.L_x_1255:
[----:B------:R-:W-:Y:S02]  /*16920*/  IMAD.MOV.U32 R13, RZ, RZ, R4 ;  /* 0x000000ffff0d7224 */ /* 0x000fe400078e0004 */
[----:B------:R-:W-:Y:S01]  /*16930*/  IMAD.MOV.U32 R12, RZ, RZ, 0x1 ;  /* 0x00000001ff0c7424 */ /* 0x000fe200078e00ff */
[C---:B------:R-:W-:Y:S02]  /*16940*/  ISETP.GE.AND P6, PT, R31.reuse, R37, PT ;  /* 0x000000251f00720c */ /* 0x040fe40003fc6270 */
[----:B------:R-:W-:-:S05]  /*16950*/  @P5 IADD3 R14, P2, R31, R14, RZ ;  /* 0x0000000e1f0e5210 */ /* 0x000fca0007f5e0ff */
[----:B------:R-:W-:Y:S02]  /*16960*/  @P5 IMAD.X R3, RZ, RZ, R2, P2 ;  /* 0x000000ffff035224 */ /* 0x000fe400010e0602 */
[----:B------:R-:W-:-:S05]  /*16970*/  @P5 IMAD.MOV.U32 R2, RZ, RZ, R14 ;  /* 0x000000ffff025224 */ /* 0x000fca00078e000e */
[----:B------:R-:W-:Y:S01]  /*16980*/  @!PT LDS RZ, [RZ] ;  /* 0x00000000fffff984 */ /* 0x000fe20000000800 */
[----:B------:R-:W-:Y:S01]  /*16990*/  @!PT LDS RZ, [RZ] ;  /* 0x00000000fffff984 */ /* 0x000fe20000000800 */
[----:B------:R-:W-:Y:S01]  /*169a0*/  @!PT LDS RZ, [RZ] ;  /* 0x00000000fffff984 */ /* 0x000fe20000000800 */
[----:B------:R0:W-:Y:S02]  /*169b0*/  @P5 LDGSTS.E.BYPASS.LTC128B.128 [R17+0x1e400], desc[UR46][R2.64], !P6 ;  /* 0x1e40000002115fae */ /* 0x0001e4000f101d6e */
[----:B0-----:R-:W-:Y:S05]  /*169c0*/  WARPSYNC.COLLECTIVE R15, `(.L_x_1256) ;  /* 0x000000000f087348 */ /* 0x001fea0003c00000 */
[----:B------:R1:W2:Y:S02]  /*169d0*/  SHFL.IDX P6, R14, R13, R12, R11 ;  /* 0x0000000c0d0e7389 */ /* 0x0002a400000c000b */
[----:B012---:R-:W-:Y:S01]  /*169e0*/  ENDCOLLECTIVE ;  /* 0x000000000000791b */ /* 0x007fe20003800000 */
.L_x_1256:
        /* <DEDUP_REMOVED lines=11> */
.L_x_1257:
[----:B------:R-:W-:Y:S02]  /*16aa0*/  IMAD.MOV.U32 R13, RZ, RZ, R4 ;  /* 0x000000ffff0d7224 */ /* 0x000fe400078e0004 */
[----:B------:R-:W-:Y:S01]  /*16ab0*/  IMAD.MOV.U32 R12, RZ, RZ, 0x2 ;  /* 0x00000002ff0c7424 */ /* 0x000fe200078e00ff */
[----:B------:R-:W-:-:S05]  /*16ac0*/  @P0 IADD3 R14, P2, R31, R14, RZ ;  /* 0x0000000e1f0e0210 */ /* 0x000fca0007f5e0ff */
[----:B------:R-:W-:-:S08]  /*16ad0*/  @P0 IMAD.MOV.U32 R2, RZ, RZ, R14 ;  /* 0x000000ffff020224 */ /* 0x000fd000078e000e */
[----:B------:R-:W-:Y:S05]  /*16ae0*/  WARPSYNC.COLLECTIVE R15, `(.L_x_1258) ;  /* 0x000000000f087348 */ /* 0x000fea0003c00000 */
[----:B------:R0:W1:Y:S02]  /*16af0*/  SHFL.IDX P6, R14, R13, R12, R11 ;  /* 0x0000000c0d0e7389 */ /* 0x00006400000c000b */
[----:B01----:R-:W-:Y:S01]  /*16b00*/  ENDCOLLECTIVE ;  /* 0x000000000000791b */ /* 0x003fe20003800000 */
.L_x_1258:
        /* <DEDUP_REMOVED lines=13> */
.L_x_1259:
[----:B------:R-:W-:Y:S02]  /*16be0*/  IMAD.MOV.U32 R13, RZ, RZ, R4 ;  /* 0x000000ffff0d7224 */ /* 0x000fe400078e0004 */
[----:B------:R-:W-:Y:S01]  /*16bf0*/  IMAD.MOV.U32 R12, RZ, RZ, 0x3 ;  /* 0x00000003ff0c7424 */ /* 0x000fe200078e00ff */
[----:B------:R-:W-:-:S05]  /*16c00*/  @P1 IADD3 R14, P0, R31, R14, RZ ;  /* 0x0000000e1f0e1210 */ /* 0x000fca0007f1e0ff */
[----:B------:R-:W-:-:S08]  /*16c10*/  @P1 IMAD.MOV.U32 R2, RZ, RZ, R14 ;  /* 0x000000ffff021224 */ /* 0x000fd000078e000e */
[----:B------:R-:W-:Y:S05]  /*16c20*/  WARPSYNC.COLLECTIVE R15, `(.L_x_1260) ;  /* 0x000000000f087348 */ /* 0x000fea0003c00000 */
[----:B------:R0:W1:Y:S02]  /*16c30*/  SHFL.IDX P6, R14, R13, R12, R11 ;  /* 0x0000000c0d0e7389 */ /* 0x00006400000c000b */
[----:B01----:R-:W-:Y:S01]  /*16c40*/  ENDCOLLECTIVE ;  /* 0x000000000000791b */ /* 0x003fe20003800000 */
.L_x_1260:
        /* <DEDUP_REMOVED lines=13> */
.L_x_1261:
[----:B------:R-:W-:Y:S05]  /*16d20*/  BRA `(.L_x_1262) ;  /* 0xffffffc800407947 */ /* 0x000fea000383ffff */
.L_x_1198:
[----:B------:R-:W-:Y:S02]  /*16d30*/  IMAD.MOV.U32 R13, RZ, RZ, R5 ;  /* 0x000000ffff0d7224 */ /* 0x000fe400078e0005 */
[----:B------:R-:W-:Y:S02]  /*16d40*/  IMAD.MOV.U32 R12, RZ, RZ, RZ ;  /* 0x000000ffff0c7224 */ /* 0x000fe400078e00ff */
[----:B------:R-:W-:Y:S02]  /*16d50*/  IMAD.MOV.U32 R11, RZ, RZ, 0x1c1f ;  /* 0x00001c1fff0b7424 */ /* 0x000fe400078e00ff */
[----:B------:R-:W-:-:S07]  /*16d60*/  IMAD.MOV.U32 R15, RZ, RZ, -0x1 ;  /* 0xffffffffff0f7424 */ /* 0x000fce00078e00ff */
[----:B------:R-:W-:Y:S05]  /*16d70*/  WARPSYNC.COLLECTIVE R15, `(.L_x_1263) ;  /* 0x000000000f087348 */ /* 0x000fea0003c00000 */
[----:B------:R0:W1:Y:S02]  /*16d80*/  SHFL.IDX P6, R14, R13, R12, R11 ;  /* 0x0000000c0d0e7389 */ /* 0x00006400000c000b */
[----:B01----:R-:W-:Y:S01]  /*16d90*/  ENDCOLLECTIVE ;  /* 0x000000000000791b */ /* 0x003fe20003800000 */
.L_x_1263:
[----:B------:R-:W-:Y:S02]  /*16da0*/  IMAD.MOV.U32 R13, RZ, RZ, R4 ;  /* 0x000000ffff0d7224 */ /* 0x000fe400078e0004 */
[----:B------:R-:W-:-:S07]  /*16db0*/  IMAD.MOV.U32 R2, RZ, RZ, R14 ;  /* 0x000000ffff027224 */ /* 0x000fce00078e000e */
[----:B------:R-:W-:Y:S05]  /*16dc0*/  WARPSYNC.COLLECTIVE R15, `(.L_x_1264) ;  /* 0x000000000f087348 */ /* 0x000fea0003c00000 */
[----:B------:R0:W1:Y:S02]  /*16dd0*/  SHFL.IDX P6, R14, R13, R12, R11 ;  /* 0x0000000c0d0e7389 */ /* 0x00006400000c000b */
[----:B01----:R-:W-:Y:S01]  /*16de0*/  ENDCOLLECTIVE ;  /* 0x000000000000791b */ /* 0x003fe20003800000 */
.L_x_1264:
[----:B------:R-:W-:Y:S02]  /*16df0*/  ULDC UR4, c[0x0][0x288] ;  /* 0x0000a20000047ab9 */ /* 0x000fe40000000800 */
[----:B------:R-:W-:Y:S02]  /*16e00*/  IMAD R7, R0, UR4, RZ ;  /* 0x0000000400077c24 */ /* 0x000fe4000f8e02ff */
[----:B------:R-:W-:-:S04]  /*16e10*/  VIADD R0, R25, UR40 ;  /* 0x0000002819007c36 */ /* 0x000fc80008000000 */
[C---:B------:R-:W-:Y:S01]  /*16e20*/  VIADD R6, R0.reuse, 0x20 ;  /* 0x0000002000067836 */ /* 0x040fe20000000000 */
[----:B------:R-:W-:Y:S01]  /*16e30*/  ISETP.GE.AND P1, PT, R0, R7, PT ;  /* 0x000000070000720c */ /* 0x000fe20003f26270 */
[----:B------:R-:W-:Y:S02]  /*16e40*/  IMAD.MOV.U32 R13, RZ, RZ, R5 ;  /* 0x000000ffff0d7224 */ /* 0x000fe400078e0005 */
[----:B------:R-:W-:-:S10]  /*16e50*/  IMAD.MOV.U32 R12, RZ, RZ, 0x1 ;  /* 0x00000001ff0c7424 */ /* 0x000fd400078e00ff */
[----:B------:R-:W-:-:S05]  /*16e60*/  @!P1 IADD3 R14, P4, R31, R14, RZ ;  /* 0x0000000e1f0e9210 */ /* 0x000fca0007f9e0ff */
[----:B------:R-:W-:Y:S02]  /*16e70*/  @!P1 IMAD.X R3, RZ, RZ, R2, P4 ;  /* 0x000000ffff039224 */ /* 0x000fe400020e0602 */
[----:B------:R-:W-:-:S07]  /*16e80*/  @!P1 IMAD.MOV.U32 R2, RZ, RZ, R14 ;  /* 0x000000ffff029224 */ /* 0x000fce00078e000e */
[----:B------:R-:W-:Y:S05]  /*16e90*/  WARPSYNC.COLLECTIVE R15, `(.L_x_1265) ;  /* 0x000000000f087348 */ /* 0x000fea0003c00000 */
[----:B------:R0:W1:Y:S02]  /*16ea0*/  SHFL.IDX P6, R14, R13, R12, R11 ;  /* 0x0000000c0d0e7389 */ /* 0x00006400000c000b */
[----:B01----:R-:W-:Y:S01]  /*16eb0*/  ENDCOLLECTIVE ;  /* 0x000000000000791b */ /* 0x003fe20003800000 */
.L_x_1265:
[----:B------:R-:W-:Y:S01]  /*16ec0*/  @!PT LDS RZ, [RZ] ;  /* 0x00000000fffff984 */ /* 0x000fe20000000800 */
[----:B------:R-:W-:Y:S01]  /*16ed0*/  @!PT LDS RZ, [RZ] ;  /* 0x00000000fffff984 */ /* 0x000fe20000000800 */
[----:B------:R-:W-:Y:S01]  /*16ee0*/  @!PT LDS RZ, [RZ] ;  /* 0x00000000fffff984 */ /* 0x000fe20000000800 */
[----:B------:R0:W-:Y:S04]  /*16ef0*/  @!P1 LDGSTS.E.BYPASS.LTC128B.128 [R17+0x18400], desc[UR46][R2.64], !P3 ;  /* 0x1840000002119fae */ /* 0x0001e8000d901d6e */
[----:B------:R0:W-:Y:S04]  /*16f00*/  @!P1 LDGSTS.E.BYPASS.LTC128B.128 [R17+0x1a400], desc[UR46][R2.64+0x40], !P2 ;  /* 0x1a40004002119fae */ /* 0x0001e8000d101d6e */
[----:B------:R0:W-:Y:S01]  /*16f10*/  @!P1 LDGSTS.E.BYPASS.LTC128B.128 [R17+0x1c400], desc[UR46][R2.64+0x80], !P0 ;  /* 0x1c40008002119fae */ /* 0x0001e2000c101d6e */
[----:B------:R-:W-:Y:S01]  /*16f20*/  ISETP.GE.AND P1, PT, R6, R7, PT ;  /* 0x000000070600720c */ /* 0x000fe20003f26270 */
[----:B------:R-:W-:-:S02]  /*16f30*/  IMAD.MOV.U32 R13, RZ, RZ, R4 ;  /* 0x000000ffff0d7224 */ /* 0x000fc400078e0004 */
[----:B------:R-:W-:-:S10]  /*16f40*/  IMAD.MOV.U32 R6, RZ, RZ, R14 ;  /* 0x000000ffff067224 */ /* 0x000fd400078e000e */
[----:B0-----:R-:W-:Y:S05]  /*16f50*/  WARPSYNC.COLLECTIVE R15, `(.L_x_1266) ;  /* 0x000000000f087348 */ /* 0x001fea0003c00000 */
[----:B------:R1:W2:Y:S02]  /*16f60*/  SHFL.IDX P6, R14, R13, R12, R11 ;  /* 0x0000000c0d0e7389 */ /* 0x0002a400000c000b */
[----:B012---:R-:W-:Y:S01]  /*16f70*/  ENDCOLLECTIVE ;  /* 0x000000000000791b */ /* 0x007fe20003800000 */
.L_x_1266:
[----:B------:R-:W-:Y:S02]  /*16f80*/  IMAD.MOV.U32 R13, RZ, RZ, R5 ;  /* 0x000000ffff0d7224 */ /* 0x000fe400078e0005 */
[----:B------:R-:W-:Y:S01]  /*16f90*/  IMAD.MOV.U32 R12, RZ, RZ, 0x2 ;  /* 0x00000002ff0c7424 */ /* 0x000fe200078e00ff */
[----:B------:R-:W-:-:S05]  /*16fa0*/  @!P1 IADD3 R14, P4, R31, R14, RZ ;  /* 0x0000000e1f0e9210 */ /* 0x000fca0007f9e0ff */
[----:B------:R-:W-:-:S08]  /*16fb0*/  @!P1 IMAD.MOV.U32 R2, RZ, RZ, R14 ;  /* 0x000000ffff029224 */ /* 0x000fd000078e000e */
[----:B------:R-:W-:Y:S05]  /*16fc0*/  WARPSYNC.COLLECTIVE R15, `(.L_x_1267) ;  /* 0x000000000f087348 */ /* 0x000fea0003c00000 */
[----:B------:R0:W1:Y:S02]  /*16fd0*/  SHFL.IDX P6, R14, R13, R12, R11 ;  /* 0x0000000c0d0e7389 */ /* 0x00006400000c000b */
[----:B01----:R-:W-:Y:S01]  /*16fe0*/  ENDCOLLECTIVE ;  /* 0x000000000000791b */ /* 0x003fe20003800000 */
.L_x_1267:
[----:B------:R-:W-:Y:S02]  /*16ff0*/  @!P1 IMAD.X R9, RZ, RZ, R6, P4 ;  /* 0x000000ffff099224 */ /* 0x000fe400020e0606 */
[----:B------:R-:W-:Y:S02]  /*17000*/  VIADD R6, R0, 0x40 ;  /* 0x0000004000067836 */ /* 0x000fe40000000000 */
        /* <DEDUP_REMOVED lines=8> */
[----:B------:R-:W-:Y:S01]  /*17090*/  ISETP.GE.AND P1, PT, R6, R7, PT ;  /* 0x000000070600720c */ /* 0x000fe20003f26270 */
[----:B------:R-:W-:-:S12]  /*170a0*/  IMAD.MOV.U32 R6, RZ, RZ, R14 ;  /* 0x000000ffff067224 */ /* 0x000fd800078e000e */
[----:B0-----:R-:W-:Y:S05]  /*170b0*/  WARPSYNC.COLLECTIVE R15, `(.L_x_1268) ;  /* 0x000000000f087348 */ /* 0x001fea0003c00000 */
[----:B------:R1:W2:Y:S02]  /*170c0*/  SHFL.IDX P6, R14, R13, R12, R11 ;  /* 0x0000000c0d0e7389 */ /* 0x0002a400000c000b */
[----:B012---:R-:W-:Y:S01]  /*170d0*/  ENDCOLLECTIVE ;  /* 0x000000000000791b */ /* 0x007fe20003800000 */
.L_x_1268:
[----:B------:R-:W-:Y:S02]  /*170e0*/  IMAD.MOV.U32 R13, RZ, RZ, R5 ;  /* 0x000000ffff0d7224 */ /* 0x000fe400078e0005 */
[----:B------:R-:W-:Y:S01]  /*170f0*/  IMAD.MOV.U32 R12, RZ, RZ, 0x3 ;  /* 0x00000003ff0c7424 */ /* 0x000fe200078e00ff */
[----:B------:R-:W-:-:S05]  /*17100*/  @!P1 IADD3 R14, P4, R31, R14, RZ ;  /* 0x0000000e1f0e9210 */ /* 0x000fca0007f9e0ff */
[----:B------:R-:W-:-:S08]  /*17110*/  @!P1 IMAD.MOV.U32 R2, RZ, RZ, R14 ;  /* 0x000000ffff029224 */ /* 0x000fd000078e000e */
[----:B------:R-:W-:Y:S05]  /*17120*/  WARPSYNC.COLLECTIVE R15, `(.L_x_1269) ;  /* 0x000000000f087348 */ /* 0x000fea0003c00000 */
[----:B------:R0:W1:Y:S02]  /*17130*/  SHFL.IDX P6, R14, R13, R12, R11 ;  /* 0x0000000c0d0e7389 */ /* 0x00006400000c000b */
[----:B01----:R-:W-:Y:S01]  /*17140*/  ENDCOLLECTIVE ;  /* 0x000000000000791b */ /* 0x003fe20003800000 */
.L_x_1269:
        /* <DEDUP_REMOVED lines=13> */
.L_x_1270:
[----:B------:R-:W-:Y:S05]  /*17220*/  BRA `(.L_x_1271) ;  /* 0xffffffc800f87947 */ /* 0x000fea000383ffff */
.L_x_1201:
[----:B0--3--:R-:W-:-:S04]  /*17230*/  IMAD.U32 R3, RZ, RZ, UR48 ;  /* 0x00000030ff037e24 */ /* 0x009fc8000f8e00ff */
[----:B------:R0:W3:Y:S03]  /*17240*/  SYNCS.PHASECHK.TRANS64.TRYWAIT P1, [R3+URZ+0x2a820], R0 ;  /* 0x02a82000030075a7 */ /* 0x0000e6000802017f */
[----:B---3--:R-:W-:Y:S05]  /*17250*/  @!P1 NANOSLEEP.SYNCS 0x989680 ;  /* 0x009896800000995d */ /* 0x008fea0003900000 */
[----:B------:R-:W3:Y:S02]  /*17260*/  @!P1 SYNCS.PHASECHK.TRANS64 P1, [R3+URZ+0x2a820], R0 ;  /* 0x02a82000030095a7 */ /* 0x000ee4000802007f */
[----:B---3--:R-:W-:Y:S05]  /*17270*/  @!P1 BRA `(.L_x_1201) ;  /* 0xfffffffc00ec9947 */ /* 0x008fea000383ffff */
[----:B------:R-:W-:Y:S05]  /*17280*/  BRA `(.L_x_1272) ;  /* 0xffffffcc00407947 */ /* 0x000fea000383ffff */
.L_x_1204:
[----:B0-----:R0:W1:Y:S02]  /*17290*/  SYNCS.PHASECHK.TRANS64.TRYWAIT P1, [R6+URZ+0x2a880], R21 ;  /* 0x02a88015060075a7 */ /* 0x001064000802017f */
[----:B-1----:R-:W-:Y:S05]  /*172a0*/  @!P1 NANOSLEEP.SYNCS 0x989680 ;  /* 0x009896800000995d */ /* 0x002fea0003900000 */
[----:B------:R-:W1:Y:S02]  /*172b0*/  @!P1 SYNCS.PHASECHK.TRANS64 P1, [R6+URZ+0x2a880], R21 ;  /* 0x02a88015060095a7 */ /* 0x000e64000802007f */
[----:B-1----:R-:W-:Y:S05]  /*172c0*/  @!P1 BRA `(.L_x_1204) ;  /* 0xfffffffc00f09947 */ /* 0x002fea000383ffff */
[----:B------:R-:W-:Y:S05]  /*172d0*/  BRA `(.L_x_1273) ;  /* 0xffffffcc00ec7947 */ /* 0x000fea000383ffff */
.L_x_1205:
[----:B------:R-:W-:Y:S01]  /*172e0*/  BSSY B0, `(.L_x_1274) ;  /* 0x0000008000007945 */ /* 0x000fe20003800000 */
[----:B------:R-:W-:Y:S02]  /*172f0*/  IMAD.MOV.U32 R13, RZ, RZ, R29 ;  /* 0x000000ffff0d7224 */ /* 0x000fe400078e001d */
[----:B------:R-:W-:Y:S02]  /*17300*/  IMAD.MOV.U32 R12, RZ, RZ, RZ ;  /* 0x000000ffff0c7224 */ /* 0x000fe400078e00ff */
[----:B------:R-:W-:Y:S02]  /*17310*/  IMAD.MOV.U32 R11, RZ, RZ, 0x1c1f ;  /* 0x00001c1fff0b7424 */ /* 0x000fe400078e00ff */
[----:B------:R-:W-:-:S07]  /*17320*/  IMAD.MOV.U32 R15, RZ, RZ, -0x1 ;  /* 0xffffffffff0f7424 */ /* 0x000fce00078e00ff */
[----:B0-2---:R-:W-:Y:S05]  /*17330*/  WARPSYNC.COLLECTIVE R15, `(.L_x_1275) ;  /* 0x000000000f087348 */ /* 0x005fea0003c00000 */
[----:B--2---:R1:W2:Y:S02]  /*17340*/  SHFL.IDX P6, R14, R13, R12, R11 ;  /* 0x0000000c0d0e7389 */ /* 0x0042a400000c000b */
[----:B012---:R-:W-:Y:S01]  /*17350*/  ENDCOLLECTIVE ;  /* 0x000000000000791b */ /* 0x007fe20003800000 */
.L_x_1275:
[----:B------:R-:W-:Y:S05]  /*17360*/  BSYNC B0 ;  /* 0x0000000000007941 */ /* 0x000fea0003800000 */
.L_x_1274:
        /* <DEDUP_REMOVED lines=9> */
.L_x_1276:
[----:B------:R-:W-:Y:S02]  /*17400*/  IMAD.MOV.U32 R13, RZ, RZ, R29 ;  /* 0x000000ffff0d7224 */ /* 0x000fe400078e001d */
[----:B------:R-:W-:Y:S01]  /*17410*/  IMAD.MOV.U32 R12, RZ, RZ, 0x1 ;  /* 0x00000001ff0c7424 */ /* 0x000fe200078e00ff */
[----:B------:R-:W-:-:S13]  /*17420*/  IADD3 R2, P1, R31, R14, RZ ;  /* 0x0000000e1f027210 */ /* 0x000fda0007f3e0ff */
[----:B------:R-:W-:Y:S05]  /*17430*/  WARPSYNC.COLLECTIVE R15, `(.L_x_1277) ;  /* 0x000000000f087348 */ /* 0x000fea0003c00000 */
[----:B------:R0:W1:Y:S02]  /*17440*/  SHFL.IDX P6, R14, R13, R12, R11 ;  /* 0x0000000c0d0e7389 */ /* 0x00006400000c000b */
[----:B01----:R-:W-:Y:S01]  /*17450*/  ENDCOLLECTIVE ;  /* 0x000000000000791b */ /* 0x003fe20003800000 */
.L_x_1277:
        /* <DEDUP_REMOVED lines=12> */
.L_x_1278:
[----:B------:R-:W-:Y:S02]  /*17520*/  IMAD.MOV.U32 R13, RZ, RZ, R29 ;  /* 0x000000ffff0d7224 */ /* 0x000fe400078e001d */
[----:B------:R-:W-:Y:S02]  /*17530*/  IMAD.MOV.U32 R12, RZ, RZ, 0x2 ;  /* 0x00000002ff0c7424 */ /* 0x000fe400078e00ff */
[----:B------:R-:W-:-:S07]  /*17540*/  IMAD.MOV.U32 R2, RZ, RZ, R14 ;  /* 0x000000ffff027224 */ /* 0x000fce00078e000e */
[----:B------:R-:W-:Y:S05]  /*17550*/  WARPSYNC.COLLECTIVE R15, `(.L_x_1279) ;  /* 0x000000000f087348 */ /* 0x000fea0003c00000 */
[----:B------:R0:W1:Y:S02]  /*17560*/  SHFL.IDX P6, R14, R13, R12, R11 ;  /* 0x0000000c0d0e7389 */ /* 0x00006400000c000b */
[----:B01----:R-:W-:Y:S01]  /*17570*/  ENDCOLLECTIVE ;  /* 0x000000000000791b */ /* 0x003fe20003800000 */
.L_x_1279:
        /* <DEDUP_REMOVED lines=13> */
.L_x_1280:
[----:B------:R-:W-:Y:S02]  /*17650*/  IMAD.MOV.U32 R13, RZ, RZ, R29 ;  /* 0x000000ffff0d7224 */ /* 0x000fe400078e001d */
[----:B------:R-:W-:Y:S02]  /*17660*/  IMAD.MOV.U32 R12, RZ, RZ, 0x3 ;  /* 0x00000003ff0c7424 */ /* 0x000fe400078e00ff */
[----:B------:R-:W-:-:S07]  /*17670*/  IMAD.MOV.U32 R5, RZ, RZ, R14 ;  /* 0x000000ffff057224 */ /* 0x000fce00078e000e */
[----:B------:R-:W-:Y:S05]  /*17680*/  WARPSYNC.COLLECTIVE R15, `(.L_x_1281) ;  /* 0x000000000f087348 */ /* 0x000fea0003c00000 */
[----:B------:R0:W1:Y:S02]  /*17690*/  SHFL.IDX P6, R14, R13, R12, R11 ;  /* 0x0000000c0d0e7389 */ /* 0x00006400000c000b */
[----:B01----:R-:W-:Y:S01]  /*176a0*/  ENDCOLLECTIVE ;  /* 0x000000000000791b */ /* 0x003fe20003800000 */
.L_x_1281:
        /* <DEDUP_REMOVED lines=13> */
.L_x_1282:
[----:B------:R-:W-:Y:S05]  /*17780*/  BRA `(.L_x_1283) ;  /* 0xffffffcc00947947 */ /* 0x000fea000383ffff */
.L_x_1208:
[----:B--2---:R2:W3:Y:S02]  /*17790*/  SYNCS.PHASECHK.TRANS64.TRYWAIT P1, [R6+URZ+0x2a840], R21 ;  /* 0x02a84015060075a7 */ /* 0x0044e4000802017f */
[----:B---3--:R-:W-:Y:S05]  /*177a0*/  @!P1 NANOSLEEP.SYNCS 0x989680 ;  /* 0x009896800000995d */ /* 0x008fea0003900000 */
[----:B------:R-:W3:Y:S02]  /*177b0*/  @!P1 SYNCS.PHASECHK.TRANS64 P1, [R6+URZ+0x2a840], R21 ;  /* 0x02a84015060095a7 */ /* 0x000ee4000802007f */
[----:B---3--:R-:W-:Y:S05]  /*177c0*/  @!P1 BRA `(.L_x_1208) ;  /* 0xfffffffc00f09947 */ /* 0x008fea000383ffff */
[----:B------:R-:W-:Y:S05]  /*177d0*/  BRA `(.L_x_1284) ;  /* 0xffffffcc00d47947 */ /* 0x000fea000383ffff */
.L_x_1209:
        /* <DEDUP_REMOVED lines=8> */
.L_x_1286:
[----:B------:R-:W-:Y:S05]  /*17860*/  BSYNC B0 ;  /* 0x0000000000007941 */ /* 0x000fea0003800000 */
.L_x_1285:
        /* <DEDUP_REMOVED lines=9> */
.L_x_1287:
[----:B------:R-:W-:Y:S02]  /*17900*/  VIADD R10, R10, UR48 ;  /* 0x000000300a0a7c36 */ /* 0x000fe40008000000 */
[----:B------:R-:W-:Y:S02]  /*17910*/  IMAD.MOV.U32 R13, RZ, RZ, R19 ;  /* 0x000000ffff0d7224 */ /* 0x000fe400078e0013 */
[----:B------:R-:W-:Y:S01]  /*17920*/  IMAD.MOV.U32 R12, RZ, RZ, 0x1 ;  /* 0x00000001ff0c7424 */ /* 0x000fe200078e00ff */
[----:B------:R-:W-:-:S13]  /*17930*/  IADD3 R2, P1, R31, R14, RZ ;  /* 0x0000000e1f027210 */ /* 0x000fda0007f3e0ff */
[----:B------:R-:W-:Y:S05]  /*17940*/  WARPSYNC.COLLECTIVE R15, `(.L_x_1288) ;  /* 0x000000000f087348 */ /* 0x000fea0003c00000 */
[----:B------:R0:W1:Y:S02]  /*17950*/  SHFL.IDX P6, R14, R13, R12, R11 ;  /* 0x0000000c0d0e7389 */ /* 0x00006400000c000b */
[----:B01----:R-:W-:Y:S01]  /*17960*/  ENDCOLLECTIVE ;  /* 0x000000000000791b */ /* 0x003fe20003800000 */
.L_x_1288:
        /* <DEDUP_REMOVED lines=12> */
.L_x_1289:
[----:B------:R-:W-:Y:S02]  /*17a30*/  IMAD.MOV.U32 R13, RZ, RZ, R19 ;  /* 0x000000ffff0d7224 */ /* 0x000fe400078e0013 */
[----:B------:R-:W-:Y:S01]  /*17a40*/  IMAD.MOV.U32 R12, RZ, RZ, 0x2 ;  /* 0x00000002ff0c7424 */ /* 0x000fe200078e00ff */
[----:B------:R-:W-:-:S13]  /*17a50*/  IADD3 R2, P1, R31, R14, RZ ;  /* 0x0000000e1f027210 */ /* 0x000fda0007f3e0ff */
[----:B------:R-:W-:Y:S05]  /*17a60*/  WARPSYNC.COLLECTIVE R15, `(.L_x_1290) ;  /* 0x000000000f087348 */ /* 0x000fea0003c00000 */
[----:B------:R0:W1:Y:S02]  /*17a70*/  SHFL.IDX P6, R14, R13, R12, R11 ;  /* 0x0000000c0d0e7389 */ /* 0x00006400000c000b */
[----:B01----:R-:W-:Y:S01]  /*17a80*/  ENDCOLLECTIVE ;  /* 0x000000000000791b */ /* 0x003fe20003800000 */
.L_x_1290:
        /* <DEDUP_REMOVED lines=12> */
.L_x_1291:
[----:B------:R-:W-:Y:S02]  /*17b50*/  IMAD.MOV.U32 R13, RZ, RZ, R19 ;  /* 0x000000ffff0d7224 */ /* 0x000fe400078e0013 */
[----:B------:R-:W-:Y:S02]  /*17b60*/  IMAD.MOV.U32 R12, RZ, RZ, 0x3 ;  /* 0x00000003ff0c7424 */ /* 0x000fe400078e00ff */
[----:B------:R-:W-:-:S07]  /*17b70*/  IMAD.MOV.U32 R20, RZ, RZ, R14 ;  /* 0x000000ffff147224 */ /* 0x000fce00078e000e */
[----:B------:R-:W-:Y:S05]  /*17b80*/  WARPSYNC.COLLECTIVE R15, `(.L_x_1292) ;  /* 0x000000000f087348 */ /* 0x000fea0003c00000 */
[----:B------:R0:W1:Y:S02]  /*17b90*/  SHFL.IDX P6, R14, R13, R12, R11 ;  /* 0x0000000c0d0e7389 */ /* 0x00006400000c000b */
[----:B01----:R-:W-:Y:S01]  /*17ba0*/  ENDCOLLECTIVE ;  /* 0x000000000000791b */ /* 0x003fe20003800000 */
.L_x_1292:
        /* <DEDUP_REMOVED lines=13> */
.L_x_1293:
[----:B------:R-:W-:Y:S05]  /*17c80*/  BRA `(.L_x_1294) ;  /* 0xffffffcc00707947 */ /* 0x000fea000383ffff */
.L_x_1212:
[----:B0-----:R0:W3:Y:S02]  /*17c90*/  SYNCS.PHASECHK.TRANS64.TRYWAIT P2, [R2+URZ+0x2a870], R3 ;  /* 0x02a87003020075a7 */ /* 0x0010e4000804017f */
[----:B---3--:R-:W-:Y:S05]  /*17ca0*/  @!P2 NANOSLEEP.SYNCS 0x989680 ;  /* 0x009896800000a95d */ /* 0x008fea0003900000 */
[----:B------:R-:W3:Y:S02]  /*17cb0*/  @!P2 SYNCS.PHASECHK.TRANS64 P2, [R2+URZ+0x2a870], R3 ;  /* 0x02a870030200a5a7 */ /* 0x000ee4000804007f */
[----:B---3--:R-:W-:Y:S05]  /*17cc0*/  @!P2 BRA `(.L_x_1212) ;  /* 0xfffffffc00f0a947 */ /* 0x008fea000383ffff */
[----:B------:R-:W-:Y:S05]  /*17cd0*/  BRA `(.L_x_1295) ;  /* 0xffffffcc00c87947 */ /* 0x000fea000383ffff */
.L_x_1214:
[----:B0-----:R0:W1:Y:S02]  /*17ce0*/  SYNCS.PHASECHK.TRANS64.TRYWAIT P2, [R2+URZ+0x2a860], R3 ;  /* 0x02a86003020075a7 */ /* 0x001064000804017f */
[----:B-1----:R-:W-:Y:S05]  /*17cf0*/  @!P2 NANOSLEEP.SYNCS 0x989680 ;  /* 0x009896800000a95d */ /* 0x002fea0003900000 */
[----:B------:R-:W1:Y:S02]  /*17d00*/  @!P2 SYNCS.PHASECHK.TRANS64 P2, [R2+URZ+0x2a860], R3 ;  /* 0x02a860030200a5a7 */ /* 0x000e64000804007f */
[----:B-1----:R-:W-:Y:S05]  /*17d10*/  @!P2 BRA `(.L_x_1214) ;  /* 0xfffffffc00f0a947 */ /* 0x002fea000383ffff */
[----:B------:R-:W-:Y:S05]  /*17d20*/  BRA `(.L_x_1296) ;  /* 0xffffffcc00d07947 */ /* 0x000fea000383ffff */
.L_x_1221:
[----:B0-----:R0:W3:Y:S02]  /*17d30*/  SYNCS.PHASECHK.TRANS64.TRYWAIT P0, [R2+URZ+0x2a870], R3 ;  /* 0x02a87003020075a7 */ /* 0x0010e4000800017f */
[----:B---3--:R-:W-:Y:S05]  /*17d40*/  @!P0 NANOSLEEP.SYNCS 0x989680 ;  /* 0x009896800000895d */ /* 0x008fea0003900000 */
[----:B------:R-:W3:Y:S02]  /*17d50*/  @!P0 SYNCS.PHASECHK.TRANS64 P0, [R2+URZ+0x2a870], R3 ;  /* 0x02a87003020085a7 */ /* 0x000ee4000800007f */
[----:B---3--:R-:W-:Y:S05]  /*17d60*/  @!P0 BRA `(.L_x_1221) ;  /* 0xfffffffc00f08947 */ /* 0x008fea000383ffff */
[----:B------:R-:W-:Y:S05]  /*17d70*/  BRA `(.L_x_1297) ;  /* 0xffffffd4007c7947 */ /* 0x000fea000383ffff */
.L_x_1223:
[----:B0-----:R0:W3:Y:S02]  /*17d80*/  SYNCS.PHASECHK.TRANS64.TRYWAIT P0, [R2+URZ+0x2a860], R3 ;  /* 0x02a86003020075a7 */ /* 0x0010e4000800017f */
[----:B---3--:R-:W-:Y:S05]  /*17d90*/  @!P0 NANOSLEEP.SYNCS 0x989680 ;  /* 0x009896800000895d */ /* 0x008fea0003900000 */
[----:B------:R-:W3:Y:S02]  /*17da0*/  @!P0 SYNCS.PHASECHK.TRANS64 P0, [R2+URZ+0x2a860], R3 ;  /* 0x02a86003020085a7 */ /* 0x000ee4000800007f */
[----:B---3--:R-:W-:Y:S05]  /*17db0*/  @!P0 BRA `(.L_x_1223) ;  /* 0xfffffffc00f08947 */ /* 0x008fea000383ffff */
[----:B------:R-:W-:Y:S05]  /*17dc0*/  BRA `(.L_x_1298) ;  /* 0xffffffd4008c7947 */ /* 0x000fea000383ffff */
.L_x_1226:
[----:B-1----:R1:W3:Y:S02]  /*17dd0*/  SYNCS.PHASECHK.TRANS64.TRYWAIT P0, [R6+URZ+0x2a820], R3 ;  /* 0x02a82003060075a7 */ /* 0x0022e4000800017f */
[----:B---3--:R-:W-:Y:S05]  /*17de0*/  @!P0 NANOSLEEP.SYNCS 0x989680 ;  /* 0x009896800000895d */ /* 0x008fea0003900000 */
[----:B------:R-:W3:Y:S02]  /*17df0*/  @!P0 SYNCS.PHASECHK.TRANS64 P0, [R6+URZ+0x2a820], R3 ;  /* 0x02a82003060085a7 */ /* 0x000ee4000800007f */
[----:B---3--:R-:W-:Y:S05]  /*17e00*/  @!P0 BRA `(.L_x_1226) ;  /* 0xfffffffc00f08947 */ /* 0x008fea000383ffff */
[----:B------:R-:W-:Y:S05]  /*17e10*/  BRA `(.L_x_1299) ;  /* 0xffffffdc00207947 */ /* 0x000fea000383ffff */
.L_x_1228:
[----:B-1----:R1:W3:Y:S02]  /*17e20*/  SYNCS.PHASECHK.TRANS64.TRYWAIT P1, [R5+URZ+0x2a840], R4 ;  /* 0x02a84004050075a7 */ /* 0x0022e4000802017f */
[----:B---3--:R-:W-:Y:S05]  /*17e30*/  @!P1 NANOSLEEP.SYNCS 0x989680 ;  /* 0x009896800000995d */ /* 0x008fea0003900000 */
[----:B------:R-:W3:Y:S02]  /*17e40*/  @!P1 SYNCS.PHASECHK.TRANS64 P1, [R5+URZ+0x2a840], R4 ;  /* 0x02a84004050095a7 */ /* 0x000ee4000802007f */
[----:B---3--:R-:W-:Y:S05]  /*17e50*/  @!P1 BRA `(.L_x_1228) ;  /* 0xfffffffc00f09947 */ /* 0x008fea000383ffff */
[----:B------:R-:W-:Y:S05]  /*17e60*/  BRA `(.L_x_1300) ;  /* 0xffffffdc005c7947 */ /* 0x000fea000383ffff */
.L_x_1230:
[----:B---3--:R3:W4:Y:S02]  /*17e70*/  SYNCS.PHASECHK.TRANS64.TRYWAIT P1, [R3+URZ+0x2a840], R0 ;  /* 0x02a84000030075a7 */ /* 0x008724000802017f */
[----:B----4-:R-:W-:Y:S05]  /*17e80*/  @!P1 NANOSLEEP.SYNCS 0x989680 ;  /* 0x009896800000995d */ /* 0x010fea0003900000 */
[----:B------:R-:W4:Y:S02]  /*17e90*/  @!P1 SYNCS.PHASECHK.TRANS64 P1, [R3+URZ+0x2a840], R0 ;  /* 0x02a84000030095a7 */ /* 0x000f24000802007f */
[----:B----4-:R-:W-:Y:S05]  /*17ea0*/  @!P1 BRA `(.L_x_1230) ;  /* 0xfffffffc00f09947 */ /* 0x010fea000383ffff */
[----:B------:R-:W-:Y:S05]  /*17eb0*/  BRA `(.L_x_1301) ;  /* 0xffffffdc00687947 */ /* 0x000fea000383ffff */
.L_x_1232:
[----:B----4-:R4:W0:Y:S02]  /*17ec0*/  SYNCS.PHASECHK.TRANS64.TRYWAIT P1, [R5+URZ+0x2a860], R4 ;  /* 0x02a86004050075a7 */ /* 0x010824000802017f */
[----:B0-----:R-:W-:Y:S05]  /*17ed0*/  @!P1 NANOSLEEP.SYNCS 0x989680 ;  /* 0x009896800000995d */ /* 0x001fea0003900000 */
[----:B------:R-:W0:Y:S02]  /*17ee0*/  @!P1 SYNCS.PHASECHK.TRANS64 P1, [R5+URZ+0x2a860], R4 ;  /* 0x02a86004050095a7 */ /* 0x000e24000802007f */
[----:B0-----:R-:W-:Y:S05]  /*17ef0*/  @!P1 BRA `(.L_x_1232) ;  /* 0xfffffffc00f09947 */ /* 0x001fea000383ffff */
[----:B------:R-:W-:Y:S05]  /*17f00*/  BRA `(.L_x_1302) ;  /* 0xffffffdc00647947 */ /* 0x000fea000383ffff */
.L_x_1234:
[----:B------:R0:W0:Y:S02]  /*17f10*/  SYNCS.PHASECHK.TRANS64.TRYWAIT P1, [R3+URZ+0x2a860], R0 ;  /* 0x02a86000030075a7 */ /* 0x000024000802017f */
[----:B0-----:R-:W-:Y:S05]  /*17f20*/  @!P1 NANOSLEEP.SYNCS 0x989680 ;  /* 0x009896800000995d */ /* 0x001fea0003900000 */
[----:B------:R-:W0:Y:S02]  /*17f30*/  @!P1 SYNCS.PHASECHK.TRANS64 P1, [R3+URZ+0x2a860], R0 ;  /* 0x02a86000030095a7 */ /* 0x000e24000802007f */
[----:B0-----:R-:W-:Y:S05]  /*17f40*/  @!P1 BRA `(.L_x_1234) ;  /* 0xfffffffc00f09947 */ /* 0x001fea000383ffff */
[----:B------:R-:W-:Y:S05]  /*17f50*/  BRA `(.L_x_1303) ;  /* 0xffffffdc00607947 */ /* 0x000fea000383ffff */
.L_x_1236:
[----:B------:R0:W0:Y:S02]  /*17f60*/  SYNCS.PHASECHK.TRANS64.TRYWAIT P1, [R5+URZ+0x2a880], R4 ;  /* 0x02a88004050075a7 */ /* 0x000024000802017f */
[----:B0-----:R-:W-:Y:S05]  /*17f70*/  @!P1 NANOSLEEP.SYNCS 0x989680 ;  /* 0x009896800000995d */ /* 0x001fea0003900000 */
[----:B------:R-:W0:Y:S02]  /*17f80*/  @!P1 SYNCS.PHASECHK.TRANS64 P1, [R5+URZ+0x2a880], R4 ;  /* 0x02a88004050095a7 */ /* 0x000e24000802007f */
[----:B0-----:R-:W-:Y:S05]  /*17f90*/  @!P1 BRA `(.L_x_1236) ;  /* 0xfffffffc00f09947 */ /* 0x001fea000383ffff */
[----:B------:R-:W-:Y:S05]  /*17fa0*/  BRA `(.L_x_1304) ;  /* 0xffffffdc005c7947 */ /* 0x000fea000383ffff */
.L_x_1305:
        /* <DEDUP_REMOVED lines=13> */
.L_x_3421:


//--------------------- .text._ZN7cutlass13device_kernelIN5flash11enable_sm90INS1_16FlashAttnFwdSm90INS1_25CollectiveMainloopFwdSm90ILi2EN4cute5tupleIJNS5_1CILi1EEES8_S8_EEENS6_IJNS7_ILi128EEESA_NS7_ILi192EEEEEELi192ENS_12float_e4m3_tEfNS_4arch4Sm90ELb0ELb1ELb0ELb1ELb1ELb0ELb0ELb1ELb1ELb1ELb1ELb0EEENS1_21CollectiveEpilogueFwdINS6_IJSA_SB_SA_EEES9_NS_10bfloat16_tESF_Li256ELb1ELb1ELb1ELb1EEENS1_36VarlenDynamicPersistentTileSchedulerILi128ELi128ELi256ELi128ELb1ELb1ELb1ELb1ELb0ELb1EEEEEEEEEvNT_6ParamsE --------------------------
	.section	.text._ZN7cutlass13device_kernelIN5flash11enable_sm90INS1_16FlashAttnFwdSm90INS1_25CollectiveMainloopFwdSm90ILi2EN4cute5tupleIJNS5_1CILi1EEES8_S8_EEENS6_IJNS7_ILi128EEESA_NS7_ILi192EEEEEELi192ENS_12float_e4m3_tEfNS_4arch4Sm90ELb0ELb1ELb0ELb1ELb1ELb0ELb0ELb1ELb1ELb1ELb1ELb0EEENS1_21CollectiveEpilogueFwdINS6_IJSA_SB_SA_EEES9_NS_10bfloat16_tESF_Li256ELb1ELb1ELb1ELb1EEENS1_36VarlenDynamicPersistentTileSchedulerILi128ELi128ELi256ELi128ELb1ELb1ELb1ELb1ELb0ELb1EEEEEEEEEvNT_6ParamsE,"ax",@progbits
	.align	128
.text._ZN7cutlass13device_kernelIN5flash11enable_sm90INS1_16FlashAttnFwdSm90INS1_25CollectiveMainloopFwdSm90ILi2EN4cute5tupleIJNS5_1CILi1EEES8_S8_EEENS6_IJNS7_ILi128EEESA_NS7_ILi192EEEEEELi192ENS_12float_e4m3_tEfNS_4arch4Sm90ELb0ELb1ELb0ELb1ELb1ELb0ELb0ELb1ELb1ELb1ELb1ELb0EEENS1_21CollectiveEpilogueFwdINS6_IJSA_SB_SA_EEES9_NS_10bfloat16_tESF_Li256ELb1ELb1ELb1ELb1EEENS1_36VarlenDynamicPersistentTileSchedulerILi128ELi128ELi256ELi128ELb1ELb1ELb1ELb1ELb0ELb1EEEEEEEEEvNT_6ParamsE:
        .type           _ZN7cutlass13device_kernelIN5flash11enable_sm90INS1_16FlashAttnFwdSm90INS1_25CollectiveMainloopFwdSm90ILi2EN4cute5tupleIJNS5_1CILi1EEES8_S8_EEENS6_IJNS7_ILi128EEESA_NS7_ILi192EEEEEELi192ENS_12float_e4m3_tEfNS_4arch4Sm90ELb0ELb1ELb0ELb1ELb1ELb0ELb0ELb1ELb1ELb1ELb1ELb0EEENS1_21CollectiveEpilogueFwdINS6_IJSA_SB_SA_EEES9_NS_10bfloat16_tESF_Li256ELb1ELb1ELb1ELb1EEENS1_36VarlenDynamicPersistentTileSchedulerILi128ELi128ELi256ELi128ELb1ELb1ELb1ELb1ELb0ELb1EEEEEEEEEvNT_6ParamsE,@function
        .size           _ZN7cutlass13device_kernelIN5flash11enable_sm90INS1_16FlashAttnFwdSm90INS1_25CollectiveMainloopFwdSm90ILi2EN4cute5tupleIJNS5_1CILi1EEES8_S8_EEENS6_IJNS7_ILi128EEESA_NS7_ILi192EEEEEELi192ENS_12float_e4m3_tEfNS_4arch4Sm90ELb0ELb1ELb0ELb1ELb1ELb0ELb0ELb1ELb1ELb1ELb1ELb0EEENS1_21CollectiveEpilogueFwdINS6_IJSA_SB_SA_EEES9_NS_10bfloat16_tESF_Li256ELb1ELb1ELb1ELb1EEENS1_36VarlenDynamicPersistentTileSchedulerILi128ELi128ELi256ELi128ELb1ELb1ELb1ELb1ELb0ELb1EEEEEEEEEvNT_6ParamsE,(.L_x_3422 - _ZN7cutlass13device_kernelIN5flash11enable_sm90INS1_16FlashAttnFwdSm90INS1_25CollectiveMainloopFwdSm90ILi2EN4cute5tupleIJNS5_1CILi1EEES8_S8_EEENS6_IJNS7_ILi128EEESA_NS7_ILi192EEEEEELi192ENS_12float_e4m3_tEfNS_4arch4Sm90ELb0ELb1ELb0ELb1ELb1ELb0ELb0ELb1ELb1ELb1ELb1ELb0EEENS1_21CollectiveEpilogueFwdINS6_IJSA_SB_SA_EEES9_NS_10bfloat16_tESF_Li256ELb1ELb1ELb1ELb1EEENS1_36VarlenDynamicPersistentTileSchedulerILi128ELi128ELi256ELi128ELb1ELb1ELb1ELb1ELb0ELb1EEEEEEEEEvNT_6ParamsE)
        .other          _ZN7cutlass13device_kernelIN5flash11enable_sm90INS1_16FlashAttnFwdSm90INS1_25CollectiveMainloopFwdSm90ILi2EN4cute5tupleIJNS5_1CILi1EEES8_S8_EEENS6_IJNS7_ILi128EEESA_NS7_ILi192EEEEEELi192ENS_12float_e4m3_tEfNS_4arch4Sm90ELb0ELb1ELb0ELb1ELb1ELb0ELb0ELb1ELb1ELb1ELb1ELb0EEENS1_21CollectiveEpilogueFwdINS6_IJSA_SB_SA_EEES9_NS_10bfloat16_tESF_Li256ELb1ELb1ELb1ELb1EEENS1_36VarlenDynamicPersistentTileSchedulerILi128ELi128ELi256ELi128ELb1ELb1ELb1ELb1ELb0ELb1EEEEEEEEEvNT_6ParamsE,@"STO_CUDA_ENTRY STV_DEFAULT"
_ZN7cutlass13device_kernelIN5flash11enable_sm90INS1_16FlashAttnFwdSm90INS1_25CollectiveMainloopFwdSm90ILi2EN4cute5tupleIJNS5_1CILi1EEES8_S8_EEENS6_IJNS7_ILi128EEESA_NS7_ILi192EEEEEELi192ENS_12float_e4m3_tEfNS_4arch4Sm90ELb0ELb1ELb0ELb1ELb1ELb0ELb0ELb1ELb1ELb1ELb1ELb0EEENS1_21CollectiveEpilogueFwdINS6_IJSA_SB_SA_EEES9_NS_10bfloat16_tESF_Li256ELb1ELb1ELb1ELb1EEENS1_36VarlenDynamicPersistentTileSchedulerILi128ELi128ELi256ELi128ELb1ELb1ELb1ELb1ELb0ELb1EEEEEEEEEvNT_6ParamsE:
        /* <DEDUP_REMOVED lines=45> */
.L_x_1306:
        /* <DEDUP_REMOVED lines=22> */
.L_x_1307:
        /* <DEDUP_REMOVED lines=18> */
.L_x_1308:
        /* <DEDUP_REMOVED lines=22> */
.L_x_1309:
        /* <DEDUP_REMOVED lines=24> */
.L_x_1310:
        /* <DEDUP_REMOVED lines=8> */
.L_x_1312:
        /* <DEDUP_REMOVED lines=30> */
[-C--:B------:R-:W-:Y:S02]  /*0a90*/  LEA.HI R4, R0, R12.reuse, RZ, 0x5 ;  /* 0x0000000c00047211 */ /* 0x080fe400078f28ff */
[----:B------:R-:W-:Y:S01]  /*0aa0*/  SHF.R.S32.HI R6, RZ, 0x4, R3 ;  /* 0x00000004ff067819 */ /* 0x000fe20000011403 */
[----:B------:R-:W-:Y:S01]  /*0ab0*/  IMAD.IADD R218, R12, 0x1, -R218 ;  /* 0x000000010cda7824 */ /* 0x000fe200078e0ada */
[----:B------:R-:W-:Y:S01]  /*0ac0*/  LEA.HI R11, R0, R12, RZ, 0x2 ;  /* 0x0000000c000b7211 */ /* 0x000fe200078f10ff */
[----:B------:R-:W-:Y:S01]  /*0ad0*/  IMAD.SHL.U32 R5, R4, 0x20, RZ ;  /* 0x0000002004057824 */ /* 0x000fe200078e00ff */
[----:B------:R-:W-:Y:S02]  /*0ae0*/  SHF.R.S32.HI R13, RZ, 0x7, R2 ;  /* 0x00000007ff0d7819 */ /* 0x000fe40000011402 */
[----:B------:R-:W-:-:S02]  /*0af0*/  SHF.R.S32.HI R7, RZ, 0x1f, R218 ;  /* 0x0000001fff077819 */ /* 0x000fc400000114da */
[----:B------:R-:W-:Y:S02]  /*0b00*/  LOP3.LUT R4, R3, 0x3fffff0, RZ, 0xc0, !PT ;  /* 0x03fffff003047812 */ /* 0x000fe400078ec0ff */
[----:B------:R-:W-:Y:S02]  /*0b10*/  LEA.HI R8, R7, R218, RZ, 0x2 ;  /* 0x000000da07087211 */ /* 0x000fe400078f10ff */
[----:B------:R-:W-:Y:S01]  /*0b20*/  LEA.HI R3, R3, R6, RZ, 0x1 ;  /* 0x0000000603037211 */ /* 0x000fe200078f08ff */
[----:B------:R-:W-:Y:S01]  /*0b30*/  IMAD.IADD R4, R12, 0x1, -R4 ;  /* 0x000000010c047824 */ /* 0x000fe200078e0a04 */
[--C-:B------:R-:W-:Y:S02]  /*0b40*/  SHF.R.S32.HI R9, RZ, 0x2, R8.reuse ;  /* 0x00000002ff097819 */ /* 0x100fe40000011408 */
[----:B------:R-:W-:Y:S02]  /*0b50*/  SHF.R.S32.HI R10, RZ, 0x1f, R8 ;  /* 0x0000001fff0a7819 */ /* 0x000fe40000011408 */
[----:B------:R-:W-:-:S02]  /*0b60*/  LOP3.LUT R11, R11, 0xfffffffc, RZ, 0xc0, !PT ;  /* 0xfffffffc0b0b7812 */ /* 0x000fc400078ec0ff */
[----:B------:R-:W-:Y:S02]  /*0b70*/  LEA.HI R10, R10, R9, RZ, 0x3 ;  /* 0x000000090a0a7211 */ /* 0x000fe400078f18ff */
[----:B------:R-:W-:Y:S01]  /*0b80*/  LEA.HI R7, R7, R218, RZ, 0x5 ;  /* 0x000000da07077211 */ /* 0x000fe200078f28ff */
[----:B------:R-:W-:Y:S01]  /*0b90*/  IMAD.IADD R11, R12, 0x1, -R11 ;  /* 0x000000010c0b7824 */ /* 0x000fe200078e0a0b */
[----:B------:R-:W-:Y:S02]  /*0ba0*/  LOP3.LUT R10, R10, 0xfffffff8, RZ, 0xc0, !PT ;  /* 0xfffffff80a0a7812 */ /* 0x000fe400078ec0ff */
[----:B------:R-:W-:Y:S02]  /*0bb0*/  LEA.HI R2, R2, R13, RZ, 0x1 ;  /* 0x0000000d02027211 */ /* 0x000fe400078f08ff */
[----:B------:R-:W-:Y:S01]  /*0bc0*/  LOP3.LUT R5, R5, 0xfffffc00, RZ, 0xc0, !PT ;  /* 0xfffffc0005057812 */ /* 0x000fe200078ec0ff */
[----:B------:R-:W-:Y:S01]  /*0bd0*/  IMAD.IADD R10, R9, 0x1, -R10 ;  /* 0x00000001090a7824 */ /* 0x000fe200078e0a0a */
[----:B------:R-:W-:-:S02]  /*0be0*/  LOP3.LUT R3, R3, 0x1ffffffe, RZ, 0xc0, !PT ;  /* 0x1ffffffe03037812 */ /* 0x000fc400078ec0ff */
[----:B------:R-:W-:Y:S01]  /*0bf0*/  SHF.R.S32.HI R7, RZ, 0x5, R7 ;  /* 0x00000005ff077819 */ /* 0x000fe20000011407 */
[----:B------:R-:W-:Y:S01]  /*0c00*/  IMAD R4, R4, 0x40, R5 ;  /* 0x0000004004047824 */ /* 0x000fe200078e0205 */
[----:B------:R-:W-:Y:S01]  /*0c10*/  LOP3.LUT R2, R2, 0x3fffffe, RZ, 0xc0, !PT ;  /* 0x03fffffe02027812 */ /* 0x000fe200078ec0ff */
[----:B------:R-:W-:Y:S01]  /*0c20*/  IMAD.IADD R3, R6, 0x1, -R3 ;  /* 0x0000000106037824 */ /* 0x000fe200078e0a03 */
[----:B------:R-:W-:Y:S01]  /*0c30*/  LEA.HI R5, R11, R11, RZ, 0x1 ;  /* 0x0000000b0b057211 */ /* 0x000fe200078f08ff */
[----:B------:R-:W-:Y:S01]  /*0c40*/  IMAD R7, R7, 0x10, R10 ;  /* 0x0000001007077824 */ /* 0x000fe200078e020a */
[----:B------:R-:W-:Y:S01]  /*0c50*/  LEA.HI R0, R0, R12, RZ, 0x3 ;  /* 0x0000000c00007211 */ /* 0x000fe200078f18ff */
[----:B------:R-:W-:Y:S02]  /*0c60*/  IMAD.IADD R2, R13, 0x1, -R2 ;  /* 0x000000010d027824 */ /* 0x000fe400078e0a02 */
[----:B------:R-:W-:Y:S01]  /*0c70*/  IMAD R3, R3, 0x8, R4 ;  /* 0x0000000803037824 */ /* 0x000fe200078e0204 */
[----:B------:R-:W-:Y:S01]  /*0c80*/  LOP3.LUT R4, R5, 0x1ffffffe, RZ, 0xc0, !PT ;  /* 0x1ffffffe05047812 */ /* 0x000fe200078ec0ff */
[----:B------:R-:W-:Y:S01]  /*0c90*/  IMAD R5, R2, 0x40, R7 ;  /* 0x0000004002057824 */ /* 0x000fe200078e0207 */
[----:B------:R-:W-:-:S02]  /*0ca0*/  LOP3.LUT R18, R0, 0xfffffff8, RZ, 0xc0, !PT ;  /* 0xfffffff800127812 */ /* 0x000fc400078ec0ff */
[----:B------:R0:W-:Y:S01]  /*0cb0*/  STL [R1+0x8], R3 ;  /* 0x0000080301007387 */ /* 0x0001e20000100800 */
[----:B------:R-:W-:Y:S01]  /*0cc0*/  IMAD.IADD R4, R11, 0x1, -R4 ;  /* 0x000000010b047824 */ /* 0x000fe200078e0a04 */
[----:B------:R-:W-:Y:S01]  /*0cd0*/  SHF.R.S32.HI R217, RZ, 0x3, R0 ;  /* 0x00000003ffd97819 */ /* 0x000fe20000011400 */
[----:B------:R-:W-:Y:S01]  /*0ce0*/  IMAD.IADD R18, R12, 0x1, -R18 ;  /* 0x000000010c127824 */ /* 0x000fe200078e0a12 */
[----:B------:R1:W-:Y:S01]  /*0cf0*/  STL [R1+0x4], R5 ;  /* 0x0000040501007387 */ /* 0x0003e20000100800 */
[----:B------:R-:W-:Y:S01]  /*0d00*/  IMAD R17, R4, 0x8, R5 ;  /* 0x0000000804117824 */ /* 0x000fe200078e0205 */
[----:B0-----:R-:W-:-:S05]  /*0d10*/  LOP3.LUT R3, R8, 0x7ffffffc, RZ, 0xc0, !PT ;  /* 0x7ffffffc08037812 */ /* 0x001fca00078ec0ff */
[----:B------:R-:W-:-:S04]  /*0d20*/  IMAD.IADD R3, R218, 0x1, -R3 ;  /* 0x00000001da037824 */ /* 0x000fc800078e0a03 */
[----:B------:R-:W-:-:S04]  /*0d30*/  IMAD.SHL.U32 R16, R3, 0x2, RZ ;  /* 0x0000000203107824 */ /* 0x000fc800078e00ff */
[C---:B------:R-:W-:Y:S01]  /*0d40*/  VIADD R216, R16.reuse, 0x8 ;  /* 0x0000000810d87836 */ /* 0x040fe20000000000 */
[----:B------:R-:W-:Y:S01]  /*0d50*/  SHF.R.S32.HI R0, RZ, 0x1f, R16 ;  /* 0x0000001fff007819 */ /* 0x000fe20000011410 */
[C---:B------:R-:W-:Y:S02]  /*0d60*/  VIADD R215, R16.reuse, 0x10 ;  /* 0x0000001010d77836 */ /* 0x040fe40000000000 */
        /* <DEDUP_REMOVED lines=35> */
[----:B-1----:R-:W-:-:S07]  /*0fa0*/  SHF.R.S32.HI R219, RZ, 0x1f, R23 ;  /* 0x0000001fffdb7819 */ /* 0x002fce0000011417 */
.L_x_1424:
[----:B------:R-:W-:Y:S01]  /*0fb0*/  ULDC.64 UR8, c[0x0][0xa28] ;  /* 0x00028a0000087ab9 */ /* 0x000fe20000000a00 */
[----:B------:R-:W-:Y:S01]  /*0fc0*/  ULDC UR4, c[0x0][0x424] ;  /* 0x0001090000047ab9 */ /* 0x000fe20000000800 */
[----:B------:R-:W-:Y:S01]  /*0fd0*/  UISETP.NE.U32.AND UP0, UPT, UR8, URZ, UPT ;  /* 0x0000003f0800728c */ /* 0x000fe2000bf05070 */
[----:B------:R-:W-:-:S03]  /*0fe0*/  ULDC UR7, c[0x0][0x2f0] ;  /* 0x0000bc0000077ab9 */ /* 0x000fc60000000800 */
[----:B------:R-:W-:-:S03]  /*0ff0*/  UISETP.NE.AND.EX UP0, UPT, UR9, URZ, UPT, UP0 ;  /* 0x0000003f0900728c */ /* 0x000fc6000bf05300 */
[----:B------:R-:W-:Y:S02]  /*1000*/  ULDC.64 UR8, c[0x0][0xa18] ;  /* 0x0002860000087ab9 */ /* 0x000fe40000000a00 */
[----:B------:R-:W-:Y:S01]  /*1010*/  UISETP.NE.U32.AND UP1, UPT, UR8, URZ, UPT ;  /* 0x0000003f0800728c */ /* 0x000fe2000bf25070 */
[----:B------:R-:W-:-:S03]  /*1020*/  PLOP3.LUT P0, PT, PT, PT, UP0, 0x80, 0x0 ;  /* 0x000000000000781c */ /* 0x000fc60003f0f008 */
[----:B------:R-:W-:-:S03]  /*1030*/  UISETP.NE.AND.EX UP1, UPT, UR9, URZ, UPT, UP1 ;  /* 0x0000003f0900728c */ /* 0x000fc6000bf25310 */
[----:B------:R-:W-:Y:S02]  /*1040*/  @UP0 ULDC.64 UR8, c[0x0][0xa28] ;  /* 0x00028a0000080ab9 */ /* 0x000fe40000000a00 */
[----:B------:R-:W-:Y:S01]  /*1050*/  @UP0 UIMAD.WIDE UR8, UR53, 0x4, UR8 ;  /* 0x00000004350808a5 */ /* 0x000fe2000f8e0208 */
[----:B------:R-:W-:-:S05]  /*1060*/  PLOP3.LUT P2, PT, PT, PT, UP1, 0x80, 0x0 ;  /* 0x000000000000781c */ /* 0x000fca0003f4f018 */
[----:B0-2-4-:R-:W-:Y:S02]  /*1070*/  IMAD.U32 R2, RZ, RZ, UR8 ;  /* 0x00000008ff027e24 */ /* 0x015fe4000f8e00ff */
[----:B------:R-:W-:Y:S01]  /*1080*/  IMAD.U32 R3, RZ, RZ, UR9 ;  /* 0x00000009ff037e24 */ /* 0x000fe2000f8e00ff */
[----:B------:R-:W-:Y:S02]  /*1090*/  @UP1 ULDC.64 UR8, c[0x0][0xa18] ;  /* 0x0002860000081ab9 */ /* 0x000fe40000000a00 */
[----:B------:R-:W-:Y:S02]  /*10a0*/  @UP1 UIMAD.WIDE UR8, UR53, 0x4, UR8 ;  /* 0x00000004350818a5 */ /* 0x000fe4000f8e0208 */
[----:B------:R-:W2:Y:S04]  /*10b0*/  @P0 LDG.E R2, desc[UR56][R2.64] ;  /* 0x0000003802020981 */ /* 0x000ea8000c1e1900 */
[----:B------:R-:W-:-:S02]  /*10c0*/  IMAD.U32 R4, RZ, RZ, UR8 ;  /* 0x00000008ff047e24 */ /* 0x000fc4000f8e00ff */
[----:B------:R-:W-:Y:S01]  /*10d0*/  IMAD.U32 R5, RZ, RZ, UR9 ;  /* 0x00000009ff057e24 */ /* 0x000fe2000f8e00ff */
[----:B------:R-:W-:-:S04]  /*10e0*/  ULDC.64 UR8, c[0x0][0x418] ;  /* 0x0001060000087ab9 */ /* 0x000fc80000000a00 */
[----:B---3--:R-:W3:Y:S01]  /*10f0*/  @P2 LDG.E R4, desc[UR56][R4.64] ;  /* 0x0000003804042981 */ /* 0x008ee2000c1e1900 */
[----:B------:R-:W-:Y:S01]  /*1100*/  UISETP.NE.U32.AND UP0, UPT, UR8, URZ, UPT ;  /* 0x0000003f0800728c */ /* 0x000fe2000bf05070 */
[----:B------:R-:W-:Y:S01]  /*1110*/  UMOV UR41, URZ ;  /* 0x0000003f00297c82 */ /* 0x000fe20008000000 */
[----:B------:R-:W-:Y:S02]  /*1120*/  ULOP3.LUT UR43, UR5, 0xffff, URZ, 0xc0, !UPT ;  /* 0x0000ffff052b7892 */ /* 0x000fe4000f8ec03f */
[----:B------:R-:W-:-:S03]  /*1130*/  UISETP.NE.AND.EX UP0, UPT, UR9, URZ, UPT, UP0 ;  /* 0x0000003f0900728c */ /* 0x000fc6000bf05300 */
[----:B------:R-:W-:Y:S01]  /*1140*/  ULDC.64 UR8, c[0x0][0xa20] ;  /* 0x0002880000087ab9 */ /* 0x000fe20000000a00 */
[----:B------:R-:W-:Y:S01]  /*1150*/  USEL UR4, UR4, 0x1, UP0 ;  /* 0x0000000104047887 */ /* 0x000fe20008000000 */
[----:B------:R-:W-:-:S03]  /*1160*/  ISETP.NE.U32.AND P1, PT, RZ, UR8, PT ;  /* 0x00000008ff007c0c */ /* 0x000fc6000bf25070 */
[----:B------:R-:W-:Y:S01]  /*1170*/  UIMAD UR4, UR4, UR7, URZ ;  /* 0x00000007040472a4 */ /* 0x000fe2000f8e023f */
[----:B------:R-:W-:Y:S02]  /*1180*/  ISETP.NE.AND.EX P1, PT, RZ, UR9, PT, P1 ;  /* 0x00000009ff007c0c */ /* 0x000fe4000bf25310 */
[----:B--2---:R-:W-:Y:S02]  /*1190*/  @P0 R2UR UR41, R2 ;  /* 0x00000000022902ca */ /* 0x004fe400000e0000 */
[----:B---3--:R-:W-:Y:S01]  /*11a0*/  @P2 R2UR UR48, R4 ;  /* 0x00000000043022ca */ /* 0x008fe200000e0000 */
[----:B-1---5:R-:W-:-:S14]  /*11b0*/  @P2 BRA `(.L_x_1313) ;  /* 0x0000000000382947 */ /* 0x022fdc0003800000 */
[----:B------:R-:W-:Y:S01]  /*11c0*/  ULDC.64 UR8, c[0x0][0xa00] ;  /* 0x0002800000087ab9 */ /* 0x000fe20000000a00 */
[----:B------:R-:W-:Y:S01]  /*11d0*/  ULDC UR48, c[0x0][0x288] ;  /* 0x0000a20000307ab9 */ /* 0x000fe20000000800 */
        /* <DEDUP_REMOVED lines=12> */
.L_x_1313:
[----:B------:R-:W-:Y:S01]  /*12a0*/  UMOV UR44, UR53 ;  /* 0x00000035002c7c82 */ /* 0x000fe20008000000 */
[----:B------:R-:W-:Y:S05]  /*12b0*/  @!P1 BRA `(.L_x_1314) ;  /* 0x00000000001c9947 */ /* 0x000fea0003800000 */
[----:B------:R-:W-:Y:S02]  /*12c0*/  ULDC.64 UR8, c[0x0][0xa20] ;  /* 0x0002880000087ab9 */ /* 0x000fe40000000a00 */
[----:B------:R-:W-:-:S06]  /*12d0*/  UIMAD.WIDE UR8, UR53, 0x4, UR8 ;  /* 0x00000004350878a5 */ /* 0x000fcc000f8e0208 */
[----:B------:R-:W-:Y:S02]  /*12e0*/  IMAD.U32 R2, RZ, RZ, UR8 ;  /* 0x00000008ff027e24 */ /* 0x000fe4000f8e00ff */
[----:B------:R-:W-:-:S05]  /*12f0*/  IMAD.U32 R3, RZ, RZ, UR9 ;  /* 0x00000009ff037e24 */ /* 0x000fca000f8e00ff */
[----:B------:R-:W2:Y:S02]  /*1300*/  LDG.E R2, desc[UR56][R2.64] ;  /* 0x0000003802027981 */ /* 0x000ea4000c1e1900 */
[----:B--2---:R-:W-:Y:S01]  /*1310*/  R2UR UR4, R2 ;  /* 0x00000000020472ca */ /* 0x004fe200000e0000 */
[----:B------:R-:W-:-:S14]  /*1320*/  BRA `(.L_x_1315) ;  /* 0x0000000000347947 */ /* 0x000fdc0003800000 */
.L_x_1314:
        /* <DEDUP_REMOVED lines=13> */
.L_x_1315:
[----:B------:R-:W-:Y:S01]  /*1400*/  ULDC.64 UR10, c[0x0][0x990] ;  /* 0x00026400000a7ab9 */ /* 0x000fe20000000a00 */
[----:B------:R-:W-:Y:S01]  /*1410*/  ULDC.64 UR8, c[0x0][0x998] ;  /* 0x0002660000087ab9 */ /* 0x000fe20000000a00 */
[----:B------:R-:W-:Y:S01]  /*1420*/  UISETP.NE.U32.AND UP0, UPT, UR10, URZ, UPT ;  /* 0x0000003f0a00728c */ /* 0x000fe2000bf05070 */
[----:B------:R-:W-:Y:S01]  /*1430*/  IMAD.MOV.U32 R7, RZ, RZ, 0x3f800000 ;  /* 0x3f800000ff077424 */ /* 0x000fe200078e00ff */
[----:B------:R-:W-:Y:S01]  /*1440*/  UISETP.NE.U32.AND UP1, UPT, UR8, URZ, UPT ;  /* 0x0000003f0800728c */ /* 0x000fe2000bf25070 */
[----:B------:R-:W-:Y:S01]  /*1450*/  IMAD.MOV.U32 R0, RZ, RZ, 0x3f800000 ;  /* 0x3f800000ff007424 */ /* 0x000fe200078e00ff */
[----:B------:R-:W-:Y:S02]  /*1460*/  UISETP.NE.AND.EX UP0, UPT, UR11, URZ, UPT, UP0 ;  /* 0x0000003f0b00728c */ /* 0x000fe4000bf05300 */
[----:B------:R-:W-:-:S04]  /*1470*/  UISETP.NE.AND.EX UP1, UPT, UR9, URZ, UPT, UP1 ;  /* 0x0000003f0900728c */ /* 0x000fc8000bf25310 */
[----:B------:R-:W-:Y:S02]  /*1480*/  PLOP3.LUT P0, PT, PT, PT, UP0, 0x80, 0x0 ;  /* 0x000000000000781c */ /* 0x000fe40003f0f008 */
[----:B------:R-:W-:-:S03]  /*1490*/  PLOP3.LUT P1, PT, PT, PT, UP1, 0x80, 0x0 ;  /* 0x000000000000781c */ /* 0x000fc60003f2f018 */
[----:B------:R-:W-:Y:S02]  /*14a0*/  @UP0 USHF.R.S32.HI UR7, URZ, 0x1f, UR53 ;  /* 0x0000001f3f070899 */ /* 0x000fe40008011435 */
[----:B------:R-:W-:Y:S01]  /*14b0*/  @UP1 USHF.R.S32.HI UR16, URZ, 0x1f, UR53 ;  /* 0x0000001f3f101899 */ /* 0x000fe20008011435 */
[----:B------:R-:W-:Y:S01]  /*14c0*/  @UP0 ULDC.64 UR14, c[0x0][0x9a8] ;  /* 0x00026a00000e0ab9 */ /* 0x000fe20000000a00 */
[----:B------:R-:W-:Y:S01]  /*14d0*/  @UP1 ULDC.64 UR18, c[0x0][0x9b8] ;  /* 0x00026e0000121ab9 */ /* 0x000fe20000000a00 */
[----:B------:R-:W-:Y:S02]  /*14e0*/  @UP0 UIMAD UR7, UR7, UR14, URZ ;  /* 0x0000000e070702a4 */ /* 0x000fe4000f8e023f */
[----:B------:R-:W-:Y:S02]  /*14f0*/  @UP1 UIMAD UR16, UR16, UR18, URZ ;  /* 0x00000012101012a4 */ /* 0x000fe4000f8e023f */
[----:B------:R-:W-:Y:S02]  /*1500*/  @UP0 UIMAD.WIDE.U32 UR12, UR53, UR14, URZ ;  /* 0x0000000e350c02a5 */ /* 0x000fe4000f8e003f */
[----:B------:R-:W-:-:S02]  /*1510*/  @UP0 UIMAD UR7, UR53, UR15, UR7 ;  /* 0x0000000f350702a4 */ /* 0x000fc4000f8e0207 */
[----:B------:R-:W-:Y:S02]  /*1520*/  @UP1 UIMAD UR16, UR53, UR19, UR16 ;  /* 0x00000013351012a4 */ /* 0x000fe4000f8e0210 */
[----:B------:R-:W-:Y:S02]  /*1530*/  @UP1 UIMAD.WIDE.U32 UR14, UR53, UR18, URZ ;  /* 0x00000012350e12a5 */ /* 0x000fe4000f8e003f */
[----:B------:R-:W-:Y:S02]  /*1540*/  @UP0 UIADD3 UR13, UR13, UR7, URZ ;  /* 0x000000070d0d0290 */ /* 0x000fe4000fffe03f */
[----:B------:R-:W-:Y:S01]  /*1550*/  @UP1 UIADD3 UR15, UR15, UR16, URZ ;  /* 0x000000100f0f1290 */ /* 0x000fe2000fffe03f */
[----:B------:R-:W-:Y:S02]  /*1560*/  @UP1 ULDC.64 UR18, c[0x0][0x9c0] ;  /* 0x0002700000121ab9 */ /* 0x000fe40000000a00 */
[----:B------:R-:W-:Y:S01]  /*1570*/  @UP0 ULDC.64 UR16, c[0x0][0x9b0] ;  /* 0x00026c0000100ab9 */ /* 0x000fe20000000a00 */
[----:B------:R-:W-:-:S02]  /*1580*/  @UP1 UIMAD.WIDE.U32 UR14, UR43, UR18, UR14 ;  /* 0x000000122b0e12a5 */ /* 0x000fc4000f8e000e */
[----:B------:R-:W-:Y:S02]  /*1590*/  @UP0 UIMAD.WIDE.U32 UR12, UR43, UR16, UR12 ;  /* 0x000000102b0c02a5 */ /* 0x000fe4000f8e000c */
[----:B------:R-:W-:Y:S02]  /*15a0*/  @UP1 UIMAD UR7, UR43, UR19, UR15 ;  /* 0x000000132b0712a4 */ /* 0x000fe4000f8e020f */
[----:B------:R-:W-:Y:S02]  /*15b0*/  @UP0 UIMAD UR13, UR43, UR17, UR13 ;  /* 0x000000112b0d02a4 */ /* 0x000fe4000f8e020d */
[----:B------:R-:W-:Y:S02]  /*15c0*/  @UP0 ULEA UR10, UP2, UR12, UR10, 0x2 ;  /* 0x0000000a0c0a0291 */ /* 0x000fe4000f84103f */
[----:B------:R-:W-:Y:S02]  /*15d0*/  @UP1 ULEA UR8, UP3, UR14, UR8, 0x2 ;  /* 0x000000080e081291 */ /* 0x000fe4000f86103f */
[----:B------:R-:W-:-:S02]  /*15e0*/  @UP0 ULEA.HI.X UR11, UR12, UR11, UR13, 0x2, UP2 ;  /* 0x0000000b0c0b0291 */ /* 0x000fc400090f140d */
[----:B------:R-:W-:Y:S01]  /*15f0*/  @UP1 ULEA.HI.X UR9, UR14, UR9, UR7, 0x2, UP3 ;  /* 0x000000090e091291 */ /* 0x000fe200098f1407 */
[----:B------:R-:W-:Y:S02]  /*1600*/  IMAD.U32 R2, RZ, RZ, UR10 ;  /* 0x0000000aff027e24 */ /* 0x000fe4000f8e00ff */
[----:B------:R-:W-:Y:S01]  /*1610*/  IMAD.U32 R4, RZ, RZ, UR8 ;  /* 0x00000008ff047e24 */ /* 0x000fe2000f8e00ff */
[----:B------:R-:W-:Y:S01]  /*1620*/  ULDC UR7, c[0x0][0x448] ;  /* 0x0001120000077ab9 */ /* 0x000fe20000000800 */
[----:B------:R-:W-:Y:S02]  /*1630*/  IMAD.U32 R3, RZ, RZ, UR11 ;  /* 0x0000000bff037e24 */ /* 0x000fe4000f8e00ff */
[----:B------:R-:W-:Y:S01]  /*1640*/  IMAD.U32 R5, RZ, RZ, UR9 ;  /* 0x00000009ff057e24 */ /* 0x000fe2000f8e00ff */
[----:B------:R-:W-:Y:S02]  /*1650*/  UISETP.NE.AND UP4, UPT, UR7, 0x1, UPT ;  /* 0x000000010700788c */ /* 0x000fe4000bf85270 */
[----:B------:R-:W2:Y:S01]  /*1660*/  @P0 LDG.E R7, desc[UR56][R2.64] ;  /* 0x0000003802070981 */ /* 0x000ea2000c1e1900 */
[----:B------:R-:W-:-:S02]  /*1670*/  USHF.L.U32 UR42, UR6, 0x7, URZ ;  /* 0x00000007062a7899 */ /* 0x000fc4000800063f */
[----:B------:R-:W-:Y:S01]  /*1680*/  UIADD3 UR41, -UR41, UR4, URZ ;  /* 0x0000000429297290 */ /* 0x000fe2000fffe13f */
[----:B------:R-:W2:Y:S01]  /*1690*/  @P1 LDG.E R0, desc[UR56][R4.64] ;  /* 0x0000003804001981 */ /* 0x000ea2000c1e1900 */
[----:B------:R-:W-:Y:S01]  /*16a0*/  ULDC.64 UR6, c[0x0][0x9e0] ;  /* 0x0002780000067ab9 */ /* 0x000fe20000000a00 */
[----:B------:R-:W-:Y:S02]  /*16b0*/  UIADD3 UR4, UR42, 0x7f, URZ ;  /* 0x0000007f2a047890 */ /* 0x000fe4000fffe03f */
[----:B------:R-:W-:Y:S01]  /*16c0*/  UISETP.GE.AND UP0, UPT, UR7, 0x1, UPT ;  /* 0x000000010700788c */ /* 0x000fe2000bf06270 */
[----:B------:R-:W-:Y:S01]  /*16d0*/  @UP4 ULDC UR8, c[0x0][0x44c] ;  /* 0x0001130000084ab9 */ /* 0x000fe20000000800 */
[----:B------:R-:W-:Y:S01]  /*16e0*/  @UP4 ULDC UR12, c[0x0][0x450] ;  /* 0x00011400000c4ab9 */ /* 0x000fe20000000800 */
[----:B------:R-:W-:-:S03]  /*16f0*/  UIMAD.WIDE.U32 UR8, UR4, UR8, URZ ;  /* 0x00000008040872a5 */ /* 0x000fc6000f8e003f */
[----:B------:R-:W-:Y:S01]  /*1700*/  PLOP3.LUT P0, PT, PT, PT, UP0, 0x40, 0x0 ;  /* 0x000000000000781c */ /* 0x000fe20003f0e808 */
[----:B------:R-:W-:Y:S02]  /*1710*/  UIADD3 UR10, UR41, 0x1, -UR48 ;  /* 0x00000001290a7890 */ /* 0x000fe4000fffe830 */
[----:B------:R-:W-:Y:S01]  /*1720*/  @UP4 USHF.R.U32.HI UR4, URZ, UR12, UR9 ;  /* 0x0000000c3f044299 */ /* 0x000fe20008011609 */
[----:B------:R-:W-:Y:S01]  /*1730*/  ULDC UR11, c[0x0][0x988] ;  /* 0x00026200000b7ab9 */ /* 0x000fe20000000800 */
[----:B------:R-:W-:Y:S02]  /*1740*/  UP2UR UR55, UPR, URZ, 0x10 ;  /* 0x000000103f377883 */ /* 0x000fe40008000000 */
[----:B------:R-:W-:Y:S02]  /*1750*/  UIADD3 UR10, UR10, UR4, URZ ;  /* 0x000000040a0a7290 */ /* 0x000fe4000fffe03f */
[----:B------:R-:W-:Y:S02]  /*1760*/  UP2UR UR54, UPR, URZ, 0x1 ;  /* 0x000000013f367883 */ /* 0x000fe40008000000 */
[----:B------:R-:W-:Y:S01]  /*1770*/  UIADD3 UR6, UR10, UR6, URZ ;  /* 0x000000060a067290 */ /* 0x000fe2000fffe03f */
[----:B--2---:R-:W-:-:S04]  /*1780*/  FMUL.FTZ R0, R7, R0 ;  /* 0x0000000007007220 */ /* 0x004fc80000410000 */
[----:B------:R-:W-:-:S05]  /*1790*/  FMUL.FTZ R0, R0, UR11 ;  /* 0x0000000b00007c20 */ /* 0x000fca0008410000 */
[----:B------:R-:W-:Y:S01]  /*17a0*/  R2UR UR40, R0 ;  /* 0x00000000002872ca */ /* 0x000fe200000e0000 */
[----:B------:R-:W-:-:S14]  /*17b0*/  @P0 BRA `(.L_x_1316) ;  /* 0x0000000000440947 */ /* 0x000fdc0003800000 */
        /* <DEDUP_REMOVED lines=10> */
.L_x_1317:
[----:B------:R-:W-:-:S11]  /*1860*/  UISETP.NE.AND UP0, UPT, UR7, 0x1, UPT ;  /* 0x000000010700788c */ /* 0x000fd6000bf05270 */
[----:B------:R-:W-:Y:S02]  /*1870*/  @UP0 ULDC.64 UR10, c[0x0][0x9e8] ;  /* 0x00027a00000a0ab9 */ /* 0x000fe40000000a00 */
[----:B------:R-:W-:-:S04]  /*1880*/  UIMAD.WIDE.U32 UR8, UR4, UR10, URZ ;  /* 0x0000000a040872a5 */ /* 0x000fc8000f8e003f */
[----:B------:R-:W-:-:S12]  /*1890*/  @UP0 USHF.R.U32.HI UR4, URZ, UR11, UR9 ;  /* 0x0000000b3f040299 */ /* 0x000fd80008011609 */
.L_x_1318:
[----:B------:R-:W-:-:S04]  /*18a0*/  UIMAD UR4, UR4, UR7, UR7 ;  /* 0x00000007040472a4 */ /* 0x000fc8000f8e0207 */
[----:B------:R-:W-:-:S04]  /*18b0*/  UISETP.LT.AND UP0, UPT, UR6, UR4, UPT ;  /* 0x000000040600728c */ /* 0x000fc8000bf01270 */
[----:B------:R-:W-:-:S12]  /*18c0*/  USEL UR6, UR6, UR4, UP0 ;  /* 0x0000000406067287 */ /* 0x000fd80008000000 */
.L_x_1316:
[----:B------:R-:W-:Y:S02]  /*18d0*/  UISETP.NE.AND UP0, UPT, UR55, URZ, UPT ;  /* 0x0000003f3700728c */ /* 0x000fe4000bf05270 */
[----:B------:R-:W-:Y:S02]  /*18e0*/  UIADD3 UR4, UR41, 0x7f, URZ ;  /* 0x0000007f29047890 */ /* 0x000fe4000fffe03f */
[----:B------:R-:W-:Y:S02]  /*18f0*/  UIADD3 UR10, UR6, 0x7f, URZ ;  /* 0x0000007f060a7890 */ /* 0x000fe4000fffe03f */
[----:B------:R-:W-:Y:S02]  /*1900*/  UISETP.GE.AND UP1, UPT, UR7, 0x1, UPT ;  /* 0x000000010700788c */ /* 0x000fe4000bf26270 */
[----:B------:R-:W-:Y:S02]  /*1910*/  USHF.R.S32.HI UR6, URZ, 0x1f, UR4 ;  /* 0x0000001f3f067899 */ /* 0x000fe40008011404 */
[----:B------:R-:W-:Y:S01]  /*1920*/  USHF.R.S32.HI UR11, URZ, 0x1f, UR10 ;  /* 0x0000001f3f0b7899 */ /* 0x000fe2000801140a */
[----:B------:R-:W-:Y:S01]  /*1930*/  @UP0 ULDC UR8, c[0x0][0x44c] ;  /* 0x0001130000080ab9 */ /* 0x000fe20000000800 */
[----:B------:R-:W-:Y:S01]  /*1940*/  ULEA.HI UR6, UR6, UR4, URZ, 0x7 ;  /* 0x0000000406067291 */ /* 0x000fe2000f8f383f */
[----:B------:R-:W-:Y:S01]  /*1950*/  PLOP3.LUT P0, PT, PT, PT, UP1, 0x40, 0x0 ;  /* 0x000000000000781c */ /* 0x000fe20003f0e818 */
[----:B------:R-:W-:-:S02]  /*1960*/  UIMAD.WIDE.U32 UR8, UR42, UR8, URZ ;  /* 0x000000082a0872a5 */ /* 0x000fc4000f8e003f */
[----:B------:R-:W-:Y:S01]  /*1970*/  ULEA.HI UR11, UR11, UR10, URZ, 0x7 ;  /* 0x0000000a0b0b7291 */ /* 0x000fe2000f8f383f */
[----:B------:R-:W-:Y:S01]  /*1980*/  @UP0 ULDC UR13, c[0x0][0x450] ;  /* 0x00011400000d0ab9 */ /* 0x000fe20000000800 */
[----:B------:R-:W-:Y:S01]  /*1990*/  UMOV UR12, UR42 ;  /* 0x0000002a000c7c82 */ /* 0x000fe20008000000 */
[----:B------:R-:W-:Y:S02]  /*19a0*/  UIADD3 UR58, UR41, -UR48, URZ ;  /* 0x80000030293a7290 */ /* 0x000fe4000fffe03f */
[----:B------:R-:W-:Y:S02]  /*19b0*/  USHF.R.S32.HI UR6, URZ, 0x7, UR6 ;  /* 0x000000073f067899 */ /* 0x000fe40008011406 */
[----:B------:R-:W-:Y:S02]  /*19c0*/  USHF.R.S32.HI UR11, URZ, 0x7, UR11 ;  /* 0x000000073f0b7899 */ /* 0x000fe4000801140b */
[----:B------:R-:W-:Y:S02]  /*19d0*/  @UP0 USHF.R.U32.HI UR12, URZ, UR13, UR9 ;  /* 0x0000000d3f0c0299 */ /* 0x000fe40008011609 */
[----:B------:R-:W-:-:S02]  /*19e0*/  UISETP.LT.AND UP0, UPT, UR6, UR11, UPT ;  /* 0x0000000b0600728c */ /* 0x000fc4000bf01270 */
[----:B------:R-:W-:Y:S01]  /*19f0*/  UIADD3 UR4, UR58, UR12, URZ ;  /* 0x0000000c3a047290 */ /* 0x000fe2000fffe03f */
[----:B------:R-:W-:Y:S01]  /*1a00*/  ULDC UR10, c[0x0][0x9dc] ;  /* 0x00027700000a7ab9 */ /* 0x000fe20000000800 */
[----:B------:R-:W-:Y:S02]  /*1a10*/  USEL UR6, UR6, UR11, UP0 ;  /* 0x0000000b06067287 */ /* 0x000fe40008000000 */
[----:B------:R-:W-:Y:S01]  /*1a20*/  UIADD3 UR10, UR4, -UR10, URZ ;  /* 0x8000000a040a7290 */ /* 0x000fe2000fffe03f */
[----:B------:R-:W-:Y:S11]  /*1a30*/  @P0 BRA `(.L_x_1319) ;  /* 0x0000000000440947 */ /* 0x000ff60003800000 */
        /* <DEDUP_REMOVED lines=10> */
.L_x_1320:
[----:B------:R-:W-:-:S11]  /*1ae0*/  UISETP.NE.AND UP0, UPT, UR7, 0x1, UPT ;  /* 0x000000010700788c */ /* 0x000fd6000bf05270 */
[----:B------:R-:W-:Y:S02]  /*1af0*/  @UP0 ULDC.64 UR12, c[0x0][0x9e8] ;  /* 0x00027a00000c0ab9 */ /* 0x000fe40000000a00 */
[----:B------:R-:W-:-:S04]  /*1b00*/  UIMAD.WIDE.U32 UR8, UR4, UR12, URZ ;  /* 0x0000000c040872a5 */ /* 0x000fc8000f8e003f */
[----:B------:R-:W-:-:S12]  /*1b10*/  @UP0 USHF.R.U32.HI UR4, URZ, UR13, UR9 ;  /* 0x0000000d3f040299 */ /* 0x000fd80008011609 */
.L_x_1321:
[----:B------:R-:W-:-:S04]  /*1b20*/  UIMAD UR4, UR4, UR7, URZ ;  /* 0x00000007040472a4 */ /* 0x000fc8000f8e023f */
[----:B------:R-:W-:-:S04]  /*1b30*/  UISETP.LT.AND UP0, UPT, UR10, UR4, UPT ;  /* 0x000000040a00728c */ /* 0x000fc8000bf01270 */
[----:B------:R-:W-:-:S12]  /*1b40*/  USEL UR10, UR10, UR4, !UP0 ;  /* 0x000000040a0a7287 */ /* 0x000fd8000c000000 */
.L_x_1319:
[----:B------:R-:W-:-:S04]  /*1b50*/  USHF.R.S32.HI UR4, URZ, 0x1f, UR10 ;  /* 0x0000001f3f047899 */ /* 0x000fc8000801140a */
[----:B------:R-:W-:-:S04]  /*1b60*/  ULEA.HI UR4, UR4, UR10, URZ, 0x7 ;  /* 0x0000000a04047291 */ /* 0x000fc8000f8f383f */
[----:B------:R-:W-:Y:S02]  /*1b70*/  USHF.R.S32.HI UR7, URZ, 0x7, UR4 ;  /* 0x000000073f077899 */ /* 0x000fe40008011404 */
[----:B------:R-:W-:Y:S02]  /*1b80*/  ULOP3.LUT UR4, UR5, 0xff000000, URZ, 0xc0, !UPT ;  /* 0xff00000005047892 */ /* 0x000fe4000f8ec03f */
[----:B------:R-:W-:Y:S02]  /*1b90*/  UISETP.LT.AND UP0, UPT, URZ, UR7, UPT ;  /* 0x000000073f00728c */ /* 0x000fe4000bf01270 */
[----:B------:R-:W-:Y:S02]  /*1ba0*/  ULOP3.LUT UR5, UR5, 0xff0000, URZ, 0xc0, !UPT ;  /* 0x00ff000005057892 */ /* 0x000fe4000f8ec03f */
[----:B------:R-:W-:Y:S02]  /*1bb0*/  USEL UR38, URZ, UR7, !UP0 ;  /* 0x000000073f267287 */ /* 0x000fe4000c000000 */
[----:B------:R-:W-:-:S02]  /*1bc0*/  USHF.R.U32.HI UR4, URZ, 0x8, UR4 ;  /* 0x000000083f047899 */ /* 0x000fc40008011604 */
[----:B------:R-:W-:Y:S02]  /*1bd0*/  UISETP.GT.AND UP0, UPT, UR6, UR38, UPT ;  /* 0x000000260600728c */ /* 0x000fe4000bf04270 */
[----:B------:R-:W-:-:S03]  /*1be0*/  ULEA.HI UR5, UR5, UR4, URZ, 0x10 ;  /* 0x0000000405057291 */ /* 0x000fc6000f8f803f */
[----:B------:R-:W-:Y:S01]  /*1bf0*/  UMOV UR4, URZ ;  /* 0x0000003f00047c82 */ /* 0x000fe20008000000 */
[----:B------:R-:W-:Y:S01]  /*1c00*/  PLOP3.LUT P0, PT, PT, PT, UP0, 0x80, 0x0 ;  /* 0x000000000000781c */ /* 0x000fe20003f0f008 */
[----:B------:R-:W-:Y:S02]  /*1c10*/  ULOP3.LUT UR39, UR5, 0xff, URZ, 0xc0, !UPT ;  /* 0x000000ff05277892 */ /* 0x000fe4000f8ec03f */
[----:B------:R-:W-:-:S10]  /*1c20*/  USHF.R.U32.HI UR47, URZ, 0x10, UR5 ;  /* 0x000000103f2f7899 */ /* 0x000fd40008011605 */
[----:B------:R-:W-:Y:S05]  /*1c30*/  @!P0 BRA `(.L_x_1322) ;  /* 0x0000000000948947 */ /* 0x000fea0003800000 */
[----:B------:R-:W-:Y:S01]  /*1c40*/  UISETP.NE.AND UP0, UPT, UR47, URZ, UPT ;  /* 0x0000003f2f00728c */ /* 0x000fe2000bf05270 */
[----:B------:R-:W-:-:S03]  /*1c50*/  ULDC UR4, c[0x0][0x9f0] ;  /* 0x00027c0000047ab9 */ /* 0x000fc60000000800 */
[----:B------:R-:W-:-:S04]  /*1c60*/  USEL UR10, UR47, UR4, UP0 ;  /* 0x000000042f0a7287 */ /* 0x000fc80008000000 */
[----:B------:R-:W-:Y:S02]  /*1c70*/  UIADD3 UR4, UR10, -0x1, UR6 ;  /* 0xffffffff0a047890 */ /* 0x000fe4000fffe006 */
[----:B------:R-:W-:Y:S02]  /*1c80*/  IMAD.U32 R3, RZ, RZ, UR10 ;  /* 0x0000000aff037e24 */ /* 0x000fe4000f8e00ff */
[----:B------:R-:W-:-:S03]  /*1c90*/  UIADD3 UR7, -UR38, UR4, URZ ;  /* 0x0000000426077290 */ /* 0x000fc6000fffe13f */
[-C--:B------:R-:W-:Y:S01]  /*1ca0*/  IABS R0, R3.reuse ;  /* 0x0000000300007213 */ /* 0x080fe20000000000 */
[----:B------:R-:W-:Y:S01]  /*1cb0*/  UMOV UR4, URZ ;  /* 0x0000003f00047c82 */ /* 0x000fe20008000000 */
[----:B------:R-:W-:Y:S01]  /*1cc0*/  IABS R5, R3 ;  /* 0x0000000300057213 */ /* 0x000fe20000000000 */
[----:B------:R-:W-:Y:S01]  /*1cd0*/  IMAD.U32 R4, RZ, RZ, UR7 ;  /* 0x00000007ff047e24 */ /* 0x000fe2000f8e00ff */
[----:B------:R-:W-:Y:S01]  /*1ce0*/  R2UR UR11, R0 ;  /* 0x00000000000b72ca */ /* 0x000fe200000e0000 */
[----:B------:R-:W-:-:S03]  /*1cf0*/  ULOP3.LUT UR7, UR7, UR10, URZ, 0x3c, !UPT ;  /* 0x0000000a07077292 */ /* 0x000fc6000f8e3c3f */
[----:B------:R-:W-:-:S05]  /*1d00*/  IABS R4, R4 ;  /* 0x0000000400047213 */ /* 0x000fca0000000000 */
[----:B------:R-:W-:-:S04]  /*1d10*/  IMAD.MOV.U32 R3, RZ, RZ, R4 ;  /* 0x000000ffff037224 */ /* 0x000fc800078e0004 */
[----:B------:R-:W0:Y:S01]  /*1d20*/  I2F.RP R0, UR11 ;  /* 0x0000000b00007d06 */ /* 0x000e220008209400 */
[----:B------:R-:W-:-:S07]  /*1d30*/  R2UR UR9, R3 ;  /* 0x00000000030972ca */ /* 0x000fce00000e0000 */
[----:B0-----:R-:W0:Y:S02]  /*1d40*/  MUFU.RCP R0, R0 ;  /* 0x0000000000007308 */ /* 0x001e240000001000 */
[----:B0-----:R-:W-:Y:S02]  /*1d50*/  VIADD R2, R0, 0xffffffe ;  /* 0x0ffffffe00027836 */ /* 0x001fe40000000000 */
        /* <DEDUP_REMOVED lines=19> */
.L_x_1322:
[----:B------:R-:W-:Y:S01]  /*1e90*/  UIMAD UR38, UR39, UR4, UR38 ;  /* 0x00000004272672a4 */ /* 0x000fe2000f8e0226 */
[----:B------:R-:W-:Y:S01]  /*1ea0*/  IMAD.U32 R91, RZ, RZ, UR6 ;  /* 0x00000006ff5b7e24 */ /* 0x000fe2000f8e00ff */
[----:B------:R-:W-:Y:S01]  /*1eb0*/  PLOP3.LUT P0, PT, PT, PT, PT, 0x80, 0x0 ;  /* 0x000000000000781c */ /* 0x000fe20003f0f070 */
[----:B------:R-:W-:Y:S01]  /*1ec0*/  IMAD.U32 R0, RZ, RZ, UR4 ;  /* 0x00000004ff007e24 */ /* 0x000fe2000f8e00ff */
[----:B------:R-:W-:Y:S02]  /*1ed0*/  CS2R R28, SRZ ;  /* 0x00000000001c7805 */ /* 0x000fe4000001ff00 */
[----:B------:R-:W-:Y:S02]  /*1ee0*/  CS2R R2, SRZ ;  /* 0x0000000000027805 */ /* 0x000fe4000001ff00 */
[----:B------:R-:W-:Y:S02]  /*1ef0*/  CS2R R24, SRZ ;  /* 0x0000000000187805 */ /* 0x000fe4000001ff00 */
[----:B------:R-:W-:-:S02]  /*1f00*/  CS2R R8, SRZ ;  /* 0x0000000000087805 */ /* 0x000fc4000001ff00 */
[----:B------:R-:W-:Y:S01]  /*1f10*/  VIADDMNMX R91, R0, UR38, R91, PT ;  /* 0x00000026005b7c46 */ /* 0x000fe2000b80015b */
[----:B------:R-:W-:Y:S01]  /*1f20*/  IMAD.MOV.U32 R0, RZ, RZ, RZ ;  /* 0x000000ffff007224 */ /* 0x000fe200078e00ff */
[----:B------:R-:W-:Y:S01]  /*1f30*/  CS2R R36, SRZ ;  /* 0x0000000000247805 */ /* 0x000fe2000001ff00 */
[----:B------:R-:W-:Y:S01]  /*1f40*/  IMAD.MOV.U32 R145, RZ, RZ, RZ ;  /* 0x000000ffff917224 */ /* 0x000fe200078e00ff */
[----:B------:R-:W-:Y:S01]  /*1f50*/  ISETP.GT.AND P1, PT, R91, UR38, PT ;  /* 0x000000265b007c0c */ /* 0x000fe2000bf24270 */
        /* <DEDUP_REMOVED lines=58> */
[----:B------:R-:W-:Y:S02]  /*2300*/  IMAD.MOV.U32 R106, RZ, RZ, RZ ;  /* 0x000000ffff6a7224 */ /* 0x000fe400078e00ff */
        /* <DEDUP_REMOVED lines=39> */
.L_x_1324:
        /* <DEDUP_REMOVED lines=9> */
.L_x_1533:
[----:B------:R-:W-:Y:S05]  /*2610*/  @!P0 BRA `(.L_x_1326) ;  /* 0x0000000000048947 */ /* 0x000fea0003800000 */
[----:B------:R-:W-:Y:S01]  /*2620*/  BPT.TRAP 0x1 ;  /* 0x000000040000795c */ /* 0x000fe20000300000 */
.L_x_1326:
[----:B0-----:R-:W-:Y:S02]  /*2630*/  IMAD.U32 R3, RZ, RZ, UR49 ;  /* 0x00000031ff037e24 */ /* 0x001fe4000f8e00ff */
[----:B------:R-:W-:-:S03]  /*2640*/  IMAD.U32 R0, RZ, RZ, UR50 ;  /* 0x00000032ff007e24 */ /* 0x000fc6000f8e00ff */
[----:B------:R-:W-:Y:S02]  /*2650*/  LEA R3, R3, UR36, 0x3 ;  /* 0x0000002403037c11 */ /* 0x000fe4000f8e18ff */
[----:B------:R-:W-:-:S04]  /*2660*/  SHF.L.U32 R0, R0, 0x1f, RZ ;  /* 0x0000001f00007819 */ /* 0x000fc800000006ff */
[----:B------:R0:W1:Y:S01]  /*2670*/  SYNCS.PHASECHK.TRANS64.TRYWAIT P1, [R3+URZ+0x2a830], R0 ;  /* 0x02a83000030075a7 */ /* 0x000062000802017f */
[----:B------:R-:W-:Y:S05]  /*2680*/  @!P0 BRA `(.L_x_1327) ;  /* 0x0000000000048947 */ /* 0x000fea0003800000 */
[----:B------:R-:W-:Y:S01]  /*2690*/  BPT.TRAP 0x1 ;  /* 0x000000040000795c */ /* 0x000fe20000300000 */
.L_x_1327:
[----:B-1----:R-:W-:Y:S05]  /*26a0*/  @P1 BRA `(.L_x_1328) ;  /* 0x0000000000081947 */ /* 0x002fea0003800000 */
[----:B------:R-:W1:Y:S02]  /*26b0*/  SYNCS.PHASECHK.TRANS64.TRYWAIT P1, [R3+URZ+0x2a830], R0 ;  /* 0x02a83000030075a7 */ /* 0x000e64000802017f */
[----:B-1----:R-:W-:Y:S05]  /*26c0*/  @!P1 BRA `(.L_x_1329) ;  /* 0x0000018400ac9947 */ /* 0x002fea0003800000 */
.L_x_1328:
        /* <DEDUP_REMOVED lines=8> */
[----:B------:R-:W-:Y:S01]  /*2750*/  UMOV UR5, 0x80000020 ;  /* 0x8000002000057882 */ /* 0x000fe20000000000 */
[----:B------:R-:W-:Y:S02]  /*2760*/  UMOV UR7, 0x80000020 ;  /* 0x8000002000077882 */ /* 0x000fe40000000000 */
[----:B------:R-:W-:Y:S02]  /*2770*/  ULOP3.LUT UR28, UR4, 0x10000, URZ, 0xfc, !UPT ;  /* 0x00010000041c7892 */ /* 0x000fe4000f8efc3f */
[----:B------:R-:W-:Y:S02]  /*2780*/  UIADD3 UR4, UR24, 0x2, URZ ;  /* 0x0000000218047890 */ /* 0x000fe4000fffe03f */
[----:B------:R-:W-:Y:S02]  /*2790*/  UIMAD UR26, UR49, 0x600, UR28 ;  /* 0x00000600311a78a4 */ /* 0x000fe4000f8e021c */
[----:B------:R-:W-:-:S02]  /*27a0*/  UIADD3 UR8, UR24, 0x200, URZ ;  /* 0x0000020018087890 */ /* 0x000fc4000fffe03f */
[----:B------:R-:W-:Y:S02]  /*27b0*/  UIADD3 UR6, UR26, 0x2, URZ ;  /* 0x000000021a067890 */ /* 0x000fe4000fffe03f */
[----:B------:R-:W-:Y:S01]  /*27c0*/  UIADD3 UR10, UR26, 0x200, URZ ;  /* 0x000002001a0a7890 */ /* 0x000fe2000fffe03f */
[----:B------:R-:W-:Y:S02]  /*27d0*/  UMOV UR9, 0x80000020 ;  /* 0x8000002000097882 */ /* 0x000fe40000000000 */
[----:B------:R-:W-:Y:S01]  /*27e0*/  QGMMA.64x128x32.F32.E4M3.E4M3 R24, gdesc[UR24], RZ, !UPT, gsb0 ;  /* 0x01e00000181879f3 */ /* 0x000fe2000c0008ff */
[----:B------:R-:W-:Y:S01]  /*27f0*/  UMOV UR11, 0x80000020 ;  /* 0x80000020000b7882 */ /* 0x000fe20000000000 */
[----:B------:R-:W-:Y:S02]  /*2800*/  UIADD3 UR12, UR24, 0x202, URZ ;  /* 0x00000202180c7890 */ /* 0x000fe4000fffe03f */
[----:B------:R-:W-:Y:S01]  /*2810*/  UIADD3 UR14, UR26, 0x202, URZ ;  /* 0x000002021a0e7890 */ /* 0x000fe2000fffe03f */
[----:B------:R-:W-:Y:S01]  /*2820*/  UMOV UR13, 0x80000020 ;  /* 0x80000020000d7882 */ /* 0x000fe20000000000 */
[----:B------:R-:W-:Y:S01]  /*2830*/  UMOV UR15, 0x80000020 ;  /* 0x80000020000f7882 */ /* 0x000fe20000000000 */
[----:B------:R-:W-:-:S02]  /*2840*/  UIADD3 UR16, UR24, 0x400, URZ ;  /* 0x0000040018107890 */ /* 0x000fc4000fffe03f */
[----:B------:R-:W-:Y:S01]  /*2850*/  UIADD3 UR18, UR26, 0x400, URZ ;  /* 0x000004001a127890 */ /* 0x000fe2000fffe03f */
[----:B------:R-:W-:Y:S01]  /*2860*/  UMOV UR17, 0x80000020 ;  /* 0x8000002000117882 */ /* 0x000fe20000000000 */
        /* <DEDUP_REMOVED lines=23> */
.L_x_1330:
[----:B------:R-:W-:Y:S01]  /*29e0*/  UISETP.NE.AND UP1, UPT, UR55, URZ, UPT ;  /* 0x0000003f3700728c */ /* 0x000fe2000bf25270 */
[----:B01----:R-:W-:Y:S01]  /*29f0*/  VIADD R0, R17, UR42 ;  /* 0x0000002a11007c36 */ /* 0x003fe20008000000 */
[----:B------:R-:W-:Y:S01]  /*2a00*/  R2UR UR6, R3 ;  /* 0x00000000030672ca */ /* 0x000fe200000e0000 */
[----:B------:R-:W-:Y:S01]  /*2a10*/  UISETP.NE.AND UP0, UPT, UR54, URZ, UPT ;  /* 0x0000003f3600728c */ /* 0x000fe2000bf05270 */
[----:B------:R-:W-:Y:S01]  /*2a20*/  IMAD.U32 R3, RZ, RZ, UR48 ;  /* 0x00000030ff037e24 */ /* 0x000fe2000f8e00ff */
[----:B------:R-:W-:Y:S01]  /*2a30*/  ULDC UR30, c[0x0][0x9dc] ;  /* 0x00027700001e7ab9 */ /* 0x000fe20000000800 */
[----:B------:R-:W-:Y:S01]  /*2a40*/  PLOP3.LUT P1, PT, PT, PT, UP1, 0x80, 0x0 ;  /* 0x000000000000781c */ /* 0x000fe20003f2f018 */
[----:B------:R-:W-:Y:S01]  /*2a50*/  ULDC UR14, c[0x0][0x9e0] ;  /* 0x00027800000e7ab9 */ /* 0x000fe20000000800 */
[----:B------:R-:W-:Y:S02]  /*2a60*/  PLOP3.LUT P2, PT, PT, PT, UP1, 0x80, 0x0 ;  /* 0x000000000000781c */ /* 0x000fe40003f4f018 */
[----:B------:R-:W-:Y:S01]  /*2a70*/  LEA R6, R91, 0xffffff80, 0x7 ;  /* 0xffffff805b067811 */ /* 0x000fe200078e38ff */
[----:B------:R-:W-:-:S04]  /*2a80*/  @UP1 ULDC UR7, c[0x0][0x44c] ;  /* 0x0001130000071ab9 */ /* 0x000fc80000000800 */
[----:B------:R-:W-:-:S04]  /*2a90*/  UIADD3 UR6, UR6, 0x2a840, URZ ;  /* 0x0002a84006067890 */ /* 0x000fc8000fffe03f */
[----:B------:R-:W-:Y:S01]  /*2aa0*/  @P1 IMAD.HI.U32 R2, R0, UR7, RZ ;  /* 0x0000000700021c27 */ /* 0x000fe2000f8e00ff */
[----:B------:R-:W-:Y:S01]  /*2ab0*/  @UP1 ULDC UR7, c[0x0][0x450] ;  /* 0x0001140000071ab9 */ /* 0x000fe20000000800 */
[----:B------:R-:W-:Y:S01]  /*2ac0*/  UPRMT UR6, UR37, 0x654, UR6 ;  /* 0x0000065425067896 */ /* 0x000fe20008000006 */
[----:B------:R-:W-:Y:S02]  /*2ad0*/  PLOP3.LUT P1, PT, PT, PT, UP0, 0x40, 0x0 ;  /* 0x000000000000781c */ /* 0x000fe40003f2e808 */
[----:B------:R-:W-:Y:S01]  /*2ae0*/  @P2 SHF.R.U32.HI R0, RZ, UR7, R2 ;  /* 0x00000007ff002c19 */ /* 0x000fe20008011602 */
[----:B------:R-:W-:-:S04]  /*2af0*/  IMAD.MOV.U32 R2, RZ, RZ, -0x80 ;  /* 0xffffff80ff027424 */ /* 0x000fc800078e00ff */
[----:B------:R-:W0:Y:S01]  /*2b00*/  SHFL.IDX PT, R5, R0, RZ, 0x1c1f ;  /* 0x001c1fff00057589 */ /* 0x000e2200000e0000 */
[----:B------:R-:W-:Y:S01]  /*2b10*/  IMAD R7, R91, R2, 0x80 ;  /* 0x000000805b077424 */ /* 0x000fe200078e0202 */
[----:B------:R-:W-:Y:S01]  /*2b20*/  SYNCS.ARRIVE.TRANS64.RED.A1T0 RZ, [UR6], RZ ;  /* 0x000000ffffff79a7 */ /* 0x000fe20008100406 */
[----:B------:R-:W-:-:S03]  /*2b30*/  ULOP3.LUT UR6, URZ, UR30, URZ, 0x33, !UPT ;  /* 0x0000001e3f067292 */ /* 0x000fc6000f8e333f */
[C-C-:B------:R-:W-:Y:S02]  /*2b40*/  IADD3 R2, -R16.reuse, 0x1, R7.reuse ;  /* 0x0000000110027810 */ /* 0x140fe40007ffe107 */
[----:B------:R-:W-:Y:S02]  /*2b50*/  IADD3 R8, -R16, UR41, R7 ;  /* 0x0000002910087c10 */ /* 0x000fe4000fffe107 */
[----:B------:R-:W-:-:S05]  /*2b60*/  IADD3 R2, -R3, UR41, R2 ;  /* 0x0000002903027c10 */ /* 0x000fca000fffe102 */
[C---:B------:R-:W-:Y:S02]  /*2b70*/  VIADD R9, R2.reuse, UR14 ;  /* 0x0000000e02097c36 */ /* 0x040fe40008000000 */
[----:B------:R-:W-:-:S03]  /*2b80*/  VIADD R10, R2, UR6 ;  /* 0x00000006020a7c36 */ /* 0x000fc60008000000 */
[----:B0-----:R-:W-:Y:S01]  /*2b90*/  VIADDMNMX R2, R5, R9, R8, PT ;  /* 0x0000000905027246 */ /* 0x001fe20003800108 */
[----:B------:R-:W-:Y:S01]  /*2ba0*/  IMAD.IADD R3, R10, 0x1, R5 ;  /* 0x000000010a037824 */ /* 0x000fe200078e0205 */
[----:B------:R-:W-:Y:S06]  /*2bb0*/  @P1 BRA `(.L_x_1331) ;  /* 0x0000000000641947 */ /* 0x000fec0003800000 */
[----:B------:R-:W-:Y:S01]  /*2bc0*/  IMAD.U32 R4, RZ, RZ, UR48 ;  /* 0x00000030ff047e24 */ /* 0x000fe2000f8e00ff */
[----:B------:R-:W-:Y:S04]  /*2bd0*/  BSSY B0, `(.L_x_1332) ;  /* 0x0000013000007945 */ /* 0x000fe80003800000 */
[----:B------:R-:W-:-:S04]  /*2be0*/  IADD3 R5, -R4, UR41, R5 ;  /* 0x0000002904057c10 */ /* 0x000fc8000fffe105 */
        /* <DEDUP_REMOVED lines=11> */
.L_x_1333:
[----:B------:R-:W-:Y:S02]  /*2ca0*/  ULDC UR6, c[0x0][0x9e4] ;  /* 0x0002790000067ab9 */ /* 0x000fe40000000800 */
[----:B------:R-:W-:-:S05]  /*2cb0*/  IMAD.U32 R11, RZ, RZ, UR6 ;  /* 0x00000006ff0b7e24 */ /* 0x000fca000f8e00ff */
[----:B------:R-:W-:-:S13]  /*2cc0*/  ISETP.NE.AND P1, PT, R11, 0x1, PT ;  /* 0x000000010b00780c */ /* 0x000fda0003f25270 */
[----:B------:R-:W0:Y:S02]  /*2cd0*/  @P1 LDC.64 R12, c[0x0][0x9e8] ;  /* 0x00027a00ff0c1b82 */ /* 0x000e240000000a00 */
[----:B0-----:R-:W-:-:S05]  /*2ce0*/  @P1 IMAD.HI.U32 R4, R5, R12, RZ ;  /* 0x0000000c05041227 */ /* 0x001fca00078e00ff */
[----:B------:R-:W-:-:S07]  /*2cf0*/  @P1 SHF.R.U32.HI R5, RZ, R13, R4 ;  /* 0x0000000dff051219 */ /* 0x000fce0000011604 */
.L_x_1334:
[----:B------:R-:W-:Y:S05]  /*2d00*/  BSYNC B0 ;  /* 0x0000000000007941 */ /* 0x000fea0003800000 */
.L_x_1332:
[----:B------:R-:W-:-:S04]  /*2d10*/  IMAD R5, R5, R11, -R6 ;  /* 0x0000000b05057224 */ /* 0x000fc800078e0a06 */
[----:B------:R-:W-:-:S05]  /*2d20*/  IMAD.IADD R5, R5, 0x1, -R16 ;  /* 0x0000000105057824 */ /* 0x000fca00078e0a10 */
[----:B------:R-:W-:Y:S02]  /*2d30*/  VIADDMNMX R2, R5, R11, R2, PT ;  /* 0x0000000b05027246 */ /* 0x000fe40003800102 */
[----:B------:R-:W-:-:S07]  /*2d40*/  VIMNMX R3, R3, R5, !PT ;  /* 0x0000000503037248 */ /* 0x000fce0007fe0100 */
.L_x_1331:
[C---:B------:R-:W-:Y:S01]  /*2d50*/  ISETP.GE.AND P2, PT, R7.reuse, 0x9, PT ;  /* 0x000000090700780c */ /* 0x040fe20003f46270 */
[----:B------:R-:W-:Y:S01]  /*2d60*/  UISETP.NE.AND UP0, UPT, UR54, URZ, UPT ;  /* 0x0000003f3600728c */ /* 0x000fe2000bf05270 */
[----:B------:R-:W-:Y:S02]  /*2d70*/  ISETP.GE.AND P1, PT, R7, 0x2, PT ;  /* 0x000000020700780c */ /* 0x000fe40003f26270 */
        /* <DEDUP_REMOVED lines=149> */
[----:B------:R-:W0:Y:S02]  /*36d0*/  SHFL.IDX PT, R7, R0, 0x1, 0x1c1f ;  /* 0x003c1f0000077f89 */ /* 0x000e2400000e0000 */
[----:B------:R-:W-:Y:S02]  /*36e0*/  P2R R108, PR, RZ, 0x40 ;  /* 0x00000040ff6c7803 */ /* 0x000fe40000000000 */
[----:B------:R-:W-:-:S04]  /*36f0*/  ISETP.GT.AND P6, PT, R3, 0x79, !P6 ;  /* 0x000000790300780c */ /* 0x000fc800077c4270 */
[----:B------:R-:W-:-:S04]  /*3700*/  ISETP.LT.OR P6, PT, R2, 0x7a, P6 ;  /* 0x0000007a0200780c */ /* 0x000fc800037c1670 */
[----:B------:R-:W-:Y:S02]  /*3710*/  FSEL R85, R85, -INF , !P6 ;  /* 0xff80000055557808 */ /* 0x000fe40007000000 */
[----:B------:R-:W-:Y:S02]  /*3720*/  PLOP3.LUT P6, PT, PT, PT, UP0, 0x40, 0x0 ;  /* 0x000000000000781c */ /* 0x000fe40003fce808 */
[----:B0-----:R-:W-:Y:S01]  /*3730*/  VIADDMNMX R2, R7, R9, R8, PT ;  /* 0x0000000907027246 */ /* 0x001fe20003800108 */
[----:B------:R-:W-:-:S10]  /*3740*/  IMAD.IADD R3, R10, 0x1, R7 ;  /* 0x000000010a037824 */ /* 0x000fd400078e0207 */
[----:B------:R-:W-:Y:S05]  /*3750*/  @P6 BRA `(.L_x_1335) ;  /* 0x0000000000646947 */ /* 0x000fea0003800000 */
        /* <DEDUP_REMOVED lines=14> */
.L_x_1337:
[----:B------:R-:W-:Y:S02]  /*3840*/  ULDC UR6, c[0x0][0x9e4] ;  /* 0x0002790000067ab9 */ /* 0x000fe40000000800 */
[----:B------:R-:W-:-:S05]  /*3850*/  IMAD.U32 R0, RZ, RZ, UR6 ;  /* 0x00000006ff007e24 */ /* 0x000fca000f8e00ff */
[----:B------:R-:W-:-:S13]  /*3860*/  ISETP.NE.AND P6, PT, R0, 0x1, PT ;  /* 0x000000010000780c */ /* 0x000fda0003fc5270 */
[----:B------:R-:W0:Y:S02]  /*3870*/  @P6 LDC.64 R4, c[0x0][0x9e8] ;  /* 0x00027a00ff046b82 */ /* 0x000e240000000a00 */
[----:B0-----:R-:W-:-:S05]  /*3880*/  @P6 IMAD.HI.U32 R4, R7, R4, RZ ;  /* 0x0000000407046227 */ /* 0x001fca00078e00ff */
[----:B------:R-:W-:-:S07]  /*3890*/  @P6 SHF.R.U32.HI R7, RZ, R5, R4 ;  /* 0x00000005ff076219 */ /* 0x000fce0000011604 */
.L_x_1338:
[----:B------:R-:W-:Y:S05]  /*38a0*/  BSYNC B0 ;  /* 0x0000000000007941 */ /* 0x000fea0003800000 */
.L_x_1336:
[----:B------:R-:W-:-:S04]  /*38b0*/  IMAD R7, R7, R0, -R6 ;  /* 0x0000000007077224 */ /* 0x000fc800078e0a06 */
[----:B------:R-:W-:-:S05]  /*38c0*/  IMAD.IADD R7, R7, 0x1, -R16 ;  /* 0x0000000107077824 */ /* 0x000fca00078e0a10 */
[----:B------:R-:W-:Y:S02]  /*38d0*/  VIADDMNMX R2, R7, R0, R2, PT ;  /* 0x0000000007027246 */ /* 0x000fe40003800102 */
[----:B------:R-:W-:-:S07]  /*38e0*/  VIMNMX R3, R3, R7, !PT ;  /* 0x0000000703037248 */ /* 0x000fce0007fe0100 */
.L_x_1335:
[----:B------:R-:W-:Y:S01]  /*38f0*/  ISETP.GT.AND P1, PT, R3, 0x1, !P1 ;  /* 0x000000010300780c */ /* 0x000fe20004f24270 */
[----:B------:R-:W-:Y:S01]  /*3900*/  UISETP.NE.AND UP1, UPT, UR55, URZ, UPT ;  /* 0x0000003f3700728c */ /* 0x000fe2000bf25270 */
[----:B------:R-:W-:Y:S01]  /*3910*/  ISETP.NE.AND P6, PT, R14, RZ, PT ;  /* 0x000000ff0e00720c */ /* 0x000fe20003fc5270 */
[----:B------:R-:W-:Y:S01]  /*3920*/  UISETP.NE.AND UP0, UPT, UR54, URZ, UPT ;  /* 0x0000003f3600728c */ /* 0x000fe2000bf05270 */
[----:B------:R-:W-:Y:S01]  /*3930*/  ISETP.LT.OR P1, PT, R2, 0x2, P1 ;  /* 0x000000020200780c */ /* 0x000fe20000f21670 */
[----:B------:R-:W-:Y:S01]  /*3940*/  UMOV UR10, UR42 ;  /* 0x0000002a000a7c82 */ /* 0x000fe20008000000 */
[----:B------:R-:W-:Y:S02]  /*3950*/  FMNMX.FTZ R5, R24, R25, !PT ;  /* 0x0000001918057209 */ /* 0x000fe40007810000 */
[----:B------:R-:W-:Y:S02]  /*3960*/  FSEL R27, R27, -INF , !P1 ;  /* 0xff8000001b1b7808 */ /* 0x000fe40004800000 */
[----:B------:R-:W-:-:S02]  /*3970*/  ISETP.GT.AND P1, PT, R3, 0x9, !P6 ;  /* 0x000000090300780c */ /* 0x000fc40007724270 */
[----:B------:R-:W-:Y:S01]  /*3980*/  FMNMX.FTZ R0, R28, R5, !PT ;  /* 0x000000051c007209 */ /* 0x000fe20007810000 */
[----:B------:R-:W-:Y:S01]  /*3990*/  @UP1 ULDC UR6, c[0x0][0x44c] ;  /* 0x0001130000061ab9 */ /* 0x000fe20000000800 */
[----:B------:R-:W-:Y:S01]  /*39a0*/  ISETP.LT.OR P1, PT, R2, 0xa, P1 ;  /* 0x0000000a0200780c */ /* 0x000fe20000f21670 */
[----:B------:R-:W-:Y:S01]  /*39b0*/  UIMAD.WIDE.U32 UR6, UR42, UR6, URZ ;  /* 0x000000062a0672a5 */ /* 0x000fe2000f8e003f */
[----:B------:R-:W-:Y:S01]  /*39c0*/  FMNMX.FTZ R5, R29, R0, !PT ;  /* 0x000000001d057209 */ /* 0x000fe20007810000 */
[----:B------:R-:W-:Y:S01]  /*39d0*/  @UP1 ULDC UR11, c[0x0][0x450] ;  /* 0x00011400000b1ab9 */ /* 0x000fe20000000800 */
[----:B------:R-:W-:Y:S01]  /*39e0*/  FSEL R31, R31, -INF , !P1 ;  /* 0xff8000001f1f7808 */ /* 0x000fe20004800000 */
[----:B------:R-:W-:Y:S01]  /*39f0*/  @UP1 USHF.R.U32.HI UR10, URZ, UR11, UR7 ;  /* 0x0000000b3f0a1299 */ /* 0x000fe20008011607 */
[----:B------:R-:W-:Y:S02]  /*3a00*/  ISETP.NE.AND P1, PT, R15, RZ, PT ;  /* 0x000000ff0f00720c */ /* 0x000fe40003f25270 */
[----:B------:R-:W-:Y:S01]  /*3a10*/  FMNMX.FTZ R0, R32, R5, !PT ;  /* 0x0000000520007209 */ /* 0x000fe20007810000 */
[----:B------:R-:W-:Y:S01]  /*3a20*/  UIADD3 UR58, UR58, UR10, URZ ;  /* 0x0000000a3a3a7290 */ /* 0x000fe2000fffe03f */
[----:B------:R-:W-:-:S02]  /*3a30*/  ISETP.GT.AND P1, PT, R3, 0x10, !P1 ;  /* 0x000000100300780c */ /* 0x000fc40004f24270 */
[----:B------:R-:W-:Y:S01]  /*3a40*/  FMNMX.FTZ R5, R33, R0, !PT ;  /* 0x0000000021057209 */ /* 0x000fe20007810000 */
[----:B------:R-:W-:Y:S01]  /*3a50*/  UIADD3 UR14, UR58, UR14, URZ ;  /* 0x0000000e3a0e7290 */ /* 0x000fe2000fffe03f */
[----:B------:R-:W-:Y:S02]  /*3a60*/  ISETP.LT.OR P1, PT, R2, 0x11, P1 ;  /* 0x000000110200780c */ /* 0x000fe40000f21670 */
[----:B------:R-:W-:Y:S02]  /*3a70*/  ISETP.GT.AND P2, PT, R3, 0x8, !P2 ;  /* 0x000000080300780c */ /* 0x000fe40005744270 */
[----:B------:R-:W-:Y:S02]  /*3a80*/  FSEL R34, R34, -INF , !P1 ;  /* 0xff80000022227808 */ /* 0x000fe40004800000 */
[----:B------:R-:W-:Y:S02]  /*3a90*/  ISETP.NE.AND P1, PT, R20, RZ, PT ;  /* 0x000000ff1400720c */ /* 0x000fe40003f25270 */
[----:B------:R-:W-:-:S02]  /*3aa0*/  FMNMX.FTZ R0, R36, R5, !PT ;  /* 0x0000000524007209 */ /* 0x000fc40007810000 */
[----:B------:R-:W-:Y:S02]  /*3ab0*/  ISETP.GT.AND P1, PT, R3, 0x11, !P1 ;  /* 0x000000110300780c */ /* 0x000fe40004f24270 */
[C---:B------:R-:W-:Y:S02]  /*3ac0*/  ISETP.LT.OR P2, PT, R2.reuse, 0x9, P2 ;  /* 0x000000090200780c */ /* 0x040fe40001741670 */
[----:B------:R-:W-:Y:S02]  /*3ad0*/  ISETP.LT.OR P1, PT, R2, 0x12, P1 ;  /* 0x000000120200780c */ /* 0x000fe40000f21670 */
[----:B------:R-:W-:Y:S02]  /*3ae0*/  FMNMX.FTZ R5, R37, R0, !PT ;  /* 0x0000000025057209 */ /* 0x000fe40007810000 */
[----:B------:R-:W-:Y:S02]  /*3af0*/  FSEL R35, R35, -INF , !P1 ;  /* 0xff80000023237808 */ /* 0x000fe40004800000 */
[----:B------:R-:W-:-:S02]  /*3b00*/  ISETP.NE.AND P1, PT, R21, RZ, PT ;  /* 0x000000ff1500720c */ /* 0x000fc40003f25270 */
[----:B------:R-:W-:Y:S02]  /*3b10*/  FSEL R30, R30, -INF , !P2 ;  /* 0xff8000001e1e7808 */ /* 0x000fe40005000000 */
[----:B------:R-:W-:Y:S02]  /*3b20*/  ISETP.GT.AND P1, PT, R3, 0x18, !P1 ;  /* 0x000000180300780c */ /* 0x000fe40004f24270 */
[----:B------:R-:W-:Y:S02]  /*3b30*/  ISETP.NE.AND P2, PT, R95, RZ, PT ;  /* 0x000000ff5f00720c */ /* 0x000fe40003f45270 */
[----:B------:R-:W-:Y:S02]  /*3b40*/  ISETP.LT.OR P1, PT, R2, 0x19, P1 ;  /* 0x000000190200780c */ /* 0x000fe40000f21670 */
[----:B------:R-:W-:Y:S02]  /*3b50*/  FMNMX.FTZ R0, R40, R5, !PT ;  /* 0x0000000528007209 */ /* 0x000fe40007810000 */
[----:B------:R-:W-:-:S02]  /*3b60*/  FSEL R38, R38, -INF , !P1 ;  /* 0xff80000026267808 */ /* 0x000fc40004800000 */
[----:B------:R-:W-:Y:S02]  /*3b70*/  ISETP.NE.AND P1, PT, R88, RZ, PT ;  /* 0x000000ff5800720c */ /* 0x000fe40003f25270 */
[----:B------:R-:W-:Y:S02]  /*3b80*/  FMNMX.FTZ R5, R41, R0, !PT ;  /* 0x0000000029057209 */ /* 0x000fe40007810000 */
        /* <DEDUP_REMOVED lines=8> */
[----:B------:R-:W-:Y:S02]  /*3c10*/  FMNMX.FTZ R0, R48, R5, !PT ;  /* 0x0000000530007209 */ /* 0x000fe40007810000 */
        /* <DEDUP_REMOVED lines=46> */
[----:B------:R-:W-:Y:S01]  /*3f00*/  ISETP.NE.AND P2, PT, R106, RZ, PT ;  /* 0x000000ff6a00720c */ /* 0x000fe20003f45270 */
[----:B------:R-:W0:Y:S01]  /*3f10*/  SHFL.BFLY PT, R5, R4, 0x2, 0x1f ;  /* 0x0c401f0004057f89 */ /* 0x000e2200000e0000 */
[----:B------:R-:W-:Y:S02]  /*3f20*/  FSEL R55, R55, -INF , !P1 ;  /* 0xff80000037377808 */ /* 0x000fe40004800000 */
[----:B------:R-:W-:-:S02]  /*3f30*/  ISETP.NE.AND P1, PT, R98, RZ, PT ;  /* 0x000000ff6200720c */ /* 0x000fc40003f25270 */
[----:B------:R-:W-:Y:S02]  /*3f40*/  ISETP.NE.AND P6, PT, R107, RZ, PT ;  /* 0x000000ff6b00720c */ /* 0x000fe40003fc5270 */
[C---:B------:R-:W-:Y:S02]  /*3f50*/  ISETP.GT.AND P1, PT, R3.reuse, 0x40, !P1 ;  /* 0x000000400300780c */ /* 0x040fe40004f24270 */
[C---:B------:R-:W-:Y:S02]  /*3f60*/  ISETP.GT.AND P3, PT, R3.reuse, 0x70, !P3 ;  /* 0x000000700300780c */ /* 0x040fe40005f64270 */
[----:B------:R-:W-:Y:S02]  /*3f70*/  ISETP.LT.OR P1, PT, R2, 0x41, P1 ;  /* 0x000000410200780c */ /* 0x000fe40000f21670 */
[----:B------:R-:W-:Y:S02]  /*3f80*/  ISETP.GT.AND P4, PT, R3, 0x71, !P4 ;  /* 0x000000710300780c */ /* 0x000fe40006784270 */
[----:B------:R-:W-:-:S02]  /*3f90*/  FSEL R58, R58, -INF , !P1 ;  /* 0xff8000003a3a7808 */ /* 0x000fc40004800000 */
[----:B------:R-:W-:Y:S02]  /*3fa0*/  ISETP.NE.AND P1, PT, R99, RZ, PT ;  /* 0x000000ff6300720c */ /* 0x000fe40003f25270 */
[C---:B------:R-:W-:Y:S02]  /*3fb0*/  ISETP.GT.AND P5, PT, R3.reuse, 0x78, !P5 ;  /* 0x000000780300780c */ /* 0x040fe40006fa4270 */
[----:B------:R-:W-:Y:S02]  /*3fc0*/  ISETP.GT.AND P1, PT, R3, 0x41, !P1 ;  /* 0x000000410300780c */ /* 0x000fe40004f24270 */
[C---:B------:R-:W-:Y:S02]  /*3fd0*/  ISETP.LT.OR P3, PT, R2.reuse, 0x71, P3 ;  /* 0x000000710200780c */ /* 0x040fe40001f61670 */
[----:B------:R-:W-:Y:S02]  /*3fe0*/  ISETP.LT.OR P1, PT, R2, 0x42, P1 ;  /* 0x000000420200780c */ /* 0x000fe40000f21670 */
[----:B0-----:R-:W-:-:S02]  /*3ff0*/  FMNMX.FTZ R6, R4, R5, !PT ;  /* 0x0000000504067209 */ /* 0x001fc40007810000 */
[----:B------:R-:W-:Y:S02]  /*4000*/  FSEL R59, R59, -INF , !P1 ;  /* 0xff8000003b3b7808 */ /* 0x000fe40004800000 */
[----:B------:R-:W-:Y:S01]  /*4010*/  ISETP.NE.AND P1, PT, R100, RZ, PT ;  /* 0x000000ff6400720c */ /* 0x000fe20003f25270 */
[----:B------:R-:W0:Y:S01]  /*4020*/  SHFL.BFLY PT, R5, R6, 0x1, 0x1f ;  /* 0x0c201f0006057f89 */ /* 0x000e2200000e0000 */
[----:B------:R-:W-:Y:S02]  /*4030*/  ISETP.LT.OR P4, PT, R2, 0x72, P4 ;  /* 0x000000720200780c */ /* 0x000fe40002781670 */
[----:B------:R-:W-:Y:S02]  /*4040*/  ISETP.GT.AND P1, PT, R3, 0x48, !P1 ;  /* 0x000000480300780c */ /* 0x000fe40004f24270 */
[----:B------:R-:W-:Y:S02]  /*4050*/  FSEL R82, R82, -INF , !P3 ;  /* 0xff80000052527808 */ /* 0x000fe40005800000 */
[----:B------:R-:W-:-:S02]  /*4060*/  ISETP.LT.OR P1, PT, R2, 0x49, P1 ;  /* 0x000000490200780c */ /* 0x000fc40000f21670 */
[----:B------:R-:W-:Y:S02]  /*4070*/  ISETP.LT.OR P5, PT, R2, 0x79, P5 ;  /* 0x000000790200780c */ /* 0x000fe40002fa1670 */
[----:B------:R-:W-:Y:S02]  /*4080*/  FSEL R62, R62, -INF , !P1 ;  /* 0xff8000003e3e7808 */ /* 0x000fe40004800000 */
[----:B------:R-:W-:Y:S02]  /*4090*/  ISETP.NE.AND P1, PT, R101, RZ, PT ;  /* 0x000000ff6500720c */ /* 0x000fe40003f25270 */
[----:B------:R-:W-:Y:S02]  /*40a0*/  FSEL R83, R83, -INF , !P4 ;  /* 0xff80000053537808 */ /* 0x000fe40006000000 */
[----:B------:R-:W-:Y:S02]  /*40b0*/  ISETP.GT.AND P1, PT, R3, 0x49, !P1 ;  /* 0x000000490300780c */ /* 0x000fe40004f24270 */
[----:B------:R-:W-:-:S02]  /*40c0*/  FSEL R86, R86, -INF , !P5 ;  /* 0xff80000056567808 */ /* 0x000fc40006800000 */
[----:B------:R-:W-:Y:S02]  /*40d0*/  ISETP.LT.OR P1, PT, R2, 0x4a, P1 ;  /* 0x0000004a0200780c */ /* 0x000fe40000f21670 */
[----:B0-----:R-:W-:Y:S01]  /*40e0*/  FMNMX.FTZ R0, R6, R5, !PT ;  /* 0x0000000506007209 */ /* 0x001fe20007810000 */
[----:B------:R-:W-:Y:S01]  /*40f0*/  IMAD.U32 R5, RZ, RZ, UR40 ;  /* 0x00000028ff057e24 */ /* 0x000fe2000f8e00ff */
[----:B------:R-:W-:Y:S02]  /*4100*/  FSEL R63, R63, -INF , !P1 ;  /* 0xff8000003f3f7808 */ /* 0x000fe40004800000 */
[----:B------:R-:W-:Y:S01]  /*4110*/  ISETP.NE.AND P1, PT, R102, RZ, PT ;  /* 0x000000ff6600720c */ /* 0x000fe20003f25270 */
[----:B------:R-:W-:-:S03]  /*4120*/  FFMA.FTZ R5, R0, R5, -8 ;  /* 0xc100000000057423 */ /* 0x000fc60000010005 */
        /* <DEDUP_REMOVED lines=40> */
[--C-:B------:R-:W-:Y:S01]  /*43b0*/  FFMA.FTZ R5, R24, UR40, -R89.reuse ;  /* 0x0000002818057c23 */ /* 0x100fe20008010859 */
[----:B------:R-:W-:Y:S01]  /*43c0*/  ISETP.GT.AND P1, PT, R3, 0x68, !P1 ;  /* 0x000000680300780c */ /* 0x000fe20004f24270 */
[--C-:B------:R-:W-:Y:S01]  /*43d0*/  FFMA.FTZ R56, R56, UR40, -R89.reuse ;  /* 0x0000002838387c23 */ /* 0x100fe20008010859 */
[----:B------:R-:W-:Y:S01]  /*43e0*/  FMNMX.FTZ R4, R30, R9, !PT ;  /* 0x000000091e047209 */ /* 0x000fe20007810000 */
[--C-:B------:R-:W-:Y:S01]  /*43f0*/  FFMA.FTZ R7, R28, UR40, -R89.reuse ;  /* 0x000000281c077c23 */ /* 0x100fe20008010859 */
[----:B------:R-:W-:Y:S01]  /*4400*/  ISETP.LT.OR P1, PT, R2, 0x69, P1 ;  /* 0x000000690200780c */ /* 0x000fe20000f21670 */
[----:B------:R-:W-:Y:S01]  /*4410*/  MUFU.EX2 R5, R5 ;  /* 0x0000000500057308 */ /* 0x000fe20000000800 */
[----:B------:R-:W-:Y:S01]  /*4420*/  FMNMX.FTZ R11, R31, R4, !PT ;  /* 0x000000041f0b7209 */ /* 0x000fe20007810000 */
[--C-:B------:R-:W-:Y:S01]  /*4430*/  FFMA.FTZ R28, R57, UR40, -R89.reuse ;  /* 0x00000028391c7c23 */ /* 0x100fe20008010859 */
[----:B------:R-:W-:Y:S01]  /*4440*/  FSEL R78, R78, -INF , !P1 ;  /* 0xff8000004e4e7808 */ /* 0x000fe20004800000 */
[--C-:B------:R-:W-:Y:S01]  /*4450*/  FFMA.FTZ R32, R32, UR40, -R89.reuse ;  /* 0x0000002820207c23 */ /* 0x100fe20008010859 */
[----:B------:R-:W-:Y:S01]  /*4460*/  FMNMX.FTZ R4, R34, R11, !PT ;  /* 0x0000000b22047209 */ /* 0x000fe20007810000 */
[--C-:B------:R-:W-:Y:S01]  /*4470*/  FFMA.FTZ R10, R33, UR40, -R89.reuse ;  /* 0x00000028210a7c23 */ /* 0x100fe20008010859 */
[----:B------:R-:W-:Y:S01]  /*4480*/  ISETP.LT.OR P6, PT, R2, 0x7a, P6 ;  /* 0x0000007a0200780c */ /* 0x000fe200037c1670 */
[----:B------:R-:W0:Y:S01]  /*4490*/  MUFU.EX2 R6, R6 ;  /* 0x0000000600067308 */ /* 0x000e220000000800 */
[----:B------:R-:W-:Y:S01]  /*44a0*/  FMNMX.FTZ R11, R35, R4, !PT ;  /* 0x00000004230b7209 */ /* 0x000fe20007810000 */
[--C-:B------:R-:W-:Y:S01]  /*44b0*/  FFMA.FTZ R2, R60, UR40, -R89.reuse ;  /* 0x000000283c027c23 */ /* 0x100fe20008010859 */
[----:B------:R-:W-:Y:S01]  /*44c0*/  FSEL R87, R87, -INF , !P6 ;  /* 0xff80000057577808 */ /* 0x000fe20007000000 */
[--C-:B------:R-:W-:Y:S01]  /*44d0*/  FFMA.FTZ R36, R36, UR40, -R89.reuse ;  /* 0x0000002824247c23 */ /* 0x100fe20008010859 */
[----:B------:R-:W-:Y:S01]  /*44e0*/  FMNMX.FTZ R4, R38, R11, !PT ;  /* 0x0000000b26047209 */ /* 0x000fe20007810000 */
[--C-:B------:R-:W-:Y:S01]  /*44f0*/  FFMA.FTZ R12, R37, UR40, -R89.reuse ;  /* 0x00000028250c7c23 */ /* 0x100fe20008010859 */
[----:B------:R-:W-:-:S01]  /*4500*/  FFMA.FTZ R40, R40, UR40, -R89 ;  /* 0x0000002828287c23 */ /* 0x000fc20008010859 */
[----:B------:R-:W1:Y:S01]  /*4510*/  MUFU.EX2 R7, R7 ;  /* 0x0000000700077308 */ /* 0x000e620000000800 */
[----:B------:R-:W-:Y:S01]  /*4520*/  FMNMX.FTZ R13, R39, R4, !PT ;  /* 0x00000004270d7209 */ /* 0x000fe20007810000 */
[--C-:B------:R-:W-:Y:S01]  /*4530*/  FFMA.FTZ R44, R44, UR40, -R89.reuse ;  /* 0x000000282c2c7c23 */ /* 0x100fe20008010859 */
[----:B------:R-:W-:-:S01]  /*4540*/  FFMA.FTZ R20, R45, UR40, -R89 ;  /* 0x000000282d147c23 */ /* 0x000fc20008010859 */
[--C-:B------:R-:W-:Y:S01]  /*4550*/  FFMA.FTZ R33, R65, UR40, -R89.reuse ;  /* 0x0000002841217c23 */ /* 0x100fe20008010859 */
[----:B------:R-:W-:Y:S01]  /*4560*/  FMNMX.FTZ R4, R42, R13, !PT ;  /* 0x0000000d2a047209 */ /* 0x000fe20007810000 */
[--C-:B------:R-:W-:Y:S01]  /*4570*/  FFMA.FTZ R48, R48, UR40, -R89.reuse ;  /* 0x0000002830307c23 */ /* 0x100fe20008010859 */
[----:B------:R-:W-:-:S01]  /*4580*/  FFMA.FTZ R24, R49, UR40, -R89 ;  /* 0x0000002831187c23 */ /* 0x000fc20008010859 */
[----:B------:R-:W2:Y:S01]  /*4590*/  MUFU.EX2 R8, R8 ;  /* 0x0000000800087308 */ /* 0x000ea20000000800 */
[----:B------:R-:W-:Y:S01]  /*45a0*/  FMNMX.FTZ R13, R43, R4, !PT ;  /* 0x000000042b0d7209 */ /* 0x000fe20007810000 */
[--C-:B------:R-:W-:Y:S01]  /*45b0*/  FFMA.FTZ R37, R69, UR40, -R89.reuse ;  /* 0x0000002845257c23 */ /* 0x100fe20008010859 */
[----:B------:R-:W-:-:S01]  /*45c0*/  FFMA.FTZ R45, R77, UR40, -R89 ;  /* 0x000000284d2d7c23 */ /* 0x000fc20008010859 */
[----:B------:R-:W-:Y:S01]  /*45d0*/  FFMA.FTZ R49, R81, UR40, -R89 ;  /* 0x0000002851317c23 */ /* 0x000fe20008010859 */
[----:B------:R-:W-:-:S03]  /*45e0*/  FMNMX.FTZ R4, R46, R13, !PT ;  /* 0x0000000d2e047209 */ /* 0x000fc60007810000 */
[----:B------:R3:W4:Y:S01]  /*45f0*/  MUFU.EX2 R9, R32 ;  /* 0x0000002000097308 */ /* 0x0007220000000800 */
[----:B------:R-:W-:-:S04]  /*4600*/  FMNMX.FTZ R15, R47, R4, !PT ;  /* 0x000000042f0f7209 */ /* 0x000fc80007810000 */
[----:B------:R-:W-:-:S03]  /*4610*/  FMNMX.FTZ R4, R50, R15, !PT ;  /* 0x0000000f32047209 */ /* 0x000fc60007810000 */
[----:B------:R-:W5:Y:S01]  /*4620*/  MUFU.EX2 R10, R10 ;  /* 0x0000000a000a7308 */ /* 0x000f620000000800 */
[----:B------:R-:W-:Y:S01]  /*4630*/  FMNMX.FTZ R15, R51, R4, !PT ;  /* 0x00000004330f7209 */ /* 0x000fe20007810000 */
[----:B---3--:R-:W-:-:S03]  /*4640*/  FFMA.FTZ R32, R64, UR40, -R89 ;  /* 0x0000002840207c23 */ /* 0x008fc60008010859 */
[----:B------:R-:W-:-:S03]  /*4650*/  FMNMX.FTZ R4, R54, R15, !PT ;  /* 0x0000000f36047209 */ /* 0x000fc60007810000 */
[----:B------:R3:W5:Y:S01]  /*4660*/  MUFU.EX2 R11, R36 ;  /* 0x00000024000b7308 */ /* 0x0007620000000800 */
[----:B------:R-:W-:-:S04]  /*4670*/  FMNMX.FTZ R21, R55, R4, !PT ;  /* 0x0000000437157209 */ /* 0x000fc80007810000 */
[----:B------:R-:W-:-:S03]  /*4680*/  FMNMX.FTZ R4, R58, R21, !PT ;  /* 0x000000153a047209 */ /* 0x000fc60007810000 */
[----:B------:R-:W5:Y:S01]  /*4690*/  MUFU.EX2 R12, R12 ;  /* 0x0000000c000c7308 */ /* 0x000f620000000800 */
[----:B------:R-:W-:Y:S01]  /*46a0*/  FMNMX.FTZ R21, R59, R4, !PT ;  /* 0x000000043b157209 */ /* 0x000fe20007810000 */
[----:B---3--:R-:W-:-:S03]  /*46b0*/  FFMA.FTZ R36, R68, UR40, -R89 ;  /* 0x0000002844247c23 */ /* 0x008fc60008010859 */
[----:B------:R-:W-:-:S03]  /*46c0*/  FMNMX.FTZ R4, R62, R21, !PT ;  /* 0x000000153e047209 */ /* 0x000fc60007810000 */
[----:B------:R3:W-:Y:S01]  /*46d0*/  MUFU.EX2 R13, R40 ;  /* 0x00000028000d7308 */ /* 0x0007e20000000800 */
[----:B------:R-:W-:-:S04]  /*46e0*/  FMNMX.FTZ R25, R63, R4, !PT ;  /* 0x000000043f197209 */ /* 0x000fc80007810000 */
[----:B------:R-:W-:-:S03]  /*46f0*/  FMNMX.FTZ R4, R66, R25, !PT ;  /* 0x0000001942047209 */ /* 0x000fc60007810000 */
[----:B------:R-:W-:Y:S01]  /*4700*/  MUFU.EX2 R14, R14 ;  /* 0x0000000e000e7308 */ /* 0x000fe20000000800 */
[----:B------:R-:W-:Y:S01]  /*4710*/  FMNMX.FTZ R25, R67, R4, !PT ;  /* 0x0000000443197209 */ /* 0x000fe20007810000 */
[----:B---3--:R-:W-:-:S03]  /*4720*/  FFMA.FTZ R40, R72, UR40, -R89 ;  /* 0x0000002848287c23 */ /* 0x008fc60008010859 */
[----:B------:R-:W-:-:S03]  /*4730*/  FMNMX.FTZ R4, R70, R25, !PT ;  /* 0x0000001946047209 */ /* 0x000fc60007810000 */
[----:B------:R-:W-:Y:S01]  /*4740*/  MUFU.EX2 R25, R52 ;  /* 0x0000003400197308 */ /* 0x000fe20000000800 */
[----:B------:R-:W-:-:S04]  /*4750*/  FMNMX.FTZ R29, R71, R4, !PT ;  /* 0x00000004471d7209 */ /* 0x000fc80007810000 */
        /* <DEDUP_REMOVED lines=10> */
[----:B------:R-:W-:Y:S01]  /*4800*/  FMNMX.FTZ R4, R86, R29, !PT ;  /* 0x0000001d56047209 */ /* 0x000fe20007810000 */
[----:B------:R-:W-:-:S02]  /*4810*/  FFMA.FTZ R29, R61, UR40, -R89 ;  /* 0x000000283d1d7c23 */ /* 0x000fc40008010859 */
[----:B------:R3:W-:Y:S01]  /*4820*/  MUFU.EX2 R21, R48 ;  /* 0x0000003000157308 */ /* 0x0007e20000000800 */
[----:B------:R-:W-:-:S05]  /*4830*/  FMNMX.FTZ R4, R87, R4, !PT ;  /* 0x0000000457047209 */ /* 0x000fca0007810000 */
[----:B------:R-:W0:Y:S02]  /*4840*/  SHFL.BFLY PT, R41, R4, 0x2, 0x1f ;  /* 0x0c401f0004297f89 */ /* 0x000e2400000e0000 */
[----:B------:R-:W-:Y:S01]  /*4850*/  MUFU.EX2 R24, R24 ;  /* 0x0000001800187308 */ /* 0x000fe20000000800 */
[----:B---3--:R-:W-:-:S07]  /*4860*/  FFMA.FTZ R48, R80, UR40, -R89 ;  /* 0x0000002850307c23 */ /* 0x008fce0008010859 */
        /* <DEDUP_REMOVED lines=10> */
[----:B------:R-:W-:-:S02]  /*4910*/  IMAD.U32 R53, RZ, RZ, UR40 ;  /* 0x00000028ff357e24 */ /* 0x000fc4000f8e00ff */
[----:B------:R-:W-:-:S01]  /*4920*/  FFMA.FTZ R52, R84, UR40, -R89 ;  /* 0x0000002854347c23 */ /* 0x000fc20008010859 */
[C---:B------:R-:W-:Y:S01]  /*4930*/  FSETP.NEU.FTZ.AND P1, PT, R4.reuse, -INF , PT ;  /* 0xff8000000400780b */ /* 0x040fe20003f3d000 */
[----:B------:R-:W-:-:S02]  /*4940*/  FFMA.FTZ R56, R4, R53, -8 ;  /* 0xc100000004387423 */ /* 0x000fc40000010035 */
[----:B------:R-:W-:Y:S01]  /*4950*/  MUFU.EX2 R32, R32 ;  /* 0x0000002000207308 */ /* 0x000fe20000000800 */
[----:B------:R-:W-:-:S02]  /*4960*/  FFMA.FTZ R53, R85, UR40, -R89 ;  /* 0x0000002855357c23 */ /* 0x000fc40008010859 */
        /* <DEDUP_REMOVED lines=8> */
[----:B------:R-:W-:Y:S01]  /*49f0*/  FADD.FTZ R42, R5, R6 ;  /* 0x00000006052a7221 */ /* 0x000fe20000010000 */
[----:B------:R-:W-:-:S01]  /*4a00*/  FFMA.FTZ R30, R34, UR40, -R57 ;  /* 0x00000028221e7c23 */ /* 0x000fc20008010839 */
[----:B------:R-:W-:Y:S01]  /*4a10*/  MUFU.EX2 R56, R56 ;  /* 0x0000003800387308 */ /* 0x000fe20000000800 */
[----:B------:R-:W-:-:S01]  /*4a20*/  FFMA.FTZ R34, R43, UR40, -R57 ;  /* 0x000000282b227c23 */ /* 0x000fc20008010839 */
[----:B-1----:R-:W-:Y:S01]  /*4a30*/  FADD.FTZ R43, R7, R42 ;  /* 0x0000002a072b7221 */ /* 0x002fe20000010000 */
[----:B------:R-:W-:-:S01]  /*4a40*/  FFMA.FTZ R35, R35, UR40, -R57 ;  /* 0x0000002823237c23 */ /* 0x000fc20008010839 */
[--C-:B------:R-:W-:Y:S01]  /*4a50*/  FFMA.FTZ R38, R38, UR40, -R57.reuse ;  /* 0x0000002826267c23 */ /* 0x100fe20008010839 */
[----:B------:R-:W-:-:S01]  /*4a60*/  FFMA.FTZ R39, R39, UR40, -R57 ;  /* 0x0000002827277c23 */ /* 0x000fc20008010839 */
[----:B--2---:R-:W-:Y:S01]  /*4a70*/  FADD.FTZ R42, R8, R43 ;  /* 0x0000002b082a7221 */ /* 0x004fe20000010000 */
[----:B------:R-:W-:-:S01]  /*4a80*/  FFMA.FTZ R46, R46, UR40, -R57 ;  /* 0x000000282e2e7c23 */ /* 0x000fc20008010839 */
[----:B------:R-:W0:Y:S01]  /*4a90*/  MUFU.EX2 R27, R27 ;  /* 0x0000001b001b7308 */ /* 0x000e220000000800 */
[----:B------:R-:W-:-:S01]  /*4aa0*/  FFMA.FTZ R47, R47, UR40, -R57 ;  /* 0x000000282f2f7c23 */ /* 0x000fc20008010839 */
[----:B----4-:R-:W-:Y:S01]  /*4ab0*/  FADD.FTZ R43, R9, R42 ;  /* 0x0000002a092b7221 */ /* 0x010fe20000010000 */
[----:B------:R-:W-:-:S01]  /*4ac0*/  FFMA.FTZ R50, R50, UR40, -R57 ;  /* 0x0000002832327c23 */ /* 0x000fc20008010839 */
[--C-:B------:R-:W-:Y:S01]  /*4ad0*/  FFMA.FTZ R51, R51, UR40, -R57.reuse ;  /* 0x0000002833337c23 */ /* 0x100fe20008010839 */
[----:B------:R-:W-:-:S01]  /*4ae0*/  FFMA.FTZ R54, R54, UR40, -R57 ;  /* 0x0000002836367c23 */ /* 0x000fc20008010839 */
[----:B-----5:R-:W-:Y:S01]  /*4af0*/  FADD.FTZ R42, R10, R43 ;  /* 0x0000002b0a2a7221 */ /* 0x020fe20000010000 */
[----:B------:R-:W-:-:S01]  /*4b00*/  FFMA.FTZ R55, R55, UR40, -R57 ;  /* 0x0000002837377c23 */ /* 0x000fc20008010839 */
[----:B------:R-:W1:Y:S01]  /*4b10*/  MUFU.EX2 R60, R60 ;  /* 0x0000003c003c7308 */ /* 0x000e620000000800 */
[----:B------:R-:W-:-:S01]  /*4b20*/  FFMA.FTZ R58, R58, UR40, -R57 ;  /* 0x000000283a3a7c23 */ /* 0x000fc20008010839 */
[----:B------:R-:W-:Y:S01]  /*4b30*/  FADD.FTZ R65, R11, R42 ;  /* 0x0000002a0b417221 */ /* 0x000fe20000010000 */
[----:B------:R-:W-:Y:S01]  /*4b40*/  F2FP.SATFINITE.E4M3.F32.PACK_AB_MERGE_C R11, R12, R11, RZ ;  /* 0x0000000b0c0b723e */ /* 0x000fe200048070ff */
[--C-:B------:R-:W-:Y:S01]  /*4b50*/  FFMA.FTZ R59, R59, UR40, -R57.reuse ;  /* 0x000000283b3b7c23 */ /* 0x100fe20008010839 */
[----:B------:R-:W-:-:S01]  /*4b60*/  FFMA.FTZ R62, R62, UR40, -R57 ;  /* 0x000000283e3e7c23 */ /* 0x000fc20008010839 */
[----:B------:R-:W-:Y:S01]  /*4b70*/  FADD.FTZ R64, R12, R65 ;  /* 0x000000410c407221 */ /* 0x000fe20000010000 */
[----:B------:R-:W-:Y:S01]  /*4b80*/  F2FP.SATFINITE.E4M3.F32.PACK_AB_MERGE_C R65, R8, R7, RZ ;  /* 0x000000070841723e */ /* 0x000fe200048070ff */
[----:B------:R-:W2:Y:S01]  /*4b90*/  MUFU.EX2 R61, R61 ;  /* 0x0000003d003d7308 */ /* 0x000ea20000000800 */
[----:B0-----:R-:W-:-:S01]  /*4ba0*/  FADD.FTZ R43, R56, R27 ;  /* 0x0000001b382b7221 */ /* 0x001fc20000010000 */
[----:B------:R-:W-:Y:S01]  /*4bb0*/  FFMA.FTZ R63, R63, UR40, -R57 ;  /* 0x000000283f3f7c23 */ /* 0x000fe20008010839 */
[----:B------:R-:W-:Y:S01]  /*4bc0*/  F2FP.SATFINITE.E4M3.F32.PACK_AB_MERGE_C R196, R6, R5, R65 ;  /* 0x0000000506c4723e */ /* 0x000fe20004807041 */
[--C-:B------:R-:W-:Y:S01]  /*4bd0*/  FFMA.FTZ R66, R66, UR40, -R57.reuse ;  /* 0x0000002842427c23 */ /* 0x100fe20008010839 */
[----:B------:R-:W-:-:S01]  /*4be0*/  FFMA.FTZ R67, R67, UR40, -R57 ;  /* 0x0000002843437c23 */ /* 0x000fc20008010839 */
[--C-:B------:R-:W-:Y:S01]  /*4bf0*/  FFMA.FTZ R70, R70, UR40, -R57.reuse ;  /* 0x0000002846467c23 */ /* 0x100fe20008010839 */
[----:B------:R-:W-:-:S01]  /*4c00*/  FFMA.FTZ R71, R71, UR40, -R57 ;  /* 0x0000002847477c23 */ /* 0x000fc20008010839 */
[----:B------:R-:W0:Y:S01]  /*4c10*/  MUFU.EX2 R30, R30 ;  /* 0x0000001e001e7308 */ /* 0x000e220000000800 */
[----:B-1----:R-:W-:-:S01]  /*4c20*/  FADD.FTZ R42, R60, R43 ;  /* 0x0000002b3c2a7221 */ /* 0x002fc20000010000 */
[----:B------:R-:W-:Y:S01]  /*4c30*/  FADD.FTZ R43, R13, R64 ;  /* 0x000000400d2b7221 */ /* 0x000fe20000010000 */
[----:B------:R-:W-:-:S01]  /*4c40*/  FFMA.FTZ R74, R74, UR40, -R57 ;  /* 0x000000284a4a7c23 */ /* 0x000fc20008010839 */
[--C-:B------:R-:W-:Y:S01]  /*4c50*/  FFMA.FTZ R75, R75, UR40, -R57.reuse ;  /* 0x000000284b4b7c23 */ /* 0x100fe20008010839 */
[----:B------:R-:W-:-:S01]  /*4c60*/  FFMA.FTZ R78, R78, UR40, -R57 ;  /* 0x000000284e4e7c23 */ /* 0x000fc20008010839 */
[----:B------:R-:W-:Y:S01]  /*4c70*/  FADD.FTZ R12, R14, R43 ;  /* 0x0000002b0e0c7221 */ /* 0x000fe20000010000 */
[----:B------:R-:W-:-:S01]  /*4c80*/  FFMA.FTZ R79, R79, UR40, -R57 ;  /* 0x000000284f4f7c23 */ /* 0x000fc20008010839 */
[----:B------:R-:W1:Y:S01]  /*4c90*/  MUFU.EX2 R35, R35 ;  /* 0x0000002300237308 */ /* 0x000e620000000800 */
[----:B--2---:R-:W-:-:S01]  /*4ca0*/  FADD.FTZ R7, R61, R42 ;  /* 0x0000002a3d077221 */ /* 0x004fc20000010000 */
[--C-:B------:R-:W-:Y:S01]  /*4cb0*/  FFMA.FTZ R82, R82, UR40, -R57.reuse ;  /* 0x0000002852527c23 */ /* 0x100fe20008010839 */
[----:B------:R-:W-:-:S01]  /*4cc0*/  FFMA.FTZ R83, R83, UR40, -R57 ;  /* 0x0000002853537c23 */ /* 0x000fc20008010839 */
[--C-:B------:R-:W-:Y:S01]  /*4cd0*/  FFMA.FTZ R86, R86, UR40, -R57.reuse ;  /* 0x0000002856567c23 */ /* 0x100fe20008010839 */
[----:B------:R-:W-:-:S01]  /*4ce0*/  FFMA.FTZ R57, R87, UR40, -R57 ;  /* 0x0000002857397c23 */ /* 0x000fc20008010839 */
[----:B------:R-:W-:-:S02]  /*4cf0*/  F2FP.SATFINITE.E4M3.F32.PACK_AB_MERGE_C R60, R61, R60, RZ ;  /* 0x0000003c3d3c723e */ /* 0x000fc400048070ff */
[----:B------:R-:W2:Y:S01]  /*4d00*/  MUFU.EX2 R38, R38 ;  /* 0x0000002600267308 */ /* 0x000ea20000000800 */
[----:B0-----:R-:W-:-:S01]  /*4d10*/  FADD.FTZ R8, R30, R7 ;  /* 0x000000071e087221 */ /* 0x001fc20000010000 */
[----:B------:R-:W-:Y:S01]  /*4d20*/  FADD.FTZ R7, R15, R12 ;  /* 0x0000000c0f077221 */ /* 0x000fe20000010000 */
[----:B------:R-:W-:Y:S02]  /*4d30*/  F2FP.SATFINITE.E4M3.F32.PACK_AB_MERGE_C R15, R20, R15, RZ ;  /* 0x0000000f140f723e */ /* 0x000fe400048070ff */
[----:B------:R-:W-:Y:S01]  /*4d40*/  F2FP.SATFINITE.E4M3.F32.PACK_AB_MERGE_C R198, R10, R9, R11 ;  /* 0x000000090ac6723e */ /* 0x000fe2000480700b */
[----:B------:R-:W-:-:S01]  /*4d50*/  FADD.FTZ R20, R20, R7 ;  /* 0x0000000714147221 */ /* 0x000fc20000010000 */
[----:B------:R-:W-:Y:S01]  /*4d60*/  F2FP.SATFINITE.E4M3.F32.PACK_AB_MERGE_C R192, R14, R13, R15 ;  /* 0x0000000d0ec0723e */ /* 0x000fe2000480700f */
[----:B------:R-:W0:Y:S01]  /*4d70*/  MUFU.EX2 R39, R39 ;  /* 0x0000002700277308 */ /* 0x000e220000000800 */
[----:B-1----:R-:W-:-:S01]  /*4d80*/  FADD.FTZ R5, R35, R8 ;  /* 0x0000000823057221 */ /* 0x002fc20000010000 */
[----:B------:R-:W-:Y:S01]  /*4d90*/  FADD.FTZ R7, R21, R20 ;  /* 0x0000001415077221 */ /* 0x000fe20000010000 */
[----:B------:R-:W-:-:S02]  /*4da0*/  F2FP.SATFINITE.E4M3.F32.PACK_AB_MERGE_C R8, R29, R2, RZ ;  /* 0x000000021d08723e */ /* 0x000fc400048070ff */
[----:B------:R-:W-:Y:S02]  /*4db0*/  F2FP.SATFINITE.E4M3.F32.PACK_AB_MERGE_C R197, R27, R56, R60 ;  /* 0x000000381bc5723e */ /* 0x000fe4000480703c */
[----:B------:R-:W-:Y:S01]  /*4dc0*/  F2FP.SATFINITE.E4M3.F32.PACK_AB_MERGE_C R188, R28, R3, R8 ;  /* 0x000000031cbc723e */ /* 0x000fe20004807008 */
[----:B------:R-:W1:Y:S01]  /*4dd0*/  MUFU.EX2 R31, R31 ;  /* 0x0000001f001f7308 */ /* 0x000e620000000800 */
[----:B--2---:R-:W-:-:S01]  /*4de0*/  FADD.FTZ R6, R38, R5 ;  /* 0x0000000526067221 */ /* 0x004fc20000010000 */
[----:B------:R-:W-:-:S06]  /*4df0*/  VIADD R8, R91, 0xfffffffe ;  /* 0xfffffffe5b087836 */ /* 0x000fcc0000000000 */
[----:B------:R-:W2:Y:S01]  /*4e00*/  MUFU.EX2 R34, R34 ;  /* 0x0000002200227308 */ /* 0x000ea20000000800 */
[----:B0-----:R-:W-:-:S01]  /*4e10*/  FADD.FTZ R6, R39, R6 ;  /* 0x0000000627067221 */ /* 0x001fc20000010000 */
[----:B------:R-:W-:-:S04]  /*4e20*/  F2FP.SATFINITE.E4M3.F32.PACK_AB_MERGE_C R38, R39, R38, RZ ;  /* 0x000000262726723e */ /* 0x000fc800048070ff */
[----:B------:R-:W-:Y:S02]  /*4e30*/  F2FP.SATFINITE.E4M3.F32.PACK_AB_MERGE_C R199, R35, R30, R38 ;  /* 0x0000001e23c7723e */ /* 0x000fe40004807026 */
[----:B------:R-:W0:Y:S01]  /*4e40*/  MUFU.EX2 R46, R46 ;  /* 0x0000002e002e7308 */ /* 0x000e220000000800 */
[----:B-1----:R-:W-:-:S01]  /*4e50*/  FADD.FTZ R5, R31, R6 ;  /* 0x000000061f057221 */ /* 0x002fc20000010000 */
[----:B------:R-:W-:Y:S01]  /*4e60*/  FADD.FTZ R6, R24, R7 ;  /* 0x0000000718067221 */ /* 0x000fe20000010000 */
[----:B------:R-:W-:-:S03]  /*4e70*/  F2FP.SATFINITE.E4M3.F32.PACK_AB_MERGE_C R7, R26, R25, RZ ;  /* 0x000000191a07723e */ /* 0x000fc600048070ff */
[----:B------:R-:W-:Y:S01]  /*4e80*/  FADD.FTZ R25, R25, R6 ;  /* 0x0000000619197221 */ /* 0x000fe20000010000 */
[----:B------:R-:W-:Y:S01]  /*4e90*/  F2FP.SATFINITE.E4M3.F32.PACK_AB_MERGE_C R194, R24, R21, R7 ;  /* 0x0000001518c2723e */ /* 0x000fe20004807007 */
[----:B------:R-:W1:Y:S01]  /*4ea0*/  MUFU.EX2 R47, R47 ;  /* 0x0000002f002f7308 */ /* 0x000e620000000800 */
[----:B--2---:R-:W-:-:S01]  /*4eb0*/  FADD.FTZ R5, R34, R5 ;  /* 0x0000000522057221 */ /* 0x004fc20000010000 */
[----:B------:R-:W-:-:S04]  /*4ec0*/  FADD.FTZ R26, R26, R25 ;  /* 0x000000191a1a7221 */ /* 0x000fc80000010000 */
[----:B------:R-:W-:Y:S02]  /*4ed0*/  FADD.FTZ R7, R3, R26 ;  /* 0x0000001a03077221 */ /* 0x000fe40000010000 */
[----:B------:R-:W2:Y:S01]  /*4ee0*/  MUFU.EX2 R50, R50 ;  /* 0x0000003200327308 */ /* 0x000ea20000000800 */
[----:B0-----:R-:W-:-:S01]  /*4ef0*/  FADD.FTZ R6, R46, R5 ;  /* 0x000000052e067221 */ /* 0x001fc20000010000 */
[----:B------:R-:W-:-:S06]  /*4f00*/  FADD.FTZ R7, R28, R7 ;  /* 0x000000071c077221 */ /* 0x000fcc0000010000 */
[----:B------:R-:W0:Y:S01]  /*4f10*/  MUFU.EX2 R51, R51 ;  /* 0x0000003300337308 */ /* 0x000e220000000800 */
[----:B-1----:R-:W-:-:S01]  /*4f20*/  FADD.FTZ R5, R47, R6 ;  /* 0x000000062f057221 */ /* 0x002fc20000010000 */
[----:B------:R-:W-:-:S04]  /*4f30*/  F2FP.SATFINITE.E4M3.F32.PACK_AB_MERGE_C R46, R47, R46, RZ ;  /* 0x0000002e2f2e723e */ /* 0x000fc800048070ff */
[----:B------:R-:W-:Y:S02]  /*4f40*/  F2FP.SATFINITE.E4M3.F32.PACK_AB_MERGE_C R193, R34, R31, R46 ;  /* 0x0000001f22c1723e */ /* 0x000fe4000480702e */
[----:B------:R-:W1:Y:S01]  /*4f50*/  MUFU.EX2 R54, R54 ;  /* 0x0000003600367308 */ /* 0x000e620000000800 */
[----:B--2---:R-:W-:-:S01]  /*4f60*/  FADD.FTZ R6, R50, R5 ;  /* 0x0000000532067221 */ /* 0x004fc20000010000 */
[----:B------:R-:W-:-:S04]  /*4f70*/  F2FP.SATFINITE.E4M3.F32.PACK_AB_MERGE_C R5, R37, R36, RZ ;  /* 0x000000242505723e */ /* 0x000fc800048070ff */
[----:B------:R-:W-:Y:S02]  /*4f80*/  F2FP.SATFINITE.E4M3.F32.PACK_AB_MERGE_C R190, R33, R32, R5 ;  /* 0x0000002021be723e */ /* 0x000fe40004807005 */
[----:B------:R-:W2:Y:S01]  /*4f90*/  MUFU.EX2 R55, R55 ;  /* 0x0000003700377308 */ /* 0x000ea20000000800 */
[----:B0-----:R-:W-:-:S07]  /*4fa0*/  FADD.FTZ R3, R51, R6 ;  /* 0x0000000633037221 */ /* 0x001fce0000010000 */
[----:B------:R-:W0:Y:S01]  /*4fb0*/  MUFU.EX2 R58, R58 ;  /* 0x0000003a003a7308 */ /* 0x000e220000000800 */
[----:B-1----:R-:W-:-:S07]  /*4fc0*/  FADD.FTZ R6, R54, R3 ;  /* 0x0000000336067221 */ /* 0x002fce0000010000 */
[----:B------:R-:W1:Y:S01]  /*4fd0*/  MUFU.EX2 R59, R59 ;  /* 0x0000003b003b7308 */ /* 0x000e620000000800 */
[----:B--2---:R-:W-:-:S01]  /*4fe0*/  FADD.FTZ R3, R55, R6 ;  /* 0x0000000637037221 */ /* 0x004fc20000010000 */
[----:B------:R-:W-:Y:S01]  /*4ff0*/  FADD.FTZ R6, R2, R7 ;  /* 0x0000000702067221 */ /* 0x000fe20000010000 */
[----:B------:R-:W-:-:S03]  /*5000*/  F2FP.SATFINITE.E4M3.F32.PACK_AB_MERGE_C R54, R55, R54, RZ ;  /* 0x000000363736723e */ /* 0x000fc600048070ff */
[----:B------:R-:W-:Y:S01]  /*5010*/  FADD.FTZ R29, R29, R6 ;  /* 0x000000061d1d7221 */ /* 0x000fe20000010000 */
[----:B------:R-:W-:Y:S01]  /*5020*/  F2FP.SATFINITE.E4M3.F32.PACK_AB_MERGE_C R195, R51, R50, R54 ;  /* 0x0000003233c3723e */ /* 0x000fe20004807036 */
[----:B------:R-:W2:Y:S01]  /*5030*/  MUFU.EX2 R62, R62 ;  /* 0x0000003e003e7308 */ /* 0x000ea20000000800 */
[----:B0-----:R-:W-:-:S01]  /*5040*/  FADD.FTZ R2, R58, R3 ;  /* 0x000000033a027221 */ /* 0x001fc20000010000 */
[----:B------:R-:W-:-:S04]  /*5050*/  FADD.FTZ R32, R32, R29 ;  /* 0x0000001d20207221 */ /* 0x000fc80000010000 */
[----:B------:R-:W-:Y:S02]  /*5060*/  FADD.FTZ R33, R33, R32 ;  /* 0x0000002021217221 */ /* 0x000fe40000010000 */
[----:B------:R-:W0:Y:S01]  /*5070*/  MUFU.EX2 R63, R63 ;  /* 0x0000003f003f7308 */ /* 0x000e220000000800 */
[----:B-1----:R-:W-:-:S01]  /*5080*/  FADD.FTZ R3, R59, R2 ;  /* 0x000000023b037221 */ /* 0x002fc20000010000 */
[----:B------:R-:W-:-:S04]  /*5090*/  FADD.FTZ R36, R36, R33 ;  /* 0x0000002124247221 */ /* 0x000fc80000010000 */
[----:B------:R-:W-:Y:S02]  /*50a0*/  FADD.FTZ R37, R37, R36 ;  /* 0x0000002425257221 */ /* 0x000fe40000010000 */
[----:B------:R-:W1:Y:S01]  /*50b0*/  MUFU.EX2 R66, R66 ;  /* 0x0000004200427308 */ /* 0x000e620000000800 */
[----:B--2---:R-:W-:-:S07]  /*50c0*/  FADD.FTZ R2, R62, R3 ;  /* 0x000000033e027221 */ /* 0x004fce0000010000 */
[----:B------:R-:W2:Y:S01]  /*50d0*/  MUFU.EX2 R67, R67 ;  /* 0x0000004300437308 */ /* 0x000ea20000000800 */
[----:B0-----:R-:W-:-:S01]  /*50e0*/  FADD.FTZ R3, R63, R2 ;  /* 0x000000023f037221 */ /* 0x001fc20000010000 */
        /* <DEDUP_REMOVED lines=21> */
[----:B0-----:R-:W-:-:S01]  /*5240*/  FADD.FTZ R2, R74, R71 ;  /* 0x000000474a027221 */ /* 0x001fc20000010000 */
        /* <DEDUP_REMOVED lines=17> */
[----:B------:R-:W-:Y:S02]  /*5360*/  FADD.FTZ R49, R49, R48 ;  /* 0x0000003031317221 */ /* 0x000fe40000010000 */
[----:B------:R-:W0:Y:S01]  /*5370*/  MUFU.EX2 R86, R86 ;  /* 0x0000005600567308 */ /* 0x000e220000000800 */
[----:B-1----:R-:W-:-:S01]  /*5380*/  FADD.FTZ R2, R82, R79 ;  /* 0x0000004f52027221 */ /* 0x002fc20000010000 */
[----:B------:R-:W-:-:S06]  /*5390*/  FADD.FTZ R52, R52, R49 ;  /* 0x0000003134347221 */ /* 0x000fcc0000010000 */
[----:B------:R-:W1:Y:S01]  /*53a0*/  MUFU.EX2 R57, R57 ;  /* 0x0000003900397308 */ /* 0x000e620000000800 */
[----:B--2---:R-:W-:-:S04]  /*53b0*/  FADD.FTZ R3, R83, R2 ;  /* 0x0000000253037221 */ /* 0x004fc80000010000 */
[----:B0-----:R-:W-:Y:S01]  /*53c0*/  FADD.FTZ R2, R86, R3 ;  /* 0x0000000356027221 */ /* 0x001fe20000010000 */
[----:B------:R-:W-:-:S01]  /*53d0*/  FADD.FTZ R3, R53, R52 ;  /* 0x0000003435037221 */ /* 0x000fc20000010000 */
[C---:B-1----:R-:W-:Y:S02]  /*53e0*/  F2FP.SATFINITE.E4M3.F32.PACK_AB_MERGE_C R5, R57.reuse, R86, RZ ;  /* 0x000000563905723e */ /* 0x042fe400048070ff */
[----:B------:R-:W-:-:S02]  /*53f0*/  FADD.FTZ R2, R57, R2 ;  /* 0x0000000239027221 */ /* 0x000fc40000010000 */
        /* <DEDUP_REMOVED lines=13> */
.L_x_1340:
[----:B------:R-:W-:Y:S02]  /*54d0*/  ULDC UR18, c[0x0][0x9e4] ;  /* 0x0002790000127ab9 */ /* 0x000fe40000000800 */
[----:B------:R-:W-:-:S11]  /*54e0*/  UISETP.NE.AND UP0, UPT, UR18, 0x1, UPT ;  /* 0x000000011200788c */ /* 0x000fd6000bf05270 */
[----:B------:R-:W-:Y:S02]  /*54f0*/  @UP0 ULDC.64 UR6, c[0x0][0x9e8] ;  /* 0x00027a0000060ab9 */ /* 0x000fe40000000a00 */
[----:B------:R-:W-:-:S04]  /*5500*/  UIMAD.WIDE.U32 UR10, UR15, UR6, URZ ;  /* 0x000000060f0a72a5 */ /* 0x000fc8000f8e003f */
[----:B------:R-:W-:-:S12]  /*5510*/  @UP0 USHF.R.U32.HI UR15, URZ, UR7, UR11 ;  /* 0x000000073f0f0299 */ /* 0x000fd8000801160b */
.L_x_1341:
[----:B------:R-:W-:-:S04]  /*5520*/  UIMAD UR15, UR15, UR18, UR18 ;  /* 0x000000120f0f72a4 */ /* 0x000fc8000f8e0212 */
[----:B------:R-:W-:-:S04]  /*5530*/  UISETP.LT.AND UP0, UPT, UR14, UR15, UPT ;  /* 0x0000000f0e00728c */ /* 0x000fc8000bf01270 */
[----:B------:R-:W-:-:S12]  /*5540*/  USEL UR14, UR14, UR15, UP0 ;  /* 0x0000000f0e0e7287 */ /* 0x000fd80008000000 */
.L_x_1339:
[----:B------:R-:W-:Y:S01]  /*5550*/  USHF.R.S32.HI UR6, URZ, 0x1f, UR14 ;  /* 0x0000001f3f067899 */ /* 0x000fe2000801140e */
[----:B------:R-:W-:Y:S02]  /*5560*/  CS2R R24, SRZ ;  /* 0x0000000000187805 */ /* 0x000fe4000001ff00 */
[----:B------:R-:W-:Y:S02]  /*5570*/  CS2R R26, SRZ ;  /* 0x00000000001a7805 */ /* 0x000fe4000001ff00 */
[----:B------:R-:W-:Y:S01]  /*5580*/  CS2R R28, SRZ ;  /* 0x00000000001c7805 */ /* 0x000fe2000001ff00 */
        /* <DEDUP_REMOVED lines=102> */
[----:B------:R-:W-:Y:S01]  /*5bf0*/  UMOV UR33, UR49 ;  /* 0x0000003100217c82 */ /* 0x000fe20008000000 */
[----:B------:R-:W-:Y:S01]  /*5c00*/  ULDC UR29, c[0x0][0x9e4] ;  /* 0x00027900001d7ab9 */ /* 0x000fe20000000800 */
[----:B------:R-:W-:Y:S01]  /*5c10*/  ULDC UR30, c[0x0][0x9dc] ;  /* 0x00027700001e7ab9 */ /* 0x000fe20000000800 */
[----:B------:R-:W-:-:S05]  /*5c20*/  ULDC UR31, c[0x0][0x9e0] ;  /* 0x00027800001f7ab9 */ /* 0x000fca0000000800 */
.L_x_1361:
[----:B------:R-:W-:Y:S01]  /*5c30*/  ISETP.NE.AND P2, PT, RZ, UR46, PT ;  /* 0x0000002eff007c0c */ /* 0x000fe2000bf45270 */
[----:B------:R-:W-:-:S04]  /*5c40*/  UISETP.NE.AND UP0, UPT, UR33, 0x1, UPT ;  /* 0x000000012100788c */ /* 0x000fc8000bf05270 */
[----:B------:R-:W-:-:S04]  /*5c50*/  USEL UR50, URZ, 0x1, UP0 ;  /* 0x000000013f327887 */ /* 0x000fc80008000000 */
[----:B------:R-:W-:-:S04]  /*5c60*/  ULOP3.LUT UR50, UR34, UR50, URZ, 0x3c, !UPT ;  /* 0x0000003222327292 */ /* 0x000fc8000f8e3c3f */
[----:B------:R-:W-:Y:S08]  /*5c70*/  @P2 BRA `(.L_x_1343) ;  /* 0x0000000000382947 */ /* 0x000ff00003800000 */
[----:B------:R-:W-:Y:S05]  /*5c80*/  @!P0 BRA `(.L_x_1344) ;  /* 0x0000000000048947 */ /* 0x000fea0003800000 */
[----:B------:R-:W-:Y:S01]  /*5c90*/  BPT.TRAP 0x1 ;  /* 0x000000040000795c */ /* 0x000fe20000300000 */
.L_x_1344:
        /* <DEDUP_REMOVED lines=9> */
.L_x_1345:
[----:B-1----:R-:W-:Y:S05]  /*5d30*/  @P1 BRA `(.L_x_1343) ;  /* 0x0000000000081947 */ /* 0x002fea0003800000 */
[----:B------:R-:W1:Y:S02]  /*5d40*/  SYNCS.PHASECHK.TRANS64.TRYWAIT P1, [UR6+0x2a830], R0 ;  /* 0x02a83000ff0075a7 */ /* 0x000e640008020146 */
[----:B-1----:R-:W-:Y:S05]  /*5d50*/  @!P1 BRA `(.L_x_1346) ;  /* 0x00000150001c9947 */ /* 0x002fea0003800000 */
.L_x_1343:
[----:B------:R-:W2:Y:S01]  /*5d60*/  S2R R4, SR_TID.X ;  /* 0x0000000000047919 */ /* 0x000ea20000002100 */
[----:B------:R-:W-:Y:S01]  /*5d70*/  UIADD3 UR49, UR33, 0x1, URZ ;  /* 0x0000000121317890 */ /* 0x000fe2000fffe03f */
[----:B------:R-:W-:Y:S01]  /*5d80*/  UMOV UR27, 0x80000020 ;  /* 0x80000020001b7882 */ /* 0x000fe20000000000 */
[----:B------:R-:W-:Y:S02]  /*5d90*/  UMOV UR7, 0x80000020 ;  /* 0x8000002000077882 */ /* 0x000fe40000000000 */
[----:B------:R-:W-:Y:S01]  /*5da0*/  UISETP.NE.AND UP0, UPT, UR49, 0x2, UPT ;  /* 0x000000023100788c */ /* 0x000fe2000bf05270 */
[----:B------:R-:W-:Y:S01]  /*5db0*/  UMOV UR11, 0x80000020 ;  /* 0x80000020000b7882 */ /* 0x000fe20000000000 */
[----:B------:R-:W-:Y:S02]  /*5dc0*/  UMOV UR15, 0x80000020 ;  /* 0x80000020000f7882 */ /* 0x000fe40000000000 */
[----:B------:R-:W-:Y:S01]  /*5dd0*/  USEL UR49, UR49, URZ, UP0 ;  /* 0x0000003f31317287 */ /* 0x000fe20008000000 */
[----:B------:R-:W-:Y:S01]  /*5de0*/  UMOV UR19, 0x80000020 ;  /* 0x8000002000137882 */ /* 0x000fe20000000000 */
[----:B------:R-:W-:-:S02]  /*5df0*/  UMOV UR23, 0x80000020 ;  /* 0x8000002000177882 */ /* 0x000fc40000000000 */
[----:B------:R-:W-:-:S04]  /*5e00*/  UIMAD UR26, UR49, 0x600, UR28 ;  /* 0x00000600311a78a4 */ /* 0x000fc8000f8e021c */
[----:B------:R-:W-:Y:S02]  /*5e10*/  UIADD3 UR6, UR26, 0x2, URZ ;  /* 0x000000021a067890 */ /* 0x000fe4000fffe03f */
[----:B------:R-:W-:Y:S02]  /*5e20*/  UIADD3 UR10, UR26, 0x200, URZ ;  /* 0x000002001a0a7890 */ /* 0x000fe4000fffe03f */
[----:B------:R-:W-:Y:S02]  /*5e30*/  UIADD3 UR14, UR26, 0x202, URZ ;  /* 0x000002021a0e7890 */ /* 0x000fe4000fffe03f */
[----:B------:R-:W-:Y:S02]  /*5e40*/  UIADD3 UR18, UR26, 0x400, URZ ;  /* 0x000004001a127890 */ /* 0x000fe4000fffe03f */
[----:B------:R-:W-:Y:S01]  /*5e50*/  UIADD3 UR22, UR26, 0x402, URZ ;  /* 0x000004021a167890 */ /* 0x000fe2000fffe03f */
[----:B--2---:R-:W-:-:S05]  /*5e60*/  SHF.R.U32.HI R4, RZ, 0x7, R4 ;  /* 0x00000007ff047819 */ /* 0x004fca0000011604 */
[----:B01----:R-:W-:-:S05]  /*5e70*/  VIADD R0, R4, 0x8 ;  /* 0x0000000804007836 */ /* 0x003fca0000000000 */
[----:B------:R0:W-:Y:S06]  /*5e80*/  BAR.SYNC.DEFER_BLOCKING R0, 0x100 ;  /* 0x000400000000751d */ /* 0x0001ec0000010000 */
        /* <DEDUP_REMOVED lines=21> */
.L_x_1348:
[----:B------:R-:W-:Y:S01]  /*5fe0*/  ULEA UR6, UR33, UR36, 0x3 ;  /* 0x0000002421067291 */ /* 0x000fe2000f8e183f */
[----:B------:R-:W-:-:S05]  /*5ff0*/  IMAD.U32 R0, RZ, RZ, UR34 ;  /* 0x00000022ff007e24 */ /* 0x000fca000f8e00ff */
[----:B------:R-:W-:-:S04]  /*6000*/  SHF.L.U32 R0, R0, 0x1f, RZ ;  /* 0x0000001f00007819 */ /* 0x000fc800000006ff */
[----:B------:R0:W1:Y:S01]  /*6010*/  SYNCS.PHASECHK.TRANS64.TRYWAIT P1, [UR6+0x2a850], R0 ;  /* 0x02a85000ff0075a7 */ /* 0x0000620008020146 */
[----:B------:R-:W-:Y:S05]  /*6020*/  @!P0 BRA `(.L_x_1349) ;  /* 0x0000000000048947 */ /* 0x000fea0003800000 */
[----:B------:R-:W-:Y:S01]  /*6030*/  BPT.TRAP 0x1 ;  /* 0x000000040000795c */ /* 0x000fe20000300000 */
.L_x_1349:
[----:B-1----:R-:W-:Y:S05]  /*6040*/  @P1 BRA `(.L_x_1347) ;  /* 0x0000000000081947 */ /* 0x002fea0003800000 */
[----:B------:R-:W1:Y:S02]  /*6050*/  SYNCS.PHASECHK.TRANS64.TRYWAIT P1, [UR6+0x2a850], R0 ;  /* 0x02a85000ff0075a7 */ /* 0x000e640008020146 */
[----:B-1----:R-:W-:Y:S05]  /*6060*/  @!P1 BRA `(.L_x_1350) ;  /* 0x0000014c00709947 */ /* 0x002fea0003800000 */
.L_x_1347:
[----:B------:R-:W-:Y:S01]  /*6070*/  UIADD3 UR6, UR36, 0x400, URZ ;  /* 0x0000040024067890 */ /* 0x000fe2000fffe03f */
[----:B------:R-:W-:Y:S01]  /*6080*/  WARPGROUP.ARRIVE ;  /* 0x00000000000079c5 */ /* 0x000fe20000000000 */
[----:B------:R-:W-:-:S05]  /*6090*/  UMOV UR7, 0x40000040 ;  /* 0x4000004000077882 */ /* 0x000fca0000000000 */
[----:B-1----:R-:W1:Y:S01]  /*60a0*/  S2R R4, SR_TID.X ;  /* 0x0000000000047919 */ /* 0x002e620000002100 */
        /* <DEDUP_REMOVED lines=8> */
[----:B-1----:R-:W-:-:S04]  /*6130*/  SHF.R.U32.HI R4, RZ, 0x7, R4 ;  /* 0x00000007ff047819 */ /* 0x002fc80000011604 */
[----:B0-----:R-:W-:Y:S01]  /*6140*/  IADD3 R0, -R4, 0xb, RZ ;  /* 0x0000000b04007810 */ /* 0x001fe20007ffe1ff */
[----:B------:R-:W-:Y:S02]  /*6150*/  WARPGROUP.DEPBAR.LE gsb0, 0x0 ;  /* 0x00008000000079c5 */ /* 0x000fe40000010000 */
[----:B------:R-:W-:-:S10]  /*6160*/  WARPGROUP.ARRIVE ;  /* 0x00000000000079c5 */ /* 0x000fd40000000000 */
        /* <DEDUP_REMOVED lines=15> */
.L_x_1351:
[----:B------:R-:W-:Y:S01]  /*6260*/  UISETP.NE.AND UP1, UPT, UR55, URZ, UPT ;  /* 0x0000003f3700728c */ /* 0x000fe2000bf25270 */
[----:B------:R-:W-:Y:S01]  /*6270*/  VIADD R13, R17, UR42 ;  /* 0x0000002a110d7c36 */ /* 0x000fe20008000000 */
[----:B------:R-:W-:Y:S01]  /*6280*/  UISETP.NE.AND UP0, UPT, UR54, URZ, UPT ;  /* 0x0000003f3600728c */ /* 0x000fe2000bf05270 */
[----:B------:R-:W-:Y:S02]  /*6290*/  IMAD.SHL.U32 R9, R8, 0x80, RZ ;  /* 0x0000008008097824 */ /* 0x000fe400078e00ff */
[----:B------:R-:W-:Y:S01]  /*62a0*/  IMAD.U32 R5, RZ, RZ, UR48 ;  /* 0x00000030ff057e24 */ /* 0x000fe2000f8e00ff */
[----:B------:R-:W-:Y:S02]  /*62b0*/  PLOP3.LUT P1, PT, PT, PT, UP1, 0x80, 0x0 ;  /* 0x000000000000781c */ /* 0x000fe40003f2f018 */
[----:B------:R-:W-:-:S03]  /*62c0*/  PLOP3.LUT P2, PT, PT, PT, UP1, 0x80, 0x0 ;  /* 0x000000000000781c */ /* 0x000fc60003f4f018 */
[----:B------:R-:W-:Y:S01]  /*62d0*/  @UP1 ULDC UR6, c[0x0][0x44c] ;  /* 0x0001130000061ab9 */ /* 0x000fe20000000800 */
[----:B------:R-:W-:-:S07]  /*62e0*/  @UP1 ULDC UR7, c[0x0][0x450] ;  /* 0x0001140000071ab9 */ /* 0x000fce0000000800 */
[----:B0-----:R-:W-:Y:S01]  /*62f0*/  @P1 IMAD.HI.U32 R0, R13, UR6, RZ ;  /* 0x000000060d001c27 */ /* 0x001fe2000f8e00ff */
[----:B------:R-:W-:Y:S01]  /*6300*/  ULEA UR6, UR49, UR36, 0x3 ;  /* 0x0000002431067291 */ /* 0x000fe2000f8e183f */
[----:B------:R-:W-:-:S03]  /*6310*/  PLOP3.LUT P1, PT, PT, PT, UP0, 0x40, 0x0 ;  /* 0x000000000000781c */ /* 0x000fc60003f2e808 */
[----:B------:R-:W-:Y:S01]  /*6320*/  @P2 SHF.R.U32.HI R13, RZ, UR7, R0 ;  /* 0x00000007ff0d2c19 */ /* 0x000fe20008011600 */
[----:B------:R-:W-:Y:S01]  /*6330*/  UIADD3 UR6, UR6, 0x2a840, URZ ;  /* 0x0002a84006067890 */ /* 0x000fe2000fffe03f */
[----:B------:R-:W-:-:S03]  /*6340*/  IADD3 R0, -R16, 0x1, -R9 ;  /* 0x0000000110007810 */ /* 0x000fc60007ffe909 */
[----:B------:R-:W0:Y:S01]  /*6350*/  SHFL.IDX PT, R15, R13, RZ, 0x1c1f ;  /* 0x001c1fff0d0f7589 */ /* 0x000e2200000e0000 */
[----:B------:R-:W-:Y:S01]  /*6360*/  UPRMT UR6, UR37, 0x654, UR6 ;  /* 0x0000065425067896 */ /* 0x000fe20008000006 */
[----:B------:R-:W-:-:S05]  /*6370*/  IADD3 R0, -R5, UR41, R0 ;  /* 0x0000002905007c10 */ /* 0x000fca000fffe100 */
[----:B------:R-:W-:-:S03]  /*6380*/  VIADD R12, R0, UR31 ;  /* 0x0000001f000c7c36 */ /* 0x000fc60008000000 */
[----:B------:R-:W-:Y:S01]  /*6390*/  SYNCS.ARRIVE.TRANS64.RED.A1T0 RZ, [UR6], RZ ;  /* 0x000000ffffff79a7 */ /* 0x000fe20008100406 */
[----:B------:R-:W-:-:S06]  /*63a0*/  ULOP3.LUT UR6, URZ, UR30, URZ, 0x33, !UPT ;  /* 0x0000001e3f067292 */ /* 0x000fcc000f8e333f */
[----:B------:R-:W-:Y:S02]  /*63b0*/  VIADD R11, R0, UR6 ;  /* 0x00000006000b7c36 */ /* 0x000fe40008000000 */
[--C-:B0-----:R-:W-:Y:S02]  /*63c0*/  IMAD.IADD R10, R12, 0x1, R15.reuse ;  /* 0x000000010c0a7824 */ /* 0x101fe400078e020f */
[----:B------:R-:W-:Y:S01]  /*63d0*/  IMAD.IADD R0, R11, 0x1, R15 ;  /* 0x000000010b007824 */ /* 0x000fe200078e020f */
[----:B------:R-:W-:Y:S06]  /*63e0*/  @P1 BRA `(.L_x_1352) ;  /* 0x00000000005c1947 */ /* 0x000fec0003800000 */
[----:B------:R-:W-:Y:S01]  /*63f0*/  IMAD.U32 R4, RZ, RZ, UR48 ;  /* 0x00000030ff047e24 */ /* 0x000fe2000f8e00ff */
[----:B------:R-:W-:Y:S04]  /*6400*/  BSSY B0, `(.L_x_1353) ;  /* 0x0000011000007945 */ /* 0x000fe80003800000 */
[----:B------:R-:W-:-:S04]  /*6410*/  IADD3 R15, -R4, UR41, R15 ;  /* 0x00000029040f7c10 */ /* 0x000fc8000fffe10f */
        /* <DEDUP_REMOVED lines=10> */
.L_x_1354:
[----:B------:R-:W-:-:S05]  /*64c0*/  IMAD.U32 R14, RZ, RZ, UR29 ;  /* 0x0000001dff0e7e24 */ /* 0x000fca000f8e00ff */
[----:B------:R-:W-:-:S13]  /*64d0*/  ISETP.NE.AND P1, PT, R14, 0x1, PT ;  /* 0x000000010e00780c */ /* 0x000fda0003f25270 */
[----:B------:R-:W0:Y:S02]  /*64e0*/  @P1 LDC.64 R4, c[0x0][0x9e8] ;  /* 0x00027a00ff041b82 */ /* 0x000e240000000a00 */
[----:B0-----:R-:W-:-:S05]  /*64f0*/  @P1 IMAD.HI.U32 R4, R15, R4, RZ ;  /* 0x000000040f041227 */ /* 0x001fca00078e00ff */
[----:B------:R-:W-:-:S07]  /*6500*/  @P1 SHF.R.U32.HI R15, RZ, R5, R4 ;  /* 0x00000005ff0f1219 */ /* 0x000fce0000011604 */
.L_x_1355:
[----:B------:R-:W-:Y:S05]  /*6510*/  BSYNC B0 ;  /* 0x0000000000007941 */ /* 0x000fea0003800000 */
.L_x_1353:
[----:B------:R-:W-:-:S04]  /*6520*/  IMAD R15, R15, R14, -R9 ;  /* 0x0000000e0f0f7224 */ /* 0x000fc800078e0a09 */
[----:B------:R-:W-:-:S05]  /*6530*/  IMAD.IADD R15, R15, 0x1, -R16 ;  /* 0x000000010f0f7824 */ /* 0x000fca00078e0a10 */
[----:B------:R-:W-:Y:S02]  /*6540*/  VIADDMNMX R10, R15, R14, R10, PT ;  /* 0x0000000e0f0a7246 */ /* 0x000fe4000380010a */
[----:B------:R-:W-:-:S07]  /*6550*/  VIMNMX R0, R0, R15, !PT ;  /* 0x0000000f00007248 */ /* 0x000fce0007fe0100 */
.L_x_1352:
        /* <DEDUP_REMOVED lines=13> */
[----:B------:R-:W-:Y:S01]  /*6630*/  FSEL R121, R121, -INF , !P2 ;  /* 0xff80000079797808 */ /* 0x000fe20005000000 */
[--C-:B0-----:R-:W-:Y:S01]  /*6640*/  IMAD.IADD R12, R12, 0x1, R4.reuse ;  /* 0x000000010c0c7824 */ /* 0x101fe200078e0204 */
[C---:B------:R-:W-:Y:S01]  /*6650*/  ISETP.GT.AND P5, PT, R0.reuse, 0x9, P1 ;  /* 0x000000090000780c */ /* 0x040fe20000fa4270 */
[----:B------:R-:W-:Y:S01]  /*6660*/  IMAD.IADD R11, R11, 0x1, R4 ;  /* 0x000000010b0b7824 */ /* 0x000fe200078e0204 */
        /* <DEDUP_REMOVED lines=99> */
.L_x_1358:
[----:B------:R-:W-:-:S05]  /*6ca0*/  IMAD.U32 R10, RZ, RZ, UR29 ;  /* 0x0000001dff0a7e24 */ /* 0x000fca000f8e00ff */
[----:B------:R-:W-:-:S13]  /*6cb0*/  ISETP.NE.AND P2, PT, R10, 0x1, PT ;  /* 0x000000010a00780c */ /* 0x000fda0003f45270 */
[----:B------:R-:W0:Y:S02]  /*6cc0*/  @P2 LDC.64 R4, c[0x0][0x9e8] ;  /* 0x00027a00ff042b82 */ /* 0x000e240000000a00 */
[----:B0-----:R-:W-:-:S05]  /*6cd0*/  @P2 IMAD.HI.U32 R4, R0, R4, RZ ;  /* 0x0000000400042227 */ /* 0x001fca00078e00ff */
[----:B------:R-:W-:-:S07]  /*6ce0*/  @P2 SHF.R.U32.HI R0, RZ, R5, R4 ;  /* 0x00000005ff002219 */ /* 0x000fce0000011604 */
.L_x_1359:
[----:B------:R-:W-:Y:S05]  /*6cf0*/  BSYNC B0 ;  /* 0x0000000000007941 */ /* 0x000fea0003800000 */
.L_x_1357:
[----:B------:R-:W-:-:S04]  /*6d00*/  IMAD R9, R0, R10, -R9 ;  /* 0x0000000a00097224 */ /* 0x000fc800078e0a09 */
[----:B------:R-:W-:-:S05]  /*6d10*/  IMAD.IADD R9, R9, 0x1, -R16 ;  /* 0x0000000109097824 */ /* 0x000fca00078e0a10 */
[----:B------:R-:W-:Y:S02]  /*6d20*/  VIADDMNMX R12, R9, R10, R12, PT ;  /* 0x0000000a090c7246 */ /* 0x000fe4000380010c */
[----:B------:R-:W-:-:S07]  /*6d30*/  VIMNMX R11, R11, R9, !PT ;  /* 0x000000090b0b7248 */ /* 0x000fce0007fe0100 */
.L_x_1356:
[----:B------:R-:W-:Y:S02]  /*6d40*/  FMNMX.FTZ R0, R120, R7, !PT ;  /* 0x0000000778007209 */ /* 0x000fe40007810000 */
        /* <DEDUP_REMOVED lines=18> */
[C---:B------:R-:W-:Y:S02]  /*6e70*/  ISETP.GT.AND P5, PT, R11.reuse, 0x1, P1 ;  /* 0x000000010b00780c */ /* 0x040fe40000fa4270 */
[----:B------:R-:W-:Y:S02]  /*6e80*/  FMNMX.FTZ R0, R140, R5, !PT ;  /* 0x000000058c007209 */ /* 0x000fe40007810000 */
[----:B------:R-:W-:Y:S02]  /*6e90*/  ISETP.GT.AND P6, PT, R11, 0x50, P1 ;  /* 0x000000500b00780c */ /* 0x000fe40000fc4270 */
[----:B------:R-:W-:Y:S02]  /*6ea0*/  FMNMX.FTZ R5, R141, R0, !PT ;  /* 0x000000008d057209 */ /* 0x000fe40007810000 */
[----:B------:R-:W-:-:S02]  /*6eb0*/  ISETP.LT.OR P5, PT, R12, 0x2, P5 ;  /* 0x000000020c00780c */ /* 0x000fc40002fa1670 */
[----:B------:R-:W-:Y:S02]  /*6ec0*/  FMNMX.FTZ R0, R144, R5, !PT ;  /* 0x0000000590007209 */ /* 0x000fe40007810000 */
[----:B------:R-:W-:Y:S02]  /*6ed0*/  ISETP.LT.OR P6, PT, R12, 0x51, P6 ;  /* 0x000000510c00780c */ /* 0x000fe400037c1670 */
[----:B------:R-:W-:Y:S02]  /*6ee0*/  FMNMX.FTZ R5, R145, R0, !PT ;  /* 0x0000000091057209 */ /* 0x000fe40007810000 */
[----:B------:R-:W-:Y:S02]  /*6ef0*/  FSEL R123, R123, -INF , !P5 ;  /* 0xff8000007b7b7808 */ /* 0x000fe40006800000 */
        /* <DEDUP_REMOVED lines=17> */
[----:B------:R-:W-:Y:S02]  /*7010*/  ISETP.GT.AND P6, PT, R11, RZ, P1 ;  /* 0x000000ff0b00720c */ /* 0x000fe40000fc4270 */
[----:B------:R-:W-:Y:S02]  /*7020*/  FMNMX.FTZ R5, R165, R0, !PT ;  /* 0x00000000a5057209 */ /* 0x000fe40007810000 */
[----:B------:R-:W-:-:S02]  /*7030*/  ISETP.LT.OR P5, PT, R12, 0x2a, P5 ;  /* 0x0000002a0c00780c */ /* 0x000fc40002fa1670 */
[----:B------:R-:W-:Y:S02]  /*7040*/  FMNMX.FTZ R0, R168, R5, !PT ;  /* 0x00000005a8007209 */ /* 0x000fe40007810000 */
[----:B------:R-:W-:Y:S02]  /*7050*/  ISETP.LT.OR P6, PT, R12, 0x1, P6 ;  /* 0x000000010c00780c */ /* 0x000fe400037c1670 */
[----:B------:R-:W-:Y:S02]  /*7060*/  FMNMX.FTZ R5, R169, R0, !PT ;  /* 0x00000000a9057209 */ /* 0x000fe40007810000 */
[----:B------:R-:W-:Y:S02]  /*7070*/  ISETP.GT.AND P2, PT, R11, 0x8, P1 ;  /* 0x000000080b00780c */ /* 0x000fe40000f44270 */
[----:B------:R-:W-:Y:S02]  /*7080*/  FMNMX.FTZ R0, R172, R5, !PT ;  /* 0x00000005ac007209 */ /* 0x000fe40007810000 */
[----:B------:R-:W-:-:S02]  /*7090*/  FSEL R143, R143, -INF , !P5 ;  /* 0xff8000008f8f7808 */ /* 0x000fc40006800000 */
[----:B------:R-:W-:Y:S02]  /*70a0*/  FMNMX.FTZ R5, R173, R0, !PT ;  /* 0x00000000ad057209 */ /* 0x000fe40007810000 */
[----:B------:R-:W-:Y:S02]  /*70b0*/  FSEL R13, R122, -INF , !P6 ;  /* 0xff8000007a0d7808 */ /* 0x000fe40007000000 */
[----:B------:R-:W-:Y:S02]  /*70c0*/  FMNMX.FTZ R0, R176, R5, !PT ;  /* 0x00000005b0007209 */ /* 0x000fe40007810000 */
[----:B------:R-:W-:Y:S02]  /*70d0*/  ISETP.GT.AND P5, PT, R11, 0x40, P1 ;  /* 0x000000400b00780c */ /* 0x000fe40000fa4270 */
[----:B------:R-:W-:Y:S02]  /*70e0*/  FMNMX.FTZ R5, R177, R0, !PT ;  /* 0x00000000b1057209 */ /* 0x000fe40007810000 */
[----:B------:R-:W-:-:S02]  /*70f0*/  ISETP.GT.AND P4, PT, R11, 0x9, P1 ;  /* 0x000000090b00780c */ /* 0x000fc40000f84270 */
[----:B------:R-:W-:Y:S02]  /*7100*/  FMNMX.FTZ R0, R180, R5, !PT ;  /* 0x00000005b4007209 */ /* 0x000fe40007810000 */
[C---:B------:R-:W-:Y:S02]  /*7110*/  ISETP.LT.OR P2, PT, R12.reuse, 0x9, P2 ;  /* 0x000000090c00780c */ /* 0x040fe40001741670 */
[----:B------:R-:W-:Y:S02]  /*7120*/  FMNMX.FTZ R4, R181, R0, !PT ;  /* 0x00000000b5047209 */ /* 0x000fe40007810000 */
[----:B------:R-:W-:Y:S02]  /*7130*/  FMNMX.FTZ R20, R13, R6, !PT ;  /* 0x000000060d147209 */ /* 0x000fe40007810000 */
[C---:B------:R-:W-:Y:S01]  /*7140*/  ISETP.LT.OR P5, PT, R12.reuse, 0x41, P5 ;  /* 0x000000410c00780c */ /* 0x040fe20002fa1670 */
[----:B------:R-:W0:Y:S01]  /*7150*/  SHFL.BFLY PT, R5, R4, 0x2, 0x1f ;  /* 0x0c401f0004057f89 */ /* 0x000e2200000e0000 */
[----:B------:R-:W-:-:S02]  /*7160*/  ISETP.LT.OR P4, PT, R12, 0xa, P4 ;  /* 0x0000000a0c00780c */ /* 0x000fc40002781670 */
[----:B------:R-:W-:Y:S02]  /*7170*/  ISETP.GT.AND P3, PT, R11, 0x10, P1 ;  /* 0x000000100b00780c */ /* 0x000fe40000f64270 */
[----:B------:R-:W-:Y:S02]  /*7180*/  FSEL R126, R126, -INF , !P2 ;  /* 0xff8000007e7e7808 */ /* 0x000fe40005000000 */
[----:B------:R-:W-:Y:S02]  /*7190*/  FMNMX.FTZ R15, R123, R20, !PT ;  /* 0x000000147b0f7209 */ /* 0x000fe40007810000 */
[----:B------:R-:W-:Y:S02]  /*71a0*/  FSEL R154, R154, -INF , !P5 ;  /* 0xff8000009a9a7808 */ /* 0x000fe40006800000 */
[----:B------:R-:W-:Y:S02]  /*71b0*/  FSEL R127, R127, -INF , !P4 ;  /* 0xff8000007f7f7808 */ /* 0x000fe40006000000 */
[----:B------:R-:W-:-:S02]  /*71c0*/  ISETP.GT.AND P2, PT, R11, 0x19, P1 ;  /* 0x000000190b00780c */ /* 0x000fc40000f44270 */
[----:B------:R-:W-:Y:S02]  /*71d0*/  ISETP.LT.OR P3, PT, R12, 0x11, P3 ;  /* 0x000000110c00780c */ /* 0x000fe40001f61670 */
[----:B------:R-:W-:Y:S02]  /*71e0*/  ISETP.GT.AND P4, PT, R11, 0x20, P1 ;  /* 0x000000200b00780c */ /* 0x000fe40000f84270 */
[----:B------:R-:W-:Y:S02]  /*71f0*/  FMNMX.FTZ R20, R126, R15, !PT ;  /* 0x0000000f7e147209 */ /* 0x000fe40007810000 */
[----:B------:R-:W-:Y:S02]  /*7200*/  FSEL R130, R130, -INF , !P3 ;  /* 0xff80000082827808 */ /* 0x000fe40005800000 */
[----:B------:R-:W-:Y:S02]  /*7210*/  ISETP.LT.OR P2, PT, R12, 0x1a, P2 ;  /* 0x0000001a0c00780c */ /* 0x000fe40001741670 */
[----:B0-----:R-:W-:-:S02]  /*7220*/  FMNMX.FTZ R5, R4, R5, !PT ;  /* 0x0000000504057209 */ /* 0x001fc40007810000 */
[----:B------:R-:W-:Y:S02]  /*7230*/  ISETP.LT.OR P4, PT, R12, 0x21, P4 ;  /* 0x000000210c00780c */ /* 0x000fe40002781670 */
[----:B------:R-:W-:Y:S01]  /*7240*/  FMNMX.FTZ R21, R127, R20, !PT ;  /* 0x000000147f157209 */ /* 0x000fe20007810000 */
[----:B------:R-:W0:Y:S01]  /*7250*/  SHFL.BFLY PT, R0, R5, 0x1, 0x1f ;  /* 0x0c201f0005007f89 */ /* 0x000e2200000e0000 */
[----:B------:R-:W-:Y:S02]  /*7260*/  FSEL R135, R135, -INF , !P2 ;  /* 0xff80000087877808 */ /* 0x000fe40005000000 */
[----:B------:R-:W-:Y:S02]  /*7270*/  FSEL R138, R138, -INF , !P4 ;  /* 0xff8000008a8a7808 */ /* 0x000fe40006000000 */
[C---:B------:R-:W-:Y:S02]  /*7280*/  ISETP.GT.AND P3, PT, R11.reuse, 0x21, P1 ;  /* 0x000000210b00780c */ /* 0x040fe40000f64270 */
[----:B------:R-:W-:-:S02]  /*7290*/  ISETP.GT.AND P2, PT, R11, 0x30, P1 ;  /* 0x000000300b00780c */ /* 0x000fc40000f44270 */
[----:B------:R-:W-:Y:S02]  /*72a0*/  ISETP.GT.AND P4, PT, R11, 0x31, P1 ;  /* 0x000000310b00780c */ /* 0x000fe40000f84270 */
[C---:B------:R-:W-:Y:S02]  /*72b0*/  ISETP.LT.OR P3, PT, R12.reuse, 0x22, P3 ;  /* 0x000000220c00780c */ /* 0x040fe40001f61670 */
[C---:B------:R-:W-:Y:S02]  /*72c0*/  ISETP.LT.OR P2, PT, R12.reuse, 0x31, P2 ;  /* 0x000000310c00780c */ /* 0x040fe40001741670 */
[----:B------:R-:W-:Y:S02]  /*72d0*/  ISETP.LT.OR P4, PT, R12, 0x32, P4 ;  /* 0x000000320c00780c */ /* 0x000fe40002781670 */
[----:B------:R-:W-:Y:S02]  /*72e0*/  FSEL R139, R139, -INF , !P3 ;  /* 0xff8000008b8b7808 */ /* 0x000fe40005800000 */
[----:B------:R-:W-:-:S02]  /*72f0*/  FSEL R146, R146, -INF , !P2 ;  /* 0xff80000092927808 */ /* 0x000fc40005000000 */
[----:B------:R-:W-:Y:S02]  /*7300*/  FSEL R147, R147, -INF , !P4 ;  /* 0xff80000093937808 */ /* 0x000fe40006000000 */
[----:B------:R-:W-:Y:S02]  /*7310*/  ISETP.GT.AND P3, PT, R11, 0x38, P1 ;  /* 0x000000380b00780c */ /* 0x000fe40000f64270 */
[----:B0-----:R-:W-:Y:S01]  /*7320*/  FMNMX.FTZ R0, R5, R0, !PT ;  /* 0x0000000005007209 */ /* 0x001fe20007810000 */
[----:B------:R-:W-:Y:S01]  /*7330*/  IMAD.U32 R5, RZ, RZ, UR40 ;  /* 0x00000028ff057e24 */ /* 0x000fe2000f8e00ff */
[----:B------:R-:W-:Y:S02]  /*7340*/  ISETP.GT.AND P2, PT, R11, 0x41, P1 ;  /* 0x000000410b00780c */ /* 0x000fe40000f44270 */
[C---:B------:R-:W-:Y:S01]  /*7350*/  FSETP.NEU.FTZ.AND P5, PT, R0.reuse, -INF , PT ;  /* 0xff8000000000780b */ /* 0x040fe20003fbd000 */
[----:B------:R-:W-:-:S01]  /*7360*/  FFMA.FTZ R4, R0, R5, -8 ;  /* 0xc100000000047423 */ /* 0x000fc20000010005 */
[----:B------:R-:W-:-:S02]  /*7370*/  ISETP.GT.AND P4, PT, R11, 0x48, P1 ;  /* 0x000000480b00780c */ /* 0x000fc40000f84270 */
[----:B------:R-:W-:Y:S02]  /*7380*/  ISETP.LT.OR P3, PT, R12, 0x39, P3 ;  /* 0x000000390c00780c */ /* 0x000fe40001f61670 */
[----:B------:R-:W-:Y:S02]  /*7390*/  FSEL R4, R4, RZ, P5 ;  /* 0x000000ff04047208 */ /* 0x000fe40002800000 */
[C---:B------:R-:W-:Y:S02]  /*73a0*/  ISETP.LT.OR P2, PT, R12.reuse, 0x42, P2 ;  /* 0x000000420c00780c */ /* 0x040fe40001741670 */
[----:B------:R-:W-:Y:S01]  /*73b0*/  ISETP.LT.OR P4, PT, R12, 0x49, P4 ;  /* 0x000000490c00780c */ /* 0x000fe20002781670 */
[----:B------:R-:W-:-:S01]  /*73c0*/  FFMA.FTZ R10, R120, UR40, -R4 ;  /* 0x00000028780a7c23 */ /* 0x000fc20008010804 */
[----:B------:R-:W-:Y:S01]  /*73d0*/  FMNMX.FTZ R120, R130, R21, !PT ;  /* 0x0000001582787209 */ /* 0x000fe20007810000 */
[----:B------:R-:W-:-:S01]  /*73e0*/  FFMA.FTZ R5, R121, UR40, -R4 ;  /* 0x0000002879057c23 */ /* 0x000fc20008010804 */
[----:B------:R-:W-:Y:S01]  /*73f0*/  FSEL R150, R150, -INF , !P3 ;  /* 0xff80000096967808 */ /* 0x000fe20005800000 */
        /* <DEDUP_REMOVED lines=8> */
[----:B------:R0:W-:Y:S01]  /*7480*/  MUFU.EX2 R15, R132 ;  /* 0x00000084000f7308 */ /* 0x0001e20000000800 */
[----:B------:R-:W-:Y:S01]  /*7490*/  FMNMX.FTZ R121, R135, R120, !PT ;  /* 0x0000007887797209 */ /* 0x000fe20007810000 */
[--C-:B------:R-:W-:Y:S01]  /*74a0*/  FFMA.FTZ R136, R136, UR40, -R4.reuse ;  /* 0x0000002888887c23 */ /* 0x100fe20008010804 */
[----:B------:R-:W-:Y:S01]  /*74b0*/  ISETP.GT.AND P3, PT, R11, 0x49, P1 ;  /* 0x000000490b00780c */ /* 0x000fe20000f64270 */
[--C-:B------:R-:W-:Y:S01]  /*74c0*/  FFMA.FTZ R120, R137, UR40, -R4.reuse ;  /* 0x0000002889787c23 */ /* 0x100fe20008010804 */
[----:B------:R-:W-:Y:S01]  /*74d0*/  FMNMX.FTZ R122, R138, R121, !PT ;  /* 0x000000798a7a7209 */ /* 0x000fe20007810000 */
[--C-:B------:R-:W-:Y:S01]  /*74e0*/  FFMA.FTZ R140, R140, UR40, -R4.reuse ;  /* 0x000000288c8c7c23 */ /* 0x100fe20008010804 */
[C---:B------:R-:W-:Y:S01]  /*74f0*/  ISETP.GT.AND P2, PT, R11.reuse, 0x51, P1 ;  /* 0x000000510b00780c */ /* 0x040fe20000f44270 */
[----:B------:R-:W-:Y:S01]  /*7500*/  MUFU.EX2 R21, R136 ;  /* 0x0000008800157308 */ /* 0x000fe20000000800 */
[----:B------:R-:W-:Y:S01]  /*7510*/  ISETP.GT.AND P4, PT, R11, 0x58, P1 ;  /* 0x000000580b00780c */ /* 0x000fe20000f84270 */
[--C-:B------:R-:W-:Y:S01]  /*7520*/  FFMA.FTZ R145, R145, UR40, -R4.reuse ;  /* 0x0000002891917c23 */ /* 0x100fe20008010804 */
[----:B------:R-:W-:Y:S01]  /*7530*/  FMNMX.FTZ R121, R139, R122, !PT ;  /* 0x0000007a8b797209 */ /* 0x000fe20007810000 */
[--C-:B------:R-:W-:Y:S01]  /*7540*/  FFMA.FTZ R149, R149, UR40, -R4.reuse ;  /* 0x0000002895957c23 */ /* 0x100fe20008010804 */
[C---:B------:R-:W-:Y:S01]  /*7550*/  ISETP.LT.OR P3, PT, R12.reuse, 0x4a, P3 ;  /* 0x0000004a0c00780c */ /* 0x040fe20001f61670 */
[--C-:B------:R-:W-:Y:S01]  /*7560*/  FFMA.FTZ R153, R153, UR40, -R4.reuse ;  /* 0x0000002899997c23 */ /* 0x100fe20008010804 */
[C---:B------:R-:W-:Y:S01]  /*7570*/  ISETP.LT.OR P2, PT, R12.reuse, 0x52, P2 ;  /* 0x000000520c00780c */ /* 0x040fe20001741670 */
[--C-:B------:R-:W-:Y:S01]  /*7580*/  FFMA.FTZ R157, R157, UR40, -R4.reuse ;  /* 0x000000289d9d7c23 */ /* 0x100fe20008010804 */
[----:B------:R-:W-:Y:S01]  /*7590*/  ISETP.LT.OR P4, PT, R12, 0x59, P4 ;  /* 0x000000590c00780c */ /* 0x000fe20002781670 */
[--C-:B------:R-:W-:Y:S01]  /*75a0*/  FFMA.FTZ R172, R172, UR40, -R4.reuse ;  /* 0x00000028acac7c23 */ /* 0x100fe20008010804 */
[----:B------:R-:W-:Y:S01]  /*75b0*/  FMNMX.FTZ R122, R142, R121, !PT ;  /* 0x000000798e7a7209 */ /* 0x000fe20007810000 */
[----:B------:R-:W-:Y:S01]  /*75c0*/  FFMA.FTZ R181, R181, UR40, -R4 ;  /* 0x00000028b5b57c23 */ /* 0x000fe20008010804 */
[----:B------:R-:W-:Y:S01]  /*75d0*/  FSEL R159, R159, -INF , !P3 ;  /* 0xff8000009f9f7808 */ /* 0x000fe20005800000 */
[----:B------:R-:W-:Y:S01]  /*75e0*/  MUFU.EX2 R121, R140 ;  /* 0x0000008c00797308 */ /* 0x000fe20000000800 */
[----:B------:R-:W-:-:S02]  /*75f0*/  FSEL R163, R163, -INF , !P2 ;  /* 0xff800000a3a37808 */ /* 0x000fc40005000000 */
[----:B------:R-:W-:Y:S02]  /*7600*/  FSEL R166, R166, -INF , !P4 ;  /* 0xff800000a6a67808 */ /* 0x000fe40006000000 */
[C---:B------:R-:W-:Y:S02]  /*7610*/  ISETP.GT.AND P3, PT, R11.reuse, 0x59, P1 ;  /* 0x000000590b00780c */ /* 0x040fe40000f64270 */
[C---:B------:R-:W-:Y:S01]  /*7620*/  ISETP.GT.AND P2, PT, R11.reuse, 0x61, P1 ;  /* 0x000000610b00780c */ /* 0x040fe20000f44270 */
[----:B------:R-:W-:Y:S01]  /*7630*/  MUFU.EX2 R10, R10 ;  /* 0x0000000a000a7308 */ /* 0x000fe20000000800 */
[----:B------:R-:W-:Y:S02]  /*7640*/  ISETP.GT.AND P4, PT, R11, 0x68, P1 ;  /* 0x000000680b00780c */ /* 0x000fe40000f84270 */
[----:B------:R-:W-:Y:S01]  /*7650*/  FMNMX.FTZ R125, R143, R122, !PT ;  /* 0x0000007a8f7d7209 */ /* 0x000fe20007810000 */
[----:B------:R-:W-:-:S01]  /*7660*/  FFMA.FTZ R122, R141, UR40, -R4 ;  /* 0x000000288d7a7c23 */ /* 0x000fc20008010804 */
[----:B------:R-:W-:-:S02]  /*7670*/  ISETP.LT.OR P3, PT, R12, 0x5a, P3 ;  /* 0x0000005a0c00780c */ /* 0x000fc40001f61670 */
[C---:B------:R-:W-:Y:S01]  /*7680*/  ISETP.LT.OR P2, PT, R12.reuse, 0x62, P2 ;  /* 0x000000620c00780c */ /* 0x040fe20001741670 */
[----:B------:R-:W-:Y:S01]  /*7690*/  MUFU.EX2 R5, R5 ;  /* 0x0000000500057308 */ /* 0x000fe20000000800 */
[----:B------:R-:W-:Y:S02]  /*76a0*/  ISETP.LT.OR P4, PT, R12, 0x69, P4 ;  /* 0x000000690c00780c */ /* 0x000fe40002781670 */
[----:B------:R-:W-:Y:S02]  /*76b0*/  FMNMX.FTZ R124, R146, R125, !PT ;  /* 0x0000007d927c7209 */ /* 0x000fe40007810000 */
[----:B------:R-:W-:Y:S02]  /*76c0*/  FSEL R167, R167, -INF , !P3 ;  /* 0xff800000a7a77808 */ /* 0x000fe40005800000 */
[----:B------:R-:W-:Y:S01]  /*76d0*/  FSEL R171, R171, -INF , !P2 ;  /* 0xff800000abab7808 */ /* 0x000fe20005000000 */
[----:B------:R-:W-:Y:S01]  /*76e0*/  MUFU.EX2 R9, R9 ;  /* 0x0000000900097308 */ /* 0x000fe20000000800 */
[----:B------:R-:W-:-:S02]  /*76f0*/  FSEL R174, R174, -INF , !P4 ;  /* 0xff800000aeae7808 */ /* 0x000fc40006000000 */
[----:B------:R-:W-:Y:S01]  /*7700*/  FMNMX.FTZ R125, R147, R124, !PT ;  /* 0x0000007c937d7209 */ /* 0x000fe20007810000 */
[----:B------:R-:W-:-:S01]  /*7710*/  FFMA.FTZ R124, R144, UR40, -R4 ;  /* 0x00000028907c7c23 */ /* 0x000fc20008010804 */
[C---:B------:R-:W-:Y:S02]  /*7720*/  ISETP.GT.AND P3, PT, R11.reuse, 0x69, P1 ;  /* 0x000000690b00780c */ /* 0x040fe40000f64270 */
[C---:B------:R-:W-:Y:S01]  /*7730*/  ISETP.GT.AND P2, PT, R11.reuse, 0x70, P1 ;  /* 0x000000700b00780c */ /* 0x040fe20000f44270 */
[----:B------:R-:W-:Y:S01]  /*7740*/  MUFU.EX2 R14, R14 ;  /* 0x0000000e000e7308 */ /* 0x000fe20000000800 */
[C---:B------:R-:W-:Y:S02]  /*7750*/  ISETP.GT.AND P4, PT, R11.reuse, 0x71, P1 ;  /* 0x000000710b00780c */ /* 0x040fe40000f84270 */
[C---:B------:R-:W-:Y:S02]  /*7760*/  ISETP.GT.AND P6, PT, R11.reuse, 0x78, P1 ;  /* 0x000000780b00780c */ /* 0x040fe40000fc4270 */
[----:B------:R-:W-:Y:S01]  /*7770*/  ISETP.GT.AND P1, PT, R11, 0x79, P1 ;  /* 0x000000790b00780c */ /* 0x000fe20000f24270 */
[----:B------:R-:W-:Y:S01]  /*7780*/  FFMA.FTZ R11, R128, UR40, -R4 ;  /* 0x00000028800b7c23 */ /* 0x000fe20008010804 */
[----:B------:R-:W-:Y:S01]  /*7790*/  FMNMX.FTZ R128, R150, R125, !PT ;  /* 0x0000007d96807209 */ /* 0x000fe20007810000 */
[----:B------:R-:W-:Y:S01]  /*77a0*/  MUFU.EX2 R20, R20 ;  /* 0x0000001400147308 */ /* 0x000fe20000000800 */
[----:B------:R-:W-:-:S02]  /*77b0*/  ISETP.LT.OR P3, PT, R12, 0x6a, P3 ;  /* 0x0000006a0c00780c */ /* 0x000fc40001f61670 */
[----:B------:R-:W-:Y:S02]  /*77c0*/  FMNMX.FTZ R125, R151, R128, !PT ;  /* 0x00000080977d7209 */ /* 0x000fe40007810000 */
[----:B------:R-:W-:Y:S02]  /*77d0*/  ISETP.LT.OR P2, PT, R12, 0x71, P2 ;  /* 0x000000710c00780c */ /* 0x000fe40001741670 */
[----:B------:R-:W-:Y:S01]  /*77e0*/  FMNMX.FTZ R128, R154, R125, !PT ;  /* 0x0000007d9a807209 */ /* 0x000fe20007810000 */
[----:B------:R-:W-:Y:S01]  /*77f0*/  MUFU.EX2 R11, R11 ;  /* 0x0000000b000b7308 */ /* 0x000fe20000000800 */
[C---:B------:R-:W-:Y:S02]  /*7800*/  ISETP.LT.OR P4, PT, R12.reuse, 0x72, P4 ;  /* 0x000000720c00780c */ /* 0x040fe40002781670 */
[C---:B------:R-:W-:Y:S02]  /*7810*/  ISETP.LT.OR P6, PT, R12.reuse, 0x79, P6 ;  /* 0x000000790c00780c */ /* 0x040fe400037c1670 */
[----:B------:R-:W-:Y:S01]  /*7820*/  ISETP.LT.OR P1, PT, R12, 0x7a, P1 ;  /* 0x0000007a0c00780c */ /* 0x000fe20000f21670 */
[--C-:B------:R-:W-:Y:S01]  /*7830*/  FFMA.FTZ R12, R129, UR40, -R4.reuse ;  /* 0x00000028810c7c23 */ /* 0x100fe20008010804 */
[----:B------:R-:W-:Y:S01]  /*7840*/  FMNMX.FTZ R129, R155, R128, !PT ;  /* 0x000000809b817209 */ /* 0x000fe20007810000 */
[----:B------:R1:W-:Y:S01]  /*7850*/  MUFU.EX2 R125, R145 ;  /* 0x00000091007d7308 */ /* 0x0003e20000000800 */
[----:B------:R-:W-:Y:S01]  /*7860*/  FSEL R175, R175, -INF , !P3 ;  /* 0xff800000afaf7808 */ /* 0x000fe20005800000 */
[--C-:B------:R-:W-:Y:S01]  /*7870*/  FFMA.FTZ R128, R148, UR40, -R4.reuse ;  /* 0x0000002894807c23 */ /* 0x100fe20008010804 */
[----:B0-----:R-:W-:Y:S01]  /*7880*/  FMNMX.FTZ R132, R158, R129, !PT ;  /* 0x000000819e847209 */ /* 0x001fe20007810000 */
[----:B------:R-:W-:Y:S01]  /*7890*/  FFMA.FTZ R148, R168, UR40, -R4 ;  /* 0x00000028a8947c23 */ /* 0x000fe20008010804 */
[----:B------:R-:W-:-:S02]  /*78a0*/  FSEL R178, R178, -INF , !P2 ;  /* 0xff800000b2b27808 */ /* 0x000fc40005000000 */
[----:B------:R-:W-:Y:S01]  /*78b0*/  FMNMX.FTZ R129, R159, R132, !PT ;  /* 0x000000849f817209 */ /* 0x000fe20007810000 */
[----:B------:R-:W-:Y:S01]  /*78c0*/  MUFU.EX2 R12, R12 ;  /* 0x0000000c000c7308 */ /* 0x000fe20000000800 */
[----:B------:R-:W-:Y:S01]  /*78d0*/  FSEL R179, R179, -INF , !P4 ;  /* 0xff800000b3b37808 */ /* 0x000fe20006000000 */
[--C-:B-1----:R-:W-:Y:S01]  /*78e0*/  FFMA.FTZ R145, R165, UR40, -R4.reuse ;  /* 0x00000028a5917c23 */ /* 0x102fe20008010804 */
[----:B------:R-:W-:Y:S01]  /*78f0*/  FMNMX.FTZ R132, R162, R129, !PT ;  /* 0x00000081a2847209 */ /* 0x000fe20007810000 */
[----:B------:R-:W-:Y:S01]  /*7900*/  IMAD.U32 R165, RZ, RZ, UR40 ;  /* 0x00000028ffa57e24 */ /* 0x000fe2000f8e00ff */
[----:B------:R-:W-:Y:S02]  /*7910*/  FSEL R182, R182, -INF , !P6 ;  /* 0xff800000b6b67808 */ /* 0x000fe40007000000 */
[----:B------:R-:W-:Y:S01]  /*7920*/  FMNMX.FTZ R133, R163, R132, !PT ;  /* 0x00000084a3857209 */ /* 0x000fe20007810000 */
[----:B------:R-:W-:-:S01]  /*7930*/  FFMA.FTZ R132, R152, UR40, -R4 ;  /* 0x0000002898847c23 */ /* 0x000fc20008010804 */
[----:B------:R-:W-:Y:S01]  /*7940*/  FSEL R183, R183, -INF , !P1 ;  /* 0xff800000b7b77808 */ /* 0x000fe20004800000 */
[----:B------:R0:W-:Y:S01]  /*7950*/  MUFU.EX2 R129, R149 ;  /* 0x0000009500817308 */ /* 0x0001e20000000800 */
[----:B------:R-:W-:-:S04]  /*7960*/  FMNMX.FTZ R136, R166, R133, !PT ;  /* 0x00000085a6887209 */ /* 0x000fc80007810000 */
[----:B------:R-:W-:-:S03]  /*7970*/  FMNMX.FTZ R133, R167, R136, !PT ;  /* 0x00000088a7857209 */ /* 0x000fc60007810000 */
[----:B------:R-:W-:Y:S01]  /*7980*/  MUFU.EX2 R120, R120 ;  /* 0x0000007800787308 */ /* 0x000fe20000000800 */
[----:B------:R-:W-:Y:S01]  /*7990*/  FMNMX.FTZ R136, R170, R133, !PT ;  /* 0x00000085aa887209 */ /* 0x000fe20007810000 */
[----:B0-----:R-:W-:-:S03]  /*79a0*/  FFMA.FTZ R149, R169, UR40, -R4 ;  /* 0x00000028a9957c23 */ /* 0x001fc60008010804 */
[----:B------:R-:W-:Y:S01]  /*79b0*/  FMNMX.FTZ R137, R171, R136, !PT ;  /* 0x00000088ab897209 */ /* 0x000fe20007810000 */
[----:B------:R-:W-:-:S01]  /*79c0*/  FFMA.FTZ R136, R156, UR40, -R4 ;  /* 0x000000289c887c23 */ /* 0x000fc20008010804 */
[----:B------:R-:W-:Y:S01]  /*79d0*/  FFMA.FTZ R156, R176, UR40, -R4 ;  /* 0x00000028b09c7c23 */ /* 0x000fe20008010804 */
        /* <DEDUP_REMOVED lines=8> */
[--C-:B------:R-:W-:Y:S01]  /*7a60*/  FFMA.FTZ R160, R180, UR40, -R4.reuse ;  /* 0x00000028b4a07c23 */ /* 0x100fe20008010804 */
[----:B------:R0:W-:Y:S01]  /*7a70*/  MUFU.EX2 R137, R157 ;  /* 0x0000009d00897308 */ /* 0x0001e20000000800 */
[----:B------:R-:W-:Y:S01]  /*7a80*/  FMNMX.FTZ R144, R182, R141, !PT ;  /* 0x0000008db6907209 */ /* 0x000fe20007810000 */
[----:B------:R-:W-:-:S03]  /*7a90*/  FFMA.FTZ R141, R161, UR40, -R4 ;  /* 0x00000028a18d7c23 */ /* 0x000fc60008010804 */
[----:B------:R-:W-:Y:S01]  /*7aa0*/  FMNMX.FTZ R152, R183, R144, !PT ;  /* 0x00000090b7987209 */ /* 0x000fe20007810000 */
[----:B------:R-:W-:-:S02]  /*7ab0*/  FFMA.FTZ R144, R164, UR40, -R4 ;  /* 0x00000028a4907c23 */ /* 0x000fc40008010804 */
[----:B------:R-:W-:Y:S01]  /*7ac0*/  MUFU.EX2 R124, R124 ;  /* 0x0000007c007c7308 */ /* 0x000fe20000000800 */
[----:B0-----:R-:W-:-:S01]  /*7ad0*/  FFMA.FTZ R157, R177, UR40, -R4 ;  /* 0x00000028b19d7c23 */ /* 0x001fc20008010804 */
[----:B------:R-:W0:Y:S01]  /*7ae0*/  SHFL.BFLY PT, R161, R152, 0x2, 0x1f ;  /* 0x0c401f0098a17f89 */ /* 0x000e2200000e0000 */
[----:B------:R-:W-:-:S05]  /*7af0*/  FSEL R4, R0, RZ, P5 ;  /* 0x000000ff00047208 */ /* 0x000fca0002800000 */
[----:B------:R-:W-:Y:S01]  /*7b00*/  FADD.FTZ R7, -R4, R7 ;  /* 0x0000000704077221 */ /* 0x000fe20000010100 */
[----:B------:R-:W-:Y:S03]  /*7b10*/  MUFU.EX2 R128, R128 ;  /* 0x0000008000807308 */ /* 0x000fe60000000800 */
[----:B------:R-:W-:-:S05]  /*7b20*/  FMUL.FTZ R7, R7, UR40 ;  /* 0x0000002807077c20 */ /* 0x000fca0008410000 */
[----:B------:R-:W-:Y:S08]  /*7b30*/  MUFU.EX2 R132, R132 ;  /* 0x0000008400847308 */ /* 0x000ff00000000800 */
[----:B------:R-:W1:Y:S01]  /*7b40*/  MUFU.EX2 R7, R7 ;  /* 0x0000000700077308 */ /* 0x000e620000000800 */
[----:B0-----:R-:W-:-:S05]  /*7b50*/  FMNMX.FTZ R161, R152, R161, !PT ;  /* 0x000000a198a17209 */ /* 0x001fca0007810000 */
[----:B------:R-:W0:Y:S02]  /*7b60*/  SHFL.BFLY PT, R164, R161, 0x1, 0x1f ;  /* 0x0c201f00a1a47f89 */ /* 0x000e2400000e0000 */
[----:B------:R1:W-:Y:S08]  /*7b70*/  MUFU.EX2 R152, R172 ;  /* 0x000000ac00987308 */ /* 0x0003f00000000800 */
[----:B------:R-:W-:Y:S01]  /*7b80*/  MUFU.EX2 R136, R136 ;  /* 0x0000008800887308 */ /* 0x000fe20000000800 */
[----:B-1----:R-:W-:-:S04]  /*7b90*/  FFMA.FTZ R172, R7, R3, R10 ;  /* 0x0000000307ac7223 */ /* 0x002fc8000001000a */
[----:B------:R-:W-:-:S03]  /*7ba0*/  FADD.FTZ R172, R5, R172 ;  /* 0x000000ac05ac7221 */ /* 0x000fc60000010000 */
[----:B------:R-:W-:Y:S01]  /*7bb0*/  MUFU.EX2 R140, R140 ;  /* 0x0000008c008c7308 */ /* 0x000fe20000000800 */
[----:B0-----:R-:W-:-:S07]  /*7bc0*/  FMNMX.FTZ R4, R161, R164, !PT ;  /* 0x000000a4a1047209 */ /* 0x001fce0007810000 */
[----:B------:R-:W-:Y:S01]  /*7bd0*/  MUFU.EX2 R141, R141 ;  /* 0x0000008d008d7308 */ /* 0x000fe20000000800 */
[C---:B------:R-:W-:Y:S01]  /*7be0*/  FSETP.NEU.FTZ.AND P1, PT, R4.reuse, -INF , PT ;  /* 0xff8000000400780b */ /* 0x040fe20003f3d000 */
[----:B------:R-:W-:-:S03]  /*7bf0*/  FFMA.FTZ R164, R4, R165, -8 ;  /* 0xc100000004a47423 */ /* 0x000fc600000100a5 */
[----:B------:R-:W-:Y:S02]  /*7c00*/  FSEL R165, R4, RZ, P1 ;  /* 0x000000ff04a57208 */ /* 0x000fe40000800000 */
[----:B------:R-:W-:Y:S01]  /*7c10*/  FSEL R164, R164, RZ, P1 ;  /* 0x000000ffa4a47208 */ /* 0x000fe20000800000 */
[----:B------:R-:W-:Y:S02]  /*7c20*/  MUFU.EX2 R144, R144 ;  /* 0x0000009000907308 */ /* 0x000fe40000000800 */
[----:B------:R-:W-:-:S02]  /*7c30*/  FADD.FTZ R165, -R165, R6 ;  /* 0x00000006a5a57221 */ /* 0x000fc40000010100 */
        /* <DEDUP_REMOVED lines=15> */
[----:B------:R-:W-:Y:S01]  /*7d30*/  FMUL.FTZ R150, R165, UR40 ;  /* 0x00000028a5967c20 */ /* 0x000fe20008410000 */
        /* <DEDUP_REMOVED lines=19> */
[----:B------:R-:W-:-:S05]  /*7e70*/  FFMA.FTZ R164, R183, UR40, -R164 ;  /* 0x00000028b7a47c23 */ /* 0x000fca00080108a4 */
[----:B------:R-:W1:Y:S08]  /*7e80*/  MUFU.EX2 R123, R123 ;  /* 0x0000007b007b7308 */ /* 0x000e700000000800 */
[----:B------:R-:W2:Y:S01]  /*7e90*/  MUFU.EX2 R126, R126 ;  /* 0x0000007e007e7308 */ /* 0x000ea20000000800 */
[----:B0-----:R-:W-:-:S04]  /*7ea0*/  FFMA.FTZ R3, R150, R2, R13 ;  /* 0x0000000296037223 */ /* 0x001fc8000001000d */
        /* <DEDUP_REMOVED lines=8> */
[----:B------:R-:W-:-:S04]  /*7f30*/  FADD.FTZ R2, R12, R3 ;  /* 0x000000030c027221 */ /* 0x000fc80000010000 */
[----:B------:R-:W-:Y:S02]  /*7f40*/  FADD.FTZ R3, R15, R2 ;  /* 0x000000020f037221 */ /* 0x000fe40000010000 */
        /* <DEDUP_REMOVED lines=9> */
[----:B--2---:R-:W-:-:S01]  /*7fe0*/  FADD.FTZ R155, R131, R172 ;  /* 0x000000ac839b7221 */ /* 0x004fc20000010000 */
[----:B------:R-:W-:-:S06]  /*7ff0*/  FADD.FTZ R3, R122, R3 ;  /* 0x000000037a037221 */ /* 0x000fcc0000010000 */
        /* <DEDUP_REMOVED lines=8> */
[----:B------:R-:W-:-:S06]  /*8080*/  FADD.FTZ R172, R124, R3 ;  /* 0x000000037cac7221 */ /* 0x000fcc0000010000 */
        /* <DEDUP_REMOVED lines=19> */
[----:B-1----:R-:W-:-:S07]  /*81c0*/  FADD.FTZ R3, R154, R3 ;  /* 0x000000039a037221 */ /* 0x002fce0000010000 */
        /* <DEDUP_REMOVED lines=23> */
[----:B--2---:R-:W-:-:S04]  /*8340*/  FADD.FTZ R3, R149, R2 ;  /* 0x0000000295037221 */ /* 0x004fc80000010000 */
[----:B------:R-:W-:-:S03]  /*8350*/  FADD.FTZ R2, R152, R3 ;  /* 0x0000000398027221 */ /* 0x000fc60000010000 */
        /* <DEDUP_REMOVED lines=24> */
.L_x_1360:
        /* <DEDUP_REMOVED lines=73> */
[-C--:B------:R-:W-:Y:S01]  /*8970*/  FMUL.FTZ R26, R26, R150.reuse ;  /* 0x000000961a1a7220 */ /* 0x080fe20000410000 */
        /* <DEDUP_REMOVED lines=65> */
.L_x_1342:
[----:B------:R-:W-:Y:S02]  /*8d90*/  UISETP.NE.AND UP1, UPT, UR55, URZ, UPT ;  /* 0x0000003f3700728c */ /* 0x000fe4000bf25270 */
[----:B------:R-:W-:Y:S02]  /*8da0*/  UISETP.NE.AND UP0, UPT, UR54, URZ, UPT ;  /* 0x0000003f3600728c */ /* 0x000fe4000bf05270 */
[----:B------:R-:W-:Y:S02]  /*8db0*/  UIADD3 UR10, UR42, 0x7f, URZ ;  /* 0x0000007f2a0a7890 */ /* 0x000fe4000fffe03f */
[----:B------:R-:W-:Y:S02]  /*8dc0*/  UIADD3 UR11, UR41, 0x1, -UR48 ;  /* 0x00000001290b7890 */ /* 0x000fe4000fffe830 */
[----:B------:R-:W-:-:S03]  /*8dd0*/  PLOP3.LUT P1, PT, PT, PT, UP0, 0x40, 0x0 ;  /* 0x000000000000781c */ /* 0x000fc60003f2e808 */
[----:B------:R-:W-:Y:S01]  /*8de0*/  @UP1 ULDC UR6, c[0x0][0x44c] ;  /* 0x0001130000061ab9 */ /* 0x000fe20000000800 */
[----:B------:R-:W-:Y:S01]  /*8df0*/  @UP1 ULDC UR14, c[0x0][0x450] ;  /* 0x00011400000e1ab9 */ /* 0x000fe20000000800 */
[----:B------:R-:W-:-:S04]  /*8e00*/  UIMAD.WIDE.U32 UR6, UR10, UR6, URZ ;  /* 0x000000060a0672a5 */ /* 0x000fc8000f8e003f */
[----:B------:R-:W-:-:S04]  /*8e10*/  @UP1 USHF.R.U32.HI UR10, URZ, UR14, UR7 ;  /* 0x0000000e3f0a1299 */ /* 0x000fc80008011607 */
[----:B------:R-:W-:-:S04]  /*8e20*/  UIADD3 UR10, UR11, UR10, URZ ;  /* 0x0000000a0b0a7290 */ /* 0x000fc8000fffe03f */
[----:B------:R-:W-:Y:S01]  /*8e30*/  UIADD3 UR30, UR10, -UR30, URZ ;  /* 0x8000001e0a1e7290 */ /* 0x000fe2000fffe03f */
[----:B------:R-:W-:Y:S11]  /*8e40*/  @P1 BRA `(.L_x_1362) ;  /* 0x0000000000501947 */ /* 0x000ff60003800000 */
[----:B------:R-:W-:Y:S02]  /*8e50*/  UMOV UR14, UR10 ;  /* 0x0000000a000e7c82 */ /* 0x000fe40008000000 */
        /* <DEDUP_REMOVED lines=11> */
.L_x_1363:
[----:B------:R-:W-:Y:S02]  /*8f10*/  ULDC UR15, c[0x0][0x9e4] ;  /* 0x00027900000f7ab9 */ /* 0x000fe40000000800 */
[----:B------:R-:W-:-:S11]  /*8f20*/  UISETP.NE.AND UP0, UPT, UR15, 0x1, UPT ;  /* 0x000000010f00788c */ /* 0x000fd6000bf05270 */
[----:B------:R-:W-:Y:S02]  /*8f30*/  @UP0 ULDC.64 UR6, c[0x0][0x9e8] ;  /* 0x00027a0000060ab9 */ /* 0x000fe40000000a00 */
[----:B------:R-:W-:-:S04]  /*8f40*/  UIMAD.WIDE.U32 UR10, UR14, UR6, URZ ;  /* 0x000000060e0a72a5 */ /* 0x000fc8000f8e003f */
[----:B------:R-:W-:-:S12]  /*8f50*/  @UP0 USHF.R.U32.HI UR14, URZ, UR7, UR11 ;  /* 0x000000073f0e0299 */ /* 0x000fd8000801160b */
.L_x_1364:
[----:B------:R-:W-:-:S04]  /*8f60*/  UIMAD UR14, UR14, UR15, URZ ;  /* 0x0000000f0e0e72a4 */ /* 0x000fc8000f8e023f */
[----:B------:R-:W-:-:S04]  /*8f70*/  UISETP.LT.AND UP0, UPT, UR30, UR14, UPT ;  /* 0x0000000e1e00728c */ /* 0x000fc8000bf01270 */
[----:B------:R-:W-:-:S12]  /*8f80*/  USEL UR30, UR30, UR14, !UP0 ;  /* 0x0000000e1e1e7287 */ /* 0x000fd8000c000000 */
.L_x_1362:
        /* <DEDUP_REMOVED lines=12> */
.L_x_1376:
[----:B------:R-:W-:Y:S01]  /*9050*/  ISETP.NE.AND P2, PT, RZ, UR46, PT ;  /* 0x0000002eff007c0c */ /* 0x000fe2000bf45270 */
[----:B------:R-:W-:-:S04]  /*9060*/  UISETP.NE.AND UP0, UPT, UR30, 0x1, UPT ;  /* 0x000000011e00788c */ /* 0x000fc8000bf05270 */
[----:B------:R-:W-:-:S04]  /*9070*/  USEL UR50, URZ, 0x1, UP0 ;  /* 0x000000013f327887 */ /* 0x000fc80008000000 */
[----:B------:R-:W-:-:S04]  /*9080*/  ULOP3.LUT UR50, UR31, UR50, URZ, 0x3c, !UPT ;  /* 0x000000321f327292 */ /* 0x000fc8000f8e3c3f */
[----:B------:R-:W-:Y:S08]  /*9090*/  @P2 BRA `(.L_x_1366) ;  /* 0x0000000000382947 */ /* 0x000ff00003800000 */
[----:B------:R-:W-:Y:S05]  /*90a0*/  @!P0 BRA `(.L_x_1367) ;  /* 0x0000000000048947 */ /* 0x000fea0003800000 */
[----:B------:R-:W-:Y:S01]  /*90b0*/  BPT.TRAP 0x1 ;  /* 0x000000040000795c */ /* 0x000fe20000300000 */
.L_x_1367:
        /* <DEDUP_REMOVED lines=9> */
.L_x_1368:
[----:B-1----:R-:W-:Y:S05]  /*9150*/  @P1 BRA `(.L_x_1366) ;  /* 0x0000000000081947 */ /* 0x002fea0003800000 */
[----:B------:R-:W1:Y:S02]  /*9160*/  SYNCS.PHASECHK.TRANS64.TRYWAIT P1, [UR6+0x2a830], R0 ;  /* 0x02a83000ff0075a7 */ /* 0x000e640008020146 */
[----:B-1----:R-:W-:Y:S05]  /*9170*/  @!P1 BRA `(.L_x_1369) ;  /* 0x0000011c00449947 */ /* 0x002fea0003800000 */
.L_x_1366:
        /* <DEDUP_REMOVED lines=40> */
.L_x_1371:
[----:B------:R-:W-:Y:S01]  /*9400*/  ULEA UR6, UR30, UR36, 0x3 ;  /* 0x000000241e067291 */ /* 0x000fe2000f8e183f */
[----:B------:R-:W-:-:S05]  /*9410*/  IMAD.U32 R0, RZ, RZ, UR31 ;  /* 0x0000001fff007e24 */ /* 0x000fca000f8e00ff */
[----:B------:R-:W-:-:S04]  /*9420*/  SHF.L.U32 R0, R0, 0x1f, RZ ;  /* 0x0000001f00007819 */ /* 0x000fc800000006ff */
[----:B------:R0:W1:Y:S01]  /*9430*/  SYNCS.PHASECHK.TRANS64.TRYWAIT P1, [UR6+0x2a850], R0 ;  /* 0x02a85000ff0075a7 */ /* 0x0000620008020146 */
[----:B------:R-:W-:Y:S05]  /*9440*/  @!P0 BRA `(.L_x_1372) ;  /* 0x0000000000048947 */ /* 0x000fea0003800000 */
[----:B------:R-:W-:Y:S01]  /*9450*/  BPT.TRAP 0x1 ;  /* 0x000000040000795c */ /* 0x000fe20000300000 */
.L_x_1372:
[----:B-1----:R-:W-:Y:S05]  /*9460*/  @P1 BRA `(.L_x_1370) ;  /* 0x0000000000081947 */ /* 0x002fea0003800000 */
[----:B------:R-:W1:Y:S02]  /*9470*/  SYNCS.PHASECHK.TRANS64.TRYWAIT P1, [UR6+0x2a850], R0 ;  /* 0x02a85000ff0075a7 */ /* 0x000e640008020146 */
[----:B-1----:R-:W-:Y:S05]  /*9480*/  @!P1 BRA `(.L_x_1373) ;  /* 0x0000011800989947 */ /* 0x002fea0003800000 */
.L_x_1370:
        /* <DEDUP_REMOVED lines=31> */
.L_x_1374:
        /* <DEDUP_REMOVED lines=87> */
[----:B------:R-:W-:Y:S01]  /*9bf0*/  FFMA.FTZ R10, R121, UR40, -R7 ;  /* 0x00000028790a7c23 */ /* 0x000fe20008010807 */
[----:B------:R-:W-:Y:S01]  /*9c00*/  FMUL.FTZ R5, R5, UR40 ;  /* 0x0000002805057c20 */ /* 0x000fe20008410000 */
[----:B------:R0:W-:Y:S01]  /*9c10*/  MUFU.EX2 R6, R13 ;  /* 0x0000000d00067308 */ /* 0x0001e20000000800 */
[----:B------:R-:W-:-:S01]  /*9c20*/  FFMA.FTZ R122, R122, UR40, -R161 ;  /* 0x000000287a7a7c23 */ /* 0x000fc200080108a1 */
        /* <DEDUP_REMOVED lines=12> */
[--C-:B------:R-:W-:Y:S01]  /*9cf0*/  FFMA.FTZ R149, R168, UR40, -R7.reuse ;  /* 0x00000028a8957c23 */ /* 0x100fe20008010807 */
[----:B------:R-:W-:-:S01]  /*9d00*/  FFMA.FTZ R20, R133, UR40, -R7 ;  /* 0x0000002885147c23 */ /* 0x000fc20008010807 */
[----:B------:R-:W-:Y:S01]  /*9d10*/  MUFU.EX2 R5, R5 ;  /* 0x0000000500057308 */ /* 0x000fe20000000800 */
[----:B------:R-:W-:-:S01]  /*9d20*/  FFMA.FTZ R129, R148, UR40, -R7 ;  /* 0x0000002894817c23 */ /* 0x000fc20008010807 */
[----:B------:R-:W-:Y:S01]  /*9d30*/  FFMA.FTZ R135, R135, UR40, -R161 ;  /* 0x0000002887877c23 */ /* 0x000fe200080108a1 */
[----:B------:R-:W-:-:S01]  /*9d40*/  FFMA.FTZ R148, R165, UR40, -R7 ;  /* 0x00000028a5947c23 */ /* 0x000fc20008010807 */
[----:B------:R-:W-:Y:S01]  /*9d50*/  FFMA.FTZ R21, R136, UR40, -R7 ;  /* 0x0000002888157c23 */ /* 0x000fe20008010807 */
        /* <DEDUP_REMOVED lines=12> */
[----:B------:R-:W-:-:S01]  /*9e20*/  FFMA.FTZ R147, R147, UR40, -R161 ;  /* 0x0000002893937c23 */ /* 0x000fc200080108a1 */
[--C-:B------:R-:W-:Y:S01]  /*9e30*/  FFMA.FTZ R150, R150, UR40, -R161.reuse ;  /* 0x0000002896967c23 */ /* 0x100fe200080108a1 */
[----:B------:R-:W-:-:S01]  /*9e40*/  FFMA.FTZ R151, R151, UR40, -R161 ;  /* 0x0000002897977c23 */ /* 0x000fc200080108a1 */
[----:B------:R-:W-:Y:S01]  /*9e50*/  FFMA.FTZ R133, R152, UR40, -R7 ;  /* 0x0000002898857c23 */ /* 0x000fe20008010807 */
[----:B------:R-:W-:-:S01]  /*9e60*/  FFMA.FTZ R154, R154, UR40, -R161 ;  /* 0x000000289a9a7c23 */ /* 0x000fc200080108a1 */
[----:B------:R-:W-:Y:S01]  /*9e70*/  FFMA.FTZ R136, R153, UR40, -R7 ;  /* 0x0000002899887c23 */ /* 0x000fe20008010807 */
[----:B------:R-:W-:-:S01]  /*9e80*/  FFMA.FTZ R155, R155, UR40, -R161 ;  /* 0x000000289b9b7c23 */ /* 0x000fc200080108a1 */
[----:B------:R-:W2:Y:S01]  /*9e90*/  MUFU.EX2 R123, R123 ;  /* 0x0000007b007b7308 */ /* 0x000ea20000000800 */
[----:B0-----:R-:W-:-:S01]  /*9ea0*/  FFMA.FTZ R2, R5, R2, R122 ;  /* 0x0000000205027223 */ /* 0x001fc2000001007a */
[----:B------:R-:W-:Y:S01]  /*9eb0*/  FFMA.FTZ R137, R156, UR40, -R7 ;  /* 0x000000289c897c23 */ /* 0x000fe20008010807 */
[----:B------:R-:W-:-:S01]  /*9ec0*/  FFMA.FTZ R158, R158, UR40, -R161 ;  /* 0x000000289e9e7c23 */ /* 0x000fc200080108a1 */
[----:B------:R-:W-:Y:S01]  /*9ed0*/  FFMA.FTZ R140, R157, UR40, -R7 ;  /* 0x000000289d8c7c23 */ /* 0x000fe20008010807 */
[----:B------:R-:W-:-:S01]  /*9ee0*/  FFMA.FTZ R159, R159, UR40, -R161 ;  /* 0x000000289f9f7c23 */ /* 0x000fc200080108a1 */
[----:B------:R-:W-:Y:S01]  /*9ef0*/  FFMA.FTZ R141, R160, UR40, -R7 ;  /* 0x00000028a08d7c23 */ /* 0x000fe20008010807 */
[----:B------:R-:W-:-:S01]  /*9f00*/  FFMA.FTZ R162, R162, UR40, -R161 ;  /* 0x00000028a2a27c23 */ /* 0x000fc200080108a1 */
[----:B------:R-:W0:Y:S01]  /*9f10*/  MUFU.EX2 R11, R11 ;  /* 0x0000000b000b7308 */ /* 0x000e220000000800 */
[----:B-1----:R-:W-:-:S01]  /*9f20*/  FADD.FTZ R168, R10, R3 ;  /* 0x000000030aa87221 */ /* 0x002fc20000010000 */
[----:B------:R-:W-:Y:S01]  /*9f30*/  FFMA.FTZ R163, R163, UR40, -R161 ;  /* 0x00000028a3a37c23 */ /* 0x000fe200080108a1 */
[----:B------:R-:W-:-:S01]  /*9f40*/  FFMA.FTZ R145, R164, UR40, -R7 ;  /* 0x00000028a4917c23 */ /* 0x000fc20008010807 */
[--C-:B------:R-:W-:Y:S01]  /*9f50*/  FFMA.FTZ R166, R166, UR40, -R161.reuse ;  /* 0x00000028a6a67c23 */ /* 0x100fe200080108a1 */
[----:B------:R-:W-:-:S01]  /*9f60*/  FFMA.FTZ R167, R167, UR40, -R161 ;  /* 0x00000028a7a77c23 */ /* 0x000fc200080108a1 */
[----:B------:R-:W-:Y:S01]  /*9f70*/  FFMA.FTZ R170, R170, UR40, -R161 ;  /* 0x00000028aaaa7c23 */ /* 0x000fe200080108a1 */
[----:B------:R-:W-:-:S01]  /*9f80*/  FFMA.FTZ R152, R169, UR40, -R7 ;  /* 0x00000028a9987c23 */ /* 0x000fc20008010807 */
[----:B------:R-:W1:Y:S01]  /*9f90*/  MUFU.EX2 R126, R126 ;  /* 0x0000007e007e7308 */ /* 0x000e620000000800 */
        /* <DEDUP_REMOVED lines=17> */
[----:B------:R-:W-:-:S06]  /*a0b0*/  FFMA.FTZ R161, R183, UR40, -R161 ;  /* 0x00000028b7a17c23 */ /* 0x000fcc00080108a1 */
        /* <DEDUP_REMOVED lines=116> */
.L_x_1375:
        /* <DEDUP_REMOVED lines=18> */
[----:B------:R-:W-:Y:S01]  /*a920*/  SYNCS.ARRIVE.TRANS64.RED.A1T0 RZ, [UR6], RZ ;  /* 0x000000ffffff79a7 */ /* 0x000fe20008100406 */
        /* <DEDUP_REMOVED lines=101> */
[----:B------:R-:W-:Y:S01]  /*af80*/  VIADD R8, R8, 0xffffffff ;  /* 0xffffffff08087836 */ /* 0x000fe20000000000 */
        /* <DEDUP_REMOVED lines=16> */
[----:B------:R-:W-:Y:S01]  /*b090*/  F2FP.SATFINITE.E4M3.F32.PACK_AB_MERGE_C R187, R179, R178, R161 ;  /* 0x000000b2b3bb723e */ /* 0x000fe200048070a1 */
[----:B------:R-:W-:Y:S06]  /*b0a0*/  @P1 BRA `(.L_x_1376) ;  /* 0xffffffdc00e81947 */ /* 0x000fec000383ffff */
.L_x_1365:
[----:B------:R-:W-:-:S13]  /*b0b0*/  ISETP.GE.AND P1, PT, R8, UR38, PT ;  /* 0x0000002608007c0c */ /* 0x000fda000bf26270 */
[----:B------:R-:W-:Y:S05]  /*b0c0*/  @!P1 BRA `(.L_x_1377) ;  /* 0x0000003000649947 */ /* 0x000fea0003800000 */
[----:B------:R-:W-:Y:S01]  /*b0d0*/  IMAD.MOV.U32 R6, RZ, RZ, R4 ;  /* 0x000000ffff067224 */ /* 0x000fe200078e0004 */
[----:B------:R-:W-:Y:S01]  /*b0e0*/  UMOV UR33, UR50 ;  /* 0x0000003200217c82 */ /* 0x000fe20008000000 */
[----:B------:R-:W-:Y:S01]  /*b0f0*/  IMAD.MOV.U32 R7, RZ, RZ, R0 ;  /* 0x000000ffff077224 */ /* 0x000fe200078e0000 */
[----:B------:R-:W-:Y:S01]  /*b100*/  UMOV UR32, UR49 ;  /* 0x0000003100207c82 */ /* 0x000fe20008000000 */
[----:B------:R-:W-:Y:S01]  /*b110*/  ULDC UR29, c[0x0][0x9e4] ;  /* 0x00027900001d7ab9 */ /* 0x000fe20000000800 */
[----:B------:R-:W-:Y:S01]  /*b120*/  ULDC UR31, c[0x0][0x9dc] ;  /* 0x00027700001f7ab9 */ /* 0x000fe20000000800 */
[----:B------:R-:W-:-:S05]  /*b130*/  ULDC UR30, c[0x0][0x9e0] ;  /* 0x00027800001e7ab9 */ /* 0x000fca0000000800 */
.L_x_1396:
        /* <DEDUP_REMOVED lines=9> */
.L_x_1379:
[----:B------:R-:W-:Y:S01]  /*b1d0*/  ULEA UR6, UR49, UR36, 0x3 ;  /* 0x0000002431067291 */ /* 0x000fe2000f8e183f */
[----:B------:R-:W-:-:S05]  /*b1e0*/  IMAD.U32 R0, RZ, RZ, UR50 ;  /* 0x00000032ff007e24 */ /* 0x000fca000f8e00ff */
[----:B------:R-:W-:-:S04]  /*b1f0*/  SHF.L.U32 R0, R0, 0x1f, RZ ;  /* 0x0000001f00007819 */ /* 0x000fc800000006ff */
[----:B------:R0:W1:Y:S01]  /*b200*/  SYNCS.PHASECHK.TRANS64.TRYWAIT P1, [UR6+0x2a830], R0 ;  /* 0x02a83000ff0075a7 */ /* 0x0000620008020146 */
[----:B------:R-:W-:Y:S05]  /*b210*/  @!P0 BRA `(.L_x_1380) ;  /* 0x0000000000048947 */ /* 0x000fea0003800000 */
[----:B------:R-:W-:Y:S01]  /*b220*/  BPT.TRAP 0x1 ;  /* 0x000000040000795c */ /* 0x000fe20000300000 */
.L_x_1380:
[----:B-1----:R-:W-:Y:S05]  /*b230*/  @P1 BRA `(.L_x_1378) ;  /* 0x0000000000081947 */ /* 0x002fea0003800000 */
[----:B------:R-:W1:Y:S02]  /*b240*/  SYNCS.PHASECHK.TRANS64.TRYWAIT P1, [UR6+0x2a830], R0 ;  /* 0x02a83000ff0075a7 */ /* 0x000e640008020146 */
[----:B-1----:R-:W-:Y:S05]  /*b250*/  @!P1 BRA `(.L_x_1381) ;  /* 0x000000fc003c9947 */ /* 0x002fea0003800000 */
.L_x_1378:
[----:B------:R-:W2:Y:S01]  /*b260*/  S2R R4, SR_TID.X ;  /* 0x0000000000047919 */ /* 0x000ea20000002100 */
[----:B------:R-:W-:Y:S01]  /*b270*/  UIMAD UR26, UR49, 0x600, UR28 ;  /* 0x00000600311a78a4 */ /* 0x000fe2000f8e021c */
[----:B------:R-:W-:Y:S01]  /*b280*/  UMOV UR27, 0x80000020 ;  /* 0x80000020001b7882 */ /* 0x000fe20000000000 */
[----:B------:R-:W-:Y:S02]  /*b290*/  UMOV UR7, 0x80000020 ;  /* 0x8000002000077882 */ /* 0x000fe40000000000 */
[----:B------:R-:W-:Y:S02]  /*b2a0*/  UIADD3 UR6, UR26, 0x2, URZ ;  /* 0x000000021a067890 */ /* 0x000fe4000fffe03f */
        /* <DEDUP_REMOVED lines=32> */
.L_x_1383:
[----:B------:R-:W-:Y:S01]  /*b4b0*/  ULEA UR6, UR32, UR36, 0x3 ;  /* 0x0000002420067291 */ /* 0x000fe2000f8e183f */
[----:B------:R-:W-:-:S05]  /*b4c0*/  IMAD.U32 R0, RZ, RZ, UR33 ;  /* 0x00000021ff007e24 */ /* 0x000fca000f8e00ff */
[----:B------:R-:W-:-:S04]  /*b4d0*/  SHF.L.U32 R0, R0, 0x1f, RZ ;  /* 0x0000001f00007819 */ /* 0x000fc800000006ff */
[----:B------:R0:W1:Y:S01]  /*b4e0*/  SYNCS.PHASECHK.TRANS64.TRYWAIT P1, [UR6+0x2a850], R0 ;  /* 0x02a85000ff0075a7 */ /* 0x0000620008020146 */
[----:B------:R-:W-:Y:S05]  /*b4f0*/  @!P0 BRA `(.L_x_1384) ;  /* 0x0000000000048947 */ /* 0x000fea0003800000 */
[----:B------:R-:W-:Y:S01]  /*b500*/  BPT.TRAP 0x1 ;  /* 0x000000040000795c */ /* 0x000fe20000300000 */
.L_x_1384:
[----:B-1----:R-:W-:Y:S05]  /*b510*/  @P1 BRA `(.L_x_1382) ;  /* 0x0000000000081947 */ /* 0x002fea0003800000 */
[----:B------:R-:W1:Y:S02]  /*b520*/  SYNCS.PHASECHK.TRANS64.TRYWAIT P1, [UR6+0x2a850], R0 ;  /* 0x02a85000ff0075a7 */ /* 0x000e640008020146 */
[----:B-1----:R-:W-:Y:S05]  /*b530*/  @!P1 BRA `(.L_x_1385) ;  /* 0x000000f8009c9947 */ /* 0x002fea0003800000 */
.L_x_1382:
        /* <DEDUP_REMOVED lines=31> */
.L_x_1386:
        /* <DEDUP_REMOVED lines=38> */
.L_x_1389:
[----:B------:R-:W-:-:S05]  /*b990*/  IMAD.U32 R14, RZ, RZ, UR29 ;  /* 0x0000001dff0e7e24 */ /* 0x000fca000f8e00ff */
[----:B------:R-:W-:-:S13]  /*b9a0*/  ISETP.NE.AND P1, PT, R14, 0x1, PT ;  /* 0x000000010e00780c */ /* 0x000fda0003f25270 */
[----:B------:R-:W0:Y:S02]  /*b9b0*/  @P1 LDC.64 R4, c[0x0][0x9e8] ;  /* 0x00027a00ff041b82 */ /* 0x000e240000000a00 */
[----:B0-----:R-:W-:-:S05]  /*b9c0*/  @P1 IMAD.HI.U32 R4, R15, R4, RZ ;  /* 0x000000040f041227 */ /* 0x001fca00078e00ff */
[----:B------:R-:W-:-:S07]  /*b9d0*/  @P1 SHF.R.U32.HI R15, RZ, R5, R4 ;  /* 0x00000005ff0f1219 */ /* 0x000fce0000011604 */
.L_x_1390:
[----:B------:R-:W-:Y:S05]  /*b9e0*/  BSYNC B0 ;  /* 0x0000000000007941 */ /* 0x000fea0003800000 */
.L_x_1388:
[----:B------:R-:W-:-:S04]  /*b9f0*/  IMAD R15, R15, R14, -R9 ;  /* 0x0000000e0f0f7224 */ /* 0x000fc800078e0a09 */
[----:B------:R-:W-:-:S05]  /*ba00*/  IMAD.IADD R15, R15, 0x1, -R16 ;  /* 0x000000010f0f7824 */ /* 0x000fca00078e0a10 */
[----:B------:R-:W-:Y:S02]  /*ba10*/  VIADDMNMX R10, R15, R14, R10, PT ;  /* 0x0000000e0f0a7246 */ /* 0x000fe4000380010a */
[----:B------:R-:W-:-:S07]  /*ba20*/  VIMNMX R0, R0, R15, !PT ;  /* 0x0000000f00007248 */ /* 0x000fce0007fe0100 */
.L_x_1387:
        /* <DEDUP_REMOVED lines=116> */
.L_x_1393:
[----:B------:R-:W-:-:S05]  /*c170*/  IMAD.U32 R10, RZ, RZ, UR29 ;  /* 0x0000001dff0a7e24 */ /* 0x000fca000f8e00ff */
[----:B------:R-:W-:-:S13]  /*c180*/  ISETP.NE.AND P2, PT, R10, 0x1, PT ;  /* 0x000000010a00780c */ /* 0x000fda0003f45270 */
[----:B------:R-:W0:Y:S02]  /*c190*/  @P2 LDC.64 R4, c[0x0][0x9e8] ;  /* 0x00027a00ff042b82 */ /* 0x000e240000000a00 */
[----:B0-----:R-:W-:-:S05]  /*c1a0*/  @P2 IMAD.HI.U32 R4, R0, R4, RZ ;  /* 0x0000000400042227 */ /* 0x001fca00078e00ff */
[----:B------:R-:W-:-:S07]  /*c1b0*/  @P2 SHF.R.U32.HI R0, RZ, R5, R4 ;  /* 0x00000005ff002219 */ /* 0x000fce0000011604 */
.L_x_1394:
[----:B------:R-:W-:Y:S05]  /*c1c0*/  BSYNC B0 ;  /* 0x0000000000007941 */ /* 0x000fea0003800000 */
.L_x_1392:
[----:B------:R-:W-:-:S04]  /*c1d0*/  IMAD R9, R0, R10, -R9 ;  /* 0x0000000a00097224 */ /* 0x000fc800078e0a09 */
[----:B------:R-:W-:-:S05]  /*c1e0*/  IMAD.IADD R9, R9, 0x1, -R16 ;  /* 0x0000000109097824 */ /* 0x000fca00078e0a10 */
[----:B------:R-:W-:Y:S02]  /*c1f0*/  VIADDMNMX R12, R9, R10, R12, PT ;  /* 0x0000000a090c7246 */ /* 0x000fe4000380010c */
[----:B------:R-:W-:-:S07]  /*c200*/  VIMNMX R11, R11, R9, !PT ;  /* 0x000000090b0b7248 */ /* 0x000fce0007fe0100 */
.L_x_1391:
        /* <DEDUP_REMOVED lines=378> */
.L_x_1395:
        /* <DEDUP_REMOVED lines=139> */
.L_x_1377:
[----:B------:R-:W-:Y:S06]  /*e260*/  BAR.ARV 0x8, 0x180 ;  /* 0x0206000000007b1d */ /* 0x000fec0000002000 */
[----:B------:R-:W-:Y:S05]  /*e270*/  @!P0 BRA `(.L_x_1397) ;  /* 0x0000000000048947 */ /* 0x000fea0003800000 */
[----:B------:R-:W-:Y:S01]  /*e280*/  BPT.TRAP 0x1 ;  /* 0x000000040000795c */ /* 0x000fe20000300000 */
.L_x_1397:
[----:B------:R-:W-:Y:S01]  /*e290*/  ULEA UR9, UR49, UR36, 0x3 ;  /* 0x0000002431097291 */ /* 0x000fe2000f8e183f */
[----:B------:R-:W-:-:S05]  /*e2a0*/  IMAD.U32 R5, RZ, RZ, UR50 ;  /* 0x00000032ff057e24 */ /* 0x000fca000f8e00ff */
[----:B------:R-:W-:-:S04]  /*e2b0*/  SHF.L.U32 R5, R5, 0x1f, RZ ;  /* 0x0000001f05057819 */ /* 0x000fc800000006ff */
[----:B------:R0:W1:Y:S01]  /*e2c0*/  SYNCS.PHASECHK.TRANS64.TRYWAIT P1, [UR9+0x2a850], R5 ;  /* 0x02a85005ff0075a7 */ /* 0x0000620008020149 */
[----:B------:R-:W-:Y:S05]  /*e2d0*/  @!P0 BRA `(.L_x_1398) ;  /* 0x0000000000048947 */ /* 0x000fea0003800000 */
[----:B------:R-:W-:Y:S01]  /*e2e0*/  BPT.TRAP 0x1 ;  /* 0x000000040000795c */ /* 0x000fe20000300000 */
.L_x_1398:
[----:B-1----:R-:W-:Y:S05]  /*e2f0*/  @P1 BRA `(.L_x_1399) ;  /* 0x0000000000081947 */ /* 0x002fea0003800000 */
[----:B------:R-:W1:Y:S02]  /*e300*/  SYNCS.PHASECHK.TRANS64.TRYWAIT P1, [UR9+0x2a850], R5 ;  /* 0x02a85005ff0075a7 */ /* 0x000e640008020149 */
[----:B-1----:R-:W-:Y:S05]  /*e310*/  @!P1 BRA `(.L_x_1400) ;  /* 0x000000cc003c9947 */ /* 0x002fea0003800000 */
.L_x_1399:
[----:B------:R-:W-:Y:S01]  /*e320*/  UIADD3 UR36, UR36, 0x400, URZ ;  /* 0x0000040024247890 */ /* 0x000fe2000fffe03f */
[----:B------:R-:W-:Y:S01]  /*e330*/  WARPGROUP.ARRIVE ;  /* 0x00000000000079c5 */ /* 0x000fe20000000000 */
[----:B------:R-:W-:Y:S01]  /*e340*/  UMOV UR7, 0x40000040 ;  /* 0x4000004000077882 */ /* 0x000fe20000000000 */
[----:B------:R-:W-:Y:S01]  /*e350*/  ULDC.64 UR10, c[0x0][0x9a0] ;  /* 0x00026800000a7ab9 */ /* 0x000fe20000000a00 */
[----:B------:R-:W-:Y:S01]  /*e360*/  USHF.R.U32.HI UR36, URZ, 0x4, UR36 ;  /* 0x000000043f247899 */ /* 0x000fe20008011624 */
[----:B01----:R-:W-:Y:S01]  /*e370*/  IMAD.MOV.U32 R5, RZ, RZ, 0x3f800000 ;  /* 0x3f800000ff057424 */ /* 0x003fe200078e00ff */
[----:B------:R-:W-:Y:S02]  /*e380*/  UISETP.NE.U32.AND UP0, UPT, UR10, URZ, UPT ;  /* 0x0000003f0a00728c */ /* 0x000fe4000bf05070 */
[----:B------:R-:W-:Y:S02]  /*e390*/  ULOP3.LUT UR36, UR36, 0x3fff, URZ, 0xc0, !UPT ;  /* 0x00003fff24247892 */ /* 0x000fe4000f8ec03f */
[----:B------:R-:W-:-:S02]  /*e3a0*/  UISETP.NE.AND.EX UP0, UPT, UR11, URZ, UPT, UP0 ;  /* 0x0000003f0b00728c */ /* 0x000fc4000bf05300 */
[----:B------:R-:W-:-:S04]  /*e3b0*/  ULOP3.LUT UR8, UR36, 0x10000, URZ, 0xfc, !UPT ;  /* 0x0001000024087892 */ /* 0x000fc8000f8efc3f */
[----:B------:R-:W-:Y:S01]  /*e3c0*/  UIMAD UR8, UR49, 0x600, UR8 ;  /* 0x00000600310878a4 */ /* 0x000fe2000f8e0208 */
[----:B------:R-:W-:-:S04]  /*e3d0*/  PLOP3.LUT P1, PT, PT, PT, UP0, 0x80, 0x0 ;  /* 0x000000000000781c */ /* 0x000fc80003f2f008 */
[----:B------:R-:W-:Y:S02]  /*e3e0*/  @UP0 ULDC.64 UR12, c[0x0][0x9c8] ;  /* 0x00027200000c0ab9 */ /* 0x000fe40000000a00 */
[----:B------:R-:W-:Y:S01]  /*e3f0*/  UMOV UR6, UR8 ;  /* 0x0000000800067c82 */ /* 0x000fe20008000000 */
[----:B------:R-:W-:-:S09]  /*e400*/  @UP0 UIMAD.WIDE.U32 UR4, UR53, UR12, URZ ;  /* 0x0000000c350402a5 */ /* 0x000fd2000f8e003f */
[----:B------:R-:W-:Y:S01]  /*e410*/  QGMMA.64x192x32.F32.E4M3.E4M3 R24, R196, gdesc[UR4], R24, gsb0 ;  /* 0x02e00004c4187df3 */ /* 0x000fe20008000818 */
[----:B------:R-:W-:Y:S01]  /*e420*/  UIADD3 UR6, UR8, 0x2, URZ ;  /* 0x0000000208067890 */ /* 0x000fe2000fffe03f */
[----:B------:R-:W-:Y:S01]  /*e430*/  UMOV UR7, 0x40000040 ;  /* 0x4000004000077882 */ /* 0x000fe20000000000 */
[----:B------:R-:W-:Y:S02]  /*e440*/  WARPGROUP.DEPBAR.LE gsb0, 0x0 ;  /* 0x00008000000079c5 */ /* 0x000fe40000010000 */
[----:B------:R-:W-:-:S15]  /*e450*/  WARPGROUP.ARRIVE ;  /* 0x00000000000079c5 */ /* 0x000fde0000000000 */
[----:B------:R-:W-:Y:S01]  /*e460*/  QGMMA.64x192x32.F32.E4M3.E4M3 R24, R192, gdesc[UR4], R24, gsb0 ;  /* 0x02e00004c0187df3 */ /* 0x000fe20008000818 */
[----:B------:R-:W-:-:S04]  /*e470*/  @UP0 USHF.R.S32.HI UR6, URZ, 0x1f, UR53 ;  /* 0x0000001f3f060899 */ /* 0x000fc80008011435 */
[----:B------:R-:W-:-:S04]  /*e480*/  @UP0 UIMAD UR6, UR6, UR12, URZ ;  /* 0x0000000c060602a4 */ /* 0x000fc8000f8e023f */
[----:B------:R-:W-:-:S04]  /*e490*/  @UP0 UIMAD UR6, UR53, UR13, UR6 ;  /* 0x0000000d350602a4 */ /* 0x000fc8000f8e0206 */
[----:B------:R-:W-:-:S03]  /*e4a0*/  @UP0 UIADD3 UR5, UR5, UR6, URZ ;  /* 0x0000000605050290 */ /* 0x000fc6000fffe03f */
[----:B------:R-:W-:Y:S02]  /*e4b0*/  @UP0 ULDC.64 UR6, c[0x0][0x9d0] ;  /* 0x0002740000060ab9 */ /* 0x000fe40000000a00 */
[----:B------:R-:W-:-:S04]  /*e4c0*/  @UP0 UIMAD.WIDE.U32 UR4, UR43, UR6, UR4 ;  /* 0x000000062b0402a5 */ /* 0x000fc8000f8e0004 */
[----:B------:R-:W-:Y:S02]  /*e4d0*/  @UP0 UIMAD UR5, UR43, UR7, UR5 ;  /* 0x000000072b0502a4 */ /* 0x000fe4000f8e0205 */
[----:B------:R-:W-:-:S04]  /*e4e0*/  @UP0 ULEA UR6, UP1, UR4, UR10, 0x2 ;  /* 0x0000000a04060291 */ /* 0x000fc8000f82103f */
[----:B------:R-:W-:Y:S02]  /*e4f0*/  @UP0 ULEA.HI.X UR7, UR4, UR11, UR5, 0x2, UP1 ;  /* 0x0000000b04070291 */ /* 0x000fe400088f1405 */
[----:B------:R-:W-:-:S04]  /*e500*/  IMAD.U32 R6, RZ, RZ, UR6 ;  /* 0x00000006ff067e24 */ /* 0x000fc8000f8e00ff */
[----:B------:R-:W-:-:S05]  /*e510*/  IMAD.U32 R7, RZ, RZ, UR7 ;  /* 0x00000007ff077e24 */ /* 0x000fca000f8e00ff */
[----:B------:R0:W2:Y:S01]  /*e520*/  @P1 LDG.E R5, desc[UR56][R6.64] ;  /* 0x0000003806051981 */ /* 0x0000a2000c1e1900 */
[----:B------:R-:W-:Y:S01]  /*e530*/  UIADD3 UR6, UR8, 0x4, URZ ;  /* 0x0000000408067890 */ /* 0x000fe2000fffe03f */
[----:B------:R-:W-:Y:S01]  /*e540*/  UMOV UR7, 0x40000040 ;  /* 0x4000004000077882 */ /* 0x000fe20000000000 */
        /* <DEDUP_REMOVED lines=44> */
.L_x_1401:
        /* <DEDUP_REMOVED lines=13> */
[----:B------:R-:W-:Y:S01]  /*e8e0*/  SYNCS.ARRIVE.TRANS64.RED.A1T0 RZ, [UR4], RZ ;  /* 0x000000ffffff79a7 */ /* 0x000fe20008100404 */
[----:B------:R-:W-:Y:S01]  /*e8f0*/  USEL UR4, URZ, 0x1, UP0 ;  /* 0x000000013f047887 */ /* 0x000fe20008000000 */
        /* <DEDUP_REMOVED lines=87> */
[----:B------:R-:W-:Y:S01]  /*ee70*/  FMUL.FTZ R9, R115, R4 ;  /* 0x0000000473097220 */ /* 0x000fe20000410000 */
[----:B------:R-:W-:-:S02]  /*ee80*/  UIADD3 UR51, UR51, 0x1, URZ ;  /* 0x0000000133337890 */ /* 0x000fc4000fffe03f */
[----:B------:R-:W-:Y:S02]  /*ee90*/  USEL UR49, UR49, URZ, UP0 ;  /* 0x0000003f31317287 */ /* 0x000fe40008000000 */
[----:B------:R-:W-:-:S12]  /*eea0*/  ULOP3.LUT UR50, UR50, UR4, URZ, 0x3c, !UPT ;  /* 0x0000000432327292 */ /* 0x000fd8000f8e3c3f */
.L_x_1323:
        /* <DEDUP_REMOVED lines=16> */
[----:B------:R-:W-:Y:S01]  /*efb0*/  IMAD.MOV.U32 R20, RZ, RZ, 0x2 ;  /* 0x00000002ff147424 */ /* 0x000fe200078e00ff */
[----:B------:R-:W-:Y:S01]  /*efc0*/  ULDC.64 UR12, c[0x0][0xc00] ;  /* 0x00030000000c7ab9 */ /* 0x000fe20000000a00 */
[----:B------:R-:W-:Y:S01]  /*efd0*/  ULDC.64 UR10, c[0x0][0xc00] ;  /* 0x00030000000a7ab9 */ /* 0x000fe20000000a00 */
[----:B0-----:R-:W-:-:S05]  /*efe0*/  IMAD.SHL.U32 R4, R10, 0x4, RZ ;  /* 0x000000040a047824 */ /* 0x001fca00078e00ff */
[----:B------:R-:W-:Y:S01]  /*eff0*/  LOP3.LUT R4, R4, 0xc, RZ, 0xc0, !PT ;  /* 0x0000000c04047812 */ /* 0x000fe200078ec0ff */
[----:B------:R-:W-:Y:S03]  /*f000*/  BAR.SYNC.DEFER_BLOCKING 0x1, 0x100 ;  /* 0x0044000000007b1d */ /* 0x000fe60000010000 */
[----:B------:R-:W-:-:S05]  /*f010*/  IADD3 R4, P0, R4, UR8, RZ ;  /* 0x0000000804047c10 */ /* 0x000fca000ff1e0ff */
[----:B------:R-:W-:-:S05]  /*f020*/  IMAD.X R5, RZ, RZ, UR9, P0 ;  /* 0x00000009ff057e24 */ /* 0x000fca00080e06ff */
[----:B------:R-:W2:Y:S01]  /*f030*/  LDG.E.CONSTANT R26, desc[UR56][R4.64] ;  /* 0x00000038041a7981 */ /* 0x000ea2000c1e9900 */
[----:B------:R-:W-:-:S03]  /*f040*/  LOP3.LUT P0, R6, R10, 0x3, RZ, 0xc0, !PT ;  /* 0x000000030a067812 */ /* 0x000fc6000780c0ff */
[----:B------:R-:W3:Y:S01]  /*f050*/  LDL R4, [R1+0x8] ;  /* 0x0000080001047983 */ /* 0x000ee20000100800 */
[----:B------:R-:W-:Y:S01]  /*f060*/  ISETP.EQ.OR P0, PT, R6, 0x3, !P0 ;  /* 0x000000030600780c */ /* 0x000fe20004702670 */
[----:B------:R-:W-:Y:S01]  /*f070*/  UMOV UR8, UR7 ;  /* 0x0000000700087c82 */ /* 0x000fe20008000000 */
[----:B-1----:R-:W-:Y:S01]  /*f080*/  UMOV UR9, UR4 ;  /* 0x0000000400097c82 */ /* 0x002fe20008000000 */
[----:B------:R-:W-:Y:S01]  /*f090*/  UIMAD.WIDE UR10, UR44, 0x4, UR10 ;  /* 0x000000042c0a78a5 */ /* 0x000fe2000f8e020a */
        /* <DEDUP_REMOVED lines=96> */
[----:B--2---:R-:W-:Y:S04]  /*f6a0*/  SHFL.IDX PT, R52, R49, R26, 0x1c1f ;  /* 0x001c1f1a31347589 */ /* 0x004fe800000e0000 */
[----:B------:R-:W-:Y:S04]  /*f6b0*/  SHFL.IDX PT, R54, R51, R26, 0x1c1f ;  /* 0x001c1f1a33367589 */ /* 0x000fe800000e0000 */
[----:B------:R-:W-:Y:S01]  /*f6c0*/  SHFL.IDX PT, R115, R115, R26, 0x1c1f ;  /* 0x001c1f1a73737589 */ /* 0x000fe200000e0000 */
[----:B---3--:R-:W-:-:S03]  /*f6d0*/  IMAD.WIDE R20, R4, R20, UR8 ;  /* 0x0000000804147e25 */ /* 0x008fc6000f8e0214 */
[----:B------:R-:W-:Y:S01]  /*f6e0*/  SHFL.IDX PT, R76, R65, R26, 0x1c1f ;  /* 0x001c1f1a414c7589 */ /* 0x000fe200000e0000 */
[----:B------:R-:W-:-:S03]  /*f6f0*/  IADD3 R173, P6, R20, 0x8020, RZ ;  /* 0x0000802014ad7810 */ /* 0x000fc60007fde0ff */
[----:B------:R-:W-:Y:S01]  /*f700*/  SHFL.IDX PT, R46, R91, R26, 0x1c1f ;  /* 0x001c1f1a5b2e7589 */ /* 0x000fe200000e0000 */
[C---:B------:R-:W-:Y:S02]  /*f710*/  IADD3 R177, P4, R20.reuse, 0x8060, RZ ;  /* 0x0000806014b17810 */ /* 0x040fe40007f9e0ff */
[----:B------:R-:W-:Y:S01]  /*f720*/  LOP3.LUT R0, R173, 0x380, RZ, 0xc0, !PT ;  /* 0x00000380ad007812 */ /* 0x000fe200078ec0ff */
[--C-:B------:R-:W-:Y:S01]  /*f730*/  IMAD.X R15, RZ, RZ, R21.reuse, P6 ;  /* 0x000000ffff0f7224 */ /* 0x100fe200030e0615 */
[----:B------:R-:W-:Y:S01]  /*f740*/  IADD3 R171, P5, R20, 0x8000, RZ ;  /* 0x0000800014ab7810 */ /* 0x000fe20007fbe0ff */
[--C-:B------:R-:W-:Y:S01]  /*f750*/  IMAD.X R25, RZ, RZ, R21.reuse, P4 ;  /* 0x000000ffff197224 */ /* 0x100fe200020e0615 */
[----:B------:R-:W-:Y:S01]  /*f760*/  SHF.R.U64 R0, R0, 0x3, RZ ;  /* 0x0000000300007819 */ /* 0x000fe200000012ff */
[----:B------:R-:W-:Y:S01]  /*f770*/  SHFL.IDX PT, R123, R123, R26, 0x1c1f ;  /* 0x001c1f1a7b7b7589 */ /* 0x000fe200000e0000 */
[C---:B------:R-:W-:Y:S01]  /*f780*/  IADD3 R119, P4, R20.reuse, 0x4020, RZ ;  /* 0x0000402014777810 */ /* 0x040fe20007f9e0ff */
[--C-:B------:R-:W-:Y:S01]  /*f790*/  IMAD.X R137, RZ, RZ, R21.reuse, P5 ;  /* 0x000000ffff897224 */ /* 0x100fe200028e0615 */
[----:B------:R-:W-:Y:S01]  /*f7a0*/  IADD3 R175, P3, R20, 0x8040, RZ ;  /* 0x0000804014af7810 */ /* 0x000fe20007f7e0ff */
[----:B------:R-:W-:Y:S01]  /*f7b0*/  SHFL.IDX PT, R65, R125, R26, 0x1c1f ;  /* 0x001c1f1a7d417589 */ /* 0x000fe200000e0000 */
[----:B------:R-:W-:Y:S01]  /*f7c0*/  LOP3.LUT R14, R0, R173, RZ, 0x3c, !PT ;  /* 0x000000ad000e7212 */ /* 0x000fe200078e3cff */
[--C-:B------:R-:W-:Y:S01]  /*f7d0*/  IMAD.X R11, RZ, RZ, R21.reuse, P4 ;  /* 0x000000ffff0b7224 */ /* 0x100fe200020e0615 */
[----:B------:R-:W-:Y:S01]  /*f7e0*/  LOP3.LUT R8, R171, 0x380, RZ, 0xc0, !PT ;  /* 0x00000380ab087812 */ /* 0x000fe200078ec0ff */
[----:B------:R-:W-:Y:S01]  /*f7f0*/  IMAD.X R135, RZ, RZ, R21, P3 ;  /* 0x000000ffff877224 */ /* 0x000fe200018e0615 */
[----:B------:R-:W-:Y:S01]  /*f800*/  LOP3.LUT R0, R119, 0x380, RZ, 0xc0, !PT ;  /* 0x0000038077007812 */ /* 0x000fe200078ec0ff */
[----:B------:R-:W-:Y:S01]  /*f810*/  SHFL.IDX PT, R127, R127, R26, 0x1c1f ;  /* 0x001c1f1a7f7f7589 */ /* 0x000fe200000e0000 */
[----:B------:R-:W-:-:S02]  /*f820*/  LOP3.LUT R6, R177, 0x380, RZ, 0xc0, !PT ;  /* 0x00000380b1067812 */ /* 0x000fc400078ec0ff */
[----:B------:R-:W-:Y:S01]  /*f830*/  LOP3.LUT R4, R175, 0x380, RZ, 0xc0, !PT ;  /* 0x00000380af047812 */ /* 0x000fe200078ec0ff */
[----:B------:R-:W-:Y:S01]  /*f840*/  SHFL.IDX PT, R143, R143, R26, 0x1c1f ;  /* 0x001c1f1a8f8f7589 */ /* 0x000fe200000e0000 */
[----:B------:R-:W-:Y:S02]  /*f850*/  SHF.R.U64 R8, R8, 0x3, RZ ;  /* 0x0000000308087819 */ /* 0x000fe400000012ff */
[----:B------:R-:W-:Y:S01]  /*f860*/  IADD3 R117, P3, R20, 0x4000, RZ ;  /* 0x0000400014757810 */ /* 0x000fe20007f7e0ff */
[----:B------:R-:W-:Y:S01]  /*f870*/  SHFL.IDX PT, R102, R73, R26, 0x1c1f ;  /* 0x001c1f1a49667589 */ /* 0x000fe200000e0000 */
[----:B------:R-:W-:Y:S02]  /*f880*/  SHF.R.U64 R0, R0, 0x3, RZ ;  /* 0x0000000300007819 */ /* 0x000fe400000012ff */
[----:B------:R-:W-:Y:S01]  /*f890*/  IADD3 R37, P6, R20, 0x20, RZ ;  /* 0x0000002014257810 */ /* 0x000fe20007fde0ff */
[--C-:B------:R-:W-:Y:S01]  /*f8a0*/  IMAD.X R141, RZ, RZ, R21.reuse, P3 ;  /* 0x000000ffff8d7224 */ /* 0x100fe200018e0615 */
[----:B------:R-:W-:Y:S01]  /*f8b0*/  SHF.R.U64 R6, R6, 0x3, RZ ;  /* 0x0000000306067819 */ /* 0x000fe200000012ff */
[----:B------:R-:W-:Y:S01]  /*f8c0*/  SHFL.IDX PT, R131, R131, R26, 0x1c1f ;  /* 0x001c1f1a83837589 */ /* 0x000fe200000e0000 */
[----:B------:R-:W-:Y:S01]  /*f8d0*/  SHF.R.U64 R4, R4, 0x3, RZ ;  /* 0x0000000304047819 */ /* 0x000fe200000012ff */
[----:B------:R-:W-:Y:S01]  /*f8e0*/  IMAD.X R9, RZ, RZ, R21, P6 ;  /* 0x000000ffff097224 */ /* 0x000fe200030e0615 */
[C---:B------:R-:W-:Y:S01]  /*f8f0*/  LOP3.LUT R5, R20.reuse, 0x380, RZ, 0xc0, !PT ;  /* 0x0000038014057812 */ /* 0x040fe200078ec0ff */
[----:B------:R-:W-:Y:S01]  /*f900*/  SHFL.IDX PT, R94, R81, R26, 0x1c1f ;  /* 0x001c1f1a515e7589 */ /* 0x000fe200000e0000 */
[----:B------:R-:W-:-:S02]  /*f910*/  IADD3 R169, P2, R20, 0x4060, RZ ;  /* 0x0000406014a97810 */ /* 0x000fc40007f5e0ff */
[----:B------:R-:W-:Y:S01]  /*f920*/  IADD3 R167, P1, R20, 0x4040, RZ ;  /* 0x0000404014a77810 */ /* 0x000fe20007f3e0ff */
[----:B------:R-:W-:Y:S01]  /*f930*/  SHFL.IDX PT, R81, R133, R26, 0x1c1f ;  /* 0x001c1f1a85517589 */ /* 0x000fe200000e0000 */
[----:B------:R-:W-:Y:S01]  /*f940*/  LOP3.LUT R136, R8, R171, RZ, 0x3c, !PT ;  /* 0x000000ab08887212 */ /* 0x000fe200078e3cff */
[--C-:B------:R-:W-:Y:S01]  /*f950*/  IMAD.X R13, RZ, RZ, R21.reuse, P2 ;  /* 0x000000ffff0d7224 */ /* 0x100fe200010e0615 */
[----:B------:R-:W-:Y:S01]  /*f960*/  LOP3.LUT R10, R0, R119, RZ, 0x3c, !PT ;  /* 0x00000077000a7212 */ /* 0x000fe200078e3cff */
[----:B------:R-:W-:Y:S01]  /*f970*/  IMAD.X R139, RZ, RZ, R21, P1 ;  /* 0x000000ffff8b7224 */ /* 0x000fe200008e0615 */
[----:B------:R-:W-:Y:S01]  /*f980*/  LOP3.LUT R8, R117, 0x380, RZ, 0xc0, !PT ;  /* 0x0000038075087812 */ /* 0x000fe200078ec0ff */
[----:B------:R-:W-:Y:S01]  /*f990*/  SHFL.IDX PT, R110, R67, R26, 0x1c1f ;  /* 0x001c1f1a436e7589 */ /* 0x000fe200000e0000 */
[----:B------:R-:W-:Y:S02]  /*f9a0*/  LOP3.LUT R24, R6, R177, RZ, 0x3c, !PT ;  /* 0x000000b106187212 */ /* 0x000fe400078e3cff */
[----:B------:R-:W-:Y:S01]  /*f9b0*/  LOP3.LUT R134, R4, R175, RZ, 0x3c, !PT ;  /* 0x000000af04867212 */ /* 0x000fe200078e3cff */
[----:B------:R-:W-:Y:S01]  /*f9c0*/  SHFL.IDX PT, R124, R101, R26, 0x1c1f ;  /* 0x001c1f1a657c7589 */ /* 0x000fe200000e0000 */
[----:B------:R-:W-:-:S02]  /*f9d0*/  LOP3.LUT R0, R37, 0x380, RZ, 0xc0, !PT ;  /* 0x0000038025007812 */ /* 0x000fc400078ec0ff */
[----:B------:R-:W-:Y:S01]  /*f9e0*/  SHF.R.U64 R5, R5, 0x3, RZ ;  /* 0x0000000305057819 */ /* 0x000fe200000012ff */
[----:B------:R-:W-:Y:S01]  /*f9f0*/  SHFL.IDX PT, R129, R129, R26, 0x1c1f ;  /* 0x001c1f1a81817589 */ /* 0x000fe200000e0000 */
[----:B------:R-:W-:Y:S02]  /*fa00*/  LOP3.LUT R6, R169, 0x380, RZ, 0xc0, !PT ;  /* 0x00000380a9067812 */ /* 0x000fe400078ec0ff */
[----:B------:R-:W-:Y:S01]  /*fa10*/  LOP3.LUT R4, R167, 0x380, RZ, 0xc0, !PT ;  /* 0x00000380a7047812 */ /* 0x000fe200078ec0ff */
[----:B------:R-:W-:Y:S01]  /*fa20*/  SHFL.IDX PT, R68, R57, R26, 0x1c1f ;  /* 0x001c1f1a39447589 */ /* 0x000fe200000e0000 */
[----:B------:R-:W-:Y:S02]  /*fa30*/  SHF.R.U64 R8, R8, 0x3, RZ ;  /* 0x0000000308087819 */ /* 0x000fe400000012ff */
[C---:B------:R-:W-:Y:S01]  /*fa40*/  IADD3 R87, P5, R20.reuse, 0x60, RZ ;  /* 0x0000006014577810 */ /* 0x040fe20007fbe0ff */
[----:B------:R-:W-:Y:S01]  /*fa50*/  SHFL.IDX PT, R119, R59, R26, 0x1c1f ;  /* 0x001c1f1a3b777589 */ /* 0x000fe200000e0000 */
[----:B------:R-:W-:-:S02]  /*fa60*/  IADD3 R61, P2, R20, 0x40, RZ ;  /* 0x00000040143d7810 */ /* 0x000fc40007f5e0ff */
[----:B------:R-:W-:Y:S01]  /*fa70*/  SHF.R.U64 R0, R0, 0x3, RZ ;  /* 0x0000000300007819 */ /* 0x000fe200000012ff */
[--C-:B------:R-:W-:Y:S01]  /*fa80*/  IMAD.X R7, RZ, RZ, R21.reuse, P5 ;  /* 0x000000ffff077224 */ /* 0x100fe200028e0615 */
[----:B------:R-:W-:Y:S01]  /*fa90*/  LOP3.LUT R20, R5, R20, RZ, 0x3c, !PT ;  /* 0x0000001405147212 */ /* 0x000fe200078e3cff */
[----:B------:R-:W-:Y:S01]  /*faa0*/  IMAD.X R5, RZ, RZ, R21, P2 ;  /* 0x000000ffff057224 */ /* 0x000fe200010e0615 */
[----:B------:R-:W-:Y:S01]  /*fab0*/  SHF.R.U64 R6, R6, 0x3, RZ ;  /* 0x0000000306067819 */ /* 0x000fe200000012ff */
[----:B------:R-:W-:Y:S01]  /*fac0*/  SHFL.IDX PT, R121, R121, R26, 0x1c1f ;  /* 0x001c1f1a79797589 */ /* 0x000fe200000e0000 */
[----:B------:R-:W-:Y:S02]  /*fad0*/  SHF.R.U64 R4, R4, 0x3, RZ ;  /* 0x0000000304047819 */ /* 0x000fe400000012ff */
[----:B------:R-:W-:Y:S01]  /*fae0*/  LOP3.LUT R140, R8, R117, RZ, 0x3c, !PT ;  /* 0x00000075088c7212 */ /* 0x000fe200078e3cff */
[----:B------:R-:W-:Y:S01]  /*faf0*/  SHFL.IDX PT, R59, R153, R26, 0x1c1f ;  /* 0x001c1f1a993b7589 */ /* 0x000fe200000e0000 */
[----:B------:R-:W-:-:S02]  /*fb00*/  LOP3.LUT R8, R0, R37, RZ, 0x3c, !PT ;  /* 0x0000002500087212 */ /* 0x000fc400078e3cff */
[----:B------:R-:W-:Y:S01]  /*fb10*/  LOP3.LUT R12, R6, R169, RZ, 0x3c, !PT ;  /* 0x000000a9060c7212 */ /* 0x000fe200078e3cff */
[----:B------:R-:W-:Y:S01]  /*fb20*/  SHFL.IDX PT, R132, R107, R26, 0x1c1f ;  /* 0x001c1f1a6b847589 */ /* 0x000fe200000e0000 */
[----:B------:R-:W-:Y:S02]  /*fb30*/  LOP3.LUT R138, R4, R167, RZ, 0x3c, !PT ;  /* 0x000000a7048a7212 */ /* 0x000fe400078e3cff */
[----:B------:R-:W-:Y:S01]  /*fb40*/  MOV R37, R20 ;  /* 0x0000001400257202 */ /* 0x000fe20000000f00 */
[----:B------:R-:W-:Y:S01]  /*fb50*/  SHFL.IDX PT, R117, R93, R26, 0x1c1f ;  /* 0x001c1f1a5d757589 */ /* 0x000fe200000e0000 */
[----:B------:R-:W-:Y:S02]  /*fb60*/  LOP3.LUT R21, R26, 0x2, RZ, 0x3c, !PT ;  /* 0x000000021a157812 */ /* 0x000fe400078e3cff */
[----:B------:R-:W-:Y:S01]  /*fb70*/  LOP3.LUT R6, R87, 0x380, RZ, 0xc0, !PT ;  /* 0x0000038057067812 */ /* 0x000fe200078ec0ff */
[----:B------:R-:W-:Y:S01]  /*fb80*/  SHFL.IDX PT, R145, R145, R26, 0x1c1f ;  /* 0x001c1f1a91917589 */ /* 0x000fe200000e0000 */
[----:B------:R-:W-:-:S02]  /*fb90*/  LOP3.LUT R4, R61, 0x380, RZ, 0xc0, !PT ;  /* 0x000003803d047812 */ /* 0x000fc400078ec0ff */
[----:B------:R-:W-:Y:S01]  /*fba0*/  MOV R136, R136 ;  /* 0x0000008800887202 */ /* 0x000fe20000000f00 */
[----:B------:R-:W0:Y:S01]  /*fbb0*/  SHFL.IDX PT, R20, R31, R21, 0x1c1f ;  /* 0x001c1f151f147589 */ /* 0x000e2200000e0000 */
[----:B------:R-:W-:Y:S02]  /*fbc0*/  MOV R138, R138 ;  /* 0x0000008a008a7202 */ /* 0x000fe40000000f00 */
[----:B------:R-:W-:Y:S01]  /*fbd0*/  MOV R137, R12 ;  /* 0x0000000c00897202 */ /* 0x000fe20000000f00 */
[----:B------:R-:W-:Y:S01]  /*fbe0*/  SHFL.IDX PT, R27, R27, R21, 0x1c1f ;  /* 0x001c1f151b1b7589 */ /* 0x000fe200000e0000 */
[----:B------:R-:W-:Y:S02]  /*fbf0*/  MOV R139, R10 ;  /* 0x0000000a008b7202 */ /* 0x000fe40000000f00 */
[----:B------:R-:W-:Y:S01]  /*fc00*/  MOV R134, R134 ;  /* 0x0000008600867202 */ /* 0x000fe20000000f00 */
[----:B------:R-:W-:Y:S01]  /*fc10*/  SHFL.IDX PT, R11, R35, R26, 0x1c1f ;  /* 0x001c1f1a230b7589 */ /* 0x000fe200000e0000 */
[----:B------:R-:W-:-:S02]  /*fc20*/  SHF.R.U64 R6, R6, 0x3, RZ ;  /* 0x0000000306067819 */ /* 0x000fc400000012ff */
[----:B------:R-:W-:Y:S01]  /*fc30*/  SHF.R.U64 R4, R4, 0x3, RZ ;  /* 0x0000000304047819 */ /* 0x000fe200000012ff */
[----:B------:R-:W1:Y:S01]  /*fc40*/  SHFL.IDX PT, R12, R28, R21, 0x1c1f ;  /* 0x001c1f151c0c7589 */ /* 0x000e6200000e0000 */
[----:B------:R-:W-:Y:S02]  /*fc50*/  MOV R135, R14 ;  /* 0x0000000e00877202 */ /* 0x000fe40000000f00 */
[----:B------:R-:W-:Y:S01]  /*fc60*/  MOV R0, R24 ;  /* 0x0000001800007202 */ /* 0x000fe20000000f00 */
[----:B------:R-:W-:Y:S01]  /*fc70*/  SHFL.IDX PT, R14, R113, R26, 0x1c1f ;  /* 0x001c1f1a710e7589 */ /* 0x000fe200000e0000 */
[----:B------:R-:W-:Y:S02]  /*fc80*/  LOP3.LUT R6, R6, R87, RZ, 0x3c, !PT ;  /* 0x0000005706067212 */ /* 0x000fe400078e3cff */
[----:B------:R-:W-:Y:S01]  /*fc90*/  LOP3.LUT R4, R4, R61, RZ, 0x3c, !PT ;  /* 0x0000003d04047212 */ /* 0x000fe200078e3cff */
[----:B------:R-:W2:Y:S01]  /*fca0*/  SHFL.IDX PT, R15, R36, R21, 0x1c1f ;  /* 0x001c1f15240f7589 */ /* 0x000ea200000e0000 */
[----:B------:R-:W-:-:S02]  /*fcb0*/  MOV R140, R140 ;  /* 0x0000008c008c7202 */ /* 0x000fc40000000f00 */
[----:B------:R-:W-:Y:S01]  /*fcc0*/  MOV R141, R6 ;  /* 0x00000006008d7202 */ /* 0x000fe20000000f00 */
[----:B------:R-:W3:Y:S01]  /*fcd0*/  SHFL.IDX PT, R10, R33, R26, 0x1c1f ;  /* 0x001c1f1a210a7589 */ /* 0x000ee200000e0000 */
[----:B------:R-:W-:Y:S02]  /*fce0*/  MOV R142, R4 ;  /* 0x00000004008e7202 */ /* 0x000fe40000000f00 */
[----:B------:R-:W-:Y:S01]  /*fcf0*/  MOV R61, R8 ;  /* 0x00000008003d7202 */ /* 0x000fe20000000f00 */
[----:B------:R-:W-:Y:S01]  /*fd00*/  SHFL.IDX PT, R24, R41, R26, 0x1c1f ;  /* 0x001c1f1a29187589 */ /* 0x000fe200000e0000 */
[----:B0-----:R-:W-:-:S03]  /*fd10*/  SEL R13, R115, R20, P0 ;  /* 0x00000014730d7207 */ /* 0x001fc60000000000 */
[----:B------:R-:W-:Y:S04]  /*fd20*/  SHFL.IDX PT, R41, R85, R26, 0x1c1f ;  /* 0x001c1f1a55297589 */ /* 0x000fe800000e0000 */
[----:B------:R-:W-:Y:S01]  /*fd30*/  SHFL.IDX PT, R33, R97, R26, 0x1c1f ;  /* 0x001c1f1a61217589 */ /* 0x000fe200000e0000 */
[----:B-1----:R-:W-:Y:S02]  /*fd40*/  SEL R9, R11, R12, P0 ;  /* 0x0000000c0b097207 */ /* 0x002fe40000000000 */
[----:B------:R-:W-:Y:S01]  /*fd50*/  SEL R11, R12, R11, P0 ;  /* 0x0000000b0c0b7207 */ /* 0x000fe20000000000 */
[----:B------:R-:W0:Y:S04]  /*fd60*/  SHFL.IDX PT, R49, R32, R21, 0x1c1f ;  /* 0x001c1f1520317589 */ /* 0x000e2800000e0000 */
[----:B------:R-:W-:Y:S01]  /*fd70*/  SHFL.IDX PT, R51, R40, R21, 0x1c1f ;  /* 0x001c1f1528337589 */ /* 0x000fe200000e0000 */
[----:B--2---:R-:W-:-:S02]  /*fd80*/  SEL R12, R14, R15, P0 ;  /* 0x0000000f0e0c7207 */ /* 0x004fc40000000000 */
[----:B------:R-:W-:Y:S01]  /*fd90*/  SEL R14, R15, R14, P0 ;  /* 0x0000000e0f0e7207 */ /* 0x000fe20000000000 */
[----:B------:R-:W-:Y:S01]  /*fda0*/  SHFL.IDX PT, R97, R71, R26, 0x1c1f ;  /* 0x001c1f1a47617589 */ /* 0x000fe200000e0000 */
[----:B------:R-:W-:Y:S02]  /*fdb0*/  SEL R15, R20, R115, P0 ;  /* 0x00000073140f7207 */ /* 0x000fe40000000000 */
[----:B---3--:R-:W-:Y:S01]  /*fdc0*/  SEL R8, R10, R27, P0 ;  /* 0x0000001b0a087207 */ /* 0x008fe20000000000 */
[----:B------:R-:W-:Y:S01]  /*fdd0*/  SHFL.IDX PT, R85, R64, R21, 0x1c1f ;  /* 0x001c1f1540557589 */ /* 0x000fe200000e0000 */
[----:B------:R-:W-:-:S03]  /*fde0*/  SEL R10, R27, R10, P0 ;  /* 0x0000000a1b0a7207 */ /* 0x000fc60000000000 */
[----:B------:R-:W-:Y:S04]  /*fdf0*/  SHFL.IDX PT, R71, R45, R21, 0x1c1f ;  /* 0x001c1f152d477589 */ /* 0x000fe800000e0000 */
[----:B------:R-:W1:Y:S04]  /*fe00*/  SHFL.IDX PT, R64, R39, R21, 0x1c1f ;  /* 0x001c1f1527407589 */ /* 0x000e6800000e0000 */
[----:B------:R-:W-:Y:S01]  /*fe10*/  SHFL.IDX PT, R91, R72, R21, 0x1c1f ;  /* 0x001c1f15485b7589 */ /* 0x000fe200000e0000 */
[----:B0-----:R-:W-:Y:S02]  /*fe20*/  SEL R20, R24, R49, P0 ;  /* 0x0000003118147207 */ /* 0x001fe40000000000 */
[----:B------:R-:W-:Y:S01]  /*fe30*/  SEL R24, R49, R24, P0 ;  /* 0x0000001831187207 */ /* 0x000fe20000000000 */
[----:B------:R-:W0:Y:S04]  /*fe40*/  SHFL.IDX PT, R42, R42, R21, 0x1c1f ;  /* 0x001c1f152a2a7589 */ /* 0x000e2800000e0000 */
[----:B------:R-:W-:Y:S04]  /*fe50*/  SHFL.IDX PT, R122, R84, R21, 0x1c1f ;  /* 0x001c1f15547a7589 */ /* 0x000fe800000e0000 */
[----:B------:R-:W-:Y:S04]  /*fe60*/  SHFL.IDX PT, R72, R47, R21, 0x1c1f ;  /* 0x001c1f152f487589 */ /* 0x000fe800000e0000 */
[----:B------:R2:W3:Y:S04]  /*fe70*/  SHFL.IDX PT, R84, R50, R21, 0x1c1f ;  /* 0x001c1f1532547589 */ /* 0x0004e800000e0000 */
[----:B------:R-:W-:Y:S01]  /*fe80*/  SHFL.IDX PT, R6, R105, R26, 0x1c1f ;  /* 0x001c1f1a69067589 */ /* 0x000fe200000e0000 */
[----:B-1----:R-:W-:-:S02]  /*fe90*/  SEL R27, R123, R64, P0 ;  /* 0x000000407b1b7207 */ /* 0x002fc40000000000 */
[----:B------:R-:W-:Y:S01]  /*fea0*/  SEL R49, R64, R123, P0 ;  /* 0x0000007b40317207 */ /* 0x000fe20000000000 */
[----:B------:R-:W-:Y:S01]  /*feb0*/  SHFL.IDX PT, R4, R109, R26, 0x1c1f ;  /* 0x001c1f1a6d047589 */ /* 0x000fe200000e0000 */
[----:B--2---:R-:W-:-:S03]  /*fec0*/  SEL R50, R52, R51, P0 ;  /* 0x0000003334327207 */ /* 0x004fc60000000000 */
[----:B------:R-:W-:Y:S01]  /*fed0*/  SHFL.IDX PT, R87, R75, R26, 0x1c1f ;  /* 0x001c1f1a4b577589 */ /* 0x000fe200000e0000 */
[----:B------:R-:W-:Y:S02]  /*fee0*/  SEL R52, R51, R52, P0 ;  /* 0x0000003433347207 */ /* 0x000fe40000000000 */
[----:B------:R-:W-:Y:S01]  /*fef0*/  SEL R51, R54, R71, P0 ;  /* 0x0000004736337207 */ /* 0x000fe20000000000 */
[----:B------:R-:W-:Y:S01]  /*ff00*/  SHFL.IDX PT, R105, R79, R26, 0x1c1f ;  /* 0x001c1f1a4f697589 */ /* 0x000fe200000e0000 */
[----:B0-----:R-:W-:-:S03]  /*ff10*/  SEL R64, R42, R65, P0 ;  /* 0x000000412a407207 */ /* 0x001fc60000000000 */
[----:B------:R-:W-:Y:S04]  /*ff20*/  SHFL.IDX PT, R126, R69, R21, 0x1c1f ;  /* 0x001c1f15457e7589 */ /* 0x000fe800000e0000 */
[----:B------:R-:W-:Y:S04]  /*ff30*/  SHFL.IDX PT, R109, R92, R21, 0x1c1f ;  /* 0x001c1f155c6d7589 */ /* 0x000fe800000e0000 */
[----:B------:R-:W-:Y:S04]  /*ff40*/  SHFL.IDX PT, R79, R30, R21, 0x1c1f ;  /* 0x001c1f151e4f7589 */ /* 0x000fe800000e0000 */
[----:B------:R3:W-:Y:S04]  /*ff50*/  SHFL.IDX PT, R92, R70, R21, 0x1c1f ;  /* 0x001c1f15465c7589 */ /* 0x0007e800000e0000 */
[----:B------:R-:W0:Y:S04]  /*ff60*/  SHFL.IDX PT, R75, R56, R21, 0x1c1f ;  /* 0x001c1f15384b7589 */ /* 0x000e2800000e0000 */
[----:B------:R-:W-:Y:S01]  /*ff70*/  SHFL.IDX PT, R30, R96, R21, 0x1c1f ;  /* 0x001c1f15601e7589 */ /* 0x000fe200000e0000 */
[----:B---3--:R-:W-:-:S03]  /*ff80*/  SEL R70, R143, R84, P0 ;  /* 0x000000548f467207 */ /* 0x008fc60000000000 */
[----:B------:R0:W-:Y:S04]  /*ff90*/  SHFL.IDX PT, R96, R74, R21, 0x1c1f ;  /* 0x001c1f154a607589 */ /* 0x0001e800000e0000 */
[----:B------:R-:W1:Y:S04]  /*ffa0*/  SHFL.IDX PT, R28, R100, R21, 0x1c1f ;  /* 0x001c1f15641c7589 */ /* 0x000e6800000e0000 */
[----:B------:R-:W-:Y:S04]  /*ffb0*/  SHFL.IDX PT, R133, R112, R21, 0x1c1f ;  /* 0x001c1f1570857589 */ /* 0x000fe800000e0000 */
[----:B------:R-:W-:Y:S04]  /*ffc0*/  SHFL.IDX PT, R113, R151, R26, 0x1c1f ;  /* 0x001c1f1a97717589 */ /* 0x000fe800000e0000 */
[----:B------:R-:W-:Y:S01]  /*ffd0*/  SHFL.IDX PT, R100, R78, R21, 0x1c1f ;  /* 0x001c1f154e647589 */ /* 0x000fe200000e0000 */
[----:B0-----:R-:W-:-:S02]  /*ffe0*/  SEL R74, R76, R75, P0 ;  /* 0x0000004b4c4a7207 */ /* 0x001fc40000000000 */
[----:B------:R-:W-:Y:S01]  /*fff0*/  SEL R76, R75, R76, P0 ;  /* 0x0000004c4b4c7207 */ /* 0x000fe20000000000 */
[----:B------:R0:W-:Y:S01]  /*10000*/  SHFL.IDX PT, R112, R90, R21, 0x1c1f ;  /* 0x001c1f155a707589 */ /* 0x0001e200000e0000 */
[----:B------:R-:W-:-:S03]  /*10010*/  SEL R75, R110, R79, P0 ;  /* 0x0000004f6e4b7207 */ /* 0x000fc60000000000 */
[----:B------:R-:W-:Y:S04]  /*10020*/  SHFL.IDX PT, R25, R43, R26, 0x1c1f ;  /* 0x001c1f1a2b197589 */ /* 0x000fe800000e0000 */
[----:B------:R-:W-:Y:S01]  /*10030*/  SHFL.IDX PT, R67, R48, R21, 0x1c1f ;  /* 0x001c1f1530437589 */ /* 0x000fe200000e0000 */
[----:B-1----:R-:W-:Y:S02]  /*10040*/  SEL R115, R33, R28, P0 ;  /* 0x0000001c21737207 */ /* 0x002fe40000000000 */
[----:B0-----:R-:W-:Y:S01]  /*10050*/  SEL R90, R94, R91, P0 ;  /* 0x0000005b5e5a7207 */ /* 0x001fe20000000000 */
[----:B------:R-:W-:Y:S04]  /*10060*/  SHFL.IDX PT, R101, R80, R21, 0x1c1f ;  /* 0x001c1f1550657589 */ /* 0x000fe800000e0000 */
[----:B------:R-:W0:Y:S04]  /*10070*/  SHFL.IDX PT, R43, R99, R26, 0x1c1f ;  /* 0x001c1f1a632b7589 */ /* 0x000e2800000e0000 */
[----:B------:R-:W-:Y:S04]  /*10080*/  SHFL.IDX PT, R144, R29, R21, 0x1c1f ;  /* 0x001c1f151d907589 */ /* 0x000fe800000e0000 */
[----:B------:R-:W-:Y:S04]  /*10090*/  SHFL.IDX PT, R32, R88, R21, 0x1c1f ;  /* 0x001c1f1558207589 */ /* 0x000fe800000e0000 */
[----:B------:R-:W-:Y:S04]  /*100a0*/  SHFL.IDX PT, R48, R34, R21, 0x1c1f ;  /* 0x001c1f1522307589 */ /* 0x000fe800000e0000 */
[----:B------:R1:W-:Y:S04]  /*100b0*/  SHFL.IDX PT, R40, R95, R21, 0x1c1f ;  /* 0x001c1f155f287589 */ /* 0x0003e800000e0000 */
[----:B------:R2:W3:Y:S04]  /*100c0*/  SHFL.IDX PT, R130, R53, R21, 0x1c1f ;  /* 0x001c1f1535827589 */ /* 0x0004e800000e0000 */
[----:B------:R-:W-:Y:S01]  /*100d0*/  SHFL.IDX PT, R125, R104, R21, 0x1c1f ;  /* 0x001c1f15687d7589 */ /* 0x000fe200000e0000 */
[----:B0-----:R-:W-:-:S02]  /*100e0*/  SEL R99, R43, R122, P0 ;  /* 0x0000007a2b637207 */ /* 0x001fc40000000000 */
[----:B-1----:R-:W-:Y:S01]  /*100f0*/  SEL R95, R129, R100, P0 ;  /* 0x00000064815f7207 */ /* 0x002fe20000000000 */
[----:B------:R0:W1:Y:S01]  /*10100*/  SHFL.IDX PT, R80, R55, R21, 0x1c1f ;  /* 0x001c1f1537507589 */ /* 0x00006200000e0000 */
[----:B--2---:R-:W-:-:S03]  /*10110*/  SEL R53, R71, R54, P0 ;  /* 0x0000003647357207 */ /* 0x004fc60000000000 */
[----:B------:R-:W-:Y:S01]  /*10120*/  SHFL.IDX PT, R62, R62, R21, 0x1c1f ;  /* 0x001c1f153e3e7589 */ /* 0x000fe200000e0000 */
[----:B------:R-:W-:Y:S02]  /*10130*/  SEL R54, R65, R42, P0 ;  /* 0x0000002a41367207 */ /* 0x000fe40000000000 */
[----:B------:R-:W-:Y:S01]  /*10140*/  SEL R65, R72, R127, P0 ;  /* 0x0000007f48417207 */ /* 0x000fe20000000000 */
[----:B------:R-:W-:Y:S01]  /*10150*/  SHFL.IDX PT, R147, R147, R26, 0x1c1f ;  /* 0x001c1f1a93937589 */ /* 0x000fe200000e0000 */
[----:B------:R-:W-:Y:S02]  /*10160*/  F2FP.BF16.F32.PACK_AB R42, R11, R10 ;  /* 0x0000000a0b2a723e */ /* 0x000fe400000010ff */
[----:B0-----:R-:W-:Y:S01]  /*10170*/  SEL R55, R127, R72, P0 ;  /* 0x000000487f377207 */ /* 0x001fe20000000000 */
[----:B------:R-:W-:Y:S01]  /*10180*/  SHFL.IDX PT, R63, R63, R26, 0x1c1f ;  /* 0x001c1f1a3f3f7589 */ /* 0x000fe200000e0000 */
[----:B------:R-:W-:Y:S02]  /*10190*/  SEL R72, R84, R143, P0 ;  /* 0x0000008f54487207 */ /* 0x000fe40000000000 */
[----:B------:R-:W-:Y:S01]  /*101a0*/  SEL R84, R85, R102, P0 ;  /* 0x0000006655547207 */ /* 0x000fe20000000000 */
[----:B------:R-:W-:Y:S01]  /*101b0*/  SHFL.IDX PT, R44, R161, R26, 0x1c1f ;  /* 0x001c1f1aa12c7589 */ /* 0x000fe200000e0000 */
[----:B---3--:R-:W-:-:S03]  /*101c0*/  SEL R69, R130, R119, P0 ;  /* 0x0000007782457207 */ /* 0x008fc60000000000 */
[----:B------:R0:W-:Y:S04]  /*101d0*/  SHFL.IDX PT, R45, R108, R21, 0x1c1f ;  /* 0x001c1f156c2d7589 */ /* 0x0001e800000e0000 */
[----:B------:R2:W-:Y:S01]  /*101e0*/  SHFL.IDX PT, R29, R116, R21, 0x1c1f ;  /* 0x001c1f15741d7589 */ /* 0x0005e200000e0000 */
[----:B-1----:R-:W-:Y:S02]  /*101f0*/  SEL R71, R145, R80, P0 ;  /* 0x0000005091477207 */ /* 0x002fe40000000000 */
[----:B------:R-:W-:Y:S01]  /*10200*/  SEL R73, R80, R145, P0 ;  /* 0x0000009150497207 */ /* 0x000fe20000000000 */
[----:B------:R-:W1:Y:S01]  /*10210*/  SHFL.IDX PT, R58, R58, R21, 0x1c1f ;  /* 0x001c1f153a3a7589 */ /* 0x000e6200000e0000 */
[----:B0-----:R-:W-:-:S03]  /*10220*/  SEL R108, R32, R41, P0 ;  /* 0x00000029206c7207 */ /* 0x001fc60000000000 */
[----:B------:R0:W-:Y:S01]  /*10230*/  SHFL.IDX PT, R88, R66, R21, 0x1c1f ;  /* 0x001c1f1542587589 */ /* 0x0001e200000e0000 */
[----:B--2---:R-:W-:-:S03]  /*10240*/  SEL R116, R30, R117, P0 ;  /* 0x000000751e747207 */ /* 0x004fc60000000000 */
[----:B------:R2:W3:Y:S04]  /*10250*/  SHFL.IDX PT, R31, R111, R21, 0x1c1f ;  /* 0x001c1f156f1f7589 */ /* 0x0004e800000e0000 */
[----:B------:R4:W-:Y:S01]  /*10260*/  SHFL.IDX PT, R60, R83, R26, 0x1c1f ;  /* 0x001c1f1a533c7589 */ /* 0x0009e200000e0000 */
[----:B0-----:R-:W-:-:S03]  /*10270*/  SEL R66, R68, R67, P0 ;  /* 0x0000004344427207 */ /* 0x001fc60000000000 */
[----:B------:R0:W-:Y:S01]  /*10280*/  SHFL.IDX PT, R38, R89, R26, 0x1c1f ;  /* 0x001c1f1a59267589 */ /* 0x0001e200000e0000 */
[----:B------:R-:W-:Y:S02]  /*10290*/  SEL R68, R67, R68, P0 ;  /* 0x0000004443447207 */ /* 0x000fe40000000000 */
[----:B--2---:R-:W-:Y:S01]  /*102a0*/  SEL R111, R59, R40, P0 ;  /* 0x000000283b6f7207 */ /* 0x004fe20000000000 */
[----:B------:R-:W-:Y:S01]  /*102b0*/  SHFL.IDX PT, R128, R159, R26, 0x1c1f ;  /* 0x001c1f1a9f807589 */ /* 0x000fe200000e0000 */
[----:B------:R-:W-:Y:S02]  /*102c0*/  SEL R67, R119, R130, P0 ;  /* 0x0000008277437207 */ /* 0x000fe40000000000 */
[----:B----4-:R-:W-:Y:S01]  /*102d0*/  SEL R83, R87, R126, P0 ;  /* 0x0000007e57537207 */ /* 0x010fe20000000000 */
[----:B------:R-:W-:Y:S01]  /*102e0*/  SHFL.IDX PT, R35, R163, R26, 0x1c1f ;  /* 0x001c1f1aa3237589 */ /* 0x000fe200000e0000 */
[----:B------:R-:W-:Y:S02]  /*102f0*/  SEL R130, R132, R133, P0 ;  /* 0x0000008584827207 */ /* 0x000fe40000000000 */
[----:B0-----:R-:W-:Y:S01]  /*10300*/  SEL R89, R92, R131, P0 ;  /* 0x000000835c597207 */ /* 0x001fe20000000000 */
[----:B------:R0:W2:Y:S01]  /*10310*/  SHFL.IDX PT, R93, R77, R21, 0x1c1f ;  /* 0x001c1f154d5d7589 */ /* 0x0000a200000e0000 */
[----:B------:R-:W-:-:S02]  /*10320*/  SEL R132, R133, R132, P0 ;  /* 0x0000008485847207 */ /* 0x000fc40000000000 */
[----:B-1----:R-:W-:Y:S01]  /*10330*/  SEL R78, R147, R58, P0 ;  /* 0x0000003a934e7207 */ /* 0x002fe20000000000 */
[----:B------:R1:W4:Y:S01]  /*10340*/  SHFL.IDX PT, R104, R82, R21, 0x1c1f ;  /* 0x001c1f1552687589 */ /* 0x00032200000e0000 */
[----:B------:R-:W-:Y:S02]  /*10350*/  SEL R80, R58, R147, P0 ;  /* 0x000000933a507207 */ /* 0x000fe40000000000 */
[----:B------:R-:W-:Y:S01]  /*10360*/  SEL R123, R6, R45, P0 ;  /* 0x0000002d067b7207 */ /* 0x000fe20000000000 */
[----:B------:R2:W4:Y:S01]  /*10370*/  SHFL.IDX PT, R39, R106, R21, 0x1c1f ;  /* 0x001c1f156a277589 */ /* 0x00052200000e0000 */
[----:B---3--:R-:W-:Y:S02]  /*10380*/  SEL R127, R44, R31, P0 ;  /* 0x0000001f2c7f7207 */ /* 0x008fe40000000000 */
[----:B0-----:R-:W-:Y:S01]  /*10390*/  SEL R77, R79, R110, P0 ;  /* 0x0000006e4f4d7207 */ /* 0x001fe20000000000 */
[----:B------:R0:W3:Y:S01]  /*103a0*/  SHFL.IDX PT, R34, R114, R21, 0x1c1f ;  /* 0x001c1f1572227589 */ /* 0x0000e200000e0000 */
[----:B------:R-:W-:-:S02]  /*103b0*/  SEL R110, R113, R112, P0 ;  /* 0x00000070716e7207 */ /* 0x000fc40000000000 */
[----:B-1----:R-:W-:Y:S01]  /*103c0*/  SEL R82, R102, R85, P0 ;  /* 0x0000005566527207 */ /* 0x002fe20000000000 */
[----:B------:R-:W-:Y:S01]  /*103d0*/  SHFL.IDX PT, R57, R157, R26, 0x1c1f ;  /* 0x001c1f1a9d397589 */ /* 0x000fe200000e0000 */
[----:B------:R-:W-:Y:S02]  /*103e0*/  SEL R85, R126, R87, P0 ;  /* 0x000000577e557207 */ /* 0x000fe40000000000 */
[----:B------:R-:W-:Y:S01]  /*103f0*/  SEL R87, R131, R92, P0 ;  /* 0x0000005c83577207 */ /* 0x000fe20000000000 */
[----:B------:R-:W-:Y:S01]  /*10400*/  SHFL.IDX PT, R165, R165, R26, 0x1c1f ;  /* 0x001c1f1aa5a57589 */ /* 0x000fe200000e0000 */
[----:B------:R-:W-:Y:S02]  /*10410*/  SEL R92, R91, R94, P0 ;  /* 0x0000005e5b5c7207 */ /* 0x000fe40000000000 */
[----:B------:R-:W-:Y:S01]  /*10420*/  SEL R94, R97, R96, P0 ;  /* 0x00000060615e7207 */ /* 0x000fe20000000000 */
[----:B------:R-:W1:Y:S01]  /*10430*/  SHFL.IDX PT, R118, R118, R21, 0x1c1f ;  /* 0x001c1f1576767589 */ /* 0x000e6200000e0000 */
[----:B------:R-:W-:-:S02]  /*10440*/  SEL R96, R96, R97, P0 ;  /* 0x0000006160607207 */ /* 0x000fc40000000000 */
[----:B------:R-:W-:Y:S01]  /*10450*/  SEL R97, R100, R129, P0 ;  /* 0x0000008164617207 */ /* 0x000fe20000000000 */
[----:B------:R-:W1:Y:S01]  /*10460*/  SHFL.IDX PT, R36, R103, R21, 0x1c1f ;  /* 0x001c1f1567247589 */ /* 0x000e6200000e0000 */
[----:B------:R-:W-:Y:S02]  /*10470*/  SEL R100, R101, R46, P0 ;  /* 0x0000002e65647207 */ /* 0x000fe40000000000 */
[----:B------:R-:W-:Y:S01]  /*10480*/  SEL R112, R112, R113, P0 ;  /* 0x0000007170707207 */ /* 0x000fe20000000000 */
[----:B------:R-:W-:Y:S01]  /*10490*/  SHFL.IDX PT, R149, R149, R26, 0x1c1f ;  /* 0x001c1f1a95957589 */ /* 0x000fe200000e0000 */
[----:B--2---:R-:W-:Y:S02]  /*104a0*/  SEL R106, R41, R32, P0 ;  /* 0x00000020296a7207 */ /* 0x004fe40000000000 */
[----:B------:R-:W-:Y:S01]  /*104b0*/  SEL R113, R40, R59, P0 ;  /* 0x0000003b28717207 */ /* 0x000fe20000000000 */
[----:B------:R2:W-:Y:S01]  /*104c0*/  SHFL.IDX PT, R120, R155, R26, 0x1c1f ;  /* 0x001c1f1a9b787589 */ /* 0x0005e200000e0000 */
[----:B------:R-:W-:-:S02]  /*104d0*/  F2FP.BF16.F32.PACK_AB R40, R9, R8 ;  /* 0x000000080928723e */ /* 0x000fc400000010ff */
[----:B------:R-:W-:Y:S01]  /*104e0*/  F2FP.BF16.F32.PACK_AB R41, R13, R12 ;  /* 0x0000000c0d29723e */ /* 0x000fe200000010ff */
[----:B------:R4:W1:Y:S01]  /*104f0*/  SHFL.IDX PT, R56, R86, R21, 0x1c1f ;  /* 0x001c1f1556387589 */ /* 0x00086200000e0000 */
[----:B------:R-:W-:Y:S02]  /*10500*/  SEL R79, R81, R62, P0 ;  /* 0x0000003e514f7207 */ /* 0x000fe40000000000 */
[----:B0-----:R-:W-:Y:S01]  /*10510*/  SEL R114, R117, R30, P0 ;  /* 0x0000001e75727207 */ /* 0x001fe20000000000 */
[----:B------:R0:W1:Y:S01]  /*10520*/  SHFL.IDX PT, R47, R98, R21, 0x1c1f ;  /* 0x001c1f15622f7589 */ /* 0x00006200000e0000 */
[----:B------:R-:W-:Y:S02]  /*10530*/  SEL R81, R62, R81, P0 ;  /* 0x000000513e517207 */ /* 0x000fe40000000000 */
[----:B--2---:R-:W-:Y:S02]  /*10540*/  SEL R26, R121, R48, P0 ;  /* 0x00000030791a7207 */ /* 0x004fe40000000000 */
[----:B------:R-:W-:-:S02]  /*10550*/  SEL R48, R48, R121, P0 ;  /* 0x0000007930307207 */ /* 0x000fc40000000000 */
[----:B----4-:R-:W-:Y:S02]  /*10560*/  SEL R86, R63, R88, P0 ;  /* 0x000000583f567207 */ /* 0x010fe40000000000 */
[----:B------:R-:W-:Y:S02]  /*10570*/  SEL R117, R28, R33, P0 ;  /* 0x000000211c757207 */ /* 0x000fe40000000000 */
[----:B0-----:R-:W-:Y:S02]  /*10580*/  SEL R98, R46, R101, P0 ;  /* 0x000000652e627207 */ /* 0x001fe40000000000 */
[----:B------:R-:W-:Y:S02]  /*10590*/  SEL R21, R25, R144, P0 ;  /* 0x0000009019157207 */ /* 0x000fe40000000000 */
[----:B------:R-:W-:Y:S02]  /*105a0*/  SEL R101, R122, R43, P0 ;  /* 0x0000002b7a657207 */ /* 0x000fe40000000000 */
[----:B------:R-:W-:-:S02]  /*105b0*/  SEL R25, R144, R25, P0 ;  /* 0x0000001990197207 */ /* 0x000fc40000000000 */
[----:B------:R-:W-:Y:S02]  /*105c0*/  F2FP.BF16.F32.PACK_AB R43, R15, R14 ;  /* 0x0000000e0f2b723e */ /* 0x000fe400000010ff */
[----:B------:R-:W-:Y:S02]  /*105d0*/  SEL R122, R124, R125, P0 ;  /* 0x0000007d7c7a7207 */ /* 0x000fe40000000000 */
[----:B------:R-:W-:Y:S01]  /*105e0*/  SEL R124, R125, R124, P0 ;  /* 0x0000007c7d7c7207 */ /* 0x000fe20000000000 */
[----:B------:R0:W-:Y:S01]  /*105f0*/  STSM.16.M88.4 [R37], R40 ;  /* 0x0000002825007844 */ /* 0x0001e20000000200 */
        /* <DEDUP_REMOVED lines=9> */
[----:B---3--:R-:W-:Y:S02]  /*10690*/  SEL R4, R35, R34, P0 ;  /* 0x0000002223047207 */ /* 0x008fe40000000000 */
[----:B------:R-:W-:Y:S02]  /*106a0*/  SEL R6, R34, R35, P0 ;  /* 0x0000002322067207 */ /* 0x000fe40000000000 */
[----:B------:R-:W-:Y:S02]  /*106b0*/  F2FP.BF16.F32.PACK_AB R28, R21, R20 ;  /* 0x00000014151c723e */ /* 0x000fe400000010ff */
[----:B------:R-:W-:Y:S02]  /*106c0*/  F2FP.BF16.F32.PACK_AB R29, R27, R26 ;  /* 0x0000001a1b1d723e */ /* 0x000fe400000010ff */
[----:B------:R-:W-:Y:S02]  /*106d0*/  F2FP.BF16.F32.PACK_AB R30, R25, R24 ;  /* 0x00000018191e723e */ /* 0x000fe400000010ff */
[----:B------:R-:W-:-:S02]  /*106e0*/  F2FP.BF16.F32.PACK_AB R31, R49, R48 ;  /* 0x00000030311f723e */ /* 0x000fc400000010ff */
[----:B-1----:R-:W-:Y:S02]  /*106f0*/  SEL R5, R165, R118, P0 ;  /* 0x00000076a5057207 */ /* 0x002fe40000000000 */
[----:B------:R-:W-:Y:S01]  /*10700*/  SEL R7, R118, R165, P0 ;  /* 0x000000a576077207 */ /* 0x000fe20000000000 */
[----:B------:R1:W-:Y:S01]  /*10710*/  STSM.16.M88.4 [R61], R28 ;  /* 0x0000001c3d007844 */ /* 0x0003e20000000200 */
[----:B------:R-:W-:Y:S02]  /*10720*/  SEL R93, R93, R60, P0 ;  /* 0x0000003c5d5d7207 */ /* 0x000fe40000000000 */
[----:B------:R-:W-:Y:S02]  /*10730*/  SEL R104, R104, R105, P0 ;  /* 0x0000006968687207 */ /* 0x000fe40000000000 */
[----:B------:R-:W-:Y:S02]  /*10740*/  SEL R109, R109, R38, P0 ;  /* 0x000000266d6d7207 */ /* 0x000fe40000000000 */
[----:B------:R-:W-:-:S02]  /*10750*/  SEL R119, R57, R36, P0 ;  /* 0x0000002439777207 */ /* 0x000fc40000000000 */
[----:B------:R-:W-:Y:S02]  /*10760*/  SEL R121, R36, R57, P0 ;  /* 0x0000003924797207 */ /* 0x000fe40000000000 */
[----:B------:R-:W-:Y:S02]  /*10770*/  SEL R128, R39, R128, P0 ;  /* 0x0000008027807207 */ /* 0x000fe40000000000 */
[----:B------:R-:W-:Y:S02]  /*10780*/  F2FP.BF16.F32.PACK_AB R32, R51, R50 ;  /* 0x000000323320723e */ /* 0x000fe400000010ff */
[----:B------:R-:W-:Y:S02]  /*10790*/  F2FP.BF16.F32.PACK_AB R34, R53, R52 ;  /* 0x000000343522723e */ /* 0x000fe400000010ff */
[----:B------:R-:W-:Y:S02]  /*107a0*/  F2FP.BF16.F32.PACK_AB R35, R65, R64 ;  /* 0x000000404123723e */ /* 0x000fe400000010ff */
[----:B------:R-:W-:-:S02]  /*107b0*/  F2FP.BF16.F32.PACK_AB R33, R55, R54 ;  /* 0x000000363721723e */ /* 0x000fc400000010ff */
[----:B------:R-:W-:Y:S02]  /*107c0*/  SEL R103, R149, R56, P0 ;  /* 0x0000003895677207 */ /* 0x000fe40000000000 */
[----:B------:R-:W-:Y:S01]  /*107d0*/  SEL R105, R56, R149, P0 ;  /* 0x0000009538697207 */ /* 0x000fe20000000000 */
[----:B------:R-:W-:Y:S01]  /*107e0*/  STSM.16.M88.4 [R142], R32 ;  /* 0x000000208e007844 */ /* 0x000fe20000000200 */
[----:B------:R-:W-:Y:S02]  /*107f0*/  SEL R118, R120, R47, P0 ;  /* 0x0000002f78767207 */ /* 0x000fe40000000000 */
[----:B------:R-:W-:Y:S02]  /*10800*/  F2FP.BF16.F32.PACK_AB R36, R67, R66 ;  /* 0x000000424324723e */ /* 0x000fe400000010ff */
[----:B------:R-:W-:Y:S02]  /*10810*/  F2FP.BF16.F32.PACK_AB R38, R69, R68 ;  /* 0x000000444526723e */ /* 0x000fe400000010ff */
[----:B------:R-:W-:-:S02]  /*10820*/  F2FP.BF16.F32.PACK_AB R39, R73, R72 ;  /* 0x000000484927723e */ /* 0x000fc400000010ff */
[----:B0-----:R-:W-:Y:S02]  /*10830*/  F2FP.BF16.F32.PACK_AB R37, R71, R70 ;  /* 0x000000464725723e */ /* 0x001fe400000010ff */
[----:B------:R-:W-:Y:S02]  /*10840*/  SEL R120, R47, R120, P0 ;  /* 0x000000782f787207 */ /* 0x000fe40000000000 */
[----:B------:R-:W-:Y:S01]  /*10850*/  F2FP.BF16.F32.PACK_AB R40, R75, R74 ;  /* 0x0000004a4b28723e */ /* 0x000fe200000010ff */
[----:B------:R-:W-:Y:S01]  /*10860*/  STSM.16.M88.4 [R141], R36 ;  /* 0x000000248d007844 */ /* 0x000fe20000000200 */
[----:B------:R-:W-:Y:S02]  /*10870*/  F2FP.BF16.F32.PACK_AB R42, R77, R76 ;  /* 0x0000004c4d2a723e */ /* 0x000fe400000010ff */
[----:B------:R-:W-:Y:S02]  /*10880*/  F2FP.BF16.F32.PACK_AB R43, R81, R80 ;  /* 0x00000050512b723e */ /* 0x000fe400000010ff */
[----:B------:R-:W-:-:S02]  /*10890*/  F2FP.BF16.F32.PACK_AB R41, R79, R78 ;  /* 0x0000004e4f29723e */ /* 0x000fc400000010ff */
[----:B------:R-:W-:Y:S02]  /*108a0*/  F2FP.BF16.F32.PACK_AB R44, R83, R82 ;  /* 0x00000052532c723e */ /* 0x000fe400000010ff */
[----:B------:R-:W-:Y:S01]  /*108b0*/  F2FP.BF16.F32.PACK_AB R46, R85, R84 ;  /* 0x00000054552e723e */ /* 0x000fe200000010ff */
        /* <DEDUP_REMOVED lines=10> */
[----:B------:R-:W-:Y:S01]  /*10960*/  STSM.16.M88.4 [R138], R56 ;  /* 0x000000388a007844 */ /* 0x000fe20000000200 */
[----:B------:R-:W-:Y:S02]  /*10970*/  F2FP.BF16.F32.PACK_AB R63, R105, R104 ;  /* 0x00000068693f723e */ /* 0x000fe400000010ff */
[----:B-1----:R-:W-:Y:S02]  /*10980*/  F2FP.BF16.F32.PACK_AB R61, R103, R102 ;  /* 0x00000066673d723e */ /* 0x002fe400000010ff */
[----:B------:R-:W-:-:S02]  /*10990*/  F2FP.BF16.F32.PACK_AB R28, R107, R106 ;  /* 0x0000006a6b1c723e */ /* 0x000fc400000010ff */
[----:B------:R-:W-:Y:S01]  /*109a0*/  F2FP.BF16.F32.PACK_AB R30, R109, R108 ;  /* 0x0000006c6d1e723e */ /* 0x000fe200000010ff */
[----:B------:R-:W-:Y:S01]  /*109b0*/  STSM.16.M88.4 [R137], R60 ;  /* 0x0000003c89007844 */ /* 0x000fe20000000200 */
[----:B------:R-:W-:Y:S01]  /*109c0*/  F2FP.BF16.F32.PACK_AB R31, R113, R112 ;  /* 0x00000070711f723e */ /* 0x000fe200000010ff */
[----:B0-----:R-:W-:Y:S01]  /*109d0*/  IMAD.U32 R44, RZ, RZ, UR10 ;  /* 0x0000000aff2c7e24 */ /* 0x001fe2000f8e00ff */
[----:B------:R-:W-:Y:S01]  /*109e0*/  F2FP.BF16.F32.PACK_AB R29, R111, R110 ;  /* 0x0000006e6f1d723e */ /* 0x000fe200000010ff */
[----:B------:R-:W-:Y:S01]  /*109f0*/  IMAD.U32 R45, RZ, RZ, UR11 ;  /* 0x0000000bff2d7e24 */ /* 0x000fe2000f8e00ff */
[----:B------:R-:W-:Y:S01]  /*10a00*/  F2FP.BF16.F32.PACK_AB R32, R115, R114 ;  /* 0x000000727320723e */ /* 0x000fe200000010ff */
[----:B------:R-:W-:Y:S01]  /*10a10*/  ULDC.64 UR10, c[0x0][0xc08] ;  /* 0x00030200000a7ab9 */ /* 0x000fe20000000a00 */
[----:B------:R-:W-:Y:S01]  /*10a20*/  F2FP.BF16.F32.PACK_AB R34, R117, R116 ;  /* 0x000000747522723e */ /* 0x000fe200000010ff */
[----:B------:R-:W-:Y:S01]  /*10a30*/  STSM.16.M88.4 [R136], R28 ;  /* 0x0000001c88007844 */ /* 0x000fe20000000200 */
[----:B------:R-:W-:-:S02]  /*10a40*/  F2FP.BF16.F32.PACK_AB R35, R121, R120 ;  /* 0x000000787923723e */ /* 0x000fc400000010ff */
[----:B------:R-:W-:Y:S02]  /*10a50*/  F2FP.BF16.F32.PACK_AB R33, R119, R118 ;  /* 0x000000767721723e */ /* 0x000fe400000010ff */
[----:B------:R-:W-:Y:S02]  /*10a60*/  F2FP.BF16.F32.PACK_AB R36, R123, R122 ;  /* 0x0000007a7b24723e */ /* 0x000fe400000010ff */
[----:B------:R-:W-:Y:S01]  /*10a70*/  F2FP.BF16.F32.PACK_AB R38, R125, R124 ;  /* 0x0000007c7d26723e */ /* 0x000fe200000010ff */
[----:B------:R-:W-:Y:S01]  /*10a80*/  STSM.16.M88.4 [R135], R32 ;  /* 0x0000002087007844 */ /* 0x000fe20000000200 */
[----:B------:R-:W-:Y:S02]  /*10a90*/  F2FP.BF16.F32.PACK_AB R39, R129, R128 ;  /* 0x000000808127723e */ /* 0x000fe400000010ff */
[----:B------:R-:W-:Y:S02]  /*10aa0*/  F2FP.BF16.F32.PACK_AB R37, R127, R126 ;  /* 0x0000007e7f25723e */ /* 0x000fe400000010ff */
[----:B------:R-:W-:-:S02]  /*10ab0*/  F2FP.BF16.F32.PACK_AB R41, R5, R4 ;  /* 0x000000040529723e */ /* 0x000fc400000010ff */
[----:B------:R-:W-:Y:S01]  /*10ac0*/  F2FP.BF16.F32.PACK_AB R42, R133, R132 ;  /* 0x00000084852a723e */ /* 0x000fe200000010ff */
[----:B------:R-:W-:Y:S01]  /*10ad0*/  STSM.16.M88.4 [R134], R36 ;  /* 0x0000002486007844 */ /* 0x000fe20000000200 */
[----:B------:R-:W-:Y:S02]  /*10ae0*/  F2FP.BF16.F32.PACK_AB R43, R7, R6 ;  /* 0x00000006072b723e */ /* 0x000fe400000010ff */
[----:B------:R-:W-:Y:S02]  /*10af0*/  F2FP.BF16.F32.PACK_AB R40, R131, R130 ;  /* 0x000000828328723e */ /* 0x000fe400000010ff */
[----:B------:R-:W-:-:S03]  /*10b00*/  ISETP.NE.U32.AND P0, PT, RZ, UR12, PT ;  /* 0x0000000cff007c0c */ /* 0x000fc6000bf05070 */
[----:B------:R0:W-:Y:S01]  /*10b10*/  STSM.16.M88.4 [R0], R40 ;  /* 0x0000002800007844 */ /* 0x0001e20000000200 */
[----:B------:R-:W-:Y:S01]  /*10b20*/  ISETP.NE.AND.EX P0, PT, RZ, UR13, PT, P0 ;  /* 0x0000000dff007c0c */ /* 0x000fe2000bf05300 */
[----:B------:R-:W-:Y:S08]  /*10b30*/  BAR.SYNC.DEFER_BLOCKING 0x1, 0x100 ;  /* 0x0044000000007b1d */ /* 0x000ff00000010000 */
[----:B0-----:R-:W0:Y:S04]  /*10b40*/  LDC R0, c[0x0][0xbe8] ;  /* 0x0002fa00ff007b82 */ /* 0x001e280000000800 */
[----:B------:R-:W2:Y:S01]  /*10b50*/  @P0 LDG.E R46, desc[UR56][R44.64] ;  /* 0x000000382c2e0981 */ /* 0x000ea2000c1e1900 */
[----:B------:R-:W-:-:S02]  /*10b60*/  UISETP.NE.U32.AND UP0, UPT, UR10, URZ, UPT ;  /* 0x0000003f0a00728c */ /* 0x000fc4000bf05070 */
[----:B------:R-:W-:Y:S02]  /*10b70*/  UISETP.GT.AND UP1, UPT, UR47, 0x1, UPT ;  /* 0x000000012f00788c */ /* 0x000fe4000bf24270 */
[----:B------:R-:W-:Y:S01]  /*10b80*/  UISETP.NE.AND.EX UP0, UPT, UR11, URZ, UPT, UP0 ;  /* 0x0000003f0b00728c */ /* 0x000fe2000bf05300 */
[----:B------:R-:W-:Y:S01]  /*10b90*/  UMOV UR19, 0x9b8 ;  /* 0x000009b800137882 */ /* 0x000fe20000000000 */
[----:B------:R-:W-:Y:S01]  /*10ba0*/  ULDC UR4, c[0x0][0xa88] ;  /* 0x0002a20000047ab9 */ /* 0x000fe20000000800 */
[----:B0-----:R-:W-:Y:S01]  /*10bb0*/  ISETP.NE.AND P1, PT, R0, 0x1, PT ;  /* 0x000000010000780c */ /* 0x001fe20003f25270 */
[----:B------:R-:W-:Y:S02]  /*10bc0*/  USEL UR19, UR19, 0x978, UP1 ;  /* 0x0000097813137887 */ /* 0x000fe40008800000 */
[----:B------:R-:W-:Y:S01]  /*10bd0*/  PLOP3.LUT P4, PT, PT, PT, UP0, 0x80, 0x0 ;  /* 0x000000000000781c */ /* 0x000fe20003f8f008 */
[----:B------:R-:W-:-:S04]  /*10be0*/  IMAD.U32 R33, RZ, RZ, UR4 ;  /* 0x00000004ff217e24 */ /* 0x000fc8000f8e00ff */
[----:B------:R-:W-:Y:S02]  /*10bf0*/  @UP0 ULDC.64 UR10, c[0x0][0xc08] ;  /* 0x00030200000a0ab9 */ /* 0x000fe40000000a00 */
[----:B------:R-:W-:-:S03]  /*10c00*/  @UP0 UIMAD.WIDE UR10, UR44, 0x4, UR10 ;  /* 0x000000042c0a08a5 */ /* 0x000fc6000f8e020a */
[----:B------:R-:W0:Y:S08]  /*10c10*/  @P1 LDC R30, c[0x0][0xbec] ;  /* 0x0002fb00ff1e1b82 */ /* 0x000e300000000800 */
[----:B------:R-:W1:Y:S01]  /*10c20*/  @P1 LDC R35, c[0x0][0xbf0] ;  /* 0x0002fc00ff231b82 */ /* 0x000e620000000800 */
[----:B------:R-:W-:Y:S01]  /*10c30*/  UISETP.NE.U32.AND UP0, UPT, UR12, URZ, UPT ;  /* 0x0000003f0c00728c */ /* 0x000fe2000bf05070 */
[----:B------:R-:W-:-:S02]  /*10c40*/  IMAD.U32 R28, RZ, RZ, UR10 ;  /* 0x0000000aff1c7e24 */ /* 0x000fc4000f8e00ff */
[----:B------:R-:W-:Y:S01]  /*10c50*/  IMAD.U32 R29, RZ, RZ, UR11 ;  /* 0x0000000bff1d7e24 */ /* 0x000fe2000f8e00ff */
[----:B------:R-:W-:Y:S01]  /*10c60*/  UISETP.NE.AND.EX UP0, UPT, UR13, URZ, UPT, UP0 ;  /* 0x0000003f0d00728c */ /* 0x000fe2000bf05300 */
[----:B------:R-:W-:Y:S01]  /*10c70*/  ULDC.64 UR10, c[0x0][UR19+0x218] ;  /* 0x00008600130a7abb */ /* 0x000fe20008000a00 */
[----:B------:R-:W-:Y:S01]  /*10c80*/  UMOV UR4, URZ ;  /* 0x0000003f00047c82 */ /* 0x000fe20008000000 */
[----:B------:R-:W-:Y:S01]  /*10c90*/  UIMAD.WIDE.U32 UR12, UR10, UR43, URZ ;  /* 0x0000002b0a0c72a5 */ /* 0x000fe2000f8e003f */
[----:B------:R-:W-:Y:S01]  /*10ca0*/  VIADD R37, R17, UR42 ;  /* 0x0000002a11257c36 */ /* 0x000fe20008000000 */
[----:B------:R-:W-:Y:S01]  /*10cb0*/  UIMAD UR20, UR11, UR43, URZ ;  /* 0x0000002b0b1472a4 */ /* 0x000fe2000f8e023f */
[----:B------:R0:W5:Y:S01]  /*10cc0*/  @P4 LDG.E R33, desc[UR56][R28.64] ;  /* 0x000000381c214981 */ /* 0x000162000c1e1900 */
[----:B------:R-:W-:Y:S01]  /*10cd0*/  USHF.R.S32.HI UR21, URZ, 0x1f, UR44 ;  /* 0x0000001f3f157899 */ /* 0x000fe2000801142c */
[----:B------:R-:W-:Y:S01]  /*10ce0*/  IMAD.MOV.U32 R31, RZ, RZ, R37 ;  /* 0x000000ffff1f7224 */ /* 0x000fe200078e0025 */
[----:B------:R-:W-:-:S02]  /*10cf0*/  USEL UR10, UR44, URZ, !UP0 ;  /* 0x0000003f2c0a7287 */ /* 0x000fc4000c000000 */
[----:B------:R-:W-:Y:S01]  /*10d00*/  USEL UR18, UR39, URZ, UP1 ;  /* 0x0000003f27127287 */ /* 0x000fe20008800000 */
[----:B------:R-:W-:Y:S01]  /*10d10*/  ULDC.64 UR14, c[0x0][UR19+0x220] ;  /* 0x00008800130e7abb */ /* 0x000fe20008000a00 */
[----:B------:R-:W-:Y:S01]  /*10d20*/  UIADD3 UR20, UR13, UR20, URZ ;  /* 0x000000140d147290 */ /* 0x000fe2000fffe03f */
[----:B0-----:R-:W-:Y:S01]  /*10d30*/  @P1 IMAD.HI.U32 R28, R37, R30, RZ ;  /* 0x0000001e251c1227 */ /* 0x001fe200078e00ff */
[----:B------:R-:W-:Y:S01]  /*10d40*/  ULDC.64 UR16, c[0x0][UR19+0x228] ;  /* 0x00008a0013107abb */ /* 0x000fe20008000a00 */
[----:B------:R-:W-:Y:S02]  /*10d50*/  USEL UR11, UR21, URZ, !UP0 ;  /* 0x0000003f150b7287 */ /* 0x000fe4000c000000 */
[----:B------:R-:W-:Y:S01]  /*10d60*/  UIMAD UR13, UR15, UR10, URZ ;  /* 0x0000000a0f0d72a4 */ /* 0x000fe2000f8e023f */
[----:B-1----:R-:W-:Y:S01]  /*10d70*/  @P1 SHF.R.U32.HI R31, RZ, R35, R28 ;  /* 0x00000023ff1f1219 */ /* 0x002fe2000001161c */
[----:B------:R-:W-:Y:S02]  /*10d80*/  UIMAD.WIDE.U32 UR22, UR16, UR18, URZ ;  /* 0x00000012101672a5 */ /* 0x000fe4000f8e003f */
[----:B------:R-:W-:-:S02]  /*10d90*/  UIMAD UR18, UR17, UR18, URZ ;  /* 0x00000012111272a4 */ /* 0x000fc4000f8e023f */
[----:B------:R-:W-:Y:S01]  /*10da0*/  UIMAD.WIDE.U32 UR16, UR14, UR10, URZ ;  /* 0x0000000a0e1072a5 */ /* 0x000fe2000f8e003f */
[----:B------:R-:W-:Y:S01]  /*10db0*/  IMAD.MOV R35, RZ, RZ, -R31 ;  /* 0x000000ffff237224 */ /* 0x000fe200078e0a1f */
[----:B------:R-:W-:Y:S01]  /*10dc0*/  UIMAD UR11, UR14, UR11, UR13 ;  /* 0x0000000b0e0b72a4 */ /* 0x000fe2000f8e020d */
[----:B------:R-:W-:Y:S01]  /*10dd0*/  IMAD.U32 R28, RZ, RZ, UR22 ;  /* 0x00000016ff1c7e24 */ /* 0x000fe2000f8e00ff */
[----:B------:R-:W-:Y:S02]  /*10de0*/  UIADD3 UR18, UR23, UR18, URZ ;  /* 0x0000001217127290 */ /* 0x000fe4000fffe03f */
[----:B------:R-:W-:Y:S01]  /*10df0*/  IMAD.U32 R29, RZ, RZ, UR23 ;  /* 0x00000017ff1d7e24 */ /* 0x000fe2000f8e00ff */
[----:B------:R-:W-:Y:S01]  /*10e00*/  UIADD3 UR11, UR17, UR11, URZ ;  /* 0x0000000b110b7290 */ /* 0x000fe2000fffe03f */
[----:B------:R-:W-:Y:S01]  /*10e10*/  IMAD R35, R0, R35, R37 ;  /* 0x0000002300237224 */ /* 0x000fe200078e0225 */
[----:B------:R-:W-:Y:S01]  /*10e20*/  SHF.R.S32.HI R29, RZ, 0x1f, R31 ;  /* 0x0000001fff1d7819 */ /* 0x000fe2000001141f */
        /* <DEDUP_REMOVED lines=9> */
[----:B------:R-:W-:Y:S01]  /*10ec0*/  ULDC.64 UR12, c[0x0][UR19+0x210] ;  /* 0x00008400130c7abb */ /* 0x000fe20008000a00 */
[----:B------:R-:W-:Y:S01]  /*10ed0*/  @!UP1 ULDC UR17, c[0x0][0xb54] ;  /* 0x0002d50000119ab9 */ /* 0x000fe20000000800 */
[----:B------:R-:W-:-:S02]  /*10ee0*/  IMAD R31, R35, UR13, RZ ;  /* 0x0000000d231f7c24 */ /* 0x000fc4000f8e02ff */
[----:B------:R-:W-:Y:S02]  /*10ef0*/  IADD3.X R29, R29, UR11, R32, P2, P3 ;  /* 0x0000000b1d1d7c10 */ /* 0x000fe400097e6420 */
        /* <DEDUP_REMOVED lines=10> */
.L_x_1404:
[----:B------:R-:W2:Y:S01]  /*10fa0*/  LDL R35, [R1+0x4] ;  /* 0x0000040001237983 */ /* 0x000ea20000100800 */
[----:B-----5:R-:W-:Y:S01]  /*10fb0*/  IMAD R60, R33, R0, RZ ;  /* 0x00000000213c7224 */ /* 0x020fe200078e02ff */
[----:B------:R-:W-:Y:S02]  /*10fc0*/  LOP3.LUT P0, RZ, R218, 0x3, RZ, 0xc0, !PT ;  /* 0x00000003daff7812 */ /* 0x000fe4000780c0ff */
[----:B------:R-:W-:Y:S01]  /*10fd0*/  SHFL.IDX PT, R28, R32, RZ, 0x1c1f ;  /* 0x001c1fff201c7589 */ /* 0x000fe200000e0000 */
[----:B------:R-:W-:-:S03]  /*10fe0*/  PLOP3.LUT P3, PT, PT, PT, UP1, 0x80, 0x0 ;  /* 0x000000000000781c */ /* 0x000fc60003f6f018 */
[----:B------:R-:W0:Y:S04]  /*10ff0*/  SHFL.IDX PT, R29, R34, RZ, 0x1c1f ;  /* 0x001c1fff221d7589 */ /* 0x000e2800000e0000 */
[----:B------:R-:W-:Y:S04]  /*11000*/  SHFL.IDX PT, R30, R32, 0x1, 0x1c1f ;  /* 0x003c1f00201e7f89 */ /* 0x000fe800000e0000 */
[----:B------:R-:W1:Y:S01]  /*11010*/  SHFL.IDX PT, R31, R34, 0x1, 0x1c1f ;  /* 0x003c1f00221f7f89 */ /* 0x000e6200000e0000 */
[----:B--2---:R-:W-:-:S04]  /*11020*/  VIADD R35, R35, UR42 ;  /* 0x0000002a23237c36 */ /* 0x004fc80008000000 */
[C---:B------:R-:W-:Y:S01]  /*11030*/  VIADD R33, R35.reuse, 0x8 ;  /* 0x0000000823217836 */ /* 0x040fe20000000000 */
[----:B------:R-:W-:-:S04]  /*11040*/  ISETP.GE.OR P2, PT, R35, R60, P0 ;  /* 0x0000003c2300720c */ /* 0x000fc80000746670 */
[----:B------:R-:W-:-:S09]  /*11050*/  ISETP.GE.OR P0, PT, R33, R60, P0 ;  /* 0x0000003c2100720c */ /* 0x000fd20000706670 */
[----:B0-----:R0:W-:Y:S01]  /*11060*/  @!P2 ST.E desc[UR56][R28.64], R2 ;  /* 0x000000021c00a985 */ /* 0x0011e2000c101938 */
[----:B------:R-:W-:-:S03]  /*11070*/  ISETP.GE.AND P2, PT, R35, R60, PT ;  /* 0x0000003c2300720c */ /* 0x000fc60003f46270 */
[----:B-1----:R0:W-:Y:S01]  /*11080*/  @!P0 ST.E desc[UR56][R30.64], R3 ;  /* 0x000000031e008985 */ /* 0x0021e2000c101938 */
[----:B------:R-:W-:Y:S01]  /*11090*/  ISETP.GE.AND P0, PT, R33, R60, PT ;  /* 0x0000003c2100720c */ /* 0x000fe20003f06270 */
[----:B------:R-:W-:-:S12]  /*110a0*/  @P3 BRA `(.L_x_1405) ;  /* 0x0000000c00443947 */ /* 0x000fd80003800000 */
[----:B0-----:R-:W-:Y:S01]  /*110b0*/  IMAD.SHL.U32 R2, R18, 0x8, RZ ;  /* 0x0000000812027824 */ /* 0x001fe200078e00ff */
[----:B------:R-:W0:Y:S01]  /*110c0*/  @P1 LDC R21, c[0x0][0xbec] ;  /* 0x0002fb00ff151b82 */ /* 0x000e220000000800 */
[----:B------:R-:W-:Y:S01]  /*110d0*/  IMAD.MOV.U32 R5, RZ, RZ, 0x2 ;  /* 0x00000002ff057424 */ /* 0x000fe200078e00ff */
[----:B------:R-:W-:Y:S01]  /*110e0*/  ULDC.64 UR12, c[0x0][0xaa0] ;  /* 0x0002a800000c7ab9 */ /* 0x000fe20000000a00 */
[----:B------:R-:W-:-:S04]  /*110f0*/  IMAD R4, R217, 0x40, R2 ;  /* 0x00000040d9047824 */ /* 0x000fc800078e0202 */
[----:B------:R-:W-:Y:S01]  /*11100*/  IMAD.WIDE R4, R4, R5, UR8 ;  /* 0x0000000804047e25 */ /* 0x000fe2000f8e0205 */
[----:B------:R-:W1:Y:S02]  /*11110*/  @P1 LDC R61, c[0x0][0xbf0] ;  /* 0x0002fc00ff3d1b82 */ /* 0x000e640000000800 */
[C---:B------:R-:W-:Y:S01]  /*11120*/  IADD3 R33, P2, R4.reuse, 0x5000, RZ ;  /* 0x0000500004217810 */ /* 0x040fe20007f5e0ff */
[----:B------:R-:W-:Y:S01]  /*11130*/  UIMAD UR11, UR14, UR12, URZ ;  /* 0x0000000c0e0b72a4 */ /* 0x000fe2000f8e023f */
[C---:B------:R-:W-:Y:S02]  /*11140*/  IADD3 R9, P4, R4.reuse, 0x1000, RZ ;  /* 0x0000100004097810 */ /* 0x040fe40007f9e0ff */
[----:B------:R-:W-:Y:S02]  /*11150*/  LOP3.LUT R32, R33, 0x380, RZ, 0xc0, !PT ;  /* 0x0000038021207812 */ /* 0x000fe400078ec0ff */
[----:B------:R-:W-:Y:S02]  /*11160*/  IADD3 R13, P3, R4, 0x2000, RZ ;  /* 0x00002000040d7810 */ /* 0x000fe40007f7e0ff */
[----:B------:R-:W-:-:S02]  /*11170*/  SHF.R.U64 R32, R32, 0x3, RZ ;  /* 0x0000000320207819 */ /* 0x000fc400000012ff */
[----:B------:R-:W-:Y:S02]  /*11180*/  IADD3 R25, P6, R4, 0x3000, RZ ;  /* 0x0000300004197810 */ /* 0x000fe40007fde0ff */
[----:B------:R-:W-:Y:S01]  /*11190*/  LOP3.LUT R32, R32, R33, RZ, 0x3c, !PT ;  /* 0x0000002120207212 */ /* 0x000fe200078e3cff */
[--C-:B------:R-:W-:Y:S01]  /*111a0*/  IMAD.X R33, RZ, RZ, R5.reuse, P2 ;  /* 0x000000ffff217224 */ /* 0x100fe200010e0605 */
[C---:B------:R-:W-:Y:S02]  /*111b0*/  IADD3 R6, P2, R4.reuse, 0xb000, RZ ;  /* 0x0000b00004067810 */ /* 0x040fe40007f5e0ff */
[----:B------:R-:W-:Y:S02]  /*111c0*/  IADD3 R29, P5, R4, 0x4000, RZ ;  /* 0x00004000041d7810 */ /* 0x000fe40007fbe0ff */
[----:B------:R-:W-:Y:S01]  /*111d0*/  LOP3.LUT R3, R6, 0x380, RZ, 0xc0, !PT ;  /* 0x0000038006037812 */ /* 0x000fe200078ec0ff */
[----:B------:R-:W-:Y:S01]  /*111e0*/  UIMAD.WIDE.U32 UR8, UR4, UR12, URZ ;  /* 0x0000000c040872a5 */ /* 0x000fe2000f8e003f */
[----:B------:R-:W-:Y:S01]  /*111f0*/  LOP3.LUT R8, R9, 0x380, RZ, 0xc0, !PT ;  /* 0x0000038009087812 */ /* 0x000fe200078ec0ff */
[----:B------:R-:W-:Y:S01]  /*11200*/  UIMAD UR11, UR4, UR13, UR11 ;  /* 0x0000000d040b72a4 */ /* 0x000fe2000f8e020b */
[----:B------:R-:W-:Y:S01]  /*11210*/  SHF.R.U64 R3, R3, 0x3, RZ ;  /* 0x0000000303037819 */ /* 0x000fe200000012ff */
[----:B------:R-:W-:Y:S01]  /*11220*/  IMAD.X R57, RZ, RZ, R5, P2 ;  /* 0x000000ffff397224 */ /* 0x000fe200010e0605 */
[----:B------:R-:W-:Y:S01]  /*11230*/  LOP3.LUT R12, R13, 0x380, RZ, 0xc0, !PT ;  /* 0x000003800d0c7812 */ /* 0x000fe200078ec0ff */
[----:B------:R-:W5:Y:S01]  /*11240*/  LD.E.128 R32, desc[UR56][R32.64] ;  /* 0x0000003820207980 */ /* 0x000f62000c101d00 */
[----:B------:R-:W-:-:S02]  /*11250*/  LOP3.LUT R24, R25, 0x380, RZ, 0xc0, !PT ;  /* 0x0000038019187812 */ /* 0x000fc400078ec0ff */
[----:B------:R-:W-:Y:S01]  /*11260*/  LOP3.LUT R28, R29, 0x380, RZ, 0xc0, !PT ;  /* 0x000003801d1c7812 */ /* 0x000fe200078ec0ff */
[----:B------:R-:W-:Y:S01]  /*11270*/  UIADD3 UR9, UR9, UR11, URZ ;  /* 0x0000000b09097290 */ /* 0x000fe2000fffe03f */
[----:B------:R-:W-:Y:S01]  /*11280*/  LOP3.LUT R56, R3, R6, RZ, 0x3c, !PT ;  /* 0x0000000603387212 */ /* 0x000fe200078e3cff */
[----:B------:R-:W-:Y:S01]  /*11290*/  IMAD R3, R18, 0x20, R217 ;  /* 0x0000002012037824 */ /* 0x000fe200078e02d9 */
[----:B------:R-:W-:Y:S01]  /*112a0*/  SHF.R.U64 R8, R8, 0x3, RZ ;  /* 0x0000000308087819 */ /* 0x000fe200000012ff */
[----:B------:R-:W-:Y:S01]  /*112b0*/  ULDC.64 UR12, c[0x0][0xae8] ;  /* 0x0002ba00000c7ab9 */ /* 0x000fe20000000a00 */
[----:B------:R-:W-:Y:S02]  /*112c0*/  SHF.R.U64 R12, R12, 0x3, RZ ;  /* 0x000000030c0c7819 */ /* 0x000fe400000012ff */
[----:B------:R-:W-:Y:S02]  /*112d0*/  SHF.R.U64 R24, R24, 0x3, RZ ;  /* 0x0000000318187819 */ /* 0x000fe400000012ff */
[----:B------:R-:W-:Y:S01]  /*112e0*/  SHF.R.U64 R28, R28, 0x3, RZ ;  /* 0x000000031c1c7819 */ /* 0x000fe200000012ff */
[----:B------:R-:W-:Y:S01]  /*112f0*/  UIMAD.WIDE.U32 UR8, UR43, UR12, UR8 ;  /* 0x0000000c2b0872a5 */ /* 0x000fe2000f8e0008 */
[----:B------:R-:W-:Y:S01]  /*11300*/  VIADD R64, R3, UR42 ;  /* 0x0000002a03407c36 */ /* 0x000fe20008000000 */
        /* <DEDUP_REMOVED lines=8> */
[----:B------:R-:W-:Y:S01]  /*11390*/  USHF.R.S32.HI UR4, URZ, 0x1f, UR10 ;  /* 0x0000001f3f047899 */ /* 0x000fe2000801140a */
[C---:B------:R-:W-:Y:S01]  /*113a0*/  IADD3 R37, P0, R4.reuse, 0x6000, RZ ;  /* 0x0000600004257810 */ /* 0x040fe20007f1e0ff */
[----:B------:R-:W-:Y:S01]  /*113b0*/  UIMAD UR9, UR43, UR13, UR9 ;  /* 0x0000000d2b0972a4 */ /* 0x000fe2000f8e0209 */
[----:B------:R-:W-:Y:S01]  /*113c0*/  IADD3 R41, P4, R4, 0x7000, RZ ;  /* 0x0000700004297810 */ /* 0x000fe20007f9e0ff */
[----:B0-----:R-:W-:Y:S01]  /*113d0*/  @P1 IMAD.HI.U32 R20, R64, R21, RZ ;  /* 0x0000001540141227 */ /* 0x001fe200078e00ff */
[C---:B------:R-:W-:Y:S01]  /*113e0*/  IADD3 R45, P3, R4.reuse, 0x8000, RZ ;  /* 0x00008000042d7810 */ /* 0x040fe20007f7e0ff */
[----:B------:R-:W-:Y:S01]  /*113f0*/  ULDC.64 UR12, c[0x0][0xaf0] ;  /* 0x0002bc00000c7ab9 */ /* 0x000fe20000000a00 */
[C---:B------:R-:W-:Y:S01]  /*11400*/  IADD3 R49, P6, R4.reuse, 0x9000, RZ ;  /* 0x0000900004317810 */ /* 0x040fe20007fde0ff */
[----:B------:R-:W-:Y:S01]  /*11410*/  IMAD.MOV.U32 R3, RZ, RZ, R64 ;  /* 0x000000ffff037224 */ /* 0x000fe200078e0040 */
[----:B------:R-:W-:Y:S01]  /*11420*/  IADD3 R53, P5, R4, 0xa000, RZ ;  /* 0x0000a00004357810 */ /* 0x000fe20007fbe0ff */
[----:B------:R-:W-:Y:S01]  /*11430*/  UIMAD UR4, UR4, UR12, URZ ;  /* 0x0000000c040472a4 */ /* 0x000fe2000f8e023f */
[----:B------:R-:W-:Y:S01]  /*11440*/  LOP3.LUT R36, R37, 0x380, RZ, 0xc0, !PT ;  /* 0x0000038025247812 */ /* 0x000fe200078ec0ff */
[----:B------:R-:W5:Y:S01]  /*11450*/  LD.E.128 R8, desc[UR56][R8.64] ;  /* 0x0000003808087980 */ /* 0x000f62000c101d00 */
[----:B------:R-:W-:-:S02]  /*11460*/  LOP3.LUT R40, R41, 0x380, RZ, 0xc0, !PT ;  /* 0x0000038029287812 */ /* 0x000fc400078ec0ff */
[----:B------:R-:W-:Y:S01]  /*11470*/  LOP3.LUT R44, R45, 0x380, RZ, 0xc0, !PT ;  /* 0x000003802d2c7812 */ /* 0x000fe200078ec0ff */
[----:B------:R-:W5:Y:S01]  /*11480*/  LD.E.128 R12, desc[UR56][R12.64] ;  /* 0x000000380c0c7980 */ /* 0x000f62000c101d00 */
[----:B------:R-:W-:Y:S02]  /*11490*/  LOP3.LUT R48, R49, 0x380, RZ, 0xc0, !PT ;  /* 0x0000038031307812 */ /* 0x000fe400078ec0ff */
[----:B------:R-:W-:Y:S02]  /*114a0*/  LOP3.LUT R52, R53, 0x380, RZ, 0xc0, !PT ;  /* 0x0000038035347812 */ /* 0x000fe400078ec0ff */
[----:B------:R-:W-:Y:S01]  /*114b0*/  LOP3.LUT R7, R4, 0x380, RZ, 0xc0, !PT ;  /* 0x0000038004077812 */ /* 0x000fe200078ec0ff */
[----:B------:R-:W-:Y:S01]  /*114c0*/  UIMAD UR4, UR10, UR13, UR4 ;  /* 0x0000000d0a0472a4 */ /* 0x000fe2000f8e0204 */
[----:B-1----:R-:W-:Y:S01]  /*114d0*/  @P1 SHF.R.U32.HI R3, RZ, R61, R20 ;  /* 0x0000003dff031219 */ /* 0x002fe20000011614 */
[----:B------:R-:W-:Y:S01]  /*114e0*/  UIMAD.WIDE.U32 UR10, UR10, UR12, UR8 ;  /* 0x0000000c0a0a72a5 */ /* 0x000fe2000f8e0008 */
[----:B------:R-:W-:Y:S01]  /*114f0*/  SHF.R.U64 R36, R36, 0x3, RZ ;  /* 0x0000000324247819 */ /* 0x000fe200000012ff */
[----:B------:R-:W5:Y:S01]  /*11500*/  LD.E.128 R24, desc[UR56][R24.64] ;  /* 0x0000003818187980 */ /* 0x000f62000c101d00 */
[----:B------:R-:W-:-:S02]  /*11510*/  SHF.R.U64 R40, R40, 0x3, RZ ;  /* 0x0000000328287819 */ /* 0x000fc400000012ff */
[----:B------:R-:W-:Y:S01]  /*11520*/  SHF.R.U64 R44, R44, 0x3, RZ ;  /* 0x000000032c2c7819 */ /* 0x000fe200000012ff */
[----:B------:R-:W5:Y:S01]  /*11530*/  LD.E.128 R28, desc[UR56][R28.64] ;  /* 0x000000381c1c7980 */ /* 0x000f62000c101d00 */
[----:B------:R-:W-:Y:S02]  /*11540*/  SHF.R.U64 R48, R48, 0x3, RZ ;  /* 0x0000000330307819 */ /* 0x000fe400000012ff */
[----:B------:R-:W-:Y:S01]  /*11550*/  SHF.R.U64 R52, R52, 0x3, RZ ;  /* 0x0000000334347819 */ /* 0x000fe200000012ff */
[----:B------:R-:W5:Y:S01]  /*11560*/  LD.E.128 R56, desc[UR56][R56.64] ;  /* 0x0000003838387980 */ /* 0x000f62000c101d00 */
[----:B------:R-:W-:Y:S02]  /*11570*/  SHF.R.U64 R7, R7, 0x3, RZ ;  /* 0x0000000307077819 */ /* 0x000fe400000012ff */
[--C-:B------:R-:W-:Y:S01]  /*11580*/  SHF.R.S32.HI R61, RZ, 0x1f, R3.reuse ;  /* 0x0000001fff3d7819 */ /* 0x100fe20000011403 */
[----:B------:R-:W-:Y:S01]  /*11590*/  UIADD3 UR4, UR11, UR4, URZ ;  /* 0x000000040b047290 */ /* 0x000fe2000fffe03f */
[----:B------:R-:W-:Y:S01]  /*115a0*/  LOP3.LUT R36, R36, R37, RZ, 0x3c, !PT ;  /* 0x0000002524247212 */ /* 0x000fe200078e3cff */
[----:B------:R-:W-:Y:S01]  /*115b0*/  IMAD.MOV R63, RZ, RZ, -R3 ;  /* 0x000000ffff3f7224 */ /* 0x000fe200078e0a03 */
        /* <DEDUP_REMOVED lines=10> */
[----:B------:R-:W-:Y:S01]  /*11660*/  ULDC.64 UR8, c[0x0][0xae0] ;  /* 0x0002b80000087ab9 */ /* 0x000fe20000000a00 */
[----:B------:R-:W-:Y:S01]  /*11670*/  IMAD.U32 R21, RZ, RZ, UR11 ;  /* 0x0000000bff157e24 */ /* 0x000fe2000f8e00ff */
[----:B------:R-:W5:Y:S01]  /*11680*/  LD.E.128 R36, desc[UR56][R36.64] ;  /* 0x0000003824247980 */ /* 0x000f62000c101d00 */
[----:B------:R-:W-:-:S02]  /*11690*/  IMAD R62, R61, UR8, RZ ;  /* 0x000000083d3e7c24 */ /* 0x000fc4000f8e02ff */
[----:B------:R-:W-:Y:S01]  /*116a0*/  IMAD R61, R0, R63, R64 ;  /* 0x0000003f003d7224 */ /* 0x000fe200078e0240 */
[----:B------:R-:W5:Y:S01]  /*116b0*/  LD.E.128 R4, desc[UR56][R4.64] ;  /* 0x0000003804047980 */ /* 0x000f62000c101d00 */
[----:B------:R-:W-:Y:S02]  /*116c0*/  IMAD.U32 R20, RZ, RZ, UR10 ;  /* 0x0000000aff147e24 */ /* 0x000fe4000f8e00ff */
[----:B------:R-:W-:Y:S01]  /*116d0*/  IMAD.U32 R21, RZ, RZ, UR4 ;  /* 0x00000004ff157e24 */ /* 0x000fe2000f8e00ff */
[----:B------:R-:W5:Y:S01]  /*116e0*/  LD.E.128 R40, desc[UR56][R40.64] ;  /* 0x0000003828287980 */ /* 0x000f62000c101d00 */
[----:B------:R-:W-:-:S03]  /*116f0*/  SHF.R.S32.HI R0, RZ, 0x1f, R61 ;  /* 0x0000001fff007819 */ /* 0x000fc6000001143d */
[----:B------:R-:W5:Y:S01]  /*11700*/  LD.E.128 R44, desc[UR56][R44.64] ;  /* 0x000000382c2c7980 */ /* 0x000f62000c101d00 */
[----:B------:R-:W-:-:S03]  /*11710*/  IMAD R63, R3, UR9, R62 ;  /* 0x00000009033f7c24 */ /* 0x000fc6000f8e023e */
[----:B------:R-:W5:Y:S01]  /*11720*/  LD.E.128 R48, desc[UR56][R48.64] ;  /* 0x0000003830307980 */ /* 0x000f62000c101d00 */
[----:B------:R-:W-:Y:S01]  /*11730*/  IMAD.WIDE.U32 R20, R3, UR8, R20 ;  /* 0x0000000803147c25 */ /* 0x000fe2000f8e0014 */
[----:B------:R-:W-:Y:S02]  /*11740*/  ULDC.64 UR8, c[0x0][0xad8] ;  /* 0x0002b60000087ab9 */ /* 0x000fe40000000a00 */
[----:B------:R-:W5:Y:S01]  /*11750*/  LD.E.128 R52, desc[UR56][R52.64] ;  /* 0x0000003834347980 */ /* 0x000f62000c101d00 */
[----:B------:R-:W-:Y:S01]  /*11760*/  @!PT LDS RZ, [RZ] ;  /* 0x00000000fffff984 */ /* 0x000fe20000000800 */
[----:B------:R-:W-:Y:S01]  /*11770*/  @!PT LDS RZ, [RZ] ;  /* 0x00000000fffff984 */ /* 0x000fe20000000800 */
[----:B------:R-:W-:Y:S01]  /*11780*/  @!PT LDS RZ, [RZ] ;  /* 0x00000000fffff984 */ /* 0x000fe20000000800 */
[----:B------:R-:W-:Y:S01]  /*11790*/  @!PT LDS RZ, [RZ] ;  /* 0x00000000fffff984 */ /* 0x000fe20000000800 */
[----:B------:R0:W-:Y:S06]  /*117a0*/  MEMBAR.ALL.CTA ;  /* 0x0000000000007992 */ /* 0x0001ec0000008000 */
[----:B0-----:R-:W0:Y:S01]  /*117b0*/  FENCE.VIEW.ASYNC.S ;  /* 0x00000000000073c6 */ /* 0x001e220000000000 */
[----:B------:R-:W-:-:S02]  /*117c0*/  VIADD R67, R217, UR42 ;  /* 0x0000002ad9437c36 */ /* 0x000fc40008000000 */
[----:B------:R-:W-:Y:S02]  /*117d0*/  IMAD.IADD R21, R21, 0x1, R63 ;  /* 0x0000000115157824 */ /* 0x000fe400078e023f */
[----:B------:R-:W-:Y:S02]  /*117e0*/  IMAD R0, R0, UR8, RZ ;  /* 0x0000000800007c24 */ /* 0x000fe4000f8e02ff */
[----:B------:R-:W-:Y:S01]  /*117f0*/  VIADD R3, R67, 0x20 ;  /* 0x0000002043037836 */ /* 0x000fe20000000000 */
[----:B------:R-:W-:Y:S01]  /*11800*/  UIADD3 UR7, UR7, 0x2a820, URZ ;  /* 0x0002a82007077890 */ /* 0x000fe2000fffe03f */
[C---:B------:R-:W-:Y:S02]  /*11810*/  IMAD R63, R61.reuse, UR9, R0 ;  /* 0x000000093d3f7c24 */ /* 0x040fe4000f8e0200 */
[----:B------:R-:W-:Y:S01]  /*11820*/  IMAD.WIDE.U32 R20, R61, UR8, R20 ;  /* 0x000000083d147c25 */ /* 0x000fe2000f8e0014 */
[-C--:B------:R-:W-:Y:S01]  /*11830*/  ISETP.GE.AND P2, PT, R67, R60.reuse, PT ;  /* 0x0000003c4300720c */ /* 0x080fe20003f46270 */
[----:B------:R-:W-:Y:S01]  /*11840*/  ULDC.64 UR8, c[0x0][0xa80] ;  /* 0x0002a00000087ab9 */ /* 0x000fe20000000a00 */
[----:B------:R-:W-:Y:S01]  /*11850*/  ISETP.GE.AND P0, PT, R3, R60, PT ;  /* 0x0000003c0300720c */ /* 0x000fe20003f06270 */
[----:B------:R-:W-:Y:S01]  /*11860*/  VIADD R61, R67, 0x40 ;  /* 0x00000040433d7836 */ /* 0x000fe20000000000 */
[----:B------:R-:W-:Y:S01]  /*11870*/  UPRMT UR7, URZ, 0x654, UR7 ;  /* 0x000006543f077896 */ /* 0x000fe20008000007 */
[----:B------:R-:W-:Y:S01]  /*11880*/  IMAD.IADD R3, R21, 0x1, R63 ;  /* 0x0000000115037824 */ /* 0x000fe200078e023f */
[----:B------:R-:W-:-:S02]  /*11890*/  LEA R0, P3, R20, UR8, 0x1 ;  /* 0x0000000814007c11 */ /* 0x000fc4000f8608ff */
[----:B------:R-:W-:Y:S02]  /*118a0*/  ISETP.GE.AND P1, PT, R61, R60, PT ;  /* 0x0000003c3d00720c */ /* 0x000fe40003f26270 */
[----:B------:R-:W-:Y:S01]  /*118b0*/  LEA.HI.X R61, R20, UR9, R3, 0x1, P3 ;  /* 0x00000009143d7c11 */ /* 0x000fe200098f0c03 */
[C---:B------:R-:W-:Y:S02]  /*118c0*/  VIADD R68, R2.reuse, 0x40 ;  /* 0x0000004002447836 */ /* 0x040fe40000000000 */
[----:B------:R-:W-:Y:S01]  /*118d0*/  VIADD R70, R2, 0x80 ;  /* 0x0000008002467836 */ /* 0x000fe20000000000 */
[----:B0-----:R-:W-:Y:S01]  /*118e0*/  SYNCS.ARRIVE.TRANS64.RED.A1T0 RZ, [UR7], RZ ;  /* 0x000000ffffff79a7 */ /* 0x001fe20008100407 */
[----:B------:R0:W1:Y:S01]  /*118f0*/  SHFL.IDX PT, R65, R0, RZ, 0x181f ;  /* 0x00181fff00417589 */ /* 0x00006200000e0000 */
[----:B------:R-:W-:Y:S03]  /*11900*/  BSSY B1, `(.L_x_1406) ;  /* 0x0000013000017945 */ /* 0x000fe60003800000 */
[----:B------:R0:W2:Y:S01]  /*11910*/  SHFL.IDX PT, R3, R61, RZ, 0x181f ;  /* 0x00181fff3d037589 */ /* 0x0000a200000e0000 */
[----:B------:R-:W-:-:S02]  /*11920*/  SHF.R.S32.HI R66, RZ, 0x1f, R2 ;  /* 0x0000001fff427819 */ /* 0x000fc40000011402 */
        /* <DEDUP_REMOVED lines=12> */
[----:B-----5:R3:W-:Y:S01]  /*119f0*/  @!P4 ST.E.128 desc[UR56][R20.64], R4 ;  /* 0x000000041400c985 */ /* 0x0207e2000c101d38 */
[----:B------:R-:W-:-:S03]  /*11a00*/  @!P2 LEA.HI.X R65, R70, R3, R71, 0x1, P6 ;  /* 0x000000034641a211 */ /* 0x000fc600030f0c47 */
[----:B------:R3:W-:Y:S04]  /*11a10*/  @!P3 ST.E.128 desc[UR56][R62.64], R28 ;  /* 0x0000001c3e00b985 */ /* 0x0007e8000c101d38 */
[----:B------:R3:W-:Y:S02]  /*11a20*/  @!P2 ST.E.128 desc[UR56][R64.64], R44 ;  /* 0x0000002c4000a985 */ /* 0x0007e4000c101d38 */
.L_x_1407:
[----:B------:R-:W-:Y:S05]  /*11a30*/  BSYNC B1 ;  /* 0x0000000000017941 */ /* 0x000fea0003800000 */
.L_x_1406:
[----:B--2---:R2:W4:Y:S01]  /*11a40*/  SHFL.IDX PT, R3, R61, 0x1, 0x181f ;  /* 0x00381f003d037f89 */ /* 0x00452200000e0000 */
[----:B------:R-:W-:Y:S03]  /*11a50*/  BSSY B1, `(.L_x_1408) ;  /* 0x0000010000017945 */ /* 0x000fe60003800000 */
[----:B---3--:R2:W3:Y:S01]  /*11a60*/  SHFL.IDX PT, R21, R0, 0x1, 0x181f ;  /* 0x00381f0000157f89 */ /* 0x0084e200000e0000 */
[----:B------:R-:W-:Y:S05]  /*11a70*/  @P0 BRA `(.L_x_1409) ;  /* 0x0000000000340947 */ /* 0x000fea0003800000 */
[----:B------:R-:W-:Y:S02]  /*11a80*/  ULDC UR4, c[0x0][0xac8] ;  /* 0x0002b20000047ab9 */ /* 0x000fe40000000800 */
[----:B------:R-:W-:Y:S02]  /*11a90*/  ISETP.GE.AND P4, PT, R2, UR4, PT ;  /* 0x0000000402007c0c */ /* 0x000fe4000bf86270 */
[----:B------:R-:W-:Y:S02]  /*11aa0*/  ISETP.GE.AND P5, PT, R68, UR4, PT ;  /* 0x0000000444007c0c */ /* 0x000fe4000bfa6270 */
[----:B------:R-:W-:-:S09]  /*11ab0*/  ISETP.GE.AND P6, PT, R70, UR4, PT ;  /* 0x0000000446007c0c */ /* 0x000fd2000bfc6270 */
[-C--:B---3-5:R-:W-:Y:S02]  /*11ac0*/  @!P4 LEA R4, P0, R2, R21.reuse, 0x1 ;  /* 0x000000150204c211 */ /* 0x0a8fe400078008ff */
[-C--:B------:R-:W-:Y:S02]  /*11ad0*/  @!P5 LEA R6, P2, R68, R21.reuse, 0x1 ;  /* 0x000000154406d211 */ /* 0x080fe400078408ff */
[----:B------:R-:W-:Y:S02]  /*11ae0*/  @!P6 LEA R20, P3, R70, R21, 0x1 ;  /* 0x000000154614e211 */ /* 0x000fe400078608ff */
[-C--:B----4-:R-:W-:Y:S02]  /*11af0*/  @!P4 LEA.HI.X R5, R2, R3.reuse, R66, 0x1, P0 ;  /* 0x000000030205c211 */ /* 0x090fe400000f0c42 */
[-C--:B------:R-:W-:Y:S02]  /*11b00*/  @!P5 LEA.HI.X R7, R68, R3.reuse, R69, 0x1, P2 ;  /* 0x000000034407d211 */ /* 0x080fe400010f0c45 */
[----:B------:R-:W-:Y:S01]  /*11b10*/  @!P6 LEA.HI.X R21, R70, R3, R71, 0x1, P3 ;  /* 0x000000034615e211 */ /* 0x000fe200018f0c47 */
[----:B------:R3:W-:Y:S04]  /*11b20*/  @!P4 ST.E.128 desc[UR56][R4.64], R8 ;  /* 0x000000080400c985 */ /* 0x0007e8000c101d38 */
[----:B------:R3:W-:Y:S04]  /*11b30*/  @!P5 ST.E.128 desc[UR56][R6.64], R32 ;  /* 0x000000200600d985 */ /* 0x0007e8000c101d38 */
[----:B------:R3:W-:Y:S02]  /*11b40*/  @!P6 ST.E.128 desc[UR56][R20.64], R48 ;  /* 0x000000301400e985 */ /* 0x0007e4000c101d38 */
.L_x_1409:
[----:B------:R-:W-:Y:S05]  /*11b50*/  BSYNC B1 ;  /* 0x0000000000017941 */ /* 0x000fea0003800000 */
.L_x_1408:
[----:B----4-:R4:W0:Y:S01]  /*11b60*/  SHFL.IDX PT, R3, R61, 0x2, 0x181f ;  /* 0x00581f003d037f89 */ /* 0x01082200000e0000 */
[----:B------:R-:W-:Y:S03]  /*11b70*/  BSSY B1, `(.L_x_1410) ;  /* 0x0000010000017945 */ /* 0x000fe60003800000 */
[----:B---3-5:R4:W3:Y:S01]  /*11b80*/  SHFL.IDX PT, R9, R0, 0x2, 0x181f ;  /* 0x00581f0000097f89 */ /* 0x0288e200000e0000 */
        /* <DEDUP_REMOVED lines=14> */
.L_x_1411:
[----:B------:R-:W-:Y:S05]  /*11c70*/  BSYNC B1 ;  /* 0x0000000000017941 */ /* 0x000fea0003800000 */
.L_x_1410:
[----:B0-----:R-:W-:Y:S01]  /*11c80*/  VIADD R3, R67, 0x60 ;  /* 0x0000006043037836 */ /* 0x001fe20000000000 */
[----:B--2-4-:R-:W0:Y:S04]  /*11c90*/  SHFL.IDX PT, R61, R61, 0x3, 0x181f ;  /* 0x00781f003d3d7f89 */ /* 0x014e2800000e0000 */
[----:B------:R-:W-:Y:S01]  /*11ca0*/  ISETP.GE.AND P0, PT, R3, R60, PT ;  /* 0x0000003c0300720c */ /* 0x000fe20003f06270 */
[----:B---3--:R2:W3:-:S12]  /*11cb0*/  SHFL.IDX PT, R9, R0, 0x3, 0x181f ;  /* 0x00781f0000097f89 */ /* 0x0084d800000e0000 */
[----:B--2---:R-:W-:Y:S05]  /*11cc0*/  @P0 BRA `(.L_x_1412) ;  /* 0x0000001c00f40947 */ /* 0x004fea0003800000 */
[----:B------:R-:W-:Y:S02]  /*11cd0*/  ULDC UR4, c[0x0][0xac8] ;  /* 0x0002b20000047ab9 */ /* 0x000fe40000000800 */
[----:B------:R-:W-:Y:S02]  /*11ce0*/  ISETP.GE.AND P2, PT, R2, UR4, PT ;  /* 0x0000000402007c0c */ /* 0x000fe4000bf46270 */
[----:B------:R-:W-:-:S11]  /*11cf0*/  ISETP.GE.AND P3, PT, R68, UR4, PT ;  /* 0x0000000444007c0c */ /* 0x000fd6000bf66270 */
[-C--:B---3--:R-:W-:Y:S02]  /*11d00*/  @!P2 LEA R4, P0, R2, R9.reuse, 0x1 ;  /* 0x000000090204a211 */ /* 0x088fe400078008ff */
        /* <DEDUP_REMOVED lines=11> */
.L_x_1405:
[----:B------:R-:W-:Y:S01]  /*11dc0*/  ULDC.64 UR12, c[0x0][0xb08] ;  /* 0x0002c200000c7ab9 */ /* 0x000fe20000000a00 */
[----:B0-----:R-:W0:Y:S01]  /*11dd0*/  @P1 LDC R2, c[0x0][0xbec] ;  /* 0x0002fb00ff021b82 */ /* 0x001e220000000800 */
[----:B------:R-:W-:Y:S01]  /*11de0*/  UIMAD UR11, UR14, UR12, URZ ;  /* 0x0000000c0e0b72a4 */ /* 0x000fe2000f8e023f */
[----:B------:R-:W-:Y:S01]  /*11df0*/  IMAD.MOV.U32 R29, RZ, RZ, R37 ;  /* 0x000000ffff1d7224 */ /* 0x000fe200078e0025 */
[----:B------:R-:W-:Y:S01]  /*11e00*/  UIMAD.WIDE.U32 UR8, UR4, UR12, URZ ;  /* 0x0000000c040872a5 */ /* 0x000fe2000f8e003f */
[----:B------:R-:W-:Y:S01]  /*11e10*/  BSSY B1, `(.L_x_1413) ;  /* 0x000009e000017945 */ /* 0x000fe20003800000 */
[----:B------:R-:W-:Y:S01]  /*11e20*/  UIMAD UR11, UR4, UR13, UR11 ;  /* 0x0000000d040b72a4 */ /* 0x000fe2000f8e020b */
[----:B------:R-:W-:Y:S01]  /*11e30*/  SHF.R.S32.HI R39, RZ, 0x1f, R210 ;  /* 0x0000001fff277819 */ /* 0x000fe200000114d2 */
[----:B------:R-:W-:Y:S01]  /*11e40*/  USHF.R.S32.HI UR4, URZ, 0x1f, UR10 ;  /* 0x0000001f3f047899 */ /* 0x000fe2000801140a */
[----:B------:R-:W1:Y:S01]  /*11e50*/  @P1 LDC R3, c[0x0][0xbf0] ;  /* 0x0002fc00ff031b82 */ /* 0x000e620000000800 */
        /* <DEDUP_REMOVED lines=14> */
[----:B0-----:R-:W-:Y:S01]  /*11f40*/  @P1 IMAD.HI.U32 R2, R37, R2, RZ ;  /* 0x0000000225021227 */ /* 0x001fe200078e00ff */
[----:B------:R-:W-:Y:S01]  /*11f50*/  SYNCS.ARRIVE.TRANS64.RED.A1T0 RZ, [UR7], RZ ;  /* 0x000000ffffff79a7 */ /* 0x000fe20008100407 */
[----:B------:R-:W-:Y:S01]  /*11f60*/  SHF.R.S32.HI R47, RZ, 0x1f, R16 ;  /* 0x0000001fff2f7819 */ /* 0x000fe20000011410 */
[----:B------:R-:W-:Y:S02]  /*11f70*/  UIMAD UR4, UR10, UR13, UR4 ;  /* 0x0000000d0a0472a4 */ /* 0x000fe4000f8e0204 */
[----:B------:R-:W-:-:S03]  /*11f80*/  UIMAD.WIDE.U32 UR10, UR10, UR12, UR8 ;  /* 0x0000000c0a0a72a5 */ /* 0x000fc6000f8e0008 */
[----:B------:R-:W-:Y:S01]  /*11f90*/  ULDC.64 UR12, c[0x0][0xb48] ;  /* 0x0002d200000c7ab9 */ /* 0x000fe20000000a00 */
[----:B------:R-:W-:Y:S01]  /*11fa0*/  UIADD3 UR9, UR11, UR4, URZ ;  /* 0x000000040b097290 */ /* 0x000fe2000fffe03f */
[----:B-1----:R-:W-:Y:S02]  /*11fb0*/  @P1 SHF.R.U32.HI R29, RZ, R3, R2 ;  /* 0x00000003ff1d1219 */ /* 0x002fe40000011602 */
[----:B------:R-:W-:Y:S01]  /*11fc0*/  UMOV UR8, UR10 ;  /* 0x0000000a00087c82 */ /* 0x000fe20008000000 */
[----:B------:R-:W-:Y:S01]  /*11fd0*/  ULDC.64 UR10, c[0x0][0xb30] ;  /* 0x0002cc00000a7ab9 */ /* 0x000fe20000000a00 */
[----:B------:R-:W-:Y:S01]  /*11fe0*/  UIMAD.WIDE.U32 UR8, UR39, UR12, UR8 ;  /* 0x0000000c270872a5 */ /* 0x000fe2000f8e0008 */
[--C-:B------:R-:W-:Y:S01]  /*11ff0*/  IMAD.MOV R31, RZ, RZ, -R29.reuse ;  /* 0x000000ffff1f7224 */ /* 0x100fe200078e0a1d */
[----:B------:R-:W-:Y:S02]  /*12000*/  SHF.R.S32.HI R2, RZ, 0x1f, R29 ;  /* 0x0000001fff027819 */ /* 0x000fe4000001141d */
[----:B------:R-:W-:Y:S01]  /*12010*/  UIMAD UR39, UR39, UR13, UR9 ;  /* 0x0000000d272772a4 */ /* 0x000fe2000f8e0209 */
[----:B------:R-:W-:-:S02]  /*12020*/  IMAD R31, R0, R31, R37 ;  /* 0x0000001f001f7224 */ /* 0x000fc400078e0225 */
[----:B------:R-:W-:Y:S02]  /*12030*/  IMAD R0, R2, UR10, RZ ;  /* 0x0000000a02007c24 */ /* 0x000fe4000f8e02ff */
[----:B------:R-:W-:Y:S02]  /*12040*/  IMAD.U32 R3, RZ, RZ, UR9 ;  /* 0x00000009ff037e24 */ /* 0x000fe4000f8e00ff */
        /* <DEDUP_REMOVED lines=13> */
[----:B------:R-:W-:Y:S01]  /*12120*/  LEA.HI.X R34, R2, UR9, R3, 0x2, P1 ;  /* 0x0000000902227c11 */ /* 0x000fe200088f1403 */
[----:B------:R0:W1:Y:S04]  /*12130*/  SHFL.IDX PT, R37, R0, RZ, 0x1c1f ;  /* 0x001c1fff00257589 */ /* 0x00006800000e0000 */
[----:B------:R0:W2:Y:S01]  /*12140*/  SHFL.IDX PT, R35, R34, RZ, 0x1c1f ;  /* 0x001c1fff22237589 */ /* 0x0000a200000e0000 */
[----:B------:R-:W-:Y:S05]  /*12150*/  @P2 BRA `(.L_x_1414) ;  /* 0x0000000400a42947 */ /* 0x000fea0003800000 */
[----:B------:R-:W-:Y:S01]  /*12160*/  ULDC UR4, c[0x0][0xac8] ;  /* 0x0002b20000047ab9 */ /* 0x000fe20000000800 */
[C---:B------:R-:W-:Y:S01]  /*12170*/  VIADD R36, R16.reuse, 0x20 ;  /* 0x0000002010247836 */ /* 0x040fe20000000000 */
[C---:B------:R-:W-:Y:S01]  /*12180*/  ISETP.GE.AND P4, PT, R16.reuse, UR4, PT ;  /* 0x0000000410007c0c */ /* 0x040fe2000bf86270 */
[----:B------:R-:W-:Y:S01]  /*12190*/  VIADD R38, R16, 0x28 ;  /* 0x0000002810267836 */ /* 0x000fe20000000000 */
[----:B------:R-:W-:Y:S01]  /*121a0*/  ISETP.GE.AND P3, PT, R216, UR4, PT ;  /* 0x00000004d8007c0c */ /* 0x000fe2000bf66270 */
[----:B------:R-:W-:Y:S01]  /*121b0*/  VIADD R40, R16, 0x30 ;  /* 0x0000003010287836 */ /* 0x000fe20000000000 */
[----:B------:R-:W-:Y:S02]  /*121c0*/  ISETP.GE.AND P2, PT, R215, UR4, PT ;  /* 0x00000004d7007c0c */ /* 0x000fe4000bf46270 */
[----:B------:R-:W-:-:S07]  /*121d0*/  SHF.R.S32.HI R33, RZ, 0x1f, R22 ;  /* 0x0000001fff217819 */ /* 0x000fce0000011416 */
[-C--:B-1----:R-:W-:Y:S02]  /*121e0*/  @!P4 LEA R2, P1, R16, R37.reuse, 0x2 ;  /* 0x000000251002c211 */ /* 0x082fe400078210ff */
[----:B------:R-:W-:Y:S02]  /*121f0*/  @!P3 LEA R28, P5, R216, R37, 0x2 ;  /* 0x00000025d81cb211 */ /* 0x000fe400078a10ff */
[-C--:B--2---:R-:W-:Y:S02]  /*12200*/  @!P4 LEA.HI.X R3, R16, R35.reuse, R47, 0x2, P1 ;  /* 0x000000231003c211 */ /* 0x084fe400008f142f */
[----:B------:R-:W-:Y:S02]  /*12210*/  ISETP.GE.AND P1, PT, R22, UR4, PT ;  /* 0x0000000416007c0c */ /* 0x000fe4000bf26270 */
[----:B------:R-:W-:Y:S01]  /*12220*/  @!P3 LEA.HI.X R29, R216, R35, R46, 0x2, P5 ;  /* 0x00000023d81db211 */ /* 0x000fe200028f142e */
[----:B------:R1:W-:Y:S01]  /*12230*/  @!P4 ST.E.64 desc[UR56][R2.64], R8 ;  /* 0x000000080200c985 */ /* 0x0003e2000c101b38 */
[----:B------:R-:W-:-:S02]  /*12240*/  ISETP.GE.AND P5, PT, R36, UR4, PT ;  /* 0x0000000424007c0c */ /* 0x000fc4000bfa6270 */
[----:B------:R-:W-:Y:S01]  /*12250*/  ISETP.GE.AND P4, PT, R38, UR4, PT ;  /* 0x0000000426007c0c */ /* 0x000fe2000bf86270 */
[----:B------:R2:W-:Y:S01]  /*12260*/  @!P3 ST.E.64 desc[UR56][R28.64], R10 ;  /* 0x0000000a1c00b985 */ /* 0x0005e2000c101b38 */
[----:B------:R-:W-:-:S04]  /*12270*/  @!P2 LEA R30, P3, R215, R37, 0x2 ;  /* 0x00000025d71ea211 */ /* 0x000fc800078610ff */
[----:B------:R-:W-:Y:S02]  /*12280*/  @!P2 LEA.HI.X R31, R215, R35, R45, 0x2, P3 ;  /* 0x00000023d71fa211 */ /* 0x000fe400018f142d */
[----:B------:R-:W-:Y:S02]  /*12290*/  @!P1 LEA R32, P6, R22, R37, 0x2 ;  /* 0x0000002516209211 */ /* 0x000fe400078c10ff */
[----:B------:R-:W-:Y:S01]  /*122a0*/  ISETP.GE.AND P3, PT, R40, UR4, PT ;  /* 0x0000000428007c0c */ /* 0x000fe2000bf66270 */
[----:B------:R3:W-:Y:S01]  /*122b0*/  @!P2 ST.E.64 desc[UR56][R30.64], R20 ;  /* 0x000000141e00a985 */ /* 0x0007e2000c101b38 */
[----:B------:R-:W-:Y:S02]  /*122c0*/  @!P1 LEA.HI.X R33, R22, R35, R33, 0x2, P6 ;  /* 0x0000002316219211 */ /* 0x000fe400030f1421 */
[----:B-1----:R-:W-:Y:S02]  /*122d0*/  SHF.R.S32.HI R3, RZ, 0x1f, R36 ;  /* 0x0000001fff037819 */ /* 0x002fe40000011424 */
[----:B------:R-:W-:Y:S01]  /*122e0*/  @!P5 LEA R2, P6, R36, R37, 0x2 ;  /* 0x000000252402d211 */ /* 0x000fe200078c10ff */
[----:B------:R-:W-:Y:S01]  /*122f0*/  @!P1 ST.E.64 desc[UR56][R32.64], R24 ;  /* 0x0000001820009985 */ /* 0x000fe2000c101b38 */
[----:B------:R-:W-:-:S02]  /*12300*/  ISETP.GE.AND P2, PT, R19, UR4, PT ;  /* 0x0000000413007c0c */ /* 0x000fc4000bf46270 */
[----:B------:R-:W-:Y:S02]  /*12310*/  @!P5 LEA.HI.X R3, R36, R35, R3, 0x2, P6 ;  /* 0x000000232403d211 */ /* 0x000fe400030f1403 */
[----:B------:R-:W-:Y:S02]  /*12320*/  SHF.R.S32.HI R9, RZ, 0x1f, R38 ;  /* 0x0000001fff097819 */ /* 0x000fe40000011426 */
[----:B------:R-:W-:Y:S01]  /*12330*/  @!P4 LEA R8, P6, R38, R37, 0x2 ;  /* 0x000000252608c211 */ /* 0x000fe200078c10ff */
[----:B------:R1:W-:Y:S01]  /*12340*/  @!P5 ST.E.64 desc[UR56][R2.64], R50 ;  /* 0x000000320200d985 */ /* 0x0003e2000c101b38 */
[----:B------:R-:W-:Y:S02]  /*12350*/  ISETP.GE.AND P1, PT, R214, UR4, PT ;  /* 0x00000004d6007c0c */ /* 0x000fe4000bf26270 */
[----:B------:R-:W-:Y:S02]  /*12360*/  @!P4 LEA.HI.X R9, R38, R35, R9, 0x2, P6 ;  /* 0x000000232609c211 */ /* 0x000fe400030f1409 */
[----:B--2---:R-:W-:-:S02]  /*12370*/  SHF.R.S32.HI R11, RZ, 0x1f, R40 ;  /* 0x0000001fff0b7819 */ /* 0x004fc40000011428 */
[C---:B------:R-:W-:Y:S01]  /*12380*/  @!P3 LEA R10, P6, R40.reuse, R37, 0x2 ;  /* 0x00000025280ab211 */ /* 0x040fe200078c10ff */
[----:B------:R2:W-:Y:S01]  /*12390*/  @!P4 ST.E.64 desc[UR56][R8.64], R52 ;  /* 0x000000340800c985 */ /* 0x0005e2000c101b38 */
[----:B------:R-:W-:Y:S02]  /*123a0*/  SHF.R.S32.HI R36, RZ, 0x1f, R19 ;  /* 0x0000001fff247819 */ /* 0x000fe40000011413 */
[----:B------:R-:W-:Y:S02]  /*123b0*/  @!P3 LEA.HI.X R11, R40, R35, R11, 0x2, P6 ;  /* 0x00000023280bb211 */ /* 0x000fe400030f140b */
[----:B------:R-:W-:Y:S02]  /*123c0*/  ISETP.GE.AND P4, PT, R213, UR4, PT ;  /* 0x00000004d5007c0c */ /* 0x000fe4000bf86270 */
[----:B------:R-:W-:Y:S01]  /*123d0*/  @!P2 LEA R28, P5, R19, R37, 0x2 ;  /* 0x00000025131ca211 */ /* 0x000fe200078a10ff */
[----:B------:R4:W-:Y:S01]  /*123e0*/  @!P3 ST.E.64 desc[UR56][R10.64], R66 ;  /* 0x000000420a00b985 */ /* 0x0009e2000c101b38 */
[----:B------:R-:W-:-:S02]  /*123f0*/  ISETP.GE.AND P3, PT, R212, UR4, PT ;  /* 0x00000004d4007c0c */ /* 0x000fc4000bf66270 */
[----:B------:R-:W-:Y:S02]  /*12400*/  @!P2 LEA.HI.X R29, R19, R35, R36, 0x2, P5 ;  /* 0x00000023131da211 */ /* 0x000fe400028f1424 */
[----:B---3--:R-:W-:-:S03]  /*12410*/  @!P1 LEA R20, P5, R214, R37, 0x2 ;  /* 0x00000025d6149211 */ /* 0x008fc600078a10ff */
[----:B------:R-:W-:Y:S01]  /*12420*/  @!P2 ST.E.64 desc[UR56][R28.64], R68 ;  /* 0x000000441c00a985 */ /* 0x000fe2000c101b38 */
[----:B------:R-:W-:Y:S02]  /*12430*/  @!P1 LEA.HI.X R21, R214, R35, R44, 0x2, P5 ;  /* 0x00000023d6159211 */ /* 0x000fe400028f142c */
[----:B------:R-:W-:Y:S02]  /*12440*/  ISETP.GE.AND P2, PT, R211, UR4, PT ;  /* 0x00000004d3007c0c */ /* 0x000fe4000bf46270 */
[C---:B-1----:R-:W-:Y:S01]  /*12450*/  @!P4 LEA R2, P6, R213.reuse, R37, 0x2 ;  /* 0x00000025d502c211 */ /* 0x042fe200078c10ff */
[----:B------:R1:W-:Y:S01]  /*12460*/  @!P1 ST.E.64 desc[UR56][R20.64], R74 ;  /* 0x0000004a14009985 */ /* 0x0003e2000c101b38 */
[----:B------:R-:W-:Y:S02]  /*12470*/  ISETP.GE.AND P1, PT, R210, UR4, PT ;  /* 0x00000004d2007c0c */ /* 0x000fe4000bf26270 */
[----:B------:R-:W-:Y:S02]  /*12480*/  @!P4 LEA.HI.X R3, R213, R35, R43, 0x2, P6 ;  /* 0x00000023d503c211 */ /* 0x000fe400030f142b */
[----:B--2---:R-:W-:-:S02]  /*12490*/  @!P3 LEA R8, P6, R212, R37, 0x2 ;  /* 0x00000025d408b211 */ /* 0x004fc400078c10ff */
[----:B------:R-:W-:Y:S01]  /*124a0*/  ISETP.GE.AND P5, PT, R209, UR4, PT ;  /* 0x00000004d1007c0c */ /* 0x000fe2000bfa6270 */
[----:B------:R2:W-:Y:S01]  /*124b0*/  @!P4 ST.E.64 desc[UR56][R2.64], R76 ;  /* 0x0000004c0200c985 */ /* 0x0005e2000c101b38 */
[----:B------:R-:W-:Y:S02]  /*124c0*/  @!P3 LEA.HI.X R9, R212, R35, R42, 0x2, P6 ;  /* 0x00000023d409b211 */ /* 0x000fe400030f142a */
[----:B----4-:R-:W-:-:S03]  /*124d0*/  @!P2 LEA R10, P4, R211, R37, 0x2 ;  /* 0x00000025d30aa211 */ /* 0x010fc600078810ff */
[----:B------:R3:W-:Y:S01]  /*124e0*/  @!P3 ST.E.64 desc[UR56][R8.64], R82 ;  /* 0x000000520800b985 */ /* 0x0007e2000c101b38 */
[----:B------:R-:W-:Y:S02]  /*124f0*/  @!P2 LEA.HI.X R11, R211, R35, R41, 0x2, P4 ;  /* 0x00000023d30ba211 */ /* 0x000fe400020f1429 */
[----:B------:R-:W-:Y:S02]  /*12500*/  ISETP.GE.AND P3, PT, R208, UR4, PT ;  /* 0x00000004d0007c0c */ /* 0x000fe4000bf66270 */
[C---:B------:R-:W-:Y:S01]  /*12510*/  @!P1 LEA R24, P4, R210.reuse, R37, 0x2 ;  /* 0x00000025d2189211 */ /* 0x040fe200078810ff */
[----:B------:R4:W-:Y:S01]  /*12520*/  @!P2 ST.E.64 desc[UR56][R10.64], R84 ;  /* 0x000000540a00a985 */ /* 0x0009e2000c101b38 */
[----:B------:R-:W-:Y:S02]  /*12530*/  ISETP.GE.AND P2, PT, R207, UR4, PT ;  /* 0x00000004cf007c0c */ /* 0x000fe4000bf46270 */
[----:B------:R-:W-:Y:S02]  /*12540*/  @!P1 LEA.HI.X R25, R210, R35, R39, 0x2, P4 ;  /* 0x00000023d2199211 */ /* 0x000fe400020f1427 */
[----:B-1----:R-:W-:-:S03]  /*12550*/  @!P5 LEA R20, P6, R209, R37, 0x2 ;  /* 0x00000025d114d211 */ /* 0x002fc600078c10ff */
[----:B------:R1:W-:Y:S01]  /*12560*/  @!P1 ST.E.64 desc[UR56][R24.64], R90 ;  /* 0x0000005a18009985 */ /* 0x0003e2000c101b38 */
[----:B------:R-:W-:Y:S02]  /*12570*/  ISETP.GE.AND P1, PT, R206, UR4, PT ;  /* 0x00000004ce007c0c */ /* 0x000fe4000bf26270 */
[----:B------:R-:W-:Y:S02]  /*12580*/  @!P5 LEA.HI.X R21, R209, R35, R229, 0x2, P6 ;  /* 0x00000023d115d211 */ /* 0x000fe400030f14e5 */
[CC--:B--2---:R-:W-:Y:S02]  /*12590*/  @!P3 LEA R2, P4, R208.reuse, R37.reuse, 0x2 ;  /* 0x00000025d002b211 */ /* 0x0c4fe400078810ff */
[----:B---3--:R-:W-:Y:S01]  /*125a0*/  @!P2 LEA R8, P6, R207, R37, 0x2 ;  /* 0x00000025cf08a211 */ /* 0x008fe200078c10ff */
[----:B------:R2:W-:Y:S01]  /*125b0*/  @!P5 ST.E.64 desc[UR56][R20.64], R92 ;  /* 0x0000005c1400d985 */ /* 0x0005e2000c101b38 */
[----:B------:R-:W-:Y:S02]  /*125c0*/  @!P3 LEA.HI.X R3, R208, R35, R228, 0x2, P4 ;  /* 0x00000023d003b211 */ /* 0x000fe400020f14e4 */
[----:B------:R-:W-:-:S02]  /*125d0*/  ISETP.GE.AND P5, PT, R205, UR4, PT ;  /* 0x00000004cd007c0c */ /* 0x000fc4000bfa6270 */
[----:B------:R-:W-:Y:S01]  /*125e0*/  ISETP.GE.AND P4, PT, R204, UR4, PT ;  /* 0x00000004cc007c0c */ /* 0x000fe2000bf86270 */
[----:B------:R3:W-:Y:S01]  /*125f0*/  @!P3 ST.E.64 desc[UR56][R2.64], R98 ;  /* 0x000000620200b985 */ /* 0x0007e2000c101b38 */
[----:B------:R-:W-:Y:S02]  /*12600*/  @!P2 LEA.HI.X R9, R207, R35, R227, 0x2, P6 ;  /* 0x00000023cf09a211 */ /* 0x000fe400030f14e3 */
[----:B----4-:R-:W-:-:S03]  /*12610*/  @!P1 LEA R10, P3, R206, R37, 0x2 ;  /* 0x00000025ce0a9211 */ /* 0x010fc600078610ff */
[----:B------:R4:W-:Y:S01]  /*12620*/  @!P2 ST.E.64 desc[UR56][R8.64], R100 ;  /* 0x000000640800a985 */ /* 0x0009e2000c101b38 */
[----:B------:R-:W-:Y:S02]  /*12630*/  @!P1 LEA.HI.X R11, R206, R35, R226, 0x2, P3 ;  /* 0x00000023ce0b9211 */ /* 0x000fe400018f14e2 */
[----:B------:R-:W-:Y:S02]  /*12640*/  ISETP.GE.AND P2, PT, R203, UR4, PT ;  /* 0x00000004cb007c0c */ /* 0x000fe4000bf46270 */
[CC--:B-1----:R-:W-:Y:S01]  /*12650*/  @!P5 LEA R24, P6, R205.reuse, R37.reuse, 0x2 ;  /* 0x00000025cd18d211 */ /* 0x0c2fe200078c10ff */
[----:B------:R1:W-:Y:S01]  /*12660*/  @!P1 ST.E.64 desc[UR56][R10.64], R106 ;  /* 0x0000006a0a009985 */ /* 0x0003e2000c101b38 */
[----:B------:R-:W-:Y:S02]  /*12670*/  ISETP.GE.AND P1, PT, R202, UR4, PT ;  /* 0x00000004ca007c0c */ /* 0x000fe4000bf26270 */
[----:B--2---:R-:W-:Y:S02]  /*12680*/  @!P4 LEA R20, P3, R204, R37, 0x2 ;  /* 0x00000025cc14c211 */ /* 0x004fe400078610ff */
[----:B------:R-:W-:-:S02]  /*12690*/  @!P5 LEA.HI.X R25, R205, R35, R225, 0x2, P6 ;  /* 0x00000023cd19d211 */ /* 0x000fc400030f14e1 */
[----:B------:R-:W-:Y:S02]  /*126a0*/  @!P4 LEA.HI.X R21, R204, R35, R224, 0x2, P3 ;  /* 0x00000023cc15c211 */ /* 0x000fe400018f14e0 */
[----:B------:R-:W-:Y:S01]  /*126b0*/  ISETP.GE.AND P6, PT, R200, UR4, PT ;  /* 0x00000004c8007c0c */ /* 0x000fe2000bfc6270 */
[----:B------:R2:W-:Y:S01]  /*126c0*/  @!P5 ST.E.64 desc[UR56][R24.64], R108 ;  /* 0x0000006c1800d985 */ /* 0x0005e2000c101b38 */
[----:B---3--:R-:W-:Y:S02]  /*126d0*/  @!P2 LEA R2, P3, R203, R37, 0x2 ;  /* 0x00000025cb02a211 */ /* 0x008fe400078610ff */
[----:B------:R-:W-:Y:S01]  /*126e0*/  ISETP.GE.AND P5, PT, R201, UR4, PT ;  /* 0x00000004c9007c0c */ /* 0x000fe2000bfa6270 */
[----:B------:R3:W-:Y:S01]  /*126f0*/  @!P4 ST.E.64 desc[UR56][R20.64], R114 ;  /* 0x000000721400c985 */ /* 0x0007e2000c101b38 */
[----:B------:R-:W-:Y:S02]  /*12700*/  ISETP.GE.AND P4, PT, R23, UR4, PT ;  /* 0x0000000417007c0c */ /* 0x000fe4000bf86270 */
[----:B------:R-:W-:-:S02]  /*12710*/  @!P2 LEA.HI.X R3, R203, R35, R223, 0x2, P3 ;  /* 0x00000023cb03a211 */ /* 0x000fc400018f14df */
[----:B----4-:R-:W-:-:S03]  /*12720*/  @!P1 LEA R8, P3, R202, R37, 0x2 ;  /* 0x00000025ca089211 */ /* 0x010fc600078610ff */
[----:B------:R3:W-:Y:S01]  /*12730*/  @!P2 ST.E.64 desc[UR56][R2.64], R116 ;  /* 0x000000740200a985 */ /* 0x0007e2000c101b38 */
[----:B------:R-:W-:-:S03]  /*12740*/  @!P1 LEA.HI.X R9, R202, R35, R222, 0x2, P3 ;  /* 0x00000023ca099211 */ /* 0x000fc600018f14de */
[-C--:B-1----:R-:W-:Y:S02]  /*12750*/  @!P5 LEA R10, P2, R201, R37.reuse, 0x2 ;  /* 0x00000025c90ad211 */ /* 0x082fe400078410ff */
[----:B------:R3:W-:Y:S01]  /*12760*/  @!P1 ST.E.64 desc[UR56][R8.64], R122 ;  /* 0x0000007a08009985 */ /* 0x0007e2000c101b38 */
[CC--:B--2---:R-:W-:Y:S02]  /*12770*/  @!P6 LEA R24, P1, R200.reuse, R37.reuse, 0x2 ;  /* 0x00000025c818e211 */ /* 0x0c4fe400078210ff */
[----:B------:R-:W-:Y:S02]  /*12780*/  @!P4 LEA R28, P3, R23, R37, 0x2 ;  /* 0x00000025171cc211 */ /* 0x000fe400078610ff */
[-C--:B------:R-:W-:Y:S02]  /*12790*/  @!P5 LEA.HI.X R11, R201, R35.reuse, R221, 0x2, P2 ;  /* 0x00000023c90bd211 */ /* 0x080fe400010f14dd */
[-C--:B------:R-:W-:Y:S02]  /*127a0*/  @!P6 LEA.HI.X R25, R200, R35.reuse, R220, 0x2, P1 ;  /* 0x00000023c819e211 */ /* 0x080fe400008f14dc */
[----:B------:R-:W-:Y:S01]  /*127b0*/  @!P4 LEA.HI.X R29, R23, R35, R219, 0x2, P3 ;  /* 0x00000023171dc211 */ /* 0x000fe200018f14db */
[----:B------:R3:W-:Y:S04]  /*127c0*/  @!P5 ST.E.64 desc[UR56][R10.64], R124 ;  /* 0x0000007c0a00d985 */ /* 0x0007e8000c101b38 */
[----:B------:R3:W-:Y:S04]  /*127d0*/  @!P6 ST.E.64 desc[UR56][R24.64], R130 ;  /* 0x000000821800e985 */ /* 0x0007e8000c101b38 */
[----:B------:R3:W-:Y:S02]  /*127e0*/  @!P4 ST.E.64 desc[UR56][R28.64], R132 ;  /* 0x000000841c00c985 */ /* 0x0007e4000c101b38 */
.L_x_1414:
[----:B------:R-:W-:Y:S05]  /*127f0*/  BSYNC B1 ;  /* 0x0000000000017941 */ /* 0x000fea0003800000 */
.L_x_1413:
[----:B0-----:R-:W0:Y:S04]  /*12800*/  SHFL.IDX PT, R34, R34, 0x1, 0x1c1f ;  /* 0x003c1f0022227f89 */ /* 0x001e2800000e0000 */
[----:B---3--:R3:W4:Y:S01]  /*12810*/  SHFL.IDX PT, R25, R0, 0x1, 0x1c1f ;  /* 0x003c1f0000197f89 */ /* 0x00872200000e0000 */
[----:B------:R-:W-:Y:S05]  /*12820*/  @P0 BRA `(.L_x_1412) ;  /* 0x00000014001c0947 */ /* 0x000fea0003800000 */
[----:B------:R-:W-:Y:S01]  /*12830*/  ULDC UR4, c[0x0][0xac8] ;  /* 0x0002b20000047ab9 */ /* 0x000fe20000000800 */
[C---:B---3--:R-:W-:Y:S01]  /*12840*/  VIADD R0, R16.reuse, 0x20 ;  /* 0x0000002010007836 */ /* 0x048fe20000000000 */
[C---:B------:R-:W-:Y:S01]  /*12850*/  ISETP.GE.AND P3, PT, R16.reuse, UR4, PT ;  /* 0x0000000410007c0c */ /* 0x040fe2000bf66270 */
[----:B------:R-:W-:Y:S01]  /*12860*/  VIADD R21, R16, 0x28 ;  /* 0x0000002810157836 */ /* 0x000fe20000000000 */
[----:B------:R-:W-:Y:S01]  /*12870*/  ISETP.GE.AND P5, PT, R216, UR4, PT ;  /* 0x00000004d8007c0c */ /* 0x000fe2000bfa6270 */
[----:B------:R-:W-:Y:S01]  /*12880*/  VIADD R28, R16, 0x30 ;  /* 0x00000030101c7836 */ /* 0x000fe20000000000 */
[----:B------:R-:W-:Y:S02]  /*12890*/  ISETP.GE.AND P2, PT, R0, UR4, PT ;  /* 0x0000000400007c0c */ /* 0x000fe4000bf46270 */
[----:B------:R-:W-:Y:S02]  /*128a0*/  ISETP.GE.AND P4, PT, R21, UR4, PT ;  /* 0x0000000415007c0c */ /* 0x000fe4000bf86270 */
[----:B------:R-:W-:-:S02]  /*128b0*/  SHF.R.S32.HI R11, RZ, 0x1f, R0 ;  /* 0x0000001fff0b7819 */ /* 0x000fc40000011400 */
[----:B------:R-:W-:Y:S02]  /*128c0*/  SHF.R.S32.HI R24, RZ, 0x1f, R21 ;  /* 0x0000001fff187819 */ /* 0x000fe40000011415 */
[----:B------:R-:W-:Y:S02]  /*128d0*/  SHF.R.S32.HI R29, RZ, 0x1f, R22 ;  /* 0x0000001fff1d7819 */ /* 0x000fe40000011416 */
[-C--:B----4-:R-:W-:Y:S02]  /*128e0*/  @!P3 LEA R2, P0, R16, R25.reuse, 0x2 ;  /* 0x000000191002b211 */ /* 0x090fe400078010ff */
[----:B------:R-:W-:Y:S02]  /*128f0*/  @!P5 LEA R8, P1, R216, R25, 0x2 ;  /* 0x00000019d808d211 */ /* 0x000fe400078210ff */
[-C--:B0-----:R-:W-:Y:S02]  /*12900*/  @!P3 LEA.HI.X R3, R16, R34.reuse, R47, 0x2, P0 ;  /* 0x000000221003b211 */ /* 0x081fe400000f142f */
[----:B------:R-:W-:-:S02]  /*12910*/  @!P5 LEA.HI.X R9, R216, R34, R46, 0x2, P1 ;  /* 0x00000022d809d211 */ /* 0x000fc400008f142e */
[----:B------:R-:W-:Y:S01]  /*12920*/  ISETP.GE.AND P0, PT, R28, UR4, PT ;  /* 0x000000041c007c0c */ /* 0x000fe2000bf06270 */
[----:B------:R0:W-:Y:S01]  /*12930*/  @!P3 ST.E.64 desc[UR56][R2.64], R12 ;  /* 0x0000000c0200b985 */ /* 0x0001e2000c101b38 */
[----:B------:R-:W-:Y:S02]  /*12940*/  ISETP.GE.AND P3, PT, R215, UR4, PT ;  /* 0x00000004d7007c0c */ /* 0x000fe4000bf66270 */
[-C--:B------:R-:W-:Y:S01]  /*12950*/  @!P2 LEA R10, P6, R0, R25.reuse, 0x2 ;  /* 0x00000019000aa211 */ /* 0x080fe200078c10ff */
[----:B------:R3:W-:Y:S01]  /*12960*/  @!P5 ST.E.64 desc[UR56][R8.64], R14 ;  /* 0x0000000e0800d985 */ /* 0x0007e2000c101b38 */
[----:B------:R-:W-:Y:S02]  /*12970*/  ISETP.GE.AND P5, PT, R22, UR4, PT ;  /* 0x0000000416007c0c */ /* 0x000fe4000bfa6270 */
[----:B------:R-:W-:Y:S02]  /*12980*/  @!P2 LEA.HI.X R11, R0, R34, R11, 0x2, P6 ;  /* 0x00000022000ba211 */ /* 0x000fe400030f140b */
[----:B------:R-:W-:-:S02]  /*12990*/  @!P4 LEA R20, P1, R21, R25, 0x2 ;  /* 0x000000191514c211 */ /* 0x000fc400078210ff */
[----:B------:R-:W-:Y:S02]  /*129a0*/  SHF.R.S32.HI R0, RZ, 0x1f, R19 ;  /* 0x0000001fff007819 */ /* 0x000fe40000011413 */
[-C--:B------:R-:W-:Y:S02]  /*129b0*/  @!P4 LEA.HI.X R21, R21, R34.reuse, R24, 0x2, P1 ;  /* 0x000000221515c211 */ /* 0x080fe400008f1418 */
[CC--:B0-----:R-:W-:Y:S02]  /*129c0*/  @!P3 LEA R2, P6, R215.reuse, R25.reuse, 0x2 ;  /* 0x00000019d702b211 */ /* 0x0c1fe400078c10ff */
[----:B---3--:R-:W-:Y:S02]  /*129d0*/  SHF.R.S32.HI R9, RZ, 0x1f, R28 ;  /* 0x0000001fff097819 */ /* 0x008fe4000001141c */
[----:B------:R-:W-:Y:S02]  /*129e0*/  @!P3 LEA.HI.X R3, R215, R34, R45, 0x2, P6 ;  /* 0x00000022d703b211 */ /* 0x000fe400030f142d */
[----:B------:R-:W-:-:S02]  /*129f0*/  @!P0 LEA R12, P6, R28, R25, 0x2 ;  /* 0x000000191c0c8211 */ /* 0x000fc400078c10ff */
[----:B------:R-:W-:Y:S01]  /*12a00*/  @!P5 LEA R8, P1, R22, R25, 0x2 ;  /* 0x000000191608d211 */ /* 0x000fe200078210ff */
[----:B------:R-:W-:Y:S01]  /*12a10*/  @!P3 ST.E.64 desc[UR56][R2.64], R26 ;  /* 0x0000001a0200b985 */ /* 0x000fe2000c101b38 */
[-C--:B------:R-:W-:Y:S02]  /*12a20*/  @!P0 LEA.HI.X R13, R28, R34.reuse, R9, 0x2, P6 ;  /* 0x000000221c0d8211 */ /* 0x080fe400030f1409 */
[----:B------:R-:W-:Y:S02]  /*12a30*/  @!P5 LEA.HI.X R9, R22, R34, R29, 0x2, P1 ;  /* 0x000000221609d211 */ /* 0x000fe400008f141d */
[----:B------:R-:W-:Y:S02]  /*12a40*/  ISETP.GE.AND P1, PT, R19, UR4, PT ;  /* 0x0000000413007c0c */ /* 0x000fe4000bf26270 */
[----:B------:R-:W-:Y:S01]  /*12a50*/  ISETP.GE.AND P3, PT, R213, UR4, PT ;  /* 0x00000004d5007c0c */ /* 0x000fe2000bf66270 */
[----:B------:R0:W-:Y:S04]  /*12a60*/  @!P5 ST.E.64 desc[UR56][R8.64], R48 ;  /* 0x000000300800d985 */ /* 0x0001e8000c101b38 */
[----:B------:R3:W-:Y:S01]  /*12a70*/  @!P2 ST.E.64 desc[UR56][R10.64], R54 ;  /* 0x000000360a00a985 */ /* 0x0007e2000c101b38 */
[----:B------:R-:W-:-:S03]  /*12a80*/  ISETP.GE.AND P2, PT, R214, UR4, PT ;  /* 0x00000004d6007c0c */ /* 0x000fc6000bf46270 */
[----:B------:R-:W-:Y:S01]  /*12a90*/  @!P4 ST.E.64 desc[UR56][R20.64], R64 ;  /* 0x000000401400c985 */ /* 0x000fe2000c101b38 */
[----:B------:R-:W-:Y:S02]  /*12aa0*/  ISETP.GE.AND P4, PT, R212, UR4, PT ;  /* 0x00000004d4007c0c */ /* 0x000fe4000bf86270 */
[-C--:B------:R-:W-:Y:S01]  /*12ab0*/  @!P1 LEA R14, P5, R19, R25.reuse, 0x2 ;  /* 0x00000019130e9211 */ /* 0x080fe200078a10ff */
[----:B------:R4:W-:Y:S01]  /*12ac0*/  @!P0 ST.E.64 desc[UR56][R12.64], R70 ;  /* 0x000000460c008985 */ /* 0x0009e2000c101b38 */
[----:B------:R-:W-:Y:S02]  /*12ad0*/  ISETP.GE.AND P0, PT, R211, UR4, PT ;  /* 0x00000004d3007c0c */ /* 0x000fe4000bf06270 */
[----:B------:R-:W-:Y:S02]  /*12ae0*/  @!P1 LEA.HI.X R15, R19, R34, R0, 0x2, P5 ;  /* 0x00000022130f9211 */ /* 0x000fe400028f1400 */
[-C--:B0-----:R-:W-:Y:S02]  /*12af0*/  @!P3 LEA R8, P6, R213, R25.reuse, 0x2 ;  /* 0x00000019d508b211 */ /* 0x081fe400078c10ff */
[----:B------:R-:W-:Y:S01]  /*12b00*/  @!P2 LEA R2, P5, R214, R25, 0x2 ;  /* 0x00000019d602a211 */ /* 0x000fe200078a10ff */
[----:B------:R0:W-:Y:S01]  /*12b10*/  @!P1 ST.E.64 desc[UR56][R14.64], R72 ;  /* 0x000000480e009985 */ /* 0x0001e2000c101b38 */
[----:B------:R-:W-:-:S02]  /*12b20*/  ISETP.GE.AND P1, PT, R210, UR4, PT ;  /* 0x00000004d2007c0c */ /* 0x000fc4000bf26270 */
[-C--:B------:R-:W-:Y:S02]  /*12b30*/  @!P2 LEA.HI.X R3, R214, R34.reuse, R44, 0x2, P5 ;  /* 0x00000022d603a211 */ /* 0x080fe400028f142c */
[CC--:B---3--:R-:W-:Y:S02]  /*12b40*/  @!P4 LEA R10, P5, R212.reuse, R25.reuse, 0x2 ;  /* 0x00000019d40ac211 */ /* 0x0c8fe400078a10ff */
[-C--:B------:R-:W-:Y:S01]  /*12b50*/  @!P3 LEA.HI.X R9, R213, R34.reuse, R43, 0x2, P6 ;  /* 0x00000022d509b211 */ /* 0x080fe200030f142b */
[----:B------:R3:W-:Y:S01]  /*12b60*/  @!P2 ST.E.64 desc[UR56][R2.64], R78 ;  /* 0x0000004e0200a985 */ /* 0x0007e2000c101b38 */
[----:B------:R-:W-:Y:S02]  /*12b70*/  ISETP.GE.AND P2, PT, R209, UR4, PT ;  /* 0x00000004d1007c0c */ /* 0x000fe4000bf46270 */
[----:B------:R-:W-:Y:S01]  /*12b80*/  @!P4 LEA.HI.X R11, R212, R34, R42, 0x2, P5 ;  /* 0x00000022d40bc211 */ /* 0x000fe200028f142a */
[----:B------:R5:W-:Y:S01]  /*12b90*/  @!P3 ST.E.64 desc[UR56][R8.64], R80 ;  /* 0x000000500800b985 */ /* 0x000be2000c101b38 */
[----:B----4-:R-:W-:-:S02]  /*12ba0*/  @!P0 LEA R12, P5, R211, R25, 0x2 ;  /* 0x00000019d30c8211 */ /* 0x010fc400078a10ff */
[----:B------:R-:W-:Y:S01]  /*12bb0*/  ISETP.GE.AND P3, PT, R208, UR4, PT ;  /* 0x00000004d0007c0c */ /* 0x000fe2000bf66270 */
[----:B------:R4:W-:Y:S01]  /*12bc0*/  @!P4 ST.E.64 desc[UR56][R10.64], R86 ;  /* 0x000000560a00c985 */ /* 0x0009e2000c101b38 */
[CC--:B0-----:R-:W-:Y:S02]  /*12bd0*/  @!P1 LEA R14, P6, R210.reuse, R25.reuse, 0x2 ;  /* 0x00000019d20e9211 */ /* 0x0c1fe400078c10ff */
[-C--:B------:R-:W-:Y:S02]  /*12be0*/  @!P0 LEA.HI.X R13, R211, R34.reuse, R41, 0x2, P5 ;  /* 0x00000022d30d8211 */ /* 0x080fe400028f1429 */
[----:B------:R-:W-:Y:S02]  /*12bf0*/  ISETP.GE.AND P4, PT, R207, UR4, PT ;  /* 0x00000004cf007c0c */ /* 0x000fe4000bf86270 */
[----:B------:R-:W-:Y:S01]  /*12c00*/  @!P2 LEA R20, P5, R209, R25, 0x2 ;  /* 0x00000019d114a211 */ /* 0x000fe200078a10ff */
[----:B------:R0:W-:Y:S01]  /*12c10*/  @!P0 ST.E.64 desc[UR56][R12.64], R88 ;  /* 0x000000580c008985 */ /* 0x0001e2000c101b38 */
[----:B------:R-:W-:-:S02]  /*12c20*/  @!P1 LEA.HI.X R15, R210, R34, R39, 0x2, P6 ;  /* 0x00000022d20f9211 */ /* 0x000fc400030f1427 */
[----:B------:R-:W-:Y:S02]  /*12c30*/  @!P2 LEA.HI.X R21, R209, R34, R229, 0x2, P5 ;  /* 0x00000022d115a211 */ /* 0x000fe400028f14e5 */
[----:B------:R-:W-:Y:S01]  /*12c40*/  ISETP.GE.AND P0, PT, R206, UR4, PT ;  /* 0x00000004ce007c0c */ /* 0x000fe2000bf06270 */
[----:B------:R1:W-:Y:S01]  /*12c50*/  @!P1 ST.E.64 desc[UR56][R14.64], R94 ;  /* 0x0000005e0e009985 */ /* 0x0003e2000c101b38 */
[----:B---3--:R-:W-:-:S03]  /*12c60*/  @!P3 LEA R2, P1, R208, R25, 0x2 ;  /* 0x00000019d002b211 */ /* 0x008fc600078210ff */
[----:B------:R-:W-:Y:S01]  /*12c70*/  @!P2 ST.E.64 desc[UR56][R20.64], R96 ;  /* 0x000000601400a985 */ /* 0x000fe2000c101b38 */
[----:B------:R-:W-:Y:S02]  /*12c80*/  ISETP.GE.AND P2, PT, R205, UR4, PT ;  /* 0x00000004cd007c0c */ /* 0x000fe4000bf46270 */
[CC--:B-----5:R-:W-:Y:S02]  /*12c90*/  @!P4 LEA R8, P5, R207.reuse, R25.reuse, 0x2 ;  /* 0x00000019cf08c211 */ /* 0x0e0fe400078a10ff */
[-C--:B------:R-:W-:Y:S02]  /*12ca0*/  @!P3 LEA.HI.X R3, R208, R34.reuse, R228, 0x2, P1 ;  /* 0x00000022d003b211 */ /* 0x080fe400008f14e4 */
[----:B------:R-:W-:Y:S02]  /*12cb0*/  ISETP.GE.AND P1, PT, R204, UR4, PT ;  /* 0x00000004cc007c0c */ /* 0x000fe4000bf26270 */
[----:B------:R-:W-:Y:S01]  /*12cc0*/  @!P4 LEA.HI.X R9, R207, R34, R227, 0x2, P5 ;  /* 0x00000022cf09c211 */ /* 0x000fe200028f14e3 */
[----:B------:R3:W-:Y:S01]  /*12cd0*/  @!P3 ST.E.64 desc[UR56][R2.64], R102 ;  /* 0x000000660200b985 */ /* 0x0007e2000c101b38 */
[----:B----4-:R-:W-:-:S02]  /*12ce0*/  @!P0 LEA R10, P6, R206, R25, 0x2 ;  /* 0x00000019ce0a8211 */ /* 0x010fc400078c10ff */
[----:B------:R-:W-:Y:S01]  /*12cf0*/  ISETP.GE.AND P3, PT, R203, UR4, PT ;  /* 0x00000004cb007c0c */ /* 0x000fe2000bf66270 */
[----:B------:R4:W-:Y:S01]  /*12d00*/  @!P4 ST.E.64 desc[UR56][R8.64], R104 ;  /* 0x000000680800c985 */ /* 0x0009e2000c101b38 */
[-C--:B------:R-:W-:Y:S02]  /*12d10*/  @!P0 LEA.HI.X R11, R206, R34.reuse, R226, 0x2, P6 ;  /* 0x00000022ce0b8211 */ /* 0x080fe400030f14e2 */
[C---:B0-----:R-:W-:Y:S02]  /*12d20*/  @!P2 LEA R12, P4, R205.reuse, R25, 0x2 ;  /* 0x00000019cd0ca211 */ /* 0x041fe400078810ff */
[----:B------:R-:W-:Y:S01]  /*12d30*/  ISETP.GE.AND P5, PT, R202, UR4, PT ;  /* 0x00000004ca007c0c */ /* 0x000fe2000bfa6270 */
[----:B------:R0:W-:Y:S01]  /*12d40*/  @!P0 ST.E.64 desc[UR56][R10.64], R110 ;  /* 0x0000006e0a008985 */ /* 0x0001e2000c101b38 */
[----:B------:R-:W-:Y:S02]  /*12d50*/  @!P2 LEA.HI.X R13, R205, R34, R225, 0x2, P4 ;  /* 0x00000022cd0da211 */ /* 0x000fe400020f14e1 */
[----:B------:R-:W-:-:S02]  /*12d60*/  ISETP.GE.AND P4, PT, R201, UR4, PT ;  /* 0x00000004c9007c0c */ /* 0x000fc4000bf86270 */
[----:B------:R-:W-:Y:S01]  /*12d70*/  ISETP.GE.AND P0, PT, R200, UR4, PT ;  /* 0x00000004c8007c0c */ /* 0x000fe2000bf06270 */
[----:B------:R2:W-:Y:S01]  /*12d80*/  @!P2 ST.E.64 desc[UR56][R12.64], R112 ;  /* 0x000000700c00a985 */ /* 0x0005e2000c101b38 */
[CC--:B-1----:R-:W-:Y:S02]  /*12d90*/  @!P1 LEA R14, P6, R204.reuse, R25.reuse, 0x2 ;  /* 0x00000019cc0e9211 */ /* 0x0c2fe400078c10ff */
[C---:B---3--:R-:W-:Y:S02]  /*12da0*/  @!P3 LEA R2, P2, R203.reuse, R25, 0x2 ;  /* 0x00000019cb02b211 */ /* 0x048fe400078410ff */
[-C--:B------:R-:W-:Y:S02]  /*12db0*/  @!P1 LEA.HI.X R15, R204, R34.reuse, R224, 0x2, P6 ;  /* 0x00000022cc0f9211 */ /* 0x080fe400030f14e0 */
[----:B------:R-:W-:-:S03]  /*12dc0*/  @!P3 LEA.HI.X R3, R203, R34, R223, 0x2, P2 ;  /* 0x00000022cb03b211 */ /* 0x000fc600010f14df */
[----:B------:R1:W-:Y:S01]  /*12dd0*/  @!P1 ST.E.64 desc[UR56][R14.64], R118 ;  /* 0x000000760e009985 */ /* 0x0003e2000c101b38 */
[-C--:B----4-:R-:W-:Y:S02]  /*12de0*/  @!P5 LEA R8, P1, R202, R25.reuse, 0x2 ;  /* 0x00000019ca08d211 */ /* 0x090fe400078210ff */
[CC--:B0-----:R-:W-:Y:S01]  /*12df0*/  @!P4 LEA R10, P2, R201.reuse, R25.reuse, 0x2 ;  /* 0x00000019c90ac211 */ /* 0x0c1fe200078410ff */
[----:B------:R1:W-:Y:S01]  /*12e00*/  @!P3 ST.E.64 desc[UR56][R2.64], R120 ;  /* 0x000000780200b985 */ /* 0x0003e2000c101b38 */
[----:B------:R-:W-:Y:S02]  /*12e10*/  @!P0 LEA R20, P6, R200, R25, 0x2 ;  /* 0x00000019c8148211 */ /* 0x000fe400078c10ff */
[-C--:B------:R-:W-:Y:S02]  /*12e20*/  @!P5 LEA.HI.X R9, R202, R34.reuse, R222, 0x2, P1 ;  /* 0x00000022ca09d211 */ /* 0x080fe400008f14de */
[-C--:B------:R-:W-:Y:S02]  /*12e30*/  @!P4 LEA.HI.X R11, R201, R34.reuse, R221, 0x2, P2 ;  /* 0x00000022c90bc211 */ /* 0x080fe400010f14dd */
[----:B------:R-:W-:Y:S01]  /*12e40*/  @!P0 LEA.HI.X R21, R200, R34, R220, 0x2, P6 ;  /* 0x00000022c8158211 */ /* 0x000fe200030f14dc */
[----:B------:R1:W-:Y:S04]  /*12e50*/  @!P5 ST.E.64 desc[UR56][R8.64], R126 ;  /* 0x0000007e0800d985 */ /* 0x0003e8000c101b38 */
[----:B------:R1:W-:Y:S04]  /*12e60*/  @!P4 ST.E.64 desc[UR56][R10.64], R128 ;  /* 0x000000800a00c985 */ /* 0x0003e8000c101b38 */
[----:B------:R1:W-:Y:S01]  /*12e70*/  @!P0 ST.E.64 desc[UR56][R20.64], R4 ;  /* 0x0000000414008985 */ /* 0x0003e2000c101b38 */
[----:B------:R-:W-:-:S13]  /*12e80*/  ISETP.GE.AND P0, PT, R23, UR4, PT ;  /* 0x0000000417007c0c */ /* 0x000fda000bf06270 */
[----:B-12---:R-:W-:Y:S05]  /*12e90*/  @P0 BRA `(.L_x_1412) ;  /* 0x0000000c00800947 */ /* 0x006fea0003800000 */
[----:B------:R-:W-:-:S04]  /*12ea0*/  LEA R2, P0, R23, R25, 0x2 ;  /* 0x0000001917027211 */ /* 0x000fc800078010ff */
[----:B------:R-:W-:-:S05]  /*12eb0*/  LEA.HI.X R3, R23, R34, R219, 0x2, P0 ;  /* 0x0000002217037211 */ /* 0x000fca00000f14db */
[----:B------:R0:W-:Y:S01]  /*12ec0*/  ST.E.64 desc[UR56][R2.64], R6 ;  /* 0x0000000602007985 */ /* 0x0001e2000c101b38 */
[----:B------:R-:W-:Y:S05]  /*12ed0*/  BRA `(.L_x_1412) ;  /* 0x0000000c00707947 */ /* 0x000fea0003800000 */
.L_x_1403:
        /* <DEDUP_REMOVED lines=9> */
[----:B------:R-:W-:Y:S01]  /*12f70*/  UISETP.NE.U32.AND UP1, UPT, UR8, URZ, UPT ;  /* 0x0000003f0800728c */ /* 0x000fe2000bf25070 */
[----:B------:R-:W-:Y:S02]  /*12f80*/  ULDC UR4, c[0x0][0xa88] ;  /* 0x0002a20000047ab9 */ /* 0x000fe40000000800 */
[----:B------:R-:W2:Y:S01]  /*12f90*/  @P1 LDG.E R6, desc[UR56][R2.64] ;  /* 0x0000003802061981 */ /* 0x000ea2000c1e1900 */
[----:B------:R-:W-:Y:S01]  /*12fa0*/  UISETP.NE.AND.EX UP1, UPT, UR9, URZ, UPT, UP1 ;  /* 0x0000003f0900728c */ /* 0x000fe2000bf25310 */
[----:B------:R-:W-:Y:S01]  /*12fb0*/  IMAD.U32 R0, RZ, RZ, UR4 ;  /* 0x00000004ff007e24 */ /* 0x000fe2000f8e00ff */
[----:B------:R-:W0:Y:S04]  /*12fc0*/  S2R R7, SR_TID.X ;  /* 0x0000000000077919 */ /* 0x000e280000002100 */
        /* <DEDUP_REMOVED lines=9> */
[----:B--2---:R-:W-:Y:S01]  /*13060*/  @P1 R2UR UR4, R6 ;  /* 0x00000000060412ca */ /* 0x004fe200000e0000 */
[----:B-1----:R-:W-:-:S14]  /*13070*/  @P2 BRA `(.L_x_1415) ;  /* 0x0000000000102947 */ /* 0x002fdc0003800000 */
[----:B------:R-:W-:Y:S05]  /*13080*/  @!P1 BRA `(.L_x_1415) ;  /* 0x00000000000c9947 */ /* 0x000fea0003800000 */
[----:B------:R-:W2:Y:S04]  /*13090*/  LDG.E R5, desc[UR56][R2.64] ;  /* 0x0000003802057981 */ /* 0x000ea8000c1e1900 */
[----:B-----5:R-:W2:Y:S02]  /*130a0*/  LDG.E R0, desc[UR56][R2.64+0x4] ;  /* 0x0000043802007981 */ /* 0x020ea4000c1e1900 */
[----:B--2---:R-:W-:-:S07]  /*130b0*/  IMAD.IADD R0, R0, 0x1, -R5 ;  /* 0x0000000100007824 */ /* 0x004fce00078e0a05 */
.L_x_1415:
[----:B------:R-:W-:Y:S01]  /*130c0*/  USHF.R.S32.HI UR12, URZ, 0x1f, UR44 ;  /* 0x0000001f3f0c7899 */ /* 0x000fe2000801142c */
[----:B------:R-:W-:Y:S01]  /*130d0*/  BSSY B1, `(.L_x_1416) ;  /* 0x000003a000017945 */ /* 0x000fe20003800000 */
[----:B------:R-:W-:Y:S02]  /*130e0*/  USHF.R.S32.HI UR18, URZ, 0x1f, UR4 ;  /* 0x0000001f3f127899 */ /* 0x000fe40008011404 */
[----:B------:R-:W-:Y:S02]  /*130f0*/  USEL UR7, UR44, URZ, !UP0 ;  /* 0x0000003f2c077287 */ /* 0x000fe4000c000000 */
[----:B------:R-:W-:Y:S01]  /*13100*/  USEL UR12, UR12, URZ, !UP0 ;  /* 0x0000003f0c0c7287 */ /* 0x000fe2000c000000 */
[----:B------:R-:W-:Y:S11]  /*13110*/  @P0 BRA `(.L_x_1417) ;  /* 0x0000000000d40947 */ /* 0x000ff60003800000 */
[----:B------:R-:W0:Y:S01]  /*13120*/  S2R R3, SR_TID.X ;  /* 0x0000000000037919 */ /* 0x000e220000002100 */
[----:B------:R-:W1:Y:S01]  /*13130*/  LDC R9, c[0x0][0xbe8] ;  /* 0x0002fa00ff097b82 */ /* 0x000e620000000800 */
[----:B------:R-:W-:Y:S02]  /*13140*/  IMAD.U32 R4, RZ, RZ, UR42 ;  /* 0x0000002aff047e24 */ /* 0x000fe4000f8e00ff */
[----:B-1---5:R-:W-:-:S03]  /*13150*/  IMAD R2, R0, R9, RZ ;  /* 0x0000000900027224 */ /* 0x022fc600078e02ff */
[----:B0-----:R-:W-:-:S04]  /*13160*/  IADD3 R4, R4, -0x80, R3 ;  /* 0xffffff8004047810 */ /* 0x001fc80007ffe003 */
[----:B------:R-:W-:-:S13]  /*13170*/  ISETP.GE.AND P0, PT, R4, R2, PT ;  /* 0x000000020400720c */ /* 0x000fda0003f06270 */
[----:B------:R-:W-:Y:S05]  /*13180*/  @P0 BRA `(.L_x_1417) ;  /* 0x0000000000b80947 */ /* 0x000fea0003800000 */
[----:B------:R-:W-:Y:S01]  /*13190*/  ISETP.NE.AND P0, PT, R9, 0x1, PT ;  /* 0x000000010900780c */ /* 0x000fe20003f05270 */
[----:B------:R-:W-:Y:S01]  /*131a0*/  UISETP.GT.AND UP2, UPT, UR47, 0x1, UPT ;  /* 0x000000012f00788c */ /* 0x000fe2000bf44270 */
[----:B------:R-:W-:Y:S01]  /*131b0*/  IMAD.MOV.U32 R5, RZ, RZ, R4 ;  /* 0x000000ffff057224 */ /* 0x000fe200078e0004 */
[----:B------:R-:W-:Y:S02]  /*131c0*/  UMOV UR8, 0x9b8 ;  /* 0x000009b800087882 */ /* 0x000fe40000000000 */
        /* <DEDUP_REMOVED lines=19> */
[----:B------:R-:W-:Y:S02]  /*13300*/  IMAD.U32 R3, RZ, RZ, UR23 ;  /* 0x00000017ff037e24 */ /* 0x000fe4000f8e00ff */
[----:B------:R-:W-:Y:S01]  /*13310*/  IMAD.U32 R6, RZ, RZ, UR8 ;  /* 0x00000008ff067e24 */ /* 0x000fe2000f8e00ff */
[----:B------:R-:W-:Y:S01]  /*13320*/  ULDC.64 UR8, c[0x0][UR19+0x210] ;  /* 0x0000840013087abb */ /* 0x000fe20008000a00 */
[----:B-1----:R-:W-:Y:S01]  /*13330*/  @P0 SHF.R.U32.HI R5, RZ, R7, R2 ;  /* 0x00000007ff050219 */ /* 0x002fe20000011602 */
[----:B------:R-:W-:-:S04]  /*13340*/  IMAD.U32 R2, RZ, RZ, UR22 ;  /* 0x00000016ff027e24 */ /* 0x000fc8000f8e00ff */
[--C-:B------:R-:W-:Y:S01]  /*13350*/  IMAD.MOV R7, RZ, RZ, -R5.reuse ;  /* 0x000000ffff077224 */ /* 0x100fe200078e0a05 */
[----:B------:R-:W-:Y:S01]  /*13360*/  IADD3 R2, P0, P1, R5, UR10, R2 ;  /* 0x0000000a05027c10 */ /* 0x000fe2000f91e002 */
[----:B------:R-:W-:Y:S01]  /*13370*/  UIADD3.X UR10, UR13, UR11, UR18, UP0, UP1 ;  /* 0x0000000b0d0a7290 */ /* 0x000fe200087e2412 */
[----:B------:R-:W-:Y:S01]  /*13380*/  SHF.R.S32.HI R5, RZ, 0x1f, R5 ;  /* 0x0000001fff057819 */ /* 0x000fe20000011405 */
        /* <DEDUP_REMOVED lines=14> */
.L_x_1417:
[----:B------:R-:W-:Y:S05]  /*13470*/  BSYNC B1 ;  /* 0x0000000000017941 */ /* 0x000fea0003800000 */
.L_x_1416:
[----:B------:R-:W-:-:S06]  /*13480*/  UISETP.GT.AND UP0, UPT, UR47, 0x1, UPT ;  /* 0x000000012f00788c */ /* 0x000fcc000bf04270 */
[----:B------:R-:W-:-:S13]  /*13490*/  PLOP3.LUT P0, PT, PT, PT, UP0, 0x80, 0x0 ;  /* 0x000000000000781c */ /* 0x000fda0003f0f008 */
[----:B------:R-:W-:Y:S05]  /*134a0*/  @P0 BRA `(.L_x_1412) ;  /* 0x0000000400fc0947 */ /* 0x000fea0003800000 */
[----:B------:R-:W1:Y:S01]  /*134b0*/  LDC R11, c[0x0][0xbe8] ;  /* 0x0002fa00ff0b7b82 */ /* 0x000e620000000800 */
[----:B------:R-:W-:Y:S01]  /*134c0*/  ULDC.64 UR14, c[0x0][0xaa0] ;  /* 0x0002a800000e7ab9 */ /* 0x000fe20000000a00 */
[----:B------:R-:W-:Y:S01]  /*134d0*/  IMAD R2, R18, 0x20, R217 ;  /* 0x0000002012027824 */ /* 0x000fe200078e02d9 */
[----:B------:R-:W-:Y:S01]  /*134e0*/  UIMAD UR10, UR18, UR14, URZ ;  /* 0x0000000e120a72a4 */ /* 0x000fe2000f8e023f */
[----:B------:R-:W-:Y:S01]  /*134f0*/  VIADD R8, R217, UR42 ;  /* 0x0000002ad9087c36 */ /* 0x000fe20008000000 */
[----:B------:R-:W-:Y:S01]  /*13500*/  UIMAD.WIDE.U32 UR8, UR4, UR14, URZ ;  /* 0x0000000e040872a5 */ /* 0x000fe2000f8e003f */
[----:B------:R-:W-:Y:S01]  /*13510*/  VIADD R6, R2, UR42 ;  /* 0x0000002a02067c36 */ /* 0x000fe20008000000 */
[----:B------:R-:W-:Y:S01]  /*13520*/  UIMAD UR10, UR4, UR15, UR10 ;  /* 0x0000000f040a72a4 */ /* 0x000fe2000f8e020a */
[----:B------:R-:W-:Y:S02]  /*13530*/  BSSY B1, `(.L_x_1418) ;  /* 0x0000040000017945 */ /* 0x000fe40003800000 */
[----:B0-----:R-:W-:Y:S01]  /*13540*/  IMAD.MOV.U32 R5, RZ, RZ, R6 ;  /* 0x000000ffff057224 */ /* 0x001fe200078e0006 */
[----:B------:R-:W-:-:S03]  /*13550*/  UIADD3 UR9, UR9, UR10, URZ ;  /* 0x0000000a09097290 */ /* 0x000fc6000fffe03f */
[----:B------:R-:W-:Y:S02]  /*13560*/  ULDC.64 UR10, c[0x0][0xae8] ;  /* 0x0002ba00000a7ab9 */ /* 0x000fe40000000a00 */
[----:B------:R-:W-:-:S04]  /*13570*/  UIMAD.WIDE.U32 UR8, UR43, UR10, UR8 ;  /* 0x0000000a2b0872a5 */ /* 0x000fc8000f8e0008 */
[----:B------:R-:W-:-:S03]  /*13580*/  UIMAD UR9, UR43, UR11, UR9 ;  /* 0x0000000b2b0972a4 */ /* 0x000fc6000f8e0209 */
[----:B------:R-:W-:Y:S01]  /*13590*/  ULDC.64 UR10, c[0x0][0xaf0] ;  /* 0x0002bc00000a7ab9 */ /* 0x000fe20000000a00 */
[----:B-1----:R-:W-:Y:S01]  /*135a0*/  ISETP.NE.AND P0, PT, R11, 0x1, PT ;  /* 0x000000010b00780c */ /* 0x002fe20003f05270 */
[----:B------:R-:W-:Y:S02]  /*135b0*/  UIMAD UR12, UR12, UR10, URZ ;  /* 0x0000000a0c0c72a4 */ /* 0x000fe4000f8e023f */
[----:B------:R-:W-:Y:S02]  /*135c0*/  UIMAD.WIDE.U32 UR8, UR7, UR10, UR8 ;  /* 0x0000000a070872a5 */ /* 0x000fe4000f8e0008 */
[----:B------:R-:W-:-:S03]  /*135d0*/  UIMAD UR4, UR7, UR11, UR12 ;  /* 0x0000000b070472a4 */ /* 0x000fc6000f8e020c */
[----:B------:R-:W-:Y:S01]  /*135e0*/  ULDC.64 UR10, c[0x0][0xae0] ;  /* 0x0002b800000a7ab9 */ /* 0x000fe20000000a00 */
[----:B------:R-:W-:-:S04]  /*135f0*/  UIADD3 UR4, UR9, UR4, URZ ;  /* 0x0000000409047290 */ /* 0x000fc8000fffe03f */
        /* <DEDUP_REMOVED lines=9> */
[----:B------:R-:W-:Y:S02]  /*13690*/  IMAD R7, R11, R7, R6 ;  /* 0x000000070b077224 */ /* 0x000fe400078e0206 */
[----:B------:R-:W-:Y:S01]  /*136a0*/  IMAD.U32 R2, RZ, RZ, UR8 ;  /* 0x00000008ff027e24 */ /* 0x000fe2000f8e00ff */
[----:B------:R-:W-:Y:S01]  /*136b0*/  ULDC.64 UR8, c[0x0][0xad8] ;  /* 0x0002b60000087ab9 */ /* 0x000fe20000000a00 */
[C---:B------:R-:W-:Y:S01]  /*136c0*/  IMAD R9, R5.reuse, UR11, R4 ;  /* 0x0000000b05097c24 */ /* 0x040fe2000f8e0204 */
[----:B------:R-:W-:Y:S01]  /*136d0*/  SHF.R.S32.HI R4, RZ, 0x1f, R7 ;  /* 0x0000001fff047819 */ /* 0x000fe20000011407 */
[----:B------:R-:W-:-:S04]  /*136e0*/  IMAD.WIDE.U32 R2, R5, UR10, R2 ;  /* 0x0000000a05027c25 */ /* 0x000fc8000f8e0002 */
[----:B------:R-:W-:Y:S02]  /*136f0*/  IMAD.IADD R3, R3, 0x1, R9 ;  /* 0x0000000103037824 */ /* 0x000fe400078e0209 */
[----:B------:R-:W-:Y:S02]  /*13700*/  IMAD R6, R4, UR8, RZ ;  /* 0x0000000804067c24 */ /* 0x000fe4000f8e02ff */
[----:B-----5:R-:W-:Y:S02]  /*13710*/  IMAD R11, R0, R11, RZ ;  /* 0x0000000b000b7224 */ /* 0x020fe400078e02ff */
[C---:B------:R-:W-:Y:S02]  /*13720*/  VIADD R4, R8.reuse, 0x40 ;  /* 0x0000004008047836 */ /* 0x040fe40000000000 */
[C---:B------:R-:W-:Y:S01]  /*13730*/  IMAD R5, R7.reuse, UR9, R6 ;  /* 0x0000000907057c24 */ /* 0x040fe2000f8e0206 */
[-C--:B------:R-:W-:Y:S01]  /*13740*/  ISETP.GE.AND P2, PT, R8, R11.reuse, PT ;  /* 0x0000000b0800720c */ /* 0x080fe20003f46270 */
[----:B------:R-:W-:Y:S01]  /*13750*/  IMAD.WIDE.U32 R2, R7, UR8, R2 ;  /* 0x0000000807027c25 */ /* 0x000fe2000f8e0002 */
[----:B------:R-:W-:Y:S01]  /*13760*/  ULDC.64 UR8, c[0x0][0xa80] ;  /* 0x0002a00000087ab9 */ /* 0x000fe20000000a00 */
[----:B------:R-:W-:-:S02]  /*13770*/  ISETP.GE.AND P1, PT, R4, R11, PT ;  /* 0x0000000b0400720c */ /* 0x000fc40003f26270 */
        /* <DEDUP_REMOVED lines=27> */
.L_x_1419:
[----:B------:R-:W-:Y:S05]  /*13930*/  BSYNC B1 ;  /* 0x0000000000017941 */ /* 0x000fea0003800000 */
.L_x_1418:
        /* <DEDUP_REMOVED lines=17> */
.L_x_1421:
[----:B------:R-:W-:Y:S05]  /*13a50*/  BSYNC B1 ;  /* 0x0000000000017941 */ /* 0x000fea0003800000 */
.L_x_1420:
        /* <DEDUP_REMOVED lines=17> */
.L_x_1423:
[----:B------:R-:W-:Y:S05]  /*13b70*/  BSYNC B1 ;  /* 0x0000000000017941 */ /* 0x000fea0003800000 */
.L_x_1422:
        /* <DEDUP_REMOVED lines=18> */
.L_x_1412:
[----:B------:R-:W-:Y:S05]  /*13ca0*/  BSYNC B0 ;  /* 0x0000000000007941 */ /* 0x000fea0003800000 */
.L_x_1402:
[----:B------:R-:W-:Y:S02]  /*13cb0*/  ULDC UR4, c[0x0][0xc3c] ;  /* 0x00030f0000047ab9 */ /* 0x000fe40000000800 */
[----:B------:R-:W-:-:S06]  /*13cc0*/  UISETP.GE.AND UP0, UPT, UR53, UR4, UPT ;  /* 0x000000043500728c */ /* 0x000fcc000bf06270 */
[----:B------:R-:W-:-:S13]  /*13cd0*/  PLOP3.LUT P0, PT, PT, PT, UP0, 0x80, 0x0 ;  /* 0x000000000000781c */ /* 0x000fda0003f0f008 */
[----:B------:R-:W-:Y:S05]  /*13ce0*/  @!P0 BRA `(.L_x_1424) ;  /* 0xfffffed000b08947 */ /* 0x000fea000383ffff */
[----:B------:R-:W-:Y:S05]  /*13cf0*/  EXIT ;  /* 0x000000000000794d */ /* 0x000fea0003800000 */
.L_x_1311:
        /* <DEDUP_REMOVED lines=10> */
[----:B------:R-:W0:Y:S02]  /*13da0*/  @P0 LDS.128 R24, [R2+0x2a8d0] ;  /* 0x02a8d00002180984 */ /* 0x000e240000000c00 */
[----:B0-----:R-:W-:Y:S01]  /*13db0*/  @P0 R2UR UR40, R27 ;  /* 0x000000001b2802ca */ /* 0x001fe200000e0000 */
[----:B------:R-:W-:Y:S06]  /*13dc0*/  @P0 BAR.ARV 0x4, 0x180 ;  /* 0x0106000000000b1d */ /* 0x000fec0000002000 */
[----:B------:R-:W-:Y:S08]  /*13dd0*/  @P0 BRA `(.L_x_1425) ;  /* 0x0000000c00b80947 */ /* 0x000ff00003800000 */
[----:B------:R-:W0:Y:S01]  /*13de0*/  S2R R4, SR_TID.X ;  /* 0x0000000000047919 */ /* 0x000e220000002100 */
[----:B------:R-:W-:Y:S01]  /*13df0*/  ULDC UR4, c[0x0][0xc3c] ;  /* 0x00030f0000047ab9 */ /* 0x000fe20000000800 */
[----:B------:R-:W-:Y:S02]  /*13e00*/  IMAD.MOV.U32 R0, RZ, RZ, RZ ;  /* 0x000000ffff007224 */ /* 0x000fe400078e00ff */
[----:B------:R-:W-:Y:S01]  /*13e10*/  IMAD.MOV.U32 R9, RZ, RZ, RZ ;  /* 0x000000ffff097224 */ /* 0x000fe200078e00ff */
[----:B0-----:R-:W-:-:S04]  /*13e20*/  LOP3.LUT R7, R4, 0x1f, RZ, 0xc0, !PT ;  /* 0x0000001f04077812 */ /* 0x001fc800078ec0ff */
[----:B------:R-:W-:-:S04]  /*13e30*/  ISETP.NE.AND P0, PT, R7, 0x1f, PT ;  /* 0x0000001f0700780c */ /* 0x000fc80003f05270 */
[----:B------:R-:W-:-:S13]  /*13e40*/  ISETP.GE.OR P1, PT, R7, UR4, !P0 ;  /* 0x0000000407007c0c */ /* 0x000fda000c726670 */
[----:B------:R-:W0:Y:S08]  /*13e50*/  @!P1 LDC.64 R4, c[0x0][0xc80] ;  /* 0x00032000ff049b82 */ /* 0x000e300000000a00 */
[----:B------:R-:W1:Y:S01]  /*13e60*/  @!P1 LDC.64 R2, c[0x0][0xc78] ;  /* 0x00031e00ff029b82 */ /* 0x000e620000000a00 */
[----:B0-----:R-:W-:-:S05]  /*13e70*/  @!P1 IMAD.WIDE.U32 R4, R7, 0x4, R4 ;  /* 0x0000000407049825 */ /* 0x001fca00078e0004 */
[----:B------:R-:W2:Y:S01]  /*13e80*/  @!P1 LDG.E R0, desc[UR56][R4.64] ;  /* 0x0000003804009981 */ /* 0x000ea2000c1e1900 */
[----:B-1----:R-:W-:-:S05]  /*13e90*/  @!P1 IMAD.WIDE.U32 R2, R7, 0x4, R2 ;  /* 0x0000000407029825 */ /* 0x002fca00078e0002 */
        /* <DEDUP_REMOVED lines=21> */
[----:B------:R-:W1:Y:S01]  /*13ff0*/  S2R R11, SR_CTAID.X ;  /* 0x00000000000b7919 */ /* 0x000e620000002500 */
[----:B0-----:R-:W-:Y:S02]  /*14000*/  SEL R5, R4, RZ, P5 ;  /* 0x000000ff04057207 */ /* 0x001fe40002800000 */
[----:B------:R-:W0:Y:S03]  /*14010*/  LDC R4, c[0x0][0xc38] ;  /* 0x00030e00ff047b82 */ /* 0x000e260000000800 */
[----:B------:R-:W-:-:S05]  /*14020*/  IMAD.IADD R13, R2, 0x1, R5 ;  /* 0x00000001020d7824 */ /* 0x000fca00078e0205 */
[----:B------:R-:W0:Y:S02]  /*14030*/  SHFL.IDX PT, R5, R13, 0x1f, 0x1f ;  /* 0x03e01f000d057f89 */ /* 0x000e2400000e0000 */
[----:B0-----:R-:W-:-:S05]  /*14040*/  IMAD R6, R5, R4, RZ ;  /* 0x0000000405067224 */ /* 0x001fca00078e02ff */
[----:B-1----:R-:W-:Y:S01]  /*14050*/  ISETP.GT.AND P6, PT, R6, R11, PT ;  /* 0x0000000b0600720c */ /* 0x002fe20003fc4270 */
[----:B------:R-:W-:-:S12]  /*14060*/  IMAD.MOV.U32 R3, RZ, RZ, R6 ;  /* 0x000000ffff037224 */ /* 0x000fd800078e0006 */
[----:B------:R-:W-:Y:S05]  /*14070*/  @P6 BRA `(.L_x_1426) ;  /* 0x0000000000a46947 */ /* 0x000fea0003800000 */
[----:B------:R-:W-:Y:S01]  /*14080*/  IMAD.MOV.U32 R6, RZ, RZ, R3 ;  /* 0x000000ffff067224 */ /* 0x000fe200078e0003 */
[----:B------:R-:W-:Y:S01]  /*14090*/  UMOV UR4, URZ ;  /* 0x0000003f00047c82 */ /* 0x000fe20008000000 */
[----:B------:R-:W-:-:S05]  /*140a0*/  ULDC UR5, c[0x0][0xc3c] ;  /* 0x00030f0000057ab9 */ /* 0x000fca0000000800 */
.L_x_1428:
[----:B------:R-:W-:-:S04]  /*140b0*/  UIADD3 UR4, UR4, 0x1f, URZ ;  /* 0x0000001f04047890 */ /* 0x000fc8000fffe03f */
[----:B------:R-:W-:-:S06]  /*140c0*/  UISETP.GE.AND UP0, UPT, UR4, UR5, UPT ;  /* 0x000000050400728c */ /* 0x000fcc000bf06270 */
[----:B------:R-:W-:-:S13]  /*140d0*/  PLOP3.LUT P6, PT, PT, PT, UP0, 0x40, 0x0 ;  /* 0x000000000000781c */ /* 0x000fda0003fce808 */
[----:B------:R-:W-:Y:S05]  /*140e0*/  @!P6 BRA `(.L_x_1427) ;  /* 0x0000000800c8e947 */ /* 0x000fea0003800000 */
[----:B------:R-:W-:Y:S02]  /*140f0*/  VIADD R9, R7, UR4 ;  /* 0x0000000407097c36 */ /* 0x000fe40008000000 */
[----:B------:R-:W-:-:S03]  /*14100*/  IMAD.MOV.U32 R0, RZ, RZ, RZ ;  /* 0x000000ffff007224 */ /* 0x000fc600078e00ff */
[----:B------:R-:W-:-:S13]  /*14110*/  ISETP.GE.OR P6, PT, R9, UR5, !P0 ;  /* 0x0000000509007c0c */ /* 0x000fda000c7c6670 */
[----:B------:R-:W0:Y:S08]  /*14120*/  @!P6 LDC.64 R4, c[0x0][0xc80] ;  /* 0x00032000ff04eb82 */ /* 0x000e300000000a00 */
[----:B------:R-:W1:Y:S01]  /*14130*/  @!P6 LDC.64 R2, c[0x0][0xc78] ;  /* 0x00031e00ff02eb82 */ /* 0x000e620000000a00 */
[----:B0-----:R-:W-:-:S05]  /*14140*/  @!P6 IMAD.WIDE R4, R9, 0x4, R4 ;  /* 0x000000040904e825 */ /* 0x001fca00078e0204 */
[----:B------:R0:W2:Y:S01]  /*14150*/  @!P6 LDG.E R0, desc[UR56][R4.64] ;  /* 0x000000380400e981 */ /* 0x0000a2000c1e1900 */
[----:B-1----:R-:W-:-:S04]  /*14160*/  @!P6 IMAD.WIDE R2, R9, 0x4, R2 ;  /* 0x000000040902e825 */ /* 0x002fc800078e0202 */
[----:B------:R-:W-:Y:S01]  /*14170*/  IMAD.MOV.U32 R9, RZ, RZ, RZ ;  /* 0x000000ffff097224 */ /* 0x000fe200078e00ff */
[----:B0-----:R-:W0:Y:S05]  /*14180*/  LDC R4, c[0x0][0xc38] ;  /* 0x00030e00ff047b82 */ /* 0x001e2a0000000800 */
[----:B------:R-:W2:Y:S02]  /*14190*/  @!P6 LDG.E R9, desc[UR56][R2.64] ;  /* 0x000000380209e981 */ /* 0x000ea4000c1e1900 */
[----:B--2---:R-:W-:-:S05]  /*141a0*/  IMAD R15, R0, R9, RZ ;  /* 0x00000009000f7224 */ /* 0x004fca00078e02ff */
        /* <DEDUP_REMOVED lines=20> */
[----:B------:R-:W-:Y:S02]  /*142f0*/  IMAD.MOV.U32 R13, RZ, RZ, R2 ;  /* 0x000000ffff0d7224 */ /* 0x000fe400078e0002 */
[----:B------:R-:W-:-:S07]  /*14300*/  IMAD.MOV.U32 R3, RZ, RZ, R5 ;  /* 0x000000ffff037224 */ /* 0x000fce00078e0005 */
.L_x_1426:
[----:B------:R-:W-:Y:S02]  /*14310*/  IMAD.IADD R24, R6, 0x1, -R3 ;  /* 0x0000000106187824 */ /* 0x000fe400078e0a03 */
[----:B------:R-:W-:Y:S02]  /*14320*/  IMAD.MOV.U32 R3, RZ, RZ, RZ ;  /* 0x000000ffff037224 */ /* 0x000fe400078e00ff */
[----:B------:R-:W-:-:S05]  /*14330*/  IMAD R2, R13, R4, R24 ;  /* 0x000000040d027224 */ /* 0x000fca00078e0218 */
[----:B------:R-:W-:-:S13]  /*14340*/  ISETP.GT.AND P0, PT, R2, R11, PT ;  /* 0x0000000b0200720c */ /* 0x000fda0003f04270 */
[----:B------:R-:W-:Y:S02]  /*14350*/  VOTEU.ANY UR6, UPT, !P0 ;  /* 0x0000000000067886 */ /* 0x000fe400040e0100 */
[----:B------:R-:W-:Y:S02]  /*14360*/  UPOPC UR5, UR6 ;  /* 0x00000006000572bf */ /* 0x000fe40008000000 */
[----:B------:R-:W-:Y:S02]  /*14370*/  ISETP.NE.AND P0, PT, RZ, UR6, PT ;  /* 0x00000006ff007c0c */ /* 0x000fe4000bf05270 */
[----:B------:R-:W-:Y:S02]  /*14380*/  UIADD3 UR40, UR5, UR4, URZ ;  /* 0x0000000405287290 */ /* 0x000fe4000fffe03f */
[----:B------:R-:W-:Y:S02]  /*14390*/  IMAD.U32 R2, RZ, RZ, UR5 ;  /* 0x00000005ff027e24 */ /* 0x000fe4000f8e00ff */
[----:B------:R-:W-:-:S03]  /*143a0*/  IMAD.U32 R5, RZ, RZ, UR5 ;  /* 0x00000005ff057e24 */ /* 0x000fc6000f8e00ff */
[----:B------:R-:W0:Y:S04]  /*143b0*/  SHFL.IDX PT, R9, R9, R2, 0x1f ;  /* 0x00001f0209097589 */ /* 0x000e2800000e0000 */
[----:B------:R1:W2:Y:S01]  /*143c0*/  SHFL.IDX PT, R0, R0, R5, 0x1f ;  /* 0x00001f0500007589 */ /* 0x0002a200000e0000 */
[----:B0-----:R-:W-:Y:S01]  /*143d0*/  ISETP.NE.AND P1, PT, R9, 0x1, PT ;  /* 0x000000010900780c */ /* 0x001fe20003f25270 */
[----:B-1----:R-:W-:-:S12]  /*143e0*/  @!P0 BRA `(.L_x_1429) ;  /* 0x00000000000c8947 */ /* 0x002fd80003800000 */
[----:B------:R-:W-:-:S06]  /*143f0*/  UIADD3 UR4, UR5, -0x1, URZ ;  /* 0xffffffff05047890 */ /* 0x000fcc000fffe03f */
[----:B------:R-:W-:-:S05]  /*14400*/  IMAD.U32 R2, RZ, RZ, UR4 ;  /* 0x00000004ff027e24 */ /* 0x000fca000f8e00ff */
[----:B------:R0:W1:Y:S02]  /*14410*/  SHFL.IDX PT, R3, R13, R2, 0x1f ;  /* 0x00001f020d037589 */ /* 0x00006400000e0000 */
.L_x_1429:
[----:B-1----:R-:W-:-:S04]  /*14420*/  IMAD R24, R3, R4, R24 ;  /* 0x0000000403187224 */ /* 0x002fc800078e0218 */
[----:B------:R-:W-:Y:S01]  /*14430*/  IMAD.IADD R5, R11, 0x1, -R24 ;  /* 0x000000010b057824 */ /* 0x000fe200078e0a18 */
[----:B------:R-:W-:Y:S06]  /*14440*/  @!P1 BRA `(.L_x_1430) ;  /* 0x0000000000e89947 */ /* 0x000fec0003800000 */
[-C--:B--2---:R-:W-:Y:S02]  /*14450*/  IABS R12, R0.reuse ;  /* 0x00000000000c7213 */ /* 0x084fe40000000000 */
[----:B------:R-:W-:Y:S02]  /*14460*/  IABS R4, R9 ;  /* 0x0000000900047213 */ /* 0x000fe40000000000 */
[----:B------:R-:W1:Y:S01]  /*14470*/  I2F.RP R6, R12 ;  /* 0x0000000c00067306 */ /* 0x000e620000209400 */
[----:B------:R-:W-:-:S07]  /*14480*/  IABS R10, R0 ;  /* 0x00000000000a7213 */ /* 0x000fce0000000000 */
[----:B------:R-:W2:Y:S08]  /*14490*/  I2F.RP R8, R4 ;  /* 0x0000000400087306 */ /* 0x000eb00000209400 */
[----:B-1----:R-:W0:Y:S08]  /*144a0*/  MUFU.RCP R6, R6 ;  /* 0x0000000600067308 */ /* 0x002e300000001000 */
[----:B--2---:R-:W-:Y:S01]  /*144b0*/  MUFU.RCP R8, R8 ;  /* 0x0000000800087308 */ /* 0x004fe20000001000 */
[----:B0-----:R-:W-:Y:S01]  /*144c0*/  VIADD R2, R6, 0xffffffe ;  /* 0x0ffffffe06027836 */ /* 0x001fe20000000000 */
[----:B------:R-:W-:-:S06]  /*144d0*/  IABS R6, R5 ;  /* 0x0000000500067213 */ /* 0x000fcc0000000000 */
[----:B------:R0:W1:Y:S02]  /*144e0*/  F2I.FTZ.U32.TRUNC.NTZ R3, R2 ;  /* 0x0000000200037305 */ /* 0x000064000021f000 */
[----:B0-----:R-:W-:Y:S02]  /*144f0*/  IMAD.MOV.U32 R2, RZ, RZ, RZ ;  /* 0x000000ffff027224 */ /* 0x001fe400078e00ff */
[----:B-1----:R-:W-:-:S04]  /*14500*/  IMAD.MOV R11, RZ, RZ, -R3 ;  /* 0x000000ffff0b7224 */ /* 0x002fc800078e0a03 */
[----:B------:R-:W-:-:S04]  /*14510*/  IMAD R11, R11, R12, RZ ;  /* 0x0000000c0b0b7224 */ /* 0x000fc800078e02ff */
[----:B------:R-:W-:-:S04]  /*14520*/  IMAD.HI.U32 R3, R3, R11, R2 ;  /* 0x0000000b03037227 */ /* 0x000fc800078e0002 */
[----:B------:R-:W-:Y:S02]  /*14530*/  IMAD.MOV R11, RZ, RZ, -R10 ;  /* 0x000000ffff0b7224 */ /* 0x000fe400078e0a0a */
[----:B------:R-:W-:-:S04]  /*14540*/  IMAD.HI.U32 R2, R3, R6, RZ ;  /* 0x0000000603027227 */ /* 0x000fc800078e00ff */
[----:B------:R-:W-:Y:S01]  /*14550*/  IMAD R3, R2, R11, R6 ;  /* 0x0000000b02037224 */ /* 0x000fe200078e0206 */
[----:B------:R-:W-:Y:S01]  /*14560*/  LOP3.LUT R6, R5, R0, RZ, 0x3c, !PT ;  /* 0x0000000005067212 */ /* 0x000fe200078e3cff */
[----:B------:R-:W-:-:S03]  /*14570*/  VIADD R10, R8, 0xffffffe ;  /* 0x0ffffffe080a7836 */ /* 0x000fc60000000000 */
[----:B------:R-:W-:Y:S02]  /*14580*/  ISETP.GT.U32.AND P1, PT, R12, R3, PT ;  /* 0x000000030c00720c */ /* 0x000fe40003f24070 */
[----:B------:R-:W-:-:S11]  /*14590*/  ISETP.GE.AND P2, PT, R6, RZ, PT ;  /* 0x000000ff0600720c */ /* 0x000fd60003f46270 */
[----:B------:R-:W-:Y:S02]  /*145a0*/  @!P1 IMAD.IADD R3, R3, 0x1, -R12 ;  /* 0x0000000103039824 */ /* 0x000fe400078e0a0c */
[----:B------:R-:W-:Y:S01]  /*145b0*/  @!P1 VIADD R2, R2, 0x1 ;  /* 0x0000000102029836 */ /* 0x000fe20000000000 */
[----:B------:R-:W-:Y:S02]  /*145c0*/  ISETP.NE.AND P1, PT, R0, RZ, PT ;  /* 0x000000ff0000720c */ /* 0x000fe40003f25270 */
[----:B------:R-:W-:Y:S02]  /*145d0*/  ISETP.GE.U32.AND P0, PT, R3, R12, PT ;  /* 0x0000000c0300720c */ /* 0x000fe40003f06070 */
[----:B------:R-:W0:Y:S11]  /*145e0*/  F2I.FTZ.U32.TRUNC.NTZ R3, R10 ;  /* 0x0000000a00037305 */ /* 0x000e36000021f000 */
        /* <DEDUP_REMOVED lines=21> */
[----:B------:R-:W-:Y:S01]  /*14740*/  ISETP.GE.AND P2, PT, R3, RZ, PT ;  /* 0x000000ff0300720c */ /* 0x000fe20003f46270 */
[----:B------:R-:W-:-:S06]  /*14750*/  IMAD.MOV R3, RZ, RZ, -R8 ;  /* 0x000000ffff037224 */ /* 0x000fcc00078e0a08 */
[----:B------:R-:W-:-:S06]  /*14760*/  @P0 VIADD R2, R2, 0x1 ;  /* 0x0000000102020836 */ /* 0x000fcc0000000000 */
[----:B------:R-:W-:Y:S01]  /*14770*/  @!P2 IMAD.MOV R2, RZ, RZ, -R2 ;  /* 0x000000ffff02a224 */ /* 0x000fe200078e0a02 */
[----:B------:R-:W-:-:S05]  /*14780*/  @!P1 LOP3.LUT R2, RZ, R9, RZ, 0x33, !PT ;  /* 0x00000009ff029212 */ /* 0x000fca00078e33ff */
[----:B------:R-:W-:-:S04]  /*14790*/  IMAD.MOV R26, RZ, RZ, -R2 ;  /* 0x000000ffff1a7224 */ /* 0x000fc800078e0a02 */
[C---:B------:R-:W-:Y:S02]  /*147a0*/  IMAD R26, R9.reuse, R26, R8 ;  /* 0x0000001a091a7224 */ /* 0x040fe400078e0208 */
[----:B------:R-:W-:Y:S02]  /*147b0*/  IMAD R9, R9, 0x1000000, R2 ;  /* 0x0100000009097824 */ /* 0x000fe400078e0202 */
[----:B------:R-:W-:Y:S02]  /*147c0*/  IMAD R2, R0, R3, R5 ;  /* 0x0000000300027224 */ /* 0x000fe400078e0205 */
[----:B------:R-:W-:Y:S01]  /*147d0*/  IMAD R26, R26, 0x10000, R9 ;  /* 0x000100001a1a7824 */ /* 0x000fe200078e0209 */
[----:B------:R-:W-:Y:S06]  /*147e0*/  BRA `(.L_x_1431) ;  /* 0x0000000000fc7947 */ /* 0x000fec0003800000 */
.L_x_1430:
[----:B------:R-:W-:Y:S02]  /*147f0*/  ULDC.64 UR4, c[0x0][0xc90] ;  /* 0x0003240000047ab9 */ /* 0x000fe40000000a00 */
[----:B------:R-:W-:-:S06]  /*14800*/  UIMAD.WIDE UR4, UR40, 0x4, UR4 ;  /* 0x00000004280478a5 */ /* 0x000fcc000f8e0204 */
[----:B0-----:R-:W-:Y:S02]  /*14810*/  IMAD.U32 R2, RZ, RZ, UR4 ;  /* 0x00000004ff027e24 */ /* 0x001fe4000f8e00ff */
[----:B------:R-:W-:-:S05]  /*14820*/  IMAD.U32 R3, RZ, RZ, UR5 ;  /* 0x00000005ff037e24 */ /* 0x000fca000f8e00ff */
[----:B------:R0:W2:Y:S01]  /*14830*/  LDG.E R13, desc[UR56][R2.64] ;  /* 0x00000038020d7981 */ /* 0x0000a2000c1e1900 */
[----:B------:R-:W-:Y:S01]  /*14840*/  IABS R15, R5 ;  /* 0x00000005000f7213 */ /* 0x000fe20000000000 */
[----:B0-----:R-:W-:Y:S02]  /*14850*/  IMAD.MOV.U32 R2, RZ, RZ, RZ ;  /* 0x000000ffff027224 */ /* 0x001fe400078e00ff */
[----:B--2---:R-:W-:-:S05]  /*14860*/  IMAD R6, R0, R13, RZ ;  /* 0x0000000d00067224 */ /* 0x004fca00078e02ff */
[-C--:B------:R-:W-:Y:S02]  /*14870*/  IABS R10, R6.reuse ;  /* 0x00000006000a7213 */ /* 0x080fe40000000000 */
[----:B------:R-:W-:Y:S02]  /*14880*/  IABS R12, R6 ;  /* 0x00000006000c7213 */ /* 0x000fe40000000000 */
[----:B------:R-:W0:Y:S08]  /*14890*/  I2F.RP R8, R10 ;  /* 0x0000000a00087306 */ /* 0x000e300000209400 */
[----:B0-----:R-:W0:Y:S02]  /*148a0*/  MUFU.RCP R8, R8 ;  /* 0x0000000800087308 */ /* 0x001e240000001000 */
[----:B0-----:R-:W-:-:S06]  /*148b0*/  VIADD R9, R8, 0xffffffe ;  /* 0x0ffffffe08097836 */ /* 0x001fcc0000000000 */
[----:B------:R-:W0:Y:S02]  /*148c0*/  F2I.FTZ.U32.TRUNC.NTZ R3, R9 ;  /* 0x0000000900037305 */ /* 0x000e24000021f000 */
[----:B0-----:R-:W-:-:S04]  /*148d0*/  IMAD.MOV R11, RZ, RZ, -R3 ;  /* 0x000000ffff0b7224 */ /* 0x001fc800078e0a03 */
[----:B------:R-:W-:-:S04]  /*148e0*/  IMAD R11, R11, R10, RZ ;  /* 0x0000000a0b0b7224 */ /* 0x000fc800078e02ff */
[----:B------:R-:W-:-:S04]  /*148f0*/  IMAD.HI.U32 R2, R3, R11, R2 ;  /* 0x0000000b03027227 */ /* 0x000fc800078e0002 */
[----:B------:R-:W-:Y:S02]  /*14900*/  IMAD.MOV R3, RZ, RZ, -R12 ;  /* 0x000000ffff037224 */ /* 0x000fe400078e0a0c */
        /* <DEDUP_REMOVED lines=12> */
[----:B------:R-:W-:Y:S02]  /*149d0*/  IMAD R11, R13, R2, RZ ;  /* 0x000000020d0b7224 */ /* 0x000fe400078e02ff */
[----:B------:R-:W-:Y:S02]  /*149e0*/  IMAD.MOV R2, RZ, RZ, -R2 ;  /* 0x000000ffff027224 */ /* 0x000fe400078e0a02 */
[----:B------:R-:W-:Y:S02]  /*149f0*/  IMAD.MOV R3, RZ, RZ, -R11 ;  /* 0x000000ffff037224 */ /* 0x000fe400078e0a0b */
[----:B------:R-:W-:Y:S02]  /*14a00*/  IMAD R6, R6, R2, R5 ;  /* 0x0000000206067224 */ /* 0x000fe400078e0205 */
[----:B------:R-:W-:Y:S01]  /*14a10*/  IMAD.MOV.U32 R2, RZ, RZ, RZ ;  /* 0x000000ffff027224 */ /* 0x000fe200078e00ff */
[----:B------:R-:W-:-:S04]  /*14a20*/  VIADDMNMX R13, R3, R4, R13, PT ;  /* 0x00000004030d7246 */ /* 0x000fc8000380010d */
[-C--:B------:R-:W-:Y:S01]  /*14a30*/  IABS R8, R13.reuse ;  /* 0x0000000d00087213 */ /* 0x080fe20000000000 */
[----:B------:R-:W-:Y:S01]  /*14a40*/  IMAD.MOV R26, RZ, RZ, -R13 ;  /* 0x000000ffff1a7224 */ /* 0x000fe200078e0a0d */
[----:B------:R-:W-:Y:S02]  /*14a50*/  IABS R10, R13 ;  /* 0x0000000d000a7213 */ /* 0x000fe40000000000 */
[----:B------:R-:W0:Y:S08]  /*14a60*/  I2F.RP R4, R8 ;  /* 0x0000000800047306 */ /* 0x000e300000209400 */
[----:B0-----:R-:W0:Y:S02]  /*14a70*/  MUFU.RCP R4, R4 ;  /* 0x0000000400047308 */ /* 0x001e240000001000 */
[----:B0-----:R-:W-:-:S06]  /*14a80*/  VIADD R3, R4, 0xffffffe ;  /* 0x0ffffffe04037836 */ /* 0x001fcc0000000000 */
[----:B------:R-:W0:Y:S02]  /*14a90*/  F2I.FTZ.U32.TRUNC.NTZ R3, R3 ;  /* 0x0000000300037305 */ /* 0x000e24000021f000 */
[----:B0-----:R-:W-:-:S04]  /*14aa0*/  IMAD.MOV R9, RZ, RZ, -R3 ;  /* 0x000000ffff097224 */ /* 0x001fc800078e0a03 */
[----:B------:R-:W-:Y:S01]  /*14ab0*/  IMAD.MOV.U32 R5, RZ, RZ, R9 ;  /* 0x000000ffff057224 */ /* 0x000fe200078e0009 */
[----:B------:R-:W-:-:S03]  /*14ac0*/  IABS R9, R6 ;  /* 0x0000000600097213 */ /* 0x000fc60000000000 */
        /* <DEDUP_REMOVED lines=11> */
[----:B------:R-:W-:Y:S02]  /*14b80*/  ISETP.GE.AND P2, PT, R3, RZ, PT ;  /* 0x000000ff0300720c */ /* 0x000fe40003f46270 */
[----:B------:R-:W-:-:S05]  /*14b90*/  IADD3 R3, R11, 0x1000000, R6 ;  /* 0x010000000b037810 */ /* 0x000fca0007ffe006 */
[----:B------:R-:W-:-:S06]  /*14ba0*/  @P0 VIADD R2, R2, 0x1 ;  /* 0x0000000102020836 */ /* 0x000fcc0000000000 */
[----:B------:R-:W-:Y:S01]  /*14bb0*/  @!P2 IMAD.MOV R2, RZ, RZ, -R2 ;  /* 0x000000ffff02a224 */ /* 0x000fe200078e0a02 */
[----:B------:R-:W-:-:S05]  /*14bc0*/  @!P1 LOP3.LUT R2, RZ, R13, RZ, 0x33, !PT ;  /* 0x0000000dff029212 */ /* 0x000fca00078e33ff */
[----:B------:R-:W-:-:S07]  /*14bd0*/  IMAD R26, R2, R26, R3 ;  /* 0x0000001a021a7224 */ /* 0x000fce00078e0203 */
.L_x_1431:
[----:B------:R-:W-:-:S05]  /*14be0*/  LOP3.LUT R25, RZ, R2, RZ, 0x33, !PT ;  /* 0x00000002ff197212 */ /* 0x000fca00078e33ff */
[----:B------:R-:W-:Y:S01]  /*14bf0*/  IMAD.IADD R25, R0, 0x1, R25 ;  /* 0x0000000100197824 */ /* 0x000fe200078e0219 */
[----:B------:R-:W-:Y:S06]  /*14c00*/  BRA `(.L_x_1432) ;  /* 0x0000000000107947 */ /* 0x000fec0003800000 */
.L_x_1427:
[----:B------:R-:W-:Y:S01]  /*14c10*/  IMAD.MOV.U32 R24, RZ, RZ, R11 ;  /* 0x000000ffff187224 */ /* 0x000fe200078e000b */
[----:B------:R-:W-:Y:S01]  /*14c20*/  ULDC UR40, c[0x0][0xc3c] ;  /* 0x00030f0000287ab9 */ /* 0x000fe20000000800 */
[----:B------:R-:W-:Y:S02]  /*14c30*/  IMAD.MOV.U32 R25, RZ, RZ, RZ ;  /* 0x000000ffff197224 */ /* 0x000fe400078e00ff */
[----:B------:R-:W-:-:S07]  /*14c40*/  IMAD.MOV.U32 R26, RZ, RZ, RZ ;  /* 0x000000ffff1a7224 */ /* 0x000fce00078e00ff */
.L_x_1432:
[----:B------:R-:W-:Y:S01]  /*14c50*/  ISETP.NE.AND P0, PT, R7, RZ, PT ;  /* 0x000000ff0700720c */ /* 0x000fe20003f05270 */
[----:B------:R-:W-:-:S12]  /*14c60*/  IMAD.U32 R27, RZ, RZ, UR40 ;  /* 0x00000028ff1b7e24 */ /* 0x000fd8000f8e00ff */
[----:B------:R-:W0:Y:S01]  /*14c70*/  @!P0 S2R R3, SR_CgaCtaId ;  /* 0x0000000000038919 */ /* 0x000e220000008800 */
[----:B------:R-:W-:-:S04]  /*14c80*/  @!P0 MOV R0, 0x400 ;  /* 0x0000040000008802 */ /* 0x000fc80000000f00 */
[----:B0-----:R-:W-:-:S05]  /*14c90*/  @!P0 LEA R0, R3, R0, 0x18 ;  /* 0x0000000003008211 */ /* 0x001fca00078ec0ff */
[----:B------:R0:W-:Y:S01]  /*14ca0*/  @!P0 STS.128 [R0+0x2a8d0], R24 ;  /* 0x02a8d01800008388 */ /* 0x0001e20000000c00 */
[----:B------:R-:W-:Y:S06]  /*14cb0*/  BAR.ARV 0x5, 0x180 ;  /* 0x0146000000007b1d */ /* 0x000fec0000002000 */
.L_x_1425:
[----:B------:R-:W-:Y:S01]  /*14cc0*/  ULDC UR4, c[0x0][0xc3c] ;  /* 0x00030f0000047ab9 */ /* 0x000fe20000000800 */
[----:B------:R1:W-:Y:S01]  /*14cd0*/  STL [R1], RZ ;  /* 0x000000ff01007387 */ /* 0x0003e20000100800 */
[----:B------:R-:W-:Y:S01]  /*14ce0*/  UISETP.GE.AND UP0, UPT, UR40, UR4, UPT ;  /* 0x000000042800728c */ /* 0x000fe2000bf06270 */
[----:B------:R-:W-:Y:S02]  /*14cf0*/  IMAD.MOV.U32 R22, RZ, RZ, 0x1 ;  /* 0x00000001ff167424 */ /* 0x000fe400078e00ff */
[----:B------:R-:W-:-:S03]  /*14d00*/  IMAD.MOV.U32 R18, RZ, RZ, RZ ;  /* 0x000000ffff127224 */ /* 0x000fc600078e00ff */
[----:B------:R-:W-:-:S13]  /*14d10*/  PLOP3.LUT P0, PT, PT, PT, UP0, 0x80, 0x0 ;  /* 0x000000000000781c */ /* 0x000fda0003f0f008 */
[----:B-1----:R-:W-:Y:S05]  /*14d20*/  @P0 BRA `(.L_x_1433) ;  /* 0x0000005800f40947 */ /* 0x002fea0003800000 */
[----:B------:R-:W1:Y:S01]  /*14d30*/  S2R R10, SR_TID.X ;  /* 0x00000000000a7919 */ /* 0x000e620000002100 */
[----:B------:R-:W2:Y:S01]  /*14d40*/  S2UR UR4, SR_CgaCtaId ;  /* 0x00000000000479c3 */ /* 0x000ea20000008800 */
[----:B------:R-:W-:Y:S01]  /*14d50*/  IMAD.MOV.U32 R28, RZ, RZ, 0x20 ;  /* 0x00000020ff1c7424 */ /* 0x000fe200078e00ff */
[----:B------:R-:W-:Y:S01]  /*14d60*/  ULOP3.LUT UR43, UR45, 0x2, URZ, 0xfc, !UPT ;  /* 0x000000022d2b7892 */ /* 0x000fe2000f8efc3f */
[----:B------:R3:W-:Y:S01]  /*14d70*/  STL [R1], RZ ;  /* 0x000000ff01007387 */ /* 0x0007e20000100800 */
[----:B------:R-:W-:Y:S01]  /*14d80*/  IMAD.MOV.U32 R33, RZ, RZ, 0x40 ;  /* 0x00000040ff217424 */ /* 0x000fe200078e00ff */
[----:B------:R-:W-:Y:S01]  /*14d90*/  ULOP3.LUT UR44, UR45, 0x1, URZ, 0xfc, !UPT ;  /* 0x000000012d2c7892 */ /* 0x000fe2000f8efc3f */
[----:B------:R-:W-:Y:S01]  /*14da0*/  IMAD.MOV.U32 R22, RZ, RZ, 0x1 ;  /* 0x00000001ff167424 */ /* 0x000fe200078e00ff */
[----:B------:R-:W-:Y:S01]  /*14db0*/  ULDC UR46, c[0x0][0xc] ;  /* 0x00000300002e7ab9 */ /* 0x000fe20000000800 */
[----:B------:R-:W-:Y:S02]  /*14dc0*/  IMAD.MOV.U32 R18, RZ, RZ, RZ ;  /* 0x000000ffff127224 */ /* 0x000fe400078e00ff */
[----:B--2---:R-:W-:-:S02]  /*14dd0*/  IMAD.U32 R30, RZ, RZ, UR4 ;  /* 0x00000004ff1e7e24 */ /* 0x004fc4000f8e00ff */
[C---:B-1----:R-:W-:Y:S01]  /*14de0*/  IMAD.SHL.U32 R34, R10.reuse, 0x40, RZ ;  /* 0x000000400a227824 */ /* 0x042fe200078e00ff */
[----:B------:R-:W-:Y:S01]  /*14df0*/  SHF.R.U32.HI R3, RZ, 0x1, R10 ;  /* 0x00000001ff037819 */ /* 0x000fe2000001160a */
[C---:B------:R-:W-:Y:S01]  /*14e00*/  IMAD.SHL.U32 R2, R10.reuse, 0x80, RZ ;  /* 0x000000800a027824 */ /* 0x040fe200078e00ff */
[C---:B------:R-:W-:Y:S01]  /*14e10*/  LOP3.LUT R9, R10.reuse, 0x7f, RZ, 0xc0, !PT ;  /* 0x0000007f0a097812 */ /* 0x040fe200078ec0ff */
[----:B------:R-:W-:Y:S01]  /*14e20*/  IMAD.SHL.U32 R23, R10, 0x10, RZ ;  /* 0x000000100a177824 */ /* 0x000fe200078e00ff */
[----:B0-----:R-:W-:Y:S01]  /*14e30*/  LOP3.LUT R0, R34, 0x180, RZ, 0xc0, !PT ;  /* 0x0000018022007812 */ /* 0x001fe200078ec0ff */
[----:B------:R-:W-:Y:S01]  /*14e40*/  IMAD.SHL.U32 R7, R10, 0x2, RZ ;  /* 0x000000020a077824 */ /* 0x000fe200078e00ff */
[----:B------:R-:W-:Y:S02]  /*14e50*/  LOP3.LUT R4, R2, 0x380, RZ, 0xc0, !PT ;  /* 0x0000038002047812 */ /* 0x000fe400078ec0ff */
[----:B------:R-:W-:Y:S01]  /*14e60*/  LOP3.LUT R0, R0, 0x30, R3, 0xf8, !PT ;  /* 0x0000003000007812 */ /* 0x000fe200078ef803 */
[----:B------:R-:W-:Y:S01]  /*14e70*/  IMAD.SHL.U32 R3, R10, 0x8, RZ ;  /* 0x000000080a037824 */ /* 0x000fe200078e00ff */
[----:B------:R-:W-:-:S02]  /*14e80*/  LOP3.LUT R2, R2, 0x400, RZ, 0xc0, !PT ;  /* 0x0000040002027812 */ /* 0x000fc400078ec0ff */
[----:B------:R-:W-:Y:S02]  /*14e90*/  SHF.R.U32.HI R5, RZ, 0x5, R9 ;  /* 0x00000005ff057819 */ /* 0x000fe40000011609 */
[----:B------:R-:W-:Y:S02]  /*14ea0*/  LOP3.LUT R8, R23, 0x40, RZ, 0xc0, !PT ;  /* 0x0000004017087812 */ /* 0x000fe400078ec0ff */
[----:B------:R-:W-:Y:S01]  /*14eb0*/  LOP3.LUT R4, R4, 0x10, R10, 0xf8, !PT ;  /* 0x0000001004047812 */ /* 0x000fe200078ef80a */
[C---:B------:R-:W-:Y:S01]  /*14ec0*/  IMAD R2, R5.reuse, 0x800, R2 ;  /* 0x0000080005027824 */ /* 0x040fe200078e0202 */
[----:B------:R-:W-:Y:S01]  /*14ed0*/  LOP3.LUT R3, R0, 0x30, R3, 0x78, !PT ;  /* 0x0000003000037812 */ /* 0x000fe200078e7803 */
[----:B------:R-:W-:Y:S01]  /*14ee0*/  IMAD R31, R5, 0x200, R8 ;  /* 0x00000200051f7824 */ /* 0x000fe200078e0208 */
[----:B------:R-:W-:Y:S01]  /*14ef0*/  LOP3.LUT R6, R23, 0x1b0, RZ, 0xc0, !PT ;  /* 0x000001b017067812 */ /* 0x000fe200078ec0ff */
[----:B------:R-:W-:Y:S01]  /*14f00*/  IMAD.SHL.U32 R0, R10, 0x20, RZ ;  /* 0x000000200a007824 */ /* 0x000fe200078e00ff */
[----:B------:R-:W-:-:S02]  /*14f10*/  LOP3.LUT R5, R4, 0x70, R23, 0x78, !PT ;  /* 0x0000007004057812 */ /* 0x000fc400078e7817 */
[----:B------:R-:W-:Y:S02]  /*14f20*/  LOP3.LUT R34, R3, 0x640, R34, 0xf8, !PT ;  /* 0x0000064003227812 */ /* 0x000fe400078ef822 */
[----:B------:R-:W-:Y:S01]  /*14f30*/  LOP3.LUT R6, R6, 0x30, R7, 0x78, !PT ;  /* 0x0000003006067812 */ /* 0x000fe200078e7807 */
[----:B------:R-:W-:Y:S01]  /*14f40*/  IMAD.IADD R32, R2, 0x1, R5 ;  /* 0x0000000102207824 */ /* 0x000fe200078e0205 */
[----:B------:R-:W-:Y:S02]  /*14f50*/  MOV R3, 0x400 ;  /* 0x0000040000037802 */ /* 0x000fe40000000f00 */
[----:B------:R-:W-:Y:S01]  /*14f60*/  R2P PR, R10, 0x6 ;  /* 0x000000060a007804 */ /* 0x000fe20000000000 */
[----:B------:R-:W-:Y:S01]  /*14f70*/  IMAD.IADD R31, R6, 0x1, R31 ;  /* 0x00000001061f7824 */ /* 0x000fe200078e021f */
[----:B------:R-:W-:Y:S02]  /*14f80*/  LOP3.LUT R0, R0, 0x60, RZ, 0xc0, !PT ;  /* 0x0000006000007812 */ /* 0x000fe400078ec0ff */
[----:B------:R-:W-:-:S02]  /*14f90*/  SHF.R.U32.HI R2, RZ, 0x2, R9 ;  /* 0x00000002ff027819 */ /* 0x000fc40000011609 */
[----:B------:R-:W-:Y:S02]  /*14fa0*/  LEA R16, R30, R3, 0x18 ;  /* 0x000000031e107211 */ /* 0x000fe400078ec0ff */
[----:B------:R-:W-:Y:S02]  /*14fb0*/  LOP3.LUT R23, R23, 0x30, RZ, 0xc0, !PT ;  /* 0x0000003017177812 */ /* 0x000fe400078ec0ff */
[----:B------:R-:W-:Y:S01]  /*14fc0*/  LOP3.LUT R3, R2, R0, RZ, 0xfc, !PT ;  /* 0x0000000002037212 */ /* 0x000fe200078efcff */
[----:B------:R-:W-:Y:S01]  /*14fd0*/  IMAD.IADD R36, R16, 0x1, R31 ;  /* 0x0000000110247824 */ /* 0x000fe200078e021f */
[----:B------:R-:W-:Y:S02]  /*14fe0*/  SEL R28, R28, 0xffffffe0, !P1 ;  /* 0xffffffe01c1c7807 */ /* 0x000fe40004800000 */
[----:B------:R-:W-:Y:S02]  /*14ff0*/  SEL R33, R33, 0xffffffc0, !P2 ;  /* 0xffffffc021217807 */ /* 0x000fe40005000000 */
[----:B------:R-:W-:-:S02]  /*15000*/  LOP3.LUT R2, R23, 0x40, RZ, 0xfc, !PT ;  /* 0x0000004017027812 */ /* 0x000fc400078efcff */
[----:B---3--:R-:W-:-:S07]  /*15010*/  LOP3.LUT R0, R23, 0x80, RZ, 0xfc, !PT ;  /* 0x0000008017007812 */ /* 0x008fce00078efcff */
.L_x_1515:
[----:B------:R-:W-:Y:S01]  /*15020*/  ULDC.64 UR4, c[0x0][0xa28] ;  /* 0x00028a0000047ab9 */ /* 0x000fe20000000a00 */
[----:B------:R-:W-:Y:S01]  /*15030*/  ULDC.64 UR6, c[0x0][0xa18] ;  /* 0x0002860000067ab9 */ /* 0x000fe20000000a00 */
[----:B------:R-:W-:Y:S02]  /*15040*/  UISETP.NE.U32.AND UP0, UPT, UR4, URZ, UPT ;  /* 0x0000003f0400728c */ /* 0x000fe4000bf05070 */
[----:B------:R-:W-:Y:S02]  /*15050*/  UISETP.NE.U32.AND UP2, UPT, UR6, URZ, UPT ;  /* 0x0000003f0600728c */ /* 0x000fe4000bf45070 */
[----:B------:R-:W-:Y:S02]  /*15060*/  UISETP.NE.AND.EX UP0, UPT, UR5, URZ, UPT, UP0 ;  /* 0x0000003f0500728c */ /* 0x000fe4000bf05300 */
[----:B------:R-:W-:Y:S01]  /*15070*/  UISETP.NE.AND.EX UP2, UPT, UR7, URZ, UPT, UP2 ;  /* 0x0000003f0700728c */ /* 0x000fe2000bf45320 */
[----:B------:R-:W-:Y:S02]  /*15080*/  ULDC.64 UR4, c[0x0][0xa00] ;  /* 0x0002800000047ab9 */ /* 0x000fe40000000a00 */
[----:B------:R-:W-:Y:S01]  /*15090*/  ULDC.64 UR6, c[0x0][0xa00] ;  /* 0x0002800000067ab9 */ /* 0x000fe20000000a00 */
[----:B------:R-:W-:Y:S01]  /*150a0*/  UISETP.NE.U32.AND UP1, UPT, UR4, URZ, UPT ;  /* 0x0000003f0400728c */ /* 0x000fe2000bf25070 */
[----:B------:R-:W-:Y:S01]  /*150b0*/  PLOP3.LUT P0, PT, PT, PT, UP0, 0x80, 0x0 ;  /* 0x000000000000781c */ /* 0x000fe20003f0f008 */
[----:B------:R-:W-:-:S02]  /*150c0*/  UIMAD.WIDE UR6, UR40, 0x4, UR6 ;  /* 0x00000004280678a5 */ /* 0x000fc4000f8e0206 */
[----:B------:R-:W-:Y:S01]  /*150d0*/  UISETP.NE.AND.EX UP3, UPT, UR5, URZ, UPT, UP1 ;  /* 0x0000003f0500728c */ /* 0x000fe2000bf65310 */
[----:B------:R-:W-:Y:S02]  /*150e0*/  UMOV UR38, URZ ;  /* 0x0000003f00267c82 */ /* 0x000fe40008000000 */
[----:B------:R-:W-:Y:S01]  /*150f0*/  @UP0 ULDC.64 UR4, c[0x0][0xa28] ;  /* 0x00028a0000040ab9 */ /* 0x000fe20000000a00 */
[----:B------:R-:W-:Y:S01]  /*15100*/  ULDC.64 UR8, c[0x0][0xa20] ;  /* 0x0002880000087ab9 */ /* 0x000fe20000000a00 */
[----:B------:R-:W-:Y:S01]  /*15110*/  @UP0 UIMAD.WIDE UR4, UR40, 0x4, UR4 ;  /* 0x00000004280408a5 */ /* 0x000fe2000f8e0204 */
[----:B------:R-:W-:Y:S01]  /*15120*/  PLOP3.LUT P1, PT, PT, PT, UP3, 0x80, 0x0 ;  /* 0x000000000000781c */ /* 0x000fe20003f2f038 */
[----:B------:R-:W-:Y:S01]  /*15130*/  ULDC UR36, c[0x0][0x2f0] ;  /* 0x0000bc0000247ab9 */ /* 0x000fe20000000800 */
[----:B------:R-:W-:Y:S01]  /*15140*/  PLOP3.LUT P2, PT, PT, PT, UP3, 0x80, 0x0 ;  /* 0x000000000000781c */ /* 0x000fe20003f4f038 */
[----:B------:R-:W-:Y:S01]  /*15150*/  UMOV UR39, URZ ;  /* 0x0000003f00277c82 */ /* 0x000fe20008000000 */
[----:B------:R-:W-:Y:S01]  /*15160*/  UP2UR UR47, UPR, URZ, 0x8 ;  /* 0x000000083f2f7883 */ /* 0x000fe20008000000 */
[----:B0-----:R-:W-:-:S02]  /*15170*/  IMAD.U32 R2, RZ, RZ, UR4 ;  /* 0x00000004ff027e24 */ /* 0x001fc4000f8e00ff */
[----:B------:R-:W-:Y:S01]  /*15180*/  IMAD.U32 R3, RZ, RZ, UR5 ;  /* 0x00000005ff037e24 */ /* 0x000fe2000f8e00ff */
[----:B------:R-:W-:-:S04]  /*15190*/  @UP2 ULDC.64 UR4, c[0x0][0xa18] ;  /* 0x0002860000042ab9 */ /* 0x000fc80000000a00 */
[----:B------:R0:W2:Y:S01]  /*151a0*/  @P0 LDG.E R0, desc[UR56][R2.64] ;  /* 0x0000003802000981 */ /* 0x0000a2000c1e1900 */
[----:B------:R-:W-:Y:S01]  /*151b0*/  @UP2 UIMAD.WIDE UR4, UR40, 0x4, UR4 ;  /* 0x00000004280428a5 */ /* 0x000fe2000f8e0204 */
[----:B0-----:R-:W-:Y:S02]  /*151c0*/  IMAD.U32 R2, RZ, RZ, UR6 ;  /* 0x00000006ff027e24 */ /* 0x001fe4000f8e00ff */
[----:B------:R-:W-:-:S05]  /*151d0*/  IMAD.U32 R3, RZ, RZ, UR7 ;  /* 0x00000007ff037e24 */ /* 0x000fca000f8e00ff */
[----:B------:R0:W3:Y:S01]  /*151e0*/  @P1 LDG.E R4, desc[UR56][R2.64] ;  /* 0x0000003802041981 */ /* 0x0000e2000c1e1900 */
[----:B------:R-:W-:Y:S01]  /*151f0*/  PLOP3.LUT P1, PT, PT, PT, UP2, 0x80, 0x0 ;  /* 0x000000000000781c */ /* 0x000fe20003f2f028 */
[----:B0-----:R-:W-:Y:S02]  /*15200*/  IMAD.U32 R2, RZ, RZ, UR4 ;  /* 0x00000004ff027e24 */ /* 0x001fe4000f8e00ff */
[----:B------:R-:W-:Y:S01]  /*15210*/  IMAD.U32 R3, RZ, RZ, UR5 ;  /* 0x00000005ff037e24 */ /* 0x000fe2000f8e00ff */
[----:B------:R-:W-:-:S09]  /*15220*/  ULDC.64 UR4, c[0x0][0x418] ;  /* 0x0001060000047ab9 */ /* 0x000fd20000000a00 */
[----:B------:R-:W4:Y:S01]  /*15230*/  @P1 LDG.E R5, desc[UR56][R2.64] ;  /* 0x0000003802051981 */ /* 0x000f22000c1e1900 */
[----:B------:R-:W-:-:S03]  /*15240*/  UISETP.NE.U32.AND UP0, UPT, UR4, URZ, UPT ;  /* 0x0000003f0400728c */ /* 0x000fc6000bf05070 */
[----:B------:R-:W-:Y:S01]  /*15250*/  ULDC UR4, c[0x0][0x424] ;  /* 0x0001090000047ab9 */ /* 0x000fe20000000800 */
[----:B------:R-:W-:-:S04]  /*15260*/  UISETP.NE.AND.EX UP0, UPT, UR5, URZ, UPT, UP0 ;  /* 0x0000003f0500728c */ /* 0x000fc8000bf05300 */
[----:B------:R-:W-:-:S04]  /*15270*/  USEL UR4, UR4, 0x1, UP0 ;  /* 0x0000000104047887 */ /* 0x000fc80008000000 */
[----:B------:R-:W-:Y:S01]  /*15280*/  UIMAD UR36, UR4, UR36, URZ ;  /* 0x00000024042472a4 */ /* 0x000fe2000f8e023f */
[----:B--2---:R-:W-:Y:S02]  /*15290*/  @P0 R2UR UR38, R0 ;  /* 0x00000000002602ca */ /* 0x004fe400000e0000 */
[----:B------:R-:W-:-:S04]  /*152a0*/  ISETP.NE.U32.AND P0, PT, RZ, UR8, PT ;  /* 0x00000008ff007c0c */ /* 0x000fc8000bf05070 */
[----:B------:R-:W-:Y:S02]  /*152b0*/  ISETP.NE.AND.EX P0, PT, RZ, UR9, PT, P0 ;  /* 0x00000009ff007c0c */ /* 0x000fe4000bf05300 */
[----:B---3--:R-:W-:Y:S02]  /*152c0*/  @P2 R2UR UR39, R4 ;  /* 0x00000000042722ca */ /* 0x008fe400000e0000 */
[----:B----4-:R-:W-:Y:S01]  /*152d0*/  @P1 R2UR UR41, R5 ;  /* 0x00000000052912ca */ /* 0x010fe200000e0000 */
[----:B------:R-:W-:-:S14]  /*152e0*/  @P1 BRA `(.L_x_1434) ;  /* 0x00000000002c1947 */ /* 0x000fdc0003800000 */
[----:B------:R-:W-:Y:S01]  /*152f0*/  UISETP.NE.AND UP0, UPT, UR47, URZ, UPT ;  /* 0x0000003f2f00728c */ /* 0x000fe2000bf05270 */
[----:B------:R-:W-:-:S05]  /*15300*/  ULDC UR41, c[0x0][0x288] ;  /* 0x0000a20000297ab9 */ /* 0x000fca0000000800 */
[----:B------:R-:W-:-:S13]  /*15310*/  PLOP3.LUT P1, PT, PT, PT, UP0, 0x40, 0x0 ;  /* 0x000000000000781c */ /* 0x000fda0003f2e808 */
[----:B------:R-:W-:Y:S05]  /*15320*/  @P1 BRA `(.L_x_1434) ;  /* 0x00000000001c1947 */ /* 0x000fea0003800000 */
[----:B------:R-:W-:Y:S02]  /*15330*/  IMAD.U32 R2, RZ, RZ, UR6 ;  /* 0x00000006ff027e24 */ /* 0x000fe4000f8e00ff */
[----:B------:R-:W-:-:S05]  /*15340*/  IMAD.U32 R3, RZ, RZ, UR7 ;  /* 0x00000007ff037e24 */ /* 0x000fca000f8e00ff */
[----:B------:R-:W2:Y:S04]  /*15350*/  LDG.E R0, desc[UR56][R2.64] ;  /* 0x0000003802007981 */ /* 0x000ea8000c1e1900 */
[----:B------:R-:W3:Y:S01]  /*15360*/  LDG.E R4, desc[UR56][R2.64+0x4] ;  /* 0x0000043802047981 */ /* 0x000ee2000c1e1900 */
[----:B--2---:R-:W-:Y:S02]  /*15370*/  R2UR UR4, R0 ;  /* 0x00000000000472ca */ /* 0x004fe400000e0000 */
[----:B---3--:R-:W-:-:S13]  /*15380*/  R2UR UR41, R4 ;  /* 0x00000000042972ca */ /* 0x008fda00000e0000 */
[----:B------:R-:W-:-:S12]  /*15390*/  UIADD3 UR41, -UR4, UR41, URZ ;  /* 0x0000002904297290 */ /* 0x000fd8000fffe13f */
.L_x_1434:
        /* <DEDUP_REMOVED lines=8> */
.L_x_1435:
        /* <DEDUP_REMOVED lines=13> */
.L_x_1436:
[----:B------:R-:W-:Y:S01]  /*154f0*/  ULDC UR4, c[0x0][0x448] ;  /* 0x0001120000047ab9 */ /* 0x000fe20000000800 */
[----:B------:R-:W-:Y:S01]  /*15500*/  IMAD.SHL.U32 R19, R25, 0x80, RZ ;  /* 0x0000008019137824 */ /* 0x000fe200078e00ff */
[----:B------:R-:W-:Y:S02]  /*15510*/  UISETP.NE.AND UP0, UPT, UR4, 0x1, UPT ;  /* 0x000000010400788c */ /* 0x000fe4000bf05270 */
[----:B------:R-:W-:Y:S01]  /*15520*/  UIADD3 UR36, -UR38, UR36, URZ ;  /* 0x0000002426247290 */ /* 0x000fe2000fffe13f */
[----:B------:R-:W-:Y:S01]  /*15530*/  VIADD R0, R19, 0x7f ;  /* 0x0000007f13007836 */ /* 0x000fe20000000000 */
[----:B------:R-:W-:Y:S02]  /*15540*/  UP2UR UR48, UPR, URZ, 0x1 ;  /* 0x000000013f307883 */ /* 0x000fe40008000000 */
[----:B------:R-:W-:Y:S01]  /*15550*/  PLOP3.LUT P0, PT, PT, PT, UP0, 0x80, 0x0 ;  /* 0x000000000000781c */ /* 0x000fe20003f0f008 */
[----:B------:R-:W-:Y:S01]  /*15560*/  UIADD3 UR6, UR36, 0x1, -UR41 ;  /* 0x0000000124067890 */ /* 0x000fe2000fffe829 */
[----:B------:R-:W-:-:S03]  /*15570*/  PLOP3.LUT P1, PT, PT, PT, UP0, 0x80, 0x0 ;  /* 0x000000000000781c */ /* 0x000fc60003f2f008 */
[----:B------:R-:W-:-:S08]  /*15580*/  @UP0 ULDC UR4, c[0x0][0x44c] ;  /* 0x0001130000040ab9 */ /* 0x000fd00000000800 */
[----:B------:R-:W-:Y:S01]  /*15590*/  @P0 IMAD.HI.U32 R2, R0, UR4, RZ ;  /* 0x0000000400020c27 */ /* 0x000fe2000f8e00ff */
[----:B------:R-:W-:-:S04]  /*155a0*/  @UP0 ULDC UR4, c[0x0][0x450] ;  /* 0x0001140000040ab9 */ /* 0x000fc80000000800 */
[----:B------:R-:W-:Y:S01]  /*155b0*/  @P1 SHF.R.U32.HI R0, RZ, UR4, R2 ;  /* 0x00000004ff001c19 */ /* 0x000fe20008011602 */
[----:B------:R-:W-:Y:S02]  /*155c0*/  ULDC.64 UR4, c[0x0][0x9e0] ;  /* 0x0002780000047ab9 */ /* 0x000fe40000000a00 */
[----:B------:R-:W-:Y:S01]  /*155d0*/  UISETP.GE.AND UP0, UPT, UR5, 0x1, UPT ;  /* 0x000000010500788c */ /* 0x000fe2000bf06270 */
[----:B------:R-:W-:-:S05]  /*155e0*/  R2UR UR7, R0 ;  /* 0x00000000000772ca */ /* 0x000fca00000e0000 */
[----:B------:R-:W-:-:S08]  /*155f0*/  PLOP3.LUT P1, PT, PT, PT, UP0, 0x80, 0x0 ;  /* 0x000000000000781c */ /* 0x000fd00003f2f008 */
[----:B------:R-:W-:-:S04]  /*15600*/  UIADD3 UR6, UR6, UR7, URZ ;  /* 0x0000000706067290 */ /* 0x000fc8000fffe03f */
[----:B------:R-:W-:-:S06]  /*15610*/  UIADD3 UR4, UR6, UR4, URZ ;  /* 0x0000000406047290 */ /* 0x000fcc000fffe03f */
[----:B------:R-:W-:Y:S01]  /*15620*/  IMAD.U32 R0, RZ, RZ, UR4 ;  /* 0x00000004ff007e24 */ /* 0x000fe2000f8e00ff */
[----:B------:R-:W-:Y:S06]  /*15630*/  @!P1 BRA `(.L_x_1437) ;  /* 0x0000000000409947 */ /* 0x000fec0003800000 */
        /* <DEDUP_REMOVED lines=10> */
.L_x_1438:
[----:B------:R-:W-:-:S11]  /*156e0*/  UISETP.NE.AND UP0, UPT, UR5, 0x1, UPT ;  /* 0x000000010500788c */ /* 0x000fd6000bf05270 */
[----:B------:R-:W-:Y:S02]  /*156f0*/  @UP0 ULDC.64 UR8, c[0x0][0x9e8] ;  /* 0x00027a0000080ab9 */ /* 0x000fe40000000a00 */
[----:B------:R-:W-:-:S04]  /*15700*/  UIMAD.WIDE.U32 UR6, UR4, UR8, URZ ;  /* 0x00000008040672a5 */ /* 0x000fc8000f8e003f */
[----:B------:R-:W-:-:S12]  /*15710*/  @UP0 USHF.R.U32.HI UR4, URZ, UR9, UR7 ;  /* 0x000000093f040299 */ /* 0x000fd80008011607 */
.L_x_1439:
[----:B------:R-:W-:-:S06]  /*15720*/  UIMAD UR4, UR4, UR5, UR5 ;  /* 0x00000005040472a4 */ /* 0x000fcc000f8e0205 */
[----:B------:R-:W-:-:S07]  /*15730*/  VIMNMX R0, R0, UR4, PT ;  /* 0x0000000400007c48 */ /* 0x000fce000bfe0100 */
.L_x_1437:
[----:B------:R-:W-:Y:S01]  /*15740*/  UISETP.NE.AND UP0, UPT, UR48, URZ, UPT ;  /* 0x0000003f3000728c */ /* 0x000fe2000bf05270 */
[----:B------:R-:W-:Y:S01]  /*15750*/  R2UR UR9, R19 ;  /* 0x00000000130972ca */ /* 0x000fe200000e0000 */
[----:B------:R-:W-:Y:S01]  /*15760*/  UIADD3 UR4, UR36, 0x7f, URZ ;  /* 0x0000007f24047890 */ /* 0x000fe2000fffe03f */
[----:B------:R-:W-:-:S03]  /*15770*/  VIADD R0, R0, 0x7f ;  /* 0x0000007f00007836 */ /* 0x000fc60000000000 */
[----:B------:R-:W-:Y:S02]  /*15780*/  USHF.R.S32.HI UR8, URZ, 0x1f, UR4 ;  /* 0x0000001f3f087899 */ /* 0x000fe40008011404 */
[----:B------:R-:W-:Y:S02]  /*15790*/  SHF.R.S32.HI R3, RZ, 0x1f, R0 ;  /* 0x0000001fff037819 */ /* 0x000fe40000011400 */
[----:B------:R-:W-:Y:S01]  /*157a0*/  ULEA.HI UR8, UR8, UR4, URZ, 0x7 ;  /* 0x0000000408087291 */ /* 0x000fe2000f8f383f */
[----:B------:R-:W-:Y:S01]  /*157b0*/  @UP0 ULDC UR6, c[0x0][0x44c] ;  /* 0x0001130000060ab9 */ /* 0x000fe20000000800 */
[----:B------:R-:W-:Y:S02]  /*157c0*/  @UP0 ULDC UR10, c[0x0][0x450] ;  /* 0x00011400000a0ab9 */ /* 0x000fe40000000800 */
[----:B------:R-:W-:Y:S01]  /*157d0*/  UIMAD.WIDE.U32 UR6, UR9, UR6, URZ ;  /* 0x00000006090672a5 */ /* 0x000fe2000f8e003f */
[----:B------:R-:W-:Y:S01]  /*157e0*/  LEA.HI R3, R3, R0, RZ, 0x7 ;  /* 0x0000000003037211 */ /* 0x000fe200078f38ff */
[----:B------:R-:W-:-:S02]  /*157f0*/  USHF.R.S32.HI UR8, URZ, 0x7, UR8 ;  /* 0x000000073f087899 */ /* 0x000fc40008011408 */
[----:B------:R-:W-:Y:S01]  /*15800*/  @UP0 USHF.R.U32.HI UR9, URZ, UR10, UR7 ;  /* 0x0000000a3f090299 */ /* 0x000fe20008011607 */
[----:B------:R-:W-:Y:S01]  /*15810*/  SHF.R.S32.HI R3, RZ, 0x7, R3 ;  /* 0x00000007ff037819 */ /* 0x000fe20000011403 */
[----:B------:R-:W-:Y:S02]  /*15820*/  ULDC UR4, c[0x0][0x9dc] ;  /* 0x0002770000047ab9 */ /* 0x000fe40000000800 */
[----:B------:R-:W-:Y:S01]  /*15830*/  UIADD3 UR9, UR9, UR36, -UR41 ;  /* 0x0000002409097290 */ /* 0x000fe2000fffe829 */
[----:B------:R-:W-:-:S03]  /*15840*/  VIMNMX R35, R3, UR8, PT ;  /* 0x0000000803237c48 */ /* 0x000fc6000bfe0100 */
        /* <DEDUP_REMOVED lines=12> */
.L_x_1441:
[----:B------:R-:W-:-:S11]  /*15910*/  UISETP.NE.AND UP0, UPT, UR5, 0x1, UPT ;  /* 0x000000010500788c */ /* 0x000fd6000bf05270 */
[----:B------:R-:W-:Y:S02]  /*15920*/  @UP0 ULDC.64 UR10, c[0x0][0x9e8] ;  /* 0x00027a00000a0ab9 */ /* 0x000fe40000000a00 */
[----:B------:R-:W-:-:S04]  /*15930*/  UIMAD.WIDE.U32 UR6, UR9, UR10, URZ ;  /* 0x0000000a090672a5 */ /* 0x000fc8000f8e003f */
[----:B------:R-:W-:-:S12]  /*15940*/  @UP0 USHF.R.U32.HI UR9, URZ, UR11, UR7 ;  /* 0x0000000b3f090299 */ /* 0x000fd80008011607 */
.L_x_1442:
[----:B------:R-:W-:-:S04]  /*15950*/  UIMAD UR5, UR9, UR5, URZ ;  /* 0x00000005090572a4 */ /* 0x000fc8000f8e023f */
[----:B------:R-:W-:-:S04]  /*15960*/  UISETP.LT.AND UP0, UPT, UR4, UR5, UPT ;  /* 0x000000050400728c */ /* 0x000fc8000bf01270 */
[----:B------:R-:W-:-:S12]  /*15970*/  USEL UR4, UR4, UR5, !UP0 ;  /* 0x0000000504047287 */ /* 0x000fd8000c000000 */
.L_x_1440:
[----:B------:R-:W-:Y:S01]  /*15980*/  USHF.R.S32.HI UR5, URZ, 0x1f, UR4 ;  /* 0x0000001f3f057899 */ /* 0x000fe20008011404 */
[----:B------:R-:W-:-:S03]  /*15990*/  R2UR UR7, R26 ;  /* 0x000000001a0772ca */ /* 0x000fc600000e0000 */
[----:B------:R-:W-:-:S04]  /*159a0*/  ULEA.HI UR5, UR5, UR4, URZ, 0x7 ;  /* 0x0000000405057291 */ /* 0x000fc8000f8f383f */
[----:B------:R-:W-:-:S04]  /*159b0*/  USHF.R.S32.HI UR6, URZ, 0x7, UR5 ;  /* 0x000000073f067899 */ /* 0x000fc80008011405 */
[----:B------:R-:W-:Y:S02]  /*159c0*/  UISETP.LT.AND UP0, UPT, URZ, UR6, UPT ;  /* 0x000000063f00728c */ /* 0x000fe4000bf01270 */
[----:B------:R-:W-:Y:S02]  /*159d0*/  ULOP3.LUT UR5, UR7, 0xff000000, URZ, 0xc0, !UPT ;  /* 0xff00000007057892 */ /* 0x000fe4000f8ec03f */
[----:B------:R-:W-:Y:S02]  /*159e0*/  USEL UR11, URZ, UR6, !UP0 ;  /* 0x000000063f0b7287 */ /* 0x000fe4000c000000 */
[----:B------:R-:W-:Y:S02]  /*159f0*/  ULOP3.LUT UR4, UR7, 0xff0000, URZ, 0xc0, !UPT ;  /* 0x00ff000007047892 */ /* 0x000fe4000f8ec03f */
[----:B------:R-:W-:Y:S02]  /*15a00*/  USHF.R.U32.HI UR5, URZ, 0x8, UR5 ;  /* 0x000000083f057899 */ /* 0x000fe40008011605 */
[----:B------:R-:W-:-:S02]  /*15a10*/  ISETP.GT.AND P0, PT, R35, UR11, PT ;  /* 0x0000000b23007c0c */ /* 0x000fc4000bf04270 */
[----:B------:R-:W-:-:S03]  /*15a20*/  ULEA.HI UR5, UR4, UR5, URZ, 0x10 ;  /* 0x0000000504057291 */ /* 0x000fc6000f8f803f */
[----:B------:R-:W-:Y:S01]  /*15a30*/  UMOV UR4, URZ ;  /* 0x0000003f00047c82 */ /* 0x000fe20008000000 */
[----:B------:R-:W-:-:S07]  /*15a40*/  ULOP3.LUT UR42, UR5, 0xff, URZ, 0xc0, !UPT ;  /* 0x000000ff052a7892 */ /* 0x000fce000f8ec03f */
[----:B------:R-:W-:Y:S05]  /*15a50*/  @!P0 BRA `(.L_x_1443) ;  /* 0x0000000000908947 */ /* 0x000fea0003800000 */
[----:B------:R-:W-:Y:S01]  /*15a60*/  USHF.R.U32.HI UR6, URZ, 0x10, UR5 ;  /* 0x000000103f067899 */ /* 0x000fe20008011605 */
[----:B------:R-:W-:-:S03]  /*15a70*/  UMOV UR4, URZ ;  /* 0x0000003f00047c82 */ /* 0x000fc60008000000 */
[----:B------:R-:W-:-:S11]  /*15a80*/  UISETP.NE.AND UP0, UPT, UR6, URZ, UPT ;  /* 0x0000003f0600728c */ /* 0x000fd6000bf05270 */
[----:B------:R-:W-:Y:S02]  /*15a90*/  @!UP0 ULDC UR6, c[0x0][0x9f0] ;  /* 0x00027c0000068ab9 */ /* 0x000fe40000000800 */
[----:B------:R-:W-:-:S04]  /*15aa0*/  IABS R0, UR6 ;  /* 0x0000000600007c13 */ /* 0x000fc80008000000 */
[----:B------:R-:W-:Y:S01]  /*15ab0*/  R2UR UR12, R0 ;  /* 0x00000000000c72ca */ /* 0x000fe200000e0000 */
[----:B------:R-:W-:-:S05]  /*15ac0*/  IMAD.U32 R0, RZ, RZ, UR6 ;  /* 0x00000006ff007e24 */ /* 0x000fca000f8e00ff */
[----:B------:R-:W-:-:S04]  /*15ad0*/  IADD3 R0, R0, -0x1, R35 ;  /* 0xffffffff00007810 */ /* 0x000fc80007ffe023 */
[----:B------:R-:W-:Y:S02]  /*15ae0*/  R2UR UR7, R0 ;  /* 0x00000000000772ca */ /* 0x000fe400000e0000 */
[----:B------:R-:W-:Y:S01]  /*15af0*/  IABS R0, UR6 ;  /* 0x0000000600007c13 */ /* 0x000fe20008000000 */
[----:B------:R-:W0:Y:S10]  /*15b00*/  I2F.RP R2, UR12 ;  /* 0x0000000c00027d06 */ /* 0x000e340008209400 */
[----:B------:R-:W-:Y:S01]  /*15b10*/  UIADD3 UR7, -UR11, UR7, URZ ;  /* 0x000000070b077290 */ /* 0x000fe2000fffe13f */
[----:B0-----:R-:W0:Y:S02]  /*15b20*/  MUFU.RCP R2, R2 ;  /* 0x0000000200027308 */ /* 0x001e240000001000 */
[----:B0-----:R-:W-:-:S02]  /*15b30*/  VIADD R3, R2, 0xffffffe ;  /* 0x0ffffffe02037836 */ /* 0x001fc40000000000 */
[----:B------:R-:W-:Y:S01]  /*15b40*/  IMAD.MOV R2, RZ, RZ, -R0 ;  /* 0x000000ffff027224 */ /* 0x000fe200078e0a00 */
[----:B------:R-:W-:Y:S01]  /*15b50*/  IABS R0, UR7 ;  /* 0x0000000700007c13 */ /* 0x000fe20008000000 */
[----:B------:R-:W-:Y:S02]  /*15b60*/  ULOP3.LUT UR7, UR7, UR6, URZ, 0x3c, !UPT ;  /* 0x0000000607077292 */ /* 0x000fe4000f8e3c3f */
[----:B------:R-:W0:Y:S01]  /*15b70*/  F2I.FTZ.U32.TRUNC.NTZ R3, R3 ;  /* 0x0000000300037305 */ /* 0x000e22000021f000 */
[----:B------:R-:W-:Y:S02]  /*15b80*/  R2UR UR9, R0 ;  /* 0x00000000000972ca */ /* 0x000fe400000e0000 */
[----:B------:R-:W-:Y:S02]  /*15b90*/  R2UR UR10, R2 ;  /* 0x00000000020a72ca */ /* 0x000fe400000e0000 */
[----:B0-----:R-:W-:-:S13]  /*15ba0*/  R2UR UR5, R3 ;  /* 0x00000000030572ca */ /* 0x001fda00000e0000 */
[----:B------:R-:W-:-:S04]  /*15bb0*/  UIADD3 UR8, URZ, -UR5, URZ ;  /* 0x800000053f087290 */ /* 0x000fc8000fffe03f */
[----:B------:R-:W-:-:S04]  /*15bc0*/  UIMAD UR8, UR8, UR12, URZ ;  /* 0x0000000c080872a4 */ /* 0x000fc8000f8e023f */
[----:B------:R-:W-:-:S04]  /*15bd0*/  UIMAD.WIDE.U32 UR4, UR5, UR8, UR4 ;  /* 0x00000008050472a5 */ /* 0x000fc8000f8e0004 */
[----:B------:R-:W-:-:S04]  /*15be0*/  UIMAD.WIDE.U32 UR4, UR5, UR9, URZ ;  /* 0x00000009050472a5 */ /* 0x000fc8000f8e003f */
        /* <DEDUP_REMOVED lines=11> */
.L_x_1443:
[----:B------:R-:W-:Y:S01]  /*15ca0*/  UIMAD UR42, UR42, UR4, UR11 ;  /* 0x000000042a2a72a4 */ /* 0x000fe2000f8e020b */
[----:B------:R-:W-:Y:S05]  /*15cb0*/  BSSY B7, `(.L_x_1444) ;  /* 0x00003c8000077945 */ /* 0x000fea0003800000 */
[----:B------:R-:W-:-:S05]  /*15cc0*/  IMAD.U32 R0, RZ, RZ, UR42 ;  /* 0x0000002aff007e24 */ /* 0x000fca000f8e00ff */
[----:B------:R-:W-:-:S04]  /*15cd0*/  VIADDMNMX R35, R0, UR4, R35, PT ;  /* 0x0000000400237c46 */ /* 0x000fc8000b800123 */
[----:B------:R-:W-:-:S13]  /*15ce0*/  ISETP.GT.AND P0, PT, R35, UR42, PT ;  /* 0x0000002a23007c0c */ /* 0x000fda000bf04270 */
[----:B------:R-:W-:Y:S05]  /*15cf0*/  @P0 BRA `(.L_x_1445) ;  /* 0x0000000000440947 */ /* 0x000fea0003800000 */
[----:B------:R-:W0:Y:S02]  /*15d00*/  S2R R2, SR_TID.X ;  /* 0x0000000000027919 */ /* 0x000e240000002100 */
[----:B0-----:R-:W-:-:S04]  /*15d10*/  LOP3.LUT R2, R2, 0x7f, RZ, 0xc0, !PT ;  /* 0x0000007f02027812 */ /* 0x001fc800078ec0ff */
[----:B------:R-:W-:-:S13]  /*15d20*/  ISETP.NE.AND P0, PT, R2, RZ, PT ;  /* 0x000000ff0200720c */ /* 0x000fda0003f05270 */
[----:B------:R-:W-:Y:S05]  /*15d30*/  @P0 BRA `(.L_x_1446) ;  /* 0x0000003800fc0947 */ /* 0x000fea0003800000 */
[----:B------:R-:W0:Y:S01]  /*15d40*/  S2R R5, SR_LANEID ;  /* 0x0000000000057919 */ /* 0x000e220000000000 */
[----:B------:R-:W-:Y:S01]  /*15d50*/  VOTEU.ANY UR4, UPT, PT ;  /* 0x0000000000047886 */ /* 0x000fe200038e0100 */
[----:B------:R-:W1:Y:S01]  /*15d60*/  LDC.64 R2, c[0x0][0xc60] ;  /* 0x00031800ff027b82 */ /* 0x000e620000000a00 */
[----:B------:R-:W0:Y:S02]  /*15d70*/  FLO.U32 R0, UR4 ;  /* 0x0000000400007d00 */ /* 0x000e2400080e0000 */
[----:B0-----:R-:W-:-:S06]  /*15d80*/  ISETP.EQ.U32.AND P0, PT, R0, R5, PT ;  /* 0x000000050000720c */ /* 0x001fcc0003f02070 */
[----:B------:R-:W1:Y:S07]  /*15d90*/  POPC R5, UR4 ;  /* 0x0000000400057d09 */ /* 0x000e6e0008000000 */
[----:B-1----:R-:W2:Y:S01]  /*15da0*/  @P0 ATOMG.E.ADD.STRONG.GPU PT, R3, desc[UR56][R2.64], R5 ;  /* 0x00000005020309a8 */ /* 0x002ea200081ee1f8 */
[----:B------:R-:W0:Y:S02]  /*15db0*/  S2R R4, SR_LTMASK ;  /* 0x0000000000047919 */ /* 0x000e240000003900 */
[----:B0-----:R-:W-:-:S04]  /*15dc0*/  LOP3.LUT R4, R4, UR4, RZ, 0xc0, !PT ;  /* 0x0000000404047c12 */ /* 0x001fc8000f8ec0ff */
[----:B------:R-:W0:Y:S01]  /*15dd0*/  POPC R7, R4 ;  /* 0x0000000400077309 */ /* 0x000e220000000000 */
[----:B--2---:R-:W0:Y:S02]  /*15de0*/  SHFL.IDX PT, R0, R3, R0, 0x1f ;  /* 0x00001f0003007589 */ /* 0x004e2400000e0000 */
[----:B0-----:R-:W-:Y:S01]  /*15df0*/  IADD3 R24, R0, UR46, R7 ;  /* 0x0000002e00187c10 */ /* 0x001fe2000fffe007 */
[----:B------:R-:W-:Y:S06]  /*15e00*/  BRA `(.L_x_1446) ;  /* 0x0000003800c87947 */ /* 0x000fec0003800000 */
.L_x_1445:
        /* <DEDUP_REMOVED lines=20> */
.L_x_1448:
[----:B------:R-:W-:Y:S05]  /*15f50*/  BSYNC B6 ;  /* 0x0000000000067941 */ /* 0x000fea0003800000 */
.L_x_1447:
        /* <DEDUP_REMOVED lines=22> */
.L_x_1450:
[----:B------:R-:W-:Y:S05]  /*160c0*/  BSYNC B6 ;  /* 0x0000000000067941 */ /* 0x000fea0003800000 */
.L_x_1449:
        /* <DEDUP_REMOVED lines=20> */
.L_x_1452:
[----:B------:R-:W-:Y:S05]  /*16210*/  BSYNC B6 ;  /* 0x0000000000067941 */ /* 0x000fea0003800000 */
.L_x_1451:
        /* <DEDUP_REMOVED lines=19> */
.L_x_1454:
[----:B------:R-:W-:Y:S05]  /*16350*/  BSYNC B6 ;  /* 0x0000000000067941 */ /* 0x000fea0003800000 */
.L_x_1453:
[----:B------:R-:W-:Y:S01]  /*16360*/  ULDC.64 UR4, c[0x0][0x9f8] ;  /* 0x00027e0000047ab9 */ /* 0x000fe20000000a00 */
[----:B------:R-:W-:Y:S01]  /*16370*/  IMAD.U32 R25, RZ, RZ, UR40 ;  /* 0x00000028ff197e24 */ /* 0x000fe2000f8e00ff */
[----:B------:R-:W-:Y:S01]  /*16380*/  UISETP.NE.U32.AND UP0, UPT, UR4, URZ, UPT ;  /* 0x0000003f0400728c */ /* 0x000fe2000bf05070 */
[----:B------:R-:W0:Y:S01]  /*16390*/  S2R R20, SR_TID.X ;  /* 0x0000000000147919 */ /* 0x000e220000002100 */
[----:B------:R-:W1:Y:S02]  /*163a0*/  LDC R10, c[0x0][0x430] ;  /* 0x00010c00ff0a7b82 */ /* 0x000e640000000800 */
[----:B------:R-:W-:Y:S01]  /*163b0*/  UISETP.NE.AND.EX UP0, UPT, UR5, URZ, UPT, UP0 ;  /* 0x0000003f0500728c */ /* 0x000fe2000bf05300 */
[----:B------:R-:W2:Y:S05]  /*163c0*/  S2R R17, SR_TID.X ;  /* 0x0000000000117919 */ /* 0x000eaa0000002100 */
[----:B------:R-:W-:Y:S01]  /*163d0*/  PLOP3.LUT P0, PT, PT, PT, UP0, 0x80, 0x0 ;  /* 0x000000000000781c */ /* 0x000fe20003f0f008 */
[----:B------:R-:W3:Y:S04]  /*163e0*/  LDC R37, c[0x0][0x2f4] ;  /* 0x0000bd00ff257b82 */ /* 0x000ee80000000800 */
[----:B------:R-:W-:-:S02]  /*163f0*/  @UP0 ULDC.64 UR4, c[0x0][0x9f8] ;  /* 0x00027e0000040ab9 */ /* 0x000fc40000000a00 */
[----:B------:R-:W-:-:S06]  /*16400*/  @UP0 UIMAD.WIDE UR4, UR40, 0x4, UR4 ;  /* 0x00000004280408a5 */ /* 0x000fcc000f8e0204 */
[----:B------:R-:W-:Y:S02]  /*16410*/  IMAD.U32 R2, RZ, RZ, UR4 ;  /* 0x00000004ff027e24 */ /* 0x000fe4000f8e00ff */
[----:B------:R-:W-:-:S05]  /*16420*/  IMAD.U32 R3, RZ, RZ, UR5 ;  /* 0x00000005ff037e24 */ /* 0x000fca000f8e00ff */
[----:B------:R4:W4:Y:S01]  /*16430*/  @P0 LDG.E R25, desc[UR56][R2.64] ;  /* 0x0000003802190981 */ /* 0x000922000c1e1900 */
[----:B-1----:R-:W-:Y:S01]  /*16440*/  ISETP.NE.AND P1, PT, R10, 0x1, PT ;  /* 0x000000010a00780c */ /* 0x002fe20003f25270 */
[----:B0-----:R-:W-:Y:S01]  /*16450*/  IMAD.SHL.U32 R20, R20, 0x20, RZ ;  /* 0x0000002014147824 */ /* 0x001fe200078e00ff */
[----:B------:R-:W-:Y:S02]  /*16460*/  LEA R7, R35, 0xffffff80, 0x7 ;  /* 0xffffff8023077811 */ /* 0x000fe400078e38ff */
[----:B------:R-:W-:Y:S02]  /*16470*/  LOP3.LUT R29, R29, 0xffffffef, RZ, 0xc0, !PT ;  /* 0xffffffef1d1d7812 */ /* 0x000fe400078ec0ff */
[----:B--2---:R-:W-:Y:S02]  /*16480*/  LOP3.LUT R17, R17, 0x7f, RZ, 0xc0, !PT ;  /* 0x0000007f11117812 */ /* 0x004fe400078ec0ff */
[----:B------:R-:W-:Y:S02]  /*16490*/  LOP3.LUT R20, R20, 0x60, RZ, 0xc0, !PT ;  /* 0x0000006014147812 */ /* 0x000fe400078ec0ff */
[----:B------:R-:W-:-:S03]  /*164a0*/  SHF.R.U32.HI R17, RZ, 0x2, R17 ;  /* 0x00000002ff117819 */ /* 0x000fc60000011611 */
[----:B------:R-:W0:Y:S01]  /*164b0*/  @P1 LDC R0, c[0x0][0x434] ;  /* 0x00010d00ff001b82 */ /* 0x000e220000000800 */
[----:B---3--:R-:W-:Y:S02]  /*164c0*/  ISETP.GE.AND P3, PT, R23, R37, PT ;  /* 0x000000251700720c */ /* 0x008fe40003f66270 */
[----:B------:R-:W-:Y:S02]  /*164d0*/  LOP3.LUT R4, R7, R17, R20, 0xfe, !PT ;  /* 0x0000001107047212 */ /* 0x000fe400078efe14 */
[----:B------:R-:W-:Y:S02]  /*164e0*/  @P1 LOP3.LUT R29, R29, 0x10, RZ, 0xfc, !PT ;  /* 0x000000101d1d1812 */ /* 0x000fe400078efcff */
[C---:B------:R-:W-:Y:S01]  /*164f0*/  ISETP.GE.AND P0, PT, R4.reuse, UR36, PT ;  /* 0x0000002404007c0c */ /* 0x040fe2000bf06270 */
[----:B------:R-:W1:Y:S01]  /*16500*/  @P1 LDC R5, c[0x0][0x438] ;  /* 0x00010e00ff051b82 */ /* 0x000e620000000800 */
[----:B------:R-:W-:-:S04]  /*16510*/  VIADD R9, R4, UR38 ;  /* 0x0000002604097c36 */ /* 0x000fc80008000000 */
[----:B------:R-:W-:-:S07]  /*16520*/  IMAD.MOV.U32 R8, RZ, RZ, R9 ;  /* 0x000000ffff087224 */ /* 0x000fce00078e0009 */
[----:B----4-:R-:W2:Y:S01]  /*16530*/  @!P0 LDC.64 R2, c[0x0][0x428] ;  /* 0x00010a00ff028b82 */ /* 0x010ea20000000a00 */
[----:B0-----:R-:W-:-:S05]  /*16540*/  @P1 IMAD.HI.U32 R0, R9, R0, RZ ;  /* 0x0000000009001227 */ /* 0x001fca00078e00ff */
[----:B-1----:R-:W-:Y:S02]  /*16550*/  @P1 SHF.R.U32.HI R8, RZ, R5, R0 ;  /* 0x00000005ff081219 */ /* 0x002fe40000011600 */
[----:B------:R-:W0:Y:S03]  /*16560*/  @!P0 LDC.64 R4, c[0x0][0x418] ;  /* 0x00010600ff048b82 */ /* 0x000e260000000a00 */
[----:B------:R-:W-:-:S04]  /*16570*/  IMAD.MOV R6, RZ, RZ, -R8 ;  /* 0x000000ffff067224 */ /* 0x000fc800078e0a08 */
[----:B------:R-:W-:Y:S01]  /*16580*/  IMAD R6, R10, R6, R9 ;  /* 0x000000060a067224 */ /* 0x000fe200078e0209 */
[----:B------:R-:W-:Y:S02]  /*16590*/  @!P0 SHF.R.S32.HI R9, RZ, 0x1f, R8 ;  /* 0x0000001fff098819 */ /* 0x000fe40000011408 */
[----:B------:R-:W-:Y:S02]  /*165a0*/  LOP3.LUT R11, R23, 0x40, RZ, 0xfc, !PT ;  /* 0x00000040170b7812 */ /* 0x000fe400078efcff */
[----:B------:R-:W-:Y:S01]  /*165b0*/  LOP3.LUT R29, R29, 0xfffffffb, RZ, 0xc0, !PT ;  /* 0xfffffffb1d1d7812 */ /* 0x000fe200078ec0ff */
[----:B------:R-:W-:-:S03]  /*165c0*/  IMAD.U32 R12, RZ, RZ, UR43 ;  /* 0x0000002bff0c7e24 */ /* 0x000fc6000f8e00ff */
[----:B------:R-:W-:Y:S02]  /*165d0*/  @P3 LOP3.LUT R29, R29, 0x4, RZ, 0xfc, !PT ;  /* 0x000000041d1d3812 */ /* 0x000fe400078efcff */
[----:B------:R-:W-:Y:S02]  /*165e0*/  ISETP.NE.AND P2, PT, R12, 0x3, PT ;  /* 0x000000030c00780c */ /* 0x000fe40003f45270 */
[----:B------:R-:W-:Y:S02]  /*165f0*/  LOP3.LUT R29, R29, 0xfffffff7, RZ, 0xc0, !PT ;  /* 0xfffffff71d1d7812 */ /* 0x000fe400078ec0ff */
[----:B------:R-:W-:Y:S02]  /*16600*/  LOP3.LUT R10, R23, 0x80, RZ, 0xfc, !PT ;  /* 0x00000080170a7812 */ /* 0x000fe400078efcff */
[----:B------:R-:W-:Y:S01]  /*16610*/  LOP3.LUT R29, R29, 0xfffffffd, RZ, 0xc0, !PT ;  /* 0xfffffffd1d1d7812 */ /* 0x000fe200078ec0ff */
[----:B------:R-:W-:Y:S01]  /*16620*/  UMOV UR4, 0xffffffff ;  /* 0xffffffff00047882 */ /* 0x000fe20000000000 */
[----:B------:R-:W-:Y:S01]  /*16630*/  SHF.R.S32.HI R27, RZ, 0x1f, R25 ;  /* 0x0000001fff1b7819 */ /* 0x000fe20000011419 */
[----:B--2---:R-:W-:-:S04]  /*16640*/  @!P0 IMAD.WIDE.U32 R8, R25, R2, R8 ;  /* 0x0000000219088225 */ /* 0x004fc800078e0008 */
[----:B------:R-:W-:-:S04]  /*16650*/  @!P0 IMAD R2, R27, R2, RZ ;  /* 0x000000021b028224 */ /* 0x000fc800078e02ff */
[----:B------:R-:W-:Y:S01]  /*16660*/  @!P0 IMAD R3, R25, R3, R2 ;  /* 0x0000000319038224 */ /* 0x000fe200078e0202 */
[----:B0-----:R-:W-:-:S03]  /*16670*/  @!P0 LEA R2, P1, R8, R4, 0x2 ;  /* 0x0000000408028211 */ /* 0x001fc600078210ff */
[----:B------:R-:W-:-:S05]  /*16680*/  @!P0 IMAD.IADD R0, R9, 0x1, R3 ;  /* 0x0000000109008824 */ /* 0x000fca00078e0203 */
[----:B------:R-:W-:Y:S01]  /*16690*/  @!P0 LEA.HI.X R3, R8, R5, R0, 0x2, P1 ;  /* 0x0000000508038211 */ /* 0x000fe200008f1400 */
[----:B------:R-:W-:Y:S01]  /*166a0*/  IMAD.MOV.U32 R5, RZ, RZ, RZ ;  /* 0x000000ffff057224 */ /* 0x000fe200078e00ff */
[----:B------:R-:W-:-:S05]  /*166b0*/  ISETP.GE.AND P1, PT, R11, R37, PT ;  /* 0x000000250b00720c */ /* 0x000fca0003f26270 */
[----:B------:R0:W5:Y:S01]  /*166c0*/  @!P0 LDG.E R5, desc[UR56][R2.64] ;  /* 0x0000003802058981 */ /* 0x000162000c1e1900 */
[----:B------:R-:W-:-:S07]  /*166d0*/  ISETP.GE.AND P0, PT, R10, R37, PT ;  /* 0x000000250a00720c */ /* 0x000fce0003f06270 */
[----:B------:R-:W-:-:S04]  /*166e0*/  @P1 LOP3.LUT R29, R29, 0x2, RZ, 0xfc, !PT ;  /* 0x000000021d1d1812 */ /* 0x000fc800078efcff */
[----:B------:R-:W-:-:S04]  /*166f0*/  @P2 LOP3.LUT R29, R29, 0x8, RZ, 0xfc, !PT ;  /* 0x000000081d1d2812 */ /* 0x000fc800078efcff */
[----:B------:R-:W-:-:S04]  /*16700*/  LOP3.LUT R29, R29, 0xfffffffe, RZ, 0xc0, !PT ;  /* 0xfffffffe1d1d7812 */ /* 0x000fc800078ec0ff */
[----:B------:R-:W-:Y:S01]  /*16710*/  @P0 LOP3.LUT R29, R29, 0x1, RZ, 0xfc, !PT ;  /* 0x000000011d1d0812 */ /* 0x000fe200078efcff */
[----:B0-----:R-:W-:Y:S06]  /*16720*/  BRA.DIV UR4, `(.L_x_1455) ;  /* 0x0000004a04507947 */ /* 0x001fec000b800000 */
.L_x_1535:
[----:B------:R-:W-:Y:S01]  /*16730*/  LOP3.LUT R17, R26, 0xffff, RZ, 0xc0, !PT ;  /* 0x0000ffff1a117812 */ /* 0x000fe200078ec0ff */
[----:B------:R-:W-:Y:S06]  /*16740*/  @!P2 BRA `(.L_x_1456) ;  /* 0x000000000004a947 */ /* 0x000fec0003800000 */
[----:B------:R-:W-:Y:S01]  /*16750*/  BPT.TRAP 0x1 ;  /* 0x000000040000795c */ /* 0x000fe20000300000 */
.L_x_1456:
[----:B------:R-:W-:Y:S01]  /*16760*/  IMAD R4, R18, 0x8, R16 ;  /* 0x0000000812047824 */ /* 0x000fe200078e0210 */
[----:B------:R-:W-:Y:S01]  /*16770*/  SHF.L.U32 R26, R22, 0x1f, RZ ;  /* 0x0000001f161a7819 */ /* 0x000fe200000006ff */
[----:B------:R-:W-:Y:S01]  /*16780*/  BSSY B0, `(.L_x_1457) ;  /* 0x0000004000007945 */ /* 0x000fe20003800000 */
[----:B------:R-:W-:Y:S02]  /*16790*/  SHF.R.S32.HI R10, RZ, 0x1f, R6 ;  /* 0x0000001fff0a7819 */ /* 0x000fe40000011406 */
[----:B------:R-:W0:Y:S02]  /*167a0*/  SYNCS.PHASECHK.TRANS64.TRYWAIT P0, [R4+URZ+0x2a880], R26 ;  /* 0x02a8801a040075a7 */ /* 0x000e24000800017f */
[----:B0-----:R-:W-:Y:S05]  /*167b0*/  @!P0 BRA `(.L_x_1458) ;  /* 0x0000004800588947 */ /* 0x001fea0003800000 */
.L_x_1536:
[----:B------:R-:W-:Y:S05]  /*167c0*/  BSYNC B0 ;  /* 0x0000000000007941 */ /* 0x000fea0003800000 */
.L_x_1457:
[----:B------:R-:W1:Y:S01]  /*167d0*/  S2R R8, SR_TID.X ;  /* 0x0000000000087919 */ /* 0x000e620000002100 */
[----:B------:R-:W-:Y:S01]  /*167e0*/  ULDC.64 UR4, c[0x0][0x328] ;  /* 0x0000ca0000047ab9 */ /* 0x000fe20000000a00 */
[----:B-----5:R-:W-:Y:S01]  /*167f0*/  SHF.R.S32.HI R20, RZ, 0x1f, R5 ;  /* 0x0000001fff147819 */ /* 0x020fe20000011405 */
[----:B------:R-:W-:Y:S01]  /*16800*/  IMAD R3, R10, UR4, RZ ;  /* 0x000000040a037c24 */ /* 0x000fe2000f8e02ff */
[----:B------:R-:W-:Y:S01]  /*16810*/  ULDC.64 UR6, c[0x0][0x318] ;  /* 0x0000c60000067ab9 */ /* 0x000fe20000000a00 */
[----:B------:R-:W-:Y:S02]  /*16820*/  IMAD R21, R18, 0x6000, R31 ;  /* 0x0000600012157824 */ /* 0x000fe400078e021f */
        /* <DEDUP_REMOVED lines=9> */
[C---:B------:R-:W-:Y:S01]  /*168c0*/  IMAD.WIDE.U32 R2, R17.reuse, UR4, R2 ;  /* 0x0000000411027c25 */ /* 0x040fe2000f8e0002 */
[----:B------:R-:W-:Y:S01]  /*168d0*/  UMOV UR4, 0xffffffff ;  /* 0xffffffff00047882 */ /* 0x000fe20000000000 */
[----:B-1----:R-:W-:Y:S02]  /*168e0*/  LOP3.LUT R8, R8, 0x7f, RZ, 0xc0, !PT ;  /* 0x0000007f08087812 */ /* 0x002fe400078ec0ff */
[----:B------:R-:W-:Y:S02]  /*168f0*/  IMAD R9, R17, UR5, R3 ;  /* 0x0000000511097c24 */ /* 0x000fe4000f8e0203 */
[----:B------:R-:W-:Y:S02]  /*16900*/  SHF.R.U32.HI R11, RZ, 0x2, R8 ;  /* 0x00000002ff0b7819 */ /* 0x000fe40000011608 */
[----:B------:R-:W-:-:S02]  /*16910*/  IADD3 R8, P0, R2, UR6, RZ ;  /* 0x0000000602087c10 */ /* 0x000fc4000ff1e0ff */
[----:B------:R-:W-:Y:S02]  /*16920*/  IADD3 R7, -R11, UR36, -R7 ;  /* 0x000000240b077c10 */ /* 0x000fe4000fffe907 */
[----:B------:R-:W-:Y:S02]  /*16930*/  IADD3.X R9, R9, UR7, RZ, P0, !PT ;  /* 0x0000000709097c10 */ /* 0x000fe400087fe4ff */
[----:B------:R-:W-:Y:S01]  /*16940*/  ISETP.GE.AND P5, PT, R7, 0x1, PT ;  /* 0x000000010700780c */ /* 0x000fe20003fa6270 */
[----:B------:R-:W-:-:S12]  /*16950*/  BRA.DIV UR4, `(.L_x_1459) ;  /* 0x0000004a04047947 */ /* 0x000fd8000b800000 */
[----:B------:R-:W1:Y:S01]  /*16960*/  SHFL.IDX PT, R2, R8, RZ, 0x1c1f ;  /* 0x001c1fff08027589 */ /* 0x000e6200000e0000 */
[CC--:B------:R-:W-:Y:S02]  /*16970*/  ISETP.GE.AND P3, PT, R23.reuse, R37.reuse, PT ;  /* 0x000000251700720c */ /* 0x0c0fe40003f66270 */
[C---:B------:R-:W-:Y:S01]  /*16980*/  LOP3.LUT R12, R23.reuse, 0x40, RZ, 0xfc, !PT ;  /* 0x00000040170c7812 */ /* 0x040fe200078efcff */
[----:B------:R-:W2:Y:S01]  /*16990*/  SHFL.IDX PT, R0, R9, RZ, 0x1c1f ;  /* 0x001c1fff09007589 */ /* 0x000ea200000e0000 */
[----:B------:R-:W-:Y:S02]  /*169a0*/  LOP3.LUT R11, R23, 0x80, RZ, 0xfc, !PT ;  /* 0x00000080170b7812 */ /* 0x000fe400078efcff */
[----:B------:R-:W-:Y:S02]  /*169b0*/  ISETP.GE.AND P2, PT, R12, R37, PT ;  /* 0x000000250c00720c */ /* 0x000fe40003f46270 */
[C---:B------:R-:W-:Y:S02]  /*169c0*/  ISETP.GE.AND P6, PT, R7.reuse, 0x61, PT ;  /* 0x000000610700780c */ /* 0x040fe40003fc6270 */
[----:B------:R-:W-:-:S02]  /*169d0*/  ISETP.LT.OR P1, PT, R7, 0x1, P2 ;  /* 0x000000010700780c */ /* 0x000fc40001721670 */
[----:B------:R-:W-:Y:S02]  /*169e0*/  LOP3.LUT R29, R29, 0xffffffdf, RZ, 0xc0, !PT ;  /* 0xffffffdf1d1d7812 */ /* 0x000fe400078ec0ff */
[----:B------:R-:W-:-:S07]  /*169f0*/  ISETP.GE.AND P4, PT, R7, 0x21, PT ;  /* 0x000000210700780c */ /* 0x000fce0003f86270 */
[----:B------:R-:W-:Y:S02]  /*16a00*/  @P6 LOP3.LUT R29, R29, 0x20, RZ, 0xfc, !PT ;  /* 0x000000201d1d6812 */ /* 0x000fe400078efcff */
[----:B-1----:R-:W-:-:S05]  /*16a10*/  IADD3 R2, P0, R23, R2, RZ ;  /* 0x0000000217027210 */ /* 0x002fca0007f1e0ff */
[----:B--2---:R-:W-:Y:S01]  /*16a20*/  IMAD.X R3, RZ, RZ, R0, P0 ;  /* 0x000000ffff037224 */ /* 0x004fe200000e0600 */
[----:B------:R-:W-:Y:S01]  /*16a30*/  ISETP.LT.OR P0, PT, R7, 0x1, P3 ;  /* 0x000000010700780c */ /* 0x000fe20001f01670 */
[----:B------:R-:W-:-:S12]  /*16a40*/  IMAD.IADD R0, R16, 0x1, R21 ;  /* 0x0000000110007824 */ /* 0x000fd800078e0215 */
[----:B------:R-:W-:Y:S01]  /*16a50*/  @!PT LDS RZ, [RZ] ;  /* 0x00000000fffff984 */ /* 0x000fe20000000800 */
        /* <DEDUP_REMOVED lines=17> */
[----:B------:R-:W3:Y:S01]  /*16b70*/  SHFL.IDX PT, R9, R9, 0x3, 0x1c1f ;  /* 0x007c1f0009097f89 */ /* 0x000ee200000e0000 */
[----:B-1----:R-:W-:-:S05]  /*16b80*/  IADD3 R2, P1, R23, R2, RZ ;  /* 0x0000000217027210 */ /* 0x002fca0007f3e0ff */
[----:B--2---:R-:W-:Y:S01]  /*16b90*/  IMAD.X R3, RZ, RZ, R3, P1 ;  /* 0x000000ffff037224 */ /* 0x004fe200008e0603 */
[----:B------:R-:W-:-:S13]  /*16ba0*/  ISETP.LT.OR P1, PT, R7, 0x41, P3 ;  /* 0x000000410700780c */ /* 0x000fda0001f21670 */
[----:B------:R-:W-:Y:S01]  /*16bb0*/  LDGSTS.E.BYPASS.LTC128B.128 [R0+0xd400], desc[UR56][R2.64], !P1 ;  /* 0x0d40000002007fae */ /* 0x000fe2000c901d78 */
[----:B------:R-:W-:-:S13]  /*16bc0*/  ISETP.LT.OR P1, PT, R7, 0x41, P2 ;  /* 0x000000410700780c */ /* 0x000fda0001721670 */
[----:B------:R-:W-:Y:S01]  /*16bd0*/  LDGSTS.E.BYPASS.LTC128B.128 [R0+0xf400], desc[UR56][R2.64+0x40], !P1 ;  /* 0x0f40004002007fae */ /* 0x000fe2000c901d78 */
[----:B------:R-:W-:-:S13]  /*16be0*/  ISETP.LT.OR P1, PT, R7, 0x41, P0 ;  /* 0x000000410700780c */ /* 0x000fda0000721670 */
[----:B------:R1:W-:Y:S01]  /*16bf0*/  LDGSTS.E.BYPASS.LTC128B.128 [R0+0x11400], desc[UR56][R2.64+0x80], !P1 ;  /* 0x1140008002007fae */ /* 0x0003e2000c901d78 */
[----:B------:R-:W-:-:S03]  /*16c00*/  ISETP.GE.AND P1, PT, R7, 0x41, PT ;  /* 0x000000410700780c */ /* 0x000fc60003f26270 */
[----:B-1-3--:R1:W2:Y:S10]  /*16c10*/  SHFL.IDX PT, R2, R8, 0x3, 0x1c1f ;  /* 0x007c1f0008027f89 */ /* 0x00a2b400000e0000 */
.L_x_1546:
        /* <DEDUP_REMOVED lines=13> */
.L_x_1460:
        /* <DEDUP_REMOVED lines=11> */
.L_x_1461:
[----:B------:R2:W-:Y:S01]  /*16da0*/  SYNCS.ARRIVE.TRANS64.A1T0 RZ, [R4+URZ+0x2a870], RZ ;  /* 0x02a870ff04ff79a7 */ /* 0x0005e2000810003f */
[----:B------:R-:W-:Y:S05]  /*16db0*/  @!P3 BRA `(.L_x_1462) ;  /* 0x000000000004b947 */ /* 0x000fea0003800000 */
[----:B------:R-:W-:Y:S01]  /*16dc0*/  BPT.TRAP 0x1 ;  /* 0x000000040000795c */ /* 0x000fe20000300000 */
.L_x_1462:
[----:B------:R-:W3:Y:S01]  /*16dd0*/  SYNCS.PHASECHK.TRANS64.TRYWAIT P0, [R4+URZ+0x2a840], R26 ;  /* 0x02a8401a040075a7 */ /* 0x000ee2000800017f */
[----:B------:R-:W-:Y:S04]  /*16de0*/  BSSY B0, `(.L_x_1463) ;  /* 0x0000002000007945 */ /* 0x000fe80003800000 */
[----:B---3--:R-:W-:Y:S05]  /*16df0*/  @!P0 BRA `(.L_x_1464) ;  /* 0x00000048007c8947 */ /* 0x008fea0003800000 */
.L_x_1547:
[----:B------:R-:W-:Y:S05]  /*16e00*/  BSYNC B0 ;  /* 0x0000000000007941 */ /* 0x000fea0003800000 */
.L_x_1463:
[----:B------:R-:W-:Y:S01]  /*16e10*/  ULDC.64 UR4, c[0x0][0x300] ;  /* 0x0000c00000047ab9 */ /* 0x000fe20000000a00 */
[----:B------:R-:W-:Y:S01]  /*16e20*/  ULDC.64 UR6, c[0x0][0x2e8] ;  /* 0x0000ba0000067ab9 */ /* 0x000fe20000000a00 */
[----:B------:R-:W-:Y:S01]  /*16e30*/  IMAD R7, R10, UR4, RZ ;  /* 0x000000040a077c24 */ /* 0x000fe2000f8e02ff */
[C---:B------:R-:W-:Y:S01]  /*16e40*/  LOP3.LUT R9, R23.reuse, 0x80, RZ, 0xfc, !PT ;  /* 0x0000008017097812 */ /* 0x040fe200078efcff */
[C---:B------:R-:W-:Y:S01]  /*16e50*/  IMAD.WIDE.U32 R2, R6.reuse, UR4, RZ ;  /* 0x0000000406027c25 */ /* 0x040fe2000f8e00ff */
[----:B-1----:R-:W-:Y:S02]  /*16e60*/  LOP3.LUT R8, R23, 0x40, RZ, 0xfc, !PT ;  /* 0x0000004017087812 */ /* 0x002fe400078efcff */
[-C--:B------:R-:W-:Y:S01]  /*16e70*/  ISETP.GE.AND P2, PT, R9, R37.reuse, PT ;  /* 0x000000250900720c */ /* 0x080fe20003f46270 */
[----:B------:R-:W-:Y:S01]  /*16e80*/  IMAD R7, R6, UR5, R7 ;  /* 0x0000000506077c24 */ /* 0x000fe2000f8e0207 */
[----:B------:R-:W-:Y:S01]  /*16e90*/  ULDC.64 UR4, c[0x0][0x310] ;  /* 0x0000c40000047ab9 */ /* 0x000fe20000000a00 */
[----:B------:R-:W-:Y:S01]  /*16ea0*/  ISETP.GE.AND P3, PT, R8, R37, PT ;  /* 0x000000250800720c */ /* 0x000fe20003f66270 */
[----:B------:R-:W-:-:S02]  /*16eb0*/  IMAD R20, R20, UR4, RZ ;  /* 0x0000000414147c24 */ /* 0x000fc4000f8e02ff */
[----:B------:R-:W-:Y:S02]  /*16ec0*/  IMAD.IADD R3, R3, 0x1, R7 ;  /* 0x0000000103037824 */ /* 0x000fe400078e0207 */
[C---:B------:R-:W-:Y:S02]  /*16ed0*/  IMAD R20, R5.reuse, UR5, R20 ;  /* 0x0000000505147c24 */ /* 0x040fe4000f8e0214 */
[----:B------:R-:W-:Y:S01]  /*16ee0*/  IMAD.WIDE.U32 R2, R5, UR4, R2 ;  /* 0x0000000405027c25 */ /* 0x000fe2000f8e0002 */
[----:B------:R-:W-:-:S03]  /*16ef0*/  ULDC.64 UR4, c[0x0][0x308] ;  /* 0x0000c20000047ab9 */ /* 0x000fc60000000a00 */
[----:B------:R-:W-:Y:S02]  /*16f00*/  IMAD.IADD R3, R3, 0x1, R20 ;  /* 0x0000000103037824 */ /* 0x000fe400078e0214 */
[----:B------:R-:W-:Y:S01]  /*16f10*/  IMAD.WIDE.U32 R2, R17, UR4, R2 ;  /* 0x0000000411027c25 */ /* 0x000fe2000f8e0002 */
[----:B------:R-:W-:-:S03]  /*16f20*/  UMOV UR4, 0xffffffff ;  /* 0xffffffff00047882 */ /* 0x000fc60000000000 */
[----:B------:R-:W-:Y:S01]  /*16f30*/  IMAD R6, R17, UR5, R3 ;  /* 0x0000000511067c24 */ /* 0x000fe2000f8e0203 */
[----:B------:R-:W-:-:S04]  /*16f40*/  IADD3 R5, P0, R2, UR6, RZ ;  /* 0x0000000602057c10 */ /* 0x000fc8000ff1e0ff */
[----:B------:R-:W-:Y:S01]  /*16f50*/  IADD3.X R6, R6, UR7, RZ, P0, !PT ;  /* 0x0000000706067c10 */ /* 0x000fe200087fe4ff */
[----:B------:R-:W-:Y:S08]  /*16f60*/  BRA.DIV UR4, `(.L_x_1465) ;  /* 0x0000004a04347947 */ /* 0x000ff0000b800000 */
[----:B------:R-:W1:Y:S01]  /*16f70*/  SHFL.IDX PT, R14, R5, RZ, 0x1c1f ;  /* 0x001c1fff050e7589 */ /* 0x000e6200000e0000 */
[----:B------:R-:W-:-:S03]  /*16f80*/  ISETP.GE.AND P6, PT, R23, R37, PT ;  /* 0x000000251700720c */ /* 0x000fc60003fc6270 */
[----:B------:R-:W4:Y:S01]  /*16f90*/  SHFL.IDX PT, R2, R6, RZ, 0x1c1f ;  /* 0x001c1fff06027589 */ /* 0x000f2200000e0000 */
[----:B-1----:R-:W-:-:S05]  /*16fa0*/  @P5 IADD3 R14, P0, R23, R14, RZ ;  /* 0x0000000e170e5210 */ /* 0x002fca0007f1e0ff */
[----:B----4-:R-:W-:Y:S02]  /*16fb0*/  @P5 IMAD.X R3, RZ, RZ, R2, P0 ;  /* 0x000000ffff035224 */ /* 0x010fe400000e0602 */
[----:B------:R-:W-:Y:S02]  /*16fc0*/  @P5 IMAD.MOV.U32 R2, RZ, RZ, R14 ;  /* 0x000000ffff025224 */ /* 0x000fe400078e000e */
[----:B------:R-:W1:Y:S04]  /*16fd0*/  SHFL.IDX PT, R14, R5, 0x1, 0x1c1f ;  /* 0x003c1f00050e7f89 */ /* 0x000e6800000e0000 */
[----:B------:R-:W-:Y:S04]  /*16fe0*/  @P5 LDGSTS.E.BYPASS.LTC128B.128 [R0+0x1e400], desc[UR56][R2.64], !P6 ;  /* 0x1e40000002005fae */ /* 0x000fe8000f101d78 */
[----:B------:R-:W-:Y:S04]  /*16ff0*/  @P5 LDGSTS.E.BYPASS.LTC128B.128 [R0+0x20400], desc[UR56][R2.64+0x40], !P3 ;  /* 0x2040004002005fae */ /* 0x000fe8000d901d78 */
[----:B------:R4:W-:Y:S04]  /*17000*/  @P5 LDGSTS.E.BYPASS.LTC128B.128 [R0+0x22400], desc[UR56][R2.64+0x80], !P2 ;  /* 0x2240008002005fae */ /* 0x0009e8000d101d78 */
[----:B----4-:R-:W4:Y:S01]  /*17010*/  SHFL.IDX PT, R2, R6, 0x1, 0x1c1f ;  /* 0x003c1f0006027f89 */ /* 0x010f2200000e0000 */
[----:B-1----:R-:W-:-:S05]  /*17020*/  @P4 IADD3 R14, P0, R23, R14, RZ ;  /* 0x0000000e170e4210 */ /* 0x002fca0007f1e0ff */
[----:B----4-:R-:W-:Y:S02]  /*17030*/  @P4 IMAD.X R7, RZ, RZ, R2, P0 ;  /* 0x000000ffff074224 */ /* 0x010fe400000e0602 */
[----:B------:R-:W-:Y:S02]  /*17040*/  @P4 IMAD.MOV.U32 R2, RZ, RZ, R14 ;  /* 0x000000ffff024224 */ /* 0x000fe400078e000e */
[----:B------:R-:W-:Y:S01]  /*17050*/  @P4 IMAD.MOV.U32 R3, RZ, RZ, R7 ;  /* 0x000000ffff034224 */ /* 0x000fe200078e0007 */
[----:B------:R-:W1:Y:S04]  /*17060*/  SHFL.IDX PT, R14, R5, 0x2, 0x1c1f ;  /* 0x005c1f00050e7f89 */ /* 0x000e6800000e0000 */
[----:B------:R-:W-:Y:S04]  /*17070*/  @P4 LDGSTS.E.BYPASS.LTC128B.128 [R0+0x1ec00], desc[UR56][R2.64], !P6 ;  /* 0x1ec0000002004fae */ /* 0x000fe8000f101d78 */
[----:B------:R-:W-:Y:S04]  /*17080*/  @P4 LDGSTS.E.BYPASS.LTC128B.128 [R0+0x20c00], desc[UR56][R2.64+0x40], !P3 ;  /* 0x20c0004002004fae */ /* 0x000fe8000d901d78 */
[----:B------:R4:W-:Y:S04]  /*17090*/  @P4 LDGSTS.E.BYPASS.LTC128B.128 [R0+0x22c00], desc[UR56][R2.64+0x80], !P2 ;  /* 0x22c0008002004fae */ /* 0x0009e8000d101d78 */
[----:B----4-:R-:W4:Y:S01]  /*170a0*/  SHFL.IDX PT, R2, R6, 0x2, 0x1c1f ;  /* 0x005c1f0006027f89 */ /* 0x010f2200000e0000 */
[----:B-1----:R-:W-:-:S03]  /*170b0*/  @P1 IADD3 R14, P0, R23, R14, RZ ;  /* 0x0000000e170e1210 */ /* 0x002fc60007f1e0ff */
[----:B------:R-:W1:Y:S02]  /*170c0*/  SHFL.IDX PT, R6, R6, 0x3, 0x1c1f ;  /* 0x007c1f0006067f89 */ /* 0x000e6400000e0000 */
[----:B----4-:R-:W-:Y:S02]  /*170d0*/  @P1 IMAD.X R7, RZ, RZ, R2, P0 ;  /* 0x000000ffff071224 */ /* 0x010fe400000e0602 */
[----:B------:R-:W-:Y:S02]  /*170e0*/  @P1 IMAD.MOV.U32 R2, RZ, RZ, R14 ;  /* 0x000000ffff021224 */ /* 0x000fe400078e000e */
[----:B------:R-:W-:Y:S01]  /*170f0*/  @P1 IMAD.MOV.U32 R3, RZ, RZ, R7 ;  /* 0x000000ffff031224 */ /* 0x000fe200078e0007 */
[----:B------:R4:W0:Y:S04]  /*17100*/  SHFL.IDX PT, R14, R5, 0x3, 0x1c1f ;  /* 0x007c1f00050e7f89 */ /* 0x00082800000e0000 */
[----:B------:R4:W-:Y:S04]  /*17110*/  @P1 LDGSTS.E.BYPASS.LTC128B.128 [R0+0x1f400], desc[UR56][R2.64], !P6 ;  /* 0x1f40000002001fae */ /* 0x0009e8000f101d78 */
[----:B------:R4:W-:Y:S04]  /*17120*/  @P1 LDGSTS.E.BYPASS.LTC128B.128 [R0+0x21400], desc[UR56][R2.64+0x40], !P3 ;  /* 0x2140004002001fae */ /* 0x0009e8000d901d78 */
[----:B-1----:R4:W-:Y:S02]  /*17130*/  @P1 LDGSTS.E.BYPASS.LTC128B.128 [R0+0x23400], desc[UR56][R2.64+0x80], !P2 ;  /* 0x2340008002001fae */ /* 0x0029e4000d101d78 */
.L_x_1557:
[----:B------:R-:W-:Y:S02]  /*17140*/  LOP3.LUT P1, RZ, R29, 0x20, RZ, 0xc0, !PT ;  /* 0x000000201dff7812 */ /* 0x000fe4000782c0ff */
[----:B------:R-:W-:-:S11]  /*17150*/  ISETP.GE.AND P4, PT, R23, R37, PT ;  /* 0x000000251700720c */ /* 0x000fd60003f86270 */
[----:B0---4-:R-:W-:-:S05]  /*17160*/  @P1 IADD3 R2, P0, R23, R14, RZ ;  /* 0x0000000e17021210 */ /* 0x011fca0007f1e0ff */
[----:B------:R-:W-:Y:S01]  /*17170*/  @P1 IMAD.X R3, RZ, RZ, R6, P0 ;  /* 0x000000ffff031224 */ /* 0x000fe200000e0606 */
[----:B------:R-:W-:-:S04]  /*17180*/  PLOP3.LUT P0, PT, PT, PT, PT, 0x80, 0x0 ;  /* 0x000000000000781c */ /* 0x000fc80003f0f070 */
[----:B------:R-:W-:Y:S01]  /*17190*/  @!PT LDS RZ, [RZ] ;  /* 0x00000000fffff984 */ /* 0x000fe20000000800 */
[----:B------:R-:W-:Y:S01]  /*171a0*/  @!PT LDS RZ, [RZ] ;  /* 0x00000000fffff984 */ /* 0x000fe20000000800 */
[----:B------:R-:W-:Y:S01]  /*171b0*/  @!PT LDS RZ, [RZ] ;  /* 0x00000000fffff984 */ /* 0x000fe20000000800 */
[----:B------:R0:W-:Y:S04]  /*171c0*/  @P1 LDGSTS.E.BYPASS.LTC128B.128 [R0+0x1fc00], desc[UR56][R2.64], !P4 ;  /* 0x1fc0000002001fae */ /* 0x0001e8000e101d78 */
[----:B------:R0:W-:Y:S04]  /*171d0*/  @P1 LDGSTS.E.BYPASS.LTC128B.128 [R0+0x21c00], desc[UR56][R2.64+0x40], !P3 ;  /* 0x21c0004002001fae */ /* 0x0001e8000d901d78 */
[----:B------:R0:W-:Y:S01]  /*171e0*/  @P1 LDGSTS.E.BYPASS.LTC128B.128 [R0+0x23c00], desc[UR56][R2.64+0x80], !P2 ;  /* 0x23c0008002001fae */ /* 0x0001e2000d101d78 */
[----:B------:R-:W-:Y:S01]  /*171f0*/  NOP ;  /* 0x0000000000007918 */ /* 0x000fe20000000000 */
.L_x_1466:
        /* <DEDUP_REMOVED lines=11> */
.L_x_1467:
[----:B------:R0:W-:Y:S02]  /*172b0*/  SYNCS.ARRIVE.TRANS64.A1T0 RZ, [R4+URZ+0x2a830], RZ ;  /* 0x02a830ff04ff79a7 */ /* 0x0001e4000810003f */
[----:B------:R-:W-:Y:S05]  /*172c0*/  WARPSYNC.ALL ;  /* 0x0000000000007948 */ /* 0x000fea0003800000 */
[----:B------:R-:W-:Y:S01]  /*172d0*/  VIADD R0, R16, 0x18400 ;  /* 0x0001840010007836 */ /* 0x000fe20000000000 */
[----:B------:R-:W-:Y:S01]  /*172e0*/  USHF.R.S32.HI UR4, URZ, 0x1f, UR39 ;  /* 0x0000001f3f047899 */ /* 0x000fe20008011427 */
[----:B------:R-:W-:Y:S03]  /*172f0*/  BAR.SYNC.DEFER_BLOCKING 0x8, 0x180 ;  /* 0x0206000000007b1d */ /* 0x000fe60000010000 */
[----:B------:R-:W-:-:S03]  /*17300*/  LOP3.LUT P0, RZ, R0, 0x1bf, RZ, 0xc0, !PT ;  /* 0x000001bf00ff7812 */ /* 0x000fc6000780c0ff */
[----:B------:R-:W-:Y:S01]  /*17310*/  ULDC.64 UR6, c[0x0][0x298] ;  /* 0x0000a60000067ab9 */ /* 0x000fe20000000a00 */
[----:B------:R-:W-:Y:S01]  /*17320*/  BSSY B6, `(.L_x_1468) ;  /* 0x0000016000067945 */ /* 0x000fe20003800000 */
[----:B------:R-:W-:Y:S02]  /*17330*/  UIMAD UR4, UR4, UR6, URZ ;  /* 0x00000006040472a4 */ /* 0x000fe4000f8e023f */
[----:B------:R-:W-:Y:S02]  /*17340*/  UIMAD.WIDE.U32 UR36, UR39, UR6, URZ ;  /* 0x00000006272472a5 */ /* 0x000fe4000f8e003f */
[----:B------:R-:W-:-:S04]  /*17350*/  UIMAD UR39, UR39, UR7, UR4 ;  /* 0x00000007272772a4 */ /* 0x000fc8000f8e0204 */
        /* <DEDUP_REMOVED lines=18> */
.L_x_1469:
[----:B------:R-:W-:Y:S05]  /*17480*/  BSYNC B6 ;  /* 0x0000000000067941 */ /* 0x000fea0003800000 */
.L_x_1468:
[----:B------:R-:W1:Y:S01]  /*17490*/  S2R R20, SR_TID.X ;  /* 0x0000000000147919 */ /* 0x000e620000002100 */
[----:B------:R-:W-:Y:S01]  /*174a0*/  UISETP.NE.AND UP0, UPT, UR48, URZ, UPT ;  /* 0x0000003f3000728c */ /* 0x000fe2000bf05270 */
[C---:B------:R-:W-:Y:S01]  /*174b0*/  R2UR UR8, R17.reuse ;  /* 0x00000000110872ca */ /* 0x040fe200000e0000 */
[----:B------:R-:W-:Y:S01]  /*174c0*/  ULDC.64 UR6, c[0x0][0x2d8] ;  /* 0x0000b60000067ab9 */ /* 0x000fe20000000a00 */
[----:B------:R-:W4:Y:S01]  /*174d0*/  S2R R2, SR_TID.X ;  /* 0x0000000000027919 */ /* 0x000f220000002100 */
[----:B------:R-:W-:Y:S01]  /*174e0*/  R2UR UR9, R17 ;  /* 0x00000000110972ca */ /* 0x000fe200000e0000 */
[----:B------:R-:W-:Y:S01]  /*174f0*/  UMOV UR4, UR36 ;  /* 0x0000002400047c82 */ /* 0x000fe20008000000 */
[----:B------:R-:W-:Y:S01]  /*17500*/  PLOP3.LUT P0, PT, PT, PT, UP0, 0x80, 0x0 ;  /* 0x000000000000781c */ /* 0x000fe20003f0f008 */
[----:B------:R-:W-:Y:S01]  /*17510*/  UMOV UR5, UR39 ;  /* 0x0000002700057c82 */ /* 0x000fe20008000000 */
[----:B------:R-:W-:Y:S01]  /*17520*/  UISETP.NE.AND UP1, UPT, UR47, URZ, UPT ;  /* 0x0000003f2f00728c */ /* 0x000fe2000bf25270 */
[----:B------:R-:W5:Y:S01]  /*17530*/  LDC R6, c[0x0][0x448] ;  /* 0x00011200ff067b82 */ /* 0x000f620000000800 */
[C---:B------:R-:W-:Y:S01]  /*17540*/  LOP3.LUT R9, R23.reuse, 0x40, RZ, 0xfc, !PT ;  /* 0x0000004017097812 */ /* 0x040fe200078efcff */
[----:B------:R-:W-:Y:S01]  /*17550*/  @UP0 ULDC UR10, c[0x0][0x44c] ;  /* 0x00011300000a0ab9 */ /* 0x000fe20000000800 */
[----:B------:R-:W-:-:S02]  /*17560*/  LOP3.LUT R10, R23, 0x80, RZ, 0xfc, !PT ;  /* 0x00000080170a7812 */ /* 0x000fc400078efcff */
[----:B------:R-:W-:Y:S02]  /*17570*/  UIMAD.WIDE.U32 UR4, UR8, UR6, UR4 ;  /* 0x00000006080472a5 */ /* 0x000fe4000f8e0004 */
[----:B------:R-:W-:Y:S02]  /*17580*/  USHF.R.S32.HI UR6, URZ, 0x1f, UR40 ;  /* 0x0000001f3f067899 */ /* 0x000fe40008011428 */
[----:B------:R-:W-:Y:S02]  /*17590*/  UIMAD UR5, UR9, UR7, UR5 ;  /* 0x00000007090572a4 */ /* 0x000fe4000f8e0205 */
[----:B------:R-:W-:Y:S01]  /*175a0*/  USEL UR7, UR6, URZ, !UP1 ;  /* 0x0000003f06077287 */ /* 0x000fe2000c800000 */
[----:B------:R-:W-:Y:S01]  /*175b0*/  ULDC.64 UR8, c[0x0][0x2e0] ;  /* 0x0000b80000087ab9 */ /* 0x000fe20000000a00 */
[----:B------:R-:W-:Y:S02]  /*175c0*/  USEL UR6, UR40, URZ, !UP1 ;  /* 0x0000003f28067287 */ /* 0x000fe4000c800000 */
[----:B------:R-:W-:-:S02]  /*175d0*/  UIMAD UR7, UR7, UR8, URZ ;  /* 0x00000008070772a4 */ /* 0x000fc4000f8e023f */
[----:B------:R-:W-:Y:S02]  /*175e0*/  UIMAD.WIDE.U32 UR4, UR6, UR8, UR4 ;  /* 0x00000008060472a5 */ /* 0x000fe4000f8e0004 */
[----:B------:R-:W-:Y:S01]  /*175f0*/  UIMAD UR7, UR6, UR9, UR7 ;  /* 0x00000009060772a4 */ /* 0x000fe2000f8e0207 */
[----:B-1----:R-:W-:Y:S02]  /*17600*/  IMAD.SHL.U32 R20, R20, 0x20, RZ ;  /* 0x0000002014147824 */ /* 0x002fe400078e00ff */
[----:B------:R-:W-:Y:S01]  /*17610*/  ULDC.64 UR8, c[0x0][0x2d0] ;  /* 0x0000b40000087ab9 */ /* 0x000fe20000000a00 */
[----:B------:R-:W-:Y:S01]  /*17620*/  UIADD3 UR6, UR5, UR7, URZ ;  /* 0x0000000705067290 */ /* 0x000fe2000fffe03f */
[----:B0-23--:R-:W-:Y:S01]  /*17630*/  IMAD.U32 R4, RZ, RZ, UR4 ;  /* 0x00000004ff047e24 */ /* 0x00dfe2000f8e00ff */
[----:B----4-:R-:W-:Y:S01]  /*17640*/  LOP3.LUT R2, R2, 0x7f, RZ, 0xc0, !PT ;  /* 0x0000007f02027812 */ /* 0x010fe200078ec0ff */
[----:B------:R-:W-:Y:S01]  /*17650*/  IMAD.U32 R5, RZ, RZ, UR5 ;  /* 0x00000005ff057e24 */ /* 0x000fe2000f8e00ff */
[----:B------:R-:W-:Y:S01]  /*17660*/  LOP3.LUT R20, R20, 0x60, RZ, 0xc0, !PT ;  /* 0x0000006014147812 */ /* 0x000fe200078ec0ff */
[----:B------:R-:W-:Y:S01]  /*17670*/  ULDC.64 UR4, c[0x0][0x2c8] ;  /* 0x0000b20000047ab9 */ /* 0x000fe20000000a00 */
[----:B------:R-:W-:Y:S01]  /*17680*/  SHF.R.U32.HI R2, RZ, 0x2, R2 ;  /* 0x00000002ff027819 */ /* 0x000fe20000011602 */
[----:B------:R-:W-:-:S03]  /*17690*/  IMAD.U32 R3, RZ, RZ, UR6 ;  /* 0x00000006ff037e24 */ /* 0x000fc6000f8e00ff */
[----:B------:R-:W-:Y:S02]  /*176a0*/  LOP3.LUT R2, R2, R20, RZ, 0xfc, !PT ;  /* 0x0000001402027212 */ /* 0x000fe400078efcff */
[----:B------:R-:W0:Y:S03]  /*176b0*/  S2R R20, SR_TID.X ;  /* 0x0000000000147919 */ /* 0x000e260000002100 */
[----:B------:R-:W-:-:S04]  /*176c0*/  IMAD.IADD R7, R2, 0x1, R19 ;  /* 0x0000000102077824 */ /* 0x000fc800078e0213 */
[----:B------:R-:W-:Y:S01]  /*176d0*/  @P0 IMAD.HI.U32 R2, R7, UR10, RZ ;  /* 0x0000000a07020c27 */ /* 0x000fe2000f8e00ff */
[----:B------:R-:W-:Y:S01]  /*176e0*/  PLOP3.LUT P0, PT, PT, PT, UP0, 0x80, 0x0 ;  /* 0x000000000000781c */ /* 0x000fe20003f0f008 */
[----:B------:R-:W-:Y:S02]  /*176f0*/  @UP0 ULDC UR10, c[0x0][0x450] ;  /* 0x00011400000a0ab9 */ /* 0x000fe40000000800 */
[----:B------:R-:W-:-:S10]  /*17700*/  IMAD.MOV.U32 R0, RZ, RZ, R7 ;  /* 0x000000ffff007224 */ /* 0x000fd400078e0007 */
[----:B------:R-:W-:Y:S01]  /*17710*/  @P0 SHF.R.U32.HI R0, RZ, UR10, R2 ;  /* 0x0000000aff000c19 */ /* 0x000fe20008011602 */
[----:B------:R-:W-:-:S03]  /*17720*/  IMAD.MOV.U32 R2, RZ, RZ, R4 ;  /* 0x000000ffff027224 */ /* 0x000fc600078e0004 */
[----:B------:R-:W-:Y:S01]  /*17730*/  SHF.R.S32.HI R8, RZ, 0x1f, R0 ;  /* 0x0000001fff087819 */ /* 0x000fe20000011400 */
[----:B------:R-:W-:-:S04]  /*17740*/  IMAD.WIDE.U32 R2, R0, UR8, R2 ;  /* 0x0000000800027c25 */ /* 0x000fc8000f8e0002 */
[----:B------:R-:W-:Y:S01]  /*17750*/  IMAD R8, R8, UR8, RZ ;  /* 0x0000000808087c24 */ /* 0x000fe2000f8e02ff */
[----:B0-----:R-:W-:-:S03]  /*17760*/  LOP3.LUT R20, R20, 0x7f, RZ, 0xc0, !PT ;  /* 0x0000007f14147812 */ /* 0x001fc600078ec0ff */
[----:B------:R-:W-:Y:S02]  /*17770*/  IMAD R4, R0, UR9, R8 ;  /* 0x0000000900047c24 */ /* 0x000fe4000f8e0208 */
[----:B------:R-:W-:Y:S02]  /*17780*/  IMAD.MOV R0, RZ, RZ, -R0 ;  /* 0x000000ffff007224 */ /* 0x000fe400078e0a00 */
[----:B------:R-:W-:Y:S02]  /*17790*/  IMAD.IADD R3, R3, 0x1, R4 ;  /* 0x0000000103037824 */ /* 0x000fe400078e0204 */
[----:B-----5:R-:W-:-:S04]  /*177a0*/  IMAD R7, R6, R0, R7 ;  /* 0x0000000006077224 */ /* 0x020fc800078e0207 */
        /* <DEDUP_REMOVED lines=11> */
[----:B------:R-:W-:Y:S02]  /*17860*/  ISETP.GE.AND P0, PT, R10, UR4, PT ;  /* 0x000000040a007c0c */ /* 0x000fe4000bf06270 */
[----:B------:R-:W-:Y:S01]  /*17870*/  SHF.R.U32.HI R9, RZ, 0x2, R20 ;  /* 0x00000002ff097819 */ /* 0x000fe20000011614 */
[----:B------:R-:W-:Y:S10]  /*17880*/  BRA.DIV UR5, `(.L_x_1470) ;  /* 0x0000004605347947 */ /* 0x000ff4000b800000 */
[----:B------:R-:W0:Y:S01]  /*17890*/  SHFL.IDX PT, R14, R0, RZ, 0x1c1f ;  /* 0x001c1fff000e7589 */ /* 0x000e2200000e0000 */
[----:B------:R-:W-:Y:S02]  /*178a0*/  IMAD R4, R6, UR41, RZ ;  /* 0x0000002906047c24 */ /* 0x000fe4000f8e02ff */
        /* <DEDUP_REMOVED lines=33> */
.L_x_1566:
        /* <DEDUP_REMOVED lines=12> */
.L_x_1472:
[----:B------:R-:W-:Y:S05]  /*17b80*/  BSYNC B0 ;  /* 0x0000000000007941 */ /* 0x000fea0003800000 */
.L_x_1471:
[----:B------:R-:W-:Y:S01]  /*17b90*/  NOP ;  /* 0x0000000000007918 */ /* 0x000fe20000000000 */
[----:B------:R-:W-:-:S13]  /*17ba0*/  PLOP3.LUT P0, PT, PT, PT, PT, 0x80, 0x0 ;  /* 0x000000000000781c */ /* 0x000fda0003f0f070 */
.L_x_1473:
[----:B------:R-:W-:Y:S02]  /*17bb0*/  PLOP3.LUT P1, PT, P1, P0, PT, 0xa2, 0x0 ;  /* 0x000000000000781c */ /* 0x000fe40000f21472 */
[----:B------:R-:W-:-:S08]  /*17bc0*/  @P0 R2UR P1, UR4, R16 ;  /* 0x00000000100402ca */ /* 0x000fd00000020000 */
[----:B------:R-:W-:-:S05]  /*17bd0*/  @P0 PLOP3.LUT P0, PT, P1, PT, PT, 0x80, 0x0 ;  /* 0x000000000000081c */ /* 0x000fca0000f0f070 */
[----:B------:R-:W-:Y:S01]  /*17be0*/  @!P1 SYNCS.ARRIVE.TRANS64.RED.A0T1 RZ, [UR4+0x2a800], RZ ;  /* 0x02a800ffffff99a7 */ /* 0x000fe20008200404 */
[----:B------:R-:W-:Y:S07]  /*17bf0*/  @!P1 ARRIVES.LDGSTSBAR.64.TRANSCNT [UR4+0x2a800] ;  /* 0x02a80000ff0099b0 */ /* 0x000fee0008000a84 */
[----:B------:R-:W-:Y:S05]  /*17c00*/  @P0 BRA.U.ANY `(.L_x_1473) ;  /* 0xfffffffd00e80947 */ /* 0x000fea000393ffff */
[----:B01----:R-:W3:Y:S02]  /*17c10*/  LDL.LU R2, [R1] ;  /* 0x0000000001027983 */ /* 0x003ee40000300800 */
[----:B---3--:R-:W-:-:S05]  /*17c20*/  VIADD R2, R2, 0x1 ;  /* 0x0000000102027836 */ /* 0x008fca0000000000 */
[----:B------:R0:W-:Y:S01]  /*17c30*/  STL [R1], R2 ;  /* 0x0000000201007387 */ /* 0x0001e20000100800 */
        /* <DEDUP_REMOVED lines=10> */
.L_x_1567:
[----:B------:R-:W-:Y:S05]  /*17ce0*/  BSYNC B0 ;  /* 0x0000000000007941 */ /* 0x000fea0003800000 */
.L_x_1474:
[----:B------:R-:W-:-:S13]  /*17cf0*/  ISETP.GE.AND P0, PT, R20, UR42, PT ;  /* 0x0000002a14007c0c */ /* 0x000fda000bf06270 */
[----:B------:R-:W-:Y:S05]  /*17d00*/  @!P0 BRA `(.L_x_1476) ;  /* 0x0000001000e08947 */ /* 0x000fea0003800000 */
[----:B------:R-:W-:Y:S02]  /*17d10*/  IMAD.MOV.U32 R5, RZ, RZ, R18 ;  /* 0x000000ffff057224 */ /* 0x000fe400078e0012 */
[----:B------:R-:W-:-:S07]  /*17d20*/  IMAD.MOV.U32 R6, RZ, RZ, R22 ;  /* 0x000000ffff067224 */ /* 0x000fce00078e0016 */
.L_x_1496:
[----:B0--3--:R-:W0:Y:S01]  /*17d30*/  LDC R3, c[0x0][0x430] ;  /* 0x00010c00ff037b82 */ /* 0x009e220000000800 */
[----:B-1----:R-:W1:Y:S01]  /*17d40*/  S2R R2, SR_TID.X ;  /* 0x0000000000027919 */ /* 0x002e620000002100 */
[----:B------:R-:W-:Y:S05]  /*17d50*/  YIELD ;  /* 0x0000000000007946 */ /* 0x000fea0003800000 */
[----:B------:R-:W-:Y:S01]  /*17d60*/  ULDC.64 UR4, c[0x0][0x428] ;  /* 0x00010a0000047ab9 */ /* 0x000fe20000000a00 */
[----:B0-----:R-:W-:Y:S02]  /*17d70*/  ISETP.NE.AND P0, PT, R3, 0x1, PT ;  /* 0x000000010300780c */ /* 0x001fe40003f05270 */
[C---:B-12---:R-:W-:Y:S01]  /*17d80*/  LOP3.LUT R0, R2.reuse, 0x7f, RZ, 0xc0, !PT ;  /* 0x0000007f02007812 */ /* 0x046fe200078ec0ff */
[----:B------:R-:W-:-:S10]  /*17d90*/  IMAD.SHL.U32 R2, R2, 0x20, RZ ;  /* 0x0000002002027824 */ /* 0x000fd400078e00ff */
[----:B------:R-:W0:Y:S01]  /*17da0*/  @P0 LDC R3, c[0x0][0x434] ;  /* 0x00010d00ff030b82 */ /* 0x000e220000000800 */
[----:B------:R-:W-:Y:S02]  /*17db0*/  SHF.R.U32.HI R0, RZ, 0x2, R0 ;  /* 0x00000002ff007819 */ /* 0x000fe40000011600 */
[----:B------:R-:W-:-:S03]  /*17dc0*/  LOP3.LUT R2, R2, 0x60, RZ, 0xc0, !PT ;  /* 0x0000006002027812 */ /* 0x000fc600078ec0ff */
[----:B------:R-:W-:Y:S02]  /*17dd0*/  IMAD R0, R20, 0x80, R0 ;  /* 0x0000008014007824 */ /* 0x000fe400078e0200 */
[----:B------:R-:W1:Y:S03]  /*17de0*/  @P0 LDC R7, c[0x0][0x438] ;  /* 0x00010e00ff070b82 */ /* 0x000e660000000800 */
[----:B------:R-:W-:-:S05]  /*17df0*/  IADD3 R0, R2, UR38, R0 ;  /* 0x0000002602007c10 */ /* 0x000fca000fffe000 */
[----:B------:R-:W-:Y:S02]  /*17e00*/  IMAD.MOV.U32 R4, RZ, RZ, R0 ;  /* 0x000000ffff047224 */ /* 0x000fe400078e0000 */
[----:B0-----:R-:W-:-:S05]  /*17e10*/  @P0 IMAD.HI.U32 R2, R0, R3, RZ ;  /* 0x0000000300020227 */ /* 0x001fca00078e00ff */
[----:B-1----:R-:W-:Y:S01]  /*17e20*/  @P0 SHF.R.U32.HI R4, RZ, R7, R2 ;  /* 0x00000007ff040219 */ /* 0x002fe20000011602 */
[----:B------:R-:W-:-:S03]  /*17e30*/  IMAD R2, R27, UR4, RZ ;  /* 0x000000041b027c24 */ /* 0x000fc6000f8e02ff */
[----:B------:R-:W-:Y:S01]  /*17e40*/  SHF.R.S32.HI R3, RZ, 0x1f, R4 ;  /* 0x0000001fff037819 */ /* 0x000fe20000011404 */
[----:B------:R-:W-:Y:S02]  /*17e50*/  IMAD R7, R25, UR5, R2 ;  /* 0x0000000519077c24 */ /* 0x000fe4000f8e0202 */
[----:B------:R-:W-:-:S04]  /*17e60*/  IMAD.MOV.U32 R2, RZ, RZ, R4 ;  /* 0x000000ffff027224 */ /* 0x000fc800078e0004 */
[----:B------:R-:W-:Y:S01]  /*17e70*/  IMAD.WIDE.U32 R2, R25, UR4, R2 ;  /* 0x0000000419027c25 */ /* 0x000fe2000f8e0002 */
[----:B------:R-:W-:-:S03]  /*17e80*/  ULDC.64 UR4, c[0x0][0x418] ;  /* 0x0001060000047ab9 */ /* 0x000fc60000000a00 */
[----:B------:R-:W-:Y:S01]  /*17e90*/  IMAD.IADD R3, R7, 0x1, R3 ;  /* 0x0000000107037824 */ /* 0x000fe200078e0203 */
[C---:B------:R-:W-:Y:S01]  /*17ea0*/  LEA R8, P0, R2.reuse, UR4, 0x2 ;  /* 0x0000000402087c11 */ /* 0x040fe2000f8010ff */
[----:B------:R-:W-:Y:S01]  /*17eb0*/  IMAD.U32 R10, RZ, RZ, UR43 ;  /* 0x0000002bff0a7e24 */ /* 0x000fe2000f8e00ff */
[----:B------:R-:W-:Y:S02]  /*17ec0*/  ULDC UR4, c[0x0][0x430] ;  /* 0x00010c0000047ab9 */ /* 0x000fe40000000800 */
[----:B------:R-:W-:-:S05]  /*17ed0*/  LEA.HI.X R9, R2, UR5, R3, 0x2, P0 ;  /* 0x0000000502097c11 */ /* 0x000fca00080f1403 */
[----:B------:R0:W3:Y:S01]  /*17ee0*/  LDG.E R7, desc[UR56][R8.64] ;  /* 0x0000003808077981 */ /* 0x0000e2000c1e1900 */
[----:B------:R-:W-:Y:S01]  /*17ef0*/  ISETP.NE.AND P2, PT, R10, 0x3, PT ;  /* 0x000000030a00780c */ /* 0x000fe20003f45270 */
[----:B------:R-:W-:Y:S01]  /*17f00*/  VIADD R18, R5, 0x1 ;  /* 0x0000000105127836 */ /* 0x000fe20000000000 */
[C---:B------:R-:W-:Y:S01]  /*17f10*/  ISETP.GT.AND P1, PT, R20.reuse, UR42, PT ;  /* 0x0000002a14007c0c */ /* 0x040fe2000bf24270 */
[----:B------:R-:W-:Y:S02]  /*17f20*/  IMAD.MOV R11, RZ, RZ, -R4 ;  /* 0x000000ffff0b7224 */ /* 0x000fe400078e0a04 */
[----:B------:R-:W-:Y:S01]  /*17f30*/  VIADD R20, R20, 0xffffffff ;  /* 0xffffffff14147836 */ /* 0x000fe20000000000 */
[----:B------:R-:W-:Y:S01]  /*17f40*/  ISETP.NE.AND P0, PT, R18, 0x2, PT ;  /* 0x000000021200780c */ /* 0x000fe20003f05270 */
[----:B0-----:R-:W-:-:S03]  /*17f50*/  IMAD R8, R11, UR4, R0 ;  /* 0x000000040b087c24 */ /* 0x001fc6000f8e0200 */
[----:B------:R-:W-:Y:S02]  /*17f60*/  SEL R3, RZ, 0x1, P0 ;  /* 0x00000001ff037807 */ /* 0x000fe40000000000 */
[----:B------:R-:W-:Y:S02]  /*17f70*/  SEL R18, R18, RZ, P0 ;  /* 0x000000ff12127207 */ /* 0x000fe40000000000 */
[----:B------:R-:W-:Y:S02]  /*17f80*/  LOP3.LUT R22, R6, R3, RZ, 0x3c, !PT ;  /* 0x0000000306167212 */ /* 0x000fe400078e3cff */
[----:B---3--:R-:W-:Y:S01]  /*17f90*/  SHF.R.S32.HI R10, RZ, 0x1f, R7 ;  /* 0x0000001fff0a7819 */ /* 0x008fe20000011407 */
[----:B------:R-:W-:Y:S06]  /*17fa0*/  @!P2 BRA `(.L_x_1477) ;  /* 0x000000000004a947 */ /* 0x000fec0003800000 */
[----:B------:R-:W-:Y:S01]  /*17fb0*/  BPT.TRAP 0x1 ;  /* 0x000000040000795c */ /* 0x000fe20000300000 */
.L_x_1477:
[----:B------:R-:W-:Y:S01]  /*17fc0*/  IMAD R0, R18, 0x8, R16 ;  /* 0x0000000812007824 */ /* 0x000fe200078e0210 */
[----:B------:R-:W-:Y:S01]  /*17fd0*/  SHF.L.U32 R19, R22, 0x1f, RZ ;  /* 0x0000001f16137819 */ /* 0x000fe200000006ff */
[----:B------:R-:W-:Y:S01]  /*17fe0*/  BSSY B0, `(.L_x_1478) ;  /* 0x0000004000007945 */ /* 0x000fe20003800000 */
[----:B------:R-:W-:Y:S02]  /*17ff0*/  SHF.R.S32.HI R9, RZ, 0x1f, R8 ;  /* 0x0000001fff097819 */ /* 0x000fe40000011408 */
[----:B------:R-:W0:Y:S02]  /*18000*/  SYNCS.PHASECHK.TRANS64.TRYWAIT P0, [R0+URZ+0x2a880], R19 ;  /* 0x02a88013000075a7 */ /* 0x000e24000800017f */
[----:B0-----:R-:W-:Y:S05]  /*18010*/  @!P0 BRA `(.L_x_1479) ;  /* 0x0000004000a08947 */ /* 0x001fea0003800000 */
.L_x_1568:
[----:B------:R-:W-:Y:S05]  /*18020*/  BSYNC B0 ;  /* 0x0000000000007941 */ /* 0x000fea0003800000 */
.L_x_1478:
[----:B------:R-:W-:Y:S01]  /*18030*/  ULDC.64 UR4, c[0x0][0x328] ;  /* 0x0000ca0000047ab9 */ /* 0x000fe20000000a00 */
[----:B------:R-:W-:Y:S01]  /*18040*/  ULDC.64 UR6, c[0x0][0x318] ;  /* 0x0000c60000067ab9 */ /* 0x000fe20000000a00 */
[----:B------:R-:W-:Y:S01]  /*18050*/  IMAD R4, R9, UR4, RZ ;  /* 0x0000000409047c24 */ /* 0x000fe2000f8e02ff */
[C---:B------:R-:W-:Y:S01]  /*18060*/  LOP3.LUT R12, R23.reuse, 0x80, RZ, 0xfc, !PT ;  /* 0x00000080170c7812 */ /* 0x040fe200078efcff */
[----:B------:R-:W-:Y:S01]  /*18070*/  IMAD.WIDE.U32 R2, R8, UR4, RZ ;  /* 0x0000000408027c25 */ /* 0x000fe2000f8e00ff */
[----:B------:R-:W-:Y:S02]  /*18080*/  LOP3.LUT R11, R23, 0x40, RZ, 0xfc, !PT ;  /* 0x00000040170b7812 */ /* 0x000fe400078efcff */
[-C--:B------:R-:W-:Y:S01]  /*18090*/  ISETP.GE.AND P2, PT, R12, R37.reuse, PT ;  /* 0x000000250c00720c */ /* 0x080fe20003f46270 */
[----:B------:R-:W-:Y:S01]  /*180a0*/  IMAD R4, R8, UR5, R4 ;  /* 0x0000000508047c24 */ /* 0x000fe2000f8e0204 */
[----:B------:R-:W-:Y:S01]  /*180b0*/  ULDC.64 UR4, c[0x0][0x338] ;  /* 0x0000ce0000047ab9 */ /* 0x000fe20000000a00 */
[----:B------:R-:W-:-:S02]  /*180c0*/  ISETP.GE.AND P3, PT, R11, R37, PT ;  /* 0x000000250b00720c */ /* 0x000fc40003f66270 */
[----:B------:R-:W-:Y:S01]  /*180d0*/  IMAD.IADD R3, R3, 0x1, R4 ;  /* 0x0000000103037824 */ /* 0x000fe200078e0204 */
[----:B------:R-:W-:Y:S01]  /*180e0*/  ISETP.GE.AND P4, PT, R23, R37, PT ;  /* 0x000000251700720c */ /* 0x000fe20003f86270 */
[----:B------:R-:W-:Y:S02]  /*180f0*/  IMAD R4, R10, UR4, RZ ;  /* 0x000000040a047c24 */ /* 0x000fe4000f8e02ff */
[----:B------:R-:W-:-:S04]  /*18100*/  IMAD.WIDE.U32 R2, R7, UR4, R2 ;  /* 0x0000000407027c25 */ /* 0x000fc8000f8e0002 */
[----:B------:R-:W-:Y:S01]  /*18110*/  IMAD R4, R7, UR5, R4 ;  /* 0x0000000507047c24 */ /* 0x000fe2000f8e0204 */
[----:B------:R-:W-:-:S03]  /*18120*/  ULDC.64 UR4, c[0x0][0x330] ;  /* 0x0000cc0000047ab9 */ /* 0x000fc60000000a00 */
[----:B------:R-:W-:Y:S02]  /*18130*/  IMAD.IADD R3, R3, 0x1, R4 ;  /* 0x0000000103037824 */ /* 0x000fe400078e0204 */
[----:B------:R-:W-:Y:S02]  /*18140*/  IMAD R4, R18, 0x6000, R31 ;  /* 0x0000600012047824 */ /* 0x000fe400078e021f */
[----:B------:R-:W-:Y:S01]  /*18150*/  IMAD.WIDE.U32 R2, R17, UR4, R2 ;  /* 0x0000000411027c25 */ /* 0x000fe2000f8e0002 */
[----:B------:R-:W-:-:S03]  /*18160*/  UMOV UR4, 0xffffffff ;  /* 0xffffffff00047882 */ /* 0x000fc60000000000 */
[----:B------:R-:W-:Y:S01]  /*18170*/  IMAD R26, R17, UR5, R3 ;  /* 0x00000005111a7c24 */ /* 0x000fe2000f8e0203 */
[----:B------:R-:W-:-:S04]  /*18180*/  IADD3 R21, P0, R2, UR6, RZ ;  /* 0x0000000602157c10 */ /* 0x000fc8000ff1e0ff */
[----:B------:R-:W-:Y:S01]  /*18190*/  IADD3.X R26, R26, UR7, RZ, P0, !PT ;  /* 0x000000071a1a7c10 */ /* 0x000fe200087fe4ff */
[----:B------:R-:W-:Y:S08]  /*181a0*/  BRA.DIV UR4, `(.L_x_1480) ;  /* 0x0000004204507947 */ /* 0x000ff0000b800000 */
[----:B------:R-:W1:Y:S01]  /*181b0*/  SHFL.IDX PT, R2, R21, RZ, 0x1c1f ;  /* 0x001c1fff15027589 */ /* 0x000e6200000e0000 */
[----:B------:R-:W-:-:S03]  /*181c0*/  IMAD.IADD R4, R16, 0x1, R4 ;  /* 0x0000000110047824 */ /* 0x000fc600078e0204 */
[----:B------:R-:W3:Y:S04]  /*181d0*/  SHFL.IDX PT, R3, R26, RZ, 0x1c1f ;  /* 0x001c1fff1a037589 */ /* 0x000ee800000e0000 */
[----:B------:R-:W-:Y:S01]  /*181e0*/  SHFL.IDX PT, R35, R26, 0x2, 0x1c1f ;  /* 0x005c1f001a237f89 */ /* 0x000fe200000e0000 */
[----:B-1----:R-:W-:-:S05]  /*181f0*/  IADD3 R2, P0, R23, R2, RZ ;  /* 0x0000000217027210 */ /* 0x002fca0007f1e0ff */
[----:B---3--:R-:W-:-:S05]  /*18200*/  IMAD.X R3, RZ, RZ, R3, P0 ;  /* 0x000000ffff037224 */ /* 0x008fca00000e0603 */
[----:B------:R-:W-:Y:S04]  /*18210*/  LDGSTS.E.BYPASS.LTC128B.128 [R4+0xc400], desc[UR56][R2.64], !P4 ;  /* 0x0c40000002047fae */ /* 0x000fe8000e101d78 */
[----:B------:R-:W-:Y:S04]  /*18220*/  LDGSTS.E.BYPASS.LTC128B.128 [R4+0xe400], desc[UR56][R2.64+0x40], !P3 ;  /* 0x0e40004002047fae */ /* 0x000fe8000d901d78 */
[----:B------:R1:W-:Y:S04]  /*18230*/  LDGSTS.E.BYPASS.LTC128B.128 [R4+0x10400], desc[UR56][R2.64+0x80], !P2 ;  /* 0x1040008002047fae */ /* 0x0003e8000d101d78 */
[----:B-1----:R-:W1:Y:S04]  /*18240*/  SHFL.IDX PT, R2, R21, 0x1, 0x1c1f ;  /* 0x003c1f0015027f89 */ /* 0x002e6800000e0000 */
[----:B------:R-:W3:Y:S01]  /*18250*/  SHFL.IDX PT, R3, R26, 0x1, 0x1c1f ;  /* 0x003c1f001a037f89 */ /* 0x000ee200000e0000 */
[----:B-1----:R-:W-:-:S05]  /*18260*/  IADD3 R2, P0, R23, R2, RZ ;  /* 0x0000000217027210 */ /* 0x002fca0007f1e0ff */
[----:B---3--:R-:W-:-:S05]  /*18270*/  IMAD.X R3, RZ, RZ, R3, P0 ;  /* 0x000000ffff037224 */ /* 0x008fca00000e0603 */
[----:B------:R-:W-:Y:S04]  /*18280*/  LDGSTS.E.BYPASS.LTC128B.128 [R4+0xcc00], desc[UR56][R2.64], !P4 ;  /* 0x0cc0000002047fae */ /* 0x000fe8000e101d78 */
[----:B------:R-:W-:Y:S04]  /*18290*/  LDGSTS.E.BYPASS.LTC128B.128 [R4+0xec00], desc[UR56][R2.64+0x40], !P3 ;  /* 0x0ec0004002047fae */ /* 0x000fe8000d901d78 */
[----:B------:R1:W-:Y:S04]  /*182a0*/  LDGSTS.E.BYPASS.LTC128B.128 [R4+0x10c00], desc[UR56][R2.64+0x80], !P2 ;  /* 0x10c0008002047fae */ /* 0x0003e8000d101d78 */
[----:B-1----:R-:W1:Y:S02]  /*182b0*/  SHFL.IDX PT, R2, R21, 0x2, 0x1c1f ;  /* 0x005c1f0015027f89 */ /* 0x002e6400000e0000 */
[----:B-1----:R-:W-:-:S05]  /*182c0*/  IADD3 R2, P0, R23, R2, RZ ;  /* 0x0000000217027210 */ /* 0x002fca0007f1e0ff */
[----:B------:R-:W-:Y:S02]  /*182d0*/  IMAD.X R3, RZ, RZ, R35, P0 ;  /* 0x000000ffff037224 */ /* 0x000fe400000e0623 */
[----:B------:R1:W3:Y:S04]  /*182e0*/  SHFL.IDX PT, R35, R26, 0x3, 0x1c1f ;  /* 0x007c1f001a237f89 */ /* 0x0002e800000e0000 */
[----:B------:R-:W-:Y:S04]  /*182f0*/  LDGSTS.E.BYPASS.LTC128B.128 [R4+0xd400], desc[UR56][R2.64], !P4 ;  /* 0x0d40000002047fae */ /* 0x000fe8000e101d78 */
[----:B------:R-:W-:Y:S04]  /*18300*/  LDGSTS.E.BYPASS.LTC128B.128 [R4+0xf400], desc[UR56][R2.64+0x40], !P3 ;  /* 0x0f40004002047fae */ /* 0x000fe8000d901d78 */
[----:B------:R4:W-:Y:S04]  /*18310*/  LDGSTS.E.BYPASS.LTC128B.128 [R4+0x11400], desc[UR56][R2.64+0x80], !P2 ;  /* 0x1140008002047fae */ /* 0x0009e8000d101d78 */
[----:B---34-:R1:W4:Y:S02]  /*18320*/  SHFL.IDX PT, R2, R21, 0x3, 0x1c1f ;  /* 0x007c1f0015027f89 */ /* 0x01832400000e0000 */
.L_x_1578:
        /* <DEDUP_REMOVED lines=10> */
.L_x_1481:
[----:B------:R-:W-:Y:S02]  /*183d0*/  PLOP3.LUT P2, PT, P2, P0, PT, 0xa2, 0x0 ;  /* 0x000000000000781c */ /* 0x000fe40001741472 */
[----:B------:R-:W-:-:S08]  /*183e0*/  @P0 R2UR P2, UR4, R0 ;  /* 0x00000000000402ca */ /* 0x000fd00000040000 */
[----:B------:R-:W-:-:S05]  /*183f0*/  @P0 PLOP3.LUT P0, PT, P2, PT, PT, 0x80, 0x0 ;  /* 0x000000000000081c */ /* 0x000fca000170f070 */
[----:B------:R-:W-:Y:S01]  /*18400*/  @!P2 SYNCS.ARRIVE.TRANS64.RED.A0T1 RZ, [UR4+0x2a870], RZ ;  /* 0x02a870ffffffa9a7 */ /* 0x000fe20008200404 */
[----:B------:R-:W-:Y:S07]  /*18410*/  @!P2 ARRIVES.LDGSTSBAR.64.TRANSCNT [UR4+0x2a870] ;  /* 0x02a87000ff00a9b0 */ /* 0x000fee0008000a84 */
[----:B------:R-:W-:Y:S05]  /*18420*/  @P0 BRA.U.ANY `(.L_x_1481) ;  /* 0xfffffffd00e80947 */ /* 0x000fea000393ffff */
[----:B------:R-:W-:Y:S01]  /*18430*/  NOP ;  /* 0x0000000000007918 */ /* 0x000fe20000000000 */
[----:B---3--:R-:W-:-:S05]  /*18440*/  IMAD.U32 R2, RZ, RZ, UR43 ;  /* 0x0000002bff027e24 */ /* 0x008fca000f8e00ff */
[----:B------:R-:W-:-:S13]  /*18450*/  ISETP.NE.AND P3, PT, R2, 0x3, PT ;  /* 0x000000030200780c */ /* 0x000fda0003f65270 */
[----:B------:R-:W-:Y:S05]  /*18460*/  @!P3 BRA `(.L_x_1482) ;  /* 0x000000000004b947 */ /* 0x000fea0003800000 */
[----:B------:R-:W-:Y:S01]  /*18470*/  BPT.TRAP 0x1 ;  /* 0x000000040000795c */ /* 0x000fe20000300000 */
.L_x_1482:
[----:B------:R3:W-:Y:S01]  /*18480*/  SYNCS.ARRIVE.TRANS64.A1T0 RZ, [R0+URZ+0x2a870], RZ ;  /* 0x02a870ff00ff79a7 */ /* 0x0007e2000810003f */
[----:B------:R-:W-:Y:S05]  /*18490*/  @!P3 BRA `(.L_x_1483) ;  /* 0x000000000004b947 */ /* 0x000fea0003800000 */
[----:B------:R-:W-:Y:S01]  /*184a0*/  BPT.TRAP 0x1 ;  /* 0x000000040000795c */ /* 0x000fe20000300000 */
.L_x_1483:
[----:B------:R-:W4:Y:S01]  /*184b0*/  SYNCS.PHASECHK.TRANS64.TRYWAIT P0, [R0+URZ+0x2a840], R19 ;  /* 0x02a84013000075a7 */ /* 0x000f22000800017f */
[----:B------:R-:W-:Y:S04]  /*184c0*/  BSSY B0, `(.L_x_1484) ;  /* 0x0000002000007945 */ /* 0x000fe80003800000 */
[----:B----4-:R-:W-:Y:S05]  /*184d0*/  @!P0 BRA `(.L_x_1485) ;  /* 0x0000004000b88947 */ /* 0x010fea0003800000 */
.L_x_1579:
[----:B------:R-:W-:Y:S05]  /*184e0*/  BSYNC B0 ;  /* 0x0000000000007941 */ /* 0x000fea0003800000 */
.L_x_1484:
        /* <DEDUP_REMOVED lines=9> */
[-C--:B------:R-:W-:Y:S01]  /*18580*/  ISETP.GE.AND P3, PT, R11, R37.reuse, PT ;  /* 0x000000250b00720c */ /* 0x080fe20003f66270 */
[----:B------:R-:W-:Y:S01]  /*18590*/  IMAD R10, R10, UR4, RZ ;  /* 0x000000040a0a7c24 */ /* 0x000fe2000f8e02ff */
[----:B------:R-:W-:Y:S01]  /*185a0*/  ISETP.GE.AND P4, PT, R23, R37, PT ;  /* 0x000000251700720c */ /* 0x000fe20003f86270 */
[----:B------:R-:W-:-:S02]  /*185b0*/  IMAD.IADD R3, R3, 0x1, R9 ;  /* 0x0000000103037824 */ /* 0x000fc400078e0209 */
        /* <DEDUP_REMOVED lines=10> */
[----:B--2---:R-:W2:Y:S04]  /*18660*/  SHFL.IDX PT, R14, R7, RZ, 0x1c1f ;  /* 0x001c1fff070e7589 */ /* 0x004ea800000e0000 */
[----:B------:R-:W5:Y:S04]  /*18670*/  SHFL.IDX PT, R3, R8, RZ, 0x1c1f ;  /* 0x001c1fff08037589 */ /* 0x000f6800000e0000 */
[----:B------:R-:W-:Y:S01]  /*18680*/  SHFL.IDX PT, R9, R8, 0x2, 0x1c1f ;  /* 0x005c1f0008097f89 */ /* 0x000fe200000e0000 */
[----:B--2---:R-:W-:-:S03]  /*18690*/  IADD3 R2, P0, R23, R14, RZ ;  /* 0x0000000e17027210 */ /* 0x004fc60007f1e0ff */
[----:B------:R-:W2:Y:S02]  /*186a0*/  SHFL.IDX PT, R14, R7, 0x1, 0x1c1f ;  /* 0x003c1f00070e7f89 */ /* 0x000ea400000e0000 */
[----:B-----5:R-:W-:-:S05]  /*186b0*/  IMAD.X R3, RZ, RZ, R3, P0 ;  /* 0x000000ffff037224 */ /* 0x020fca00000e0603 */
[----:B------:R-:W-:Y:S04]  /*186c0*/  LDGSTS.E.BYPASS.LTC128B.128 [R4+0x1e400], desc[UR56][R2.64], !P4 ;  /* 0x1e40000002047fae */ /* 0x000fe8000e101d78 */
[----:B------:R-:W-:Y:S04]  /*186d0*/  LDGSTS.E.BYPASS.LTC128B.128 [R4+0x20400], desc[UR56][R2.64+0x40], !P3 ;  /* 0x2040004002047fae */ /* 0x000fe8000d901d78 */
[----:B------:R5:W-:Y:S04]  /*186e0*/  LDGSTS.E.BYPASS.LTC128B.128 [R4+0x22400], desc[UR56][R2.64+0x80], !P2 ;  /* 0x2240008002047fae */ /* 0x000be8000d101d78 */
[----:B-----5:R-:W5:Y:S01]  /*186f0*/  SHFL.IDX PT, R3, R8, 0x1, 0x1c1f ;  /* 0x003c1f0008037f89 */ /* 0x020f6200000e0000 */
[----:B--2---:R-:W-:-:S03]  /*18700*/  IADD3 R2, P0, R23, R14, RZ ;  /* 0x0000000e17027210 */ /* 0x004fc60007f1e0ff */
[----:B------:R-:W2:Y:S02]  /*18710*/  SHFL.IDX PT, R14, R7, 0x2, 0x1c1f ;  /* 0x005c1f00070e7f89 */ /* 0x000ea400000e0000 */
[----:B-----5:R-:W-:-:S05]  /*18720*/  IMAD.X R3, RZ, RZ, R3, P0 ;  /* 0x000000ffff037224 */ /* 0x020fca00000e0603 */
[----:B------:R-:W-:Y:S04]  /*18730*/  LDGSTS.E.BYPASS.LTC128B.128 [R4+0x1ec00], desc[UR56][R2.64], !P4 ;  /* 0x1ec0000002047fae */ /* 0x000fe8000e101d78 */
[----:B------:R-:W-:Y:S04]  /*18740*/  LDGSTS.E.BYPASS.LTC128B.128 [R4+0x20c00], desc[UR56][R2.64+0x40], !P3 ;  /* 0x20c0004002047fae */ /* 0x000fe8000d901d78 */
[----:B------:R2:W-:Y:S02]  /*18750*/  LDGSTS.E.BYPASS.LTC128B.128 [R4+0x22c00], desc[UR56][R2.64+0x80], !P2 ;  /* 0x22c0008002047fae */ /* 0x0005e4000d101d78 */
[----:B--2---:R-:W-:-:S02]  /*18760*/  IADD3 R2, P0, R23, R14, RZ ;  /* 0x0000000e17027210 */ /* 0x004fc40007f1e0ff */
[----:B------:R2:W0:Y:S03]  /*18770*/  SHFL.IDX PT, R14, R7, 0x3, 0x1c1f ;  /* 0x007c1f00070e7f89 */ /* 0x00042600000e0000 */
[----:B------:R-:W-:Y:S02]  /*18780*/  IMAD.X R3, RZ, RZ, R9, P0 ;  /* 0x000000ffff037224 */ /* 0x000fe400000e0609 */
[----:B------:R2:W0:Y:S04]  /*18790*/  SHFL.IDX PT, R9, R8, 0x3, 0x1c1f ;  /* 0x007c1f0008097f89 */ /* 0x00042800000e0000 */
[----:B------:R2:W-:Y:S04]  /*187a0*/  LDGSTS.E.BYPASS.LTC128B.128 [R4+0x1f400], desc[UR56][R2.64], !P4 ;  /* 0x1f40000002047fae */ /* 0x0005e8000e101d78 */
[----:B------:R2:W-:Y:S04]  /*187b0*/  LDGSTS.E.BYPASS.LTC128B.128 [R4+0x21400], desc[UR56][R2.64+0x40], !P3 ;  /* 0x2140004002047fae */ /* 0x0005e8000d901d78 */
[----:B------:R2:W-:Y:S02]  /*187c0*/  LDGSTS.E.BYPASS.LTC128B.128 [R4+0x23400], desc[UR56][R2.64+0x80], !P2 ;  /* 0x2340008002047fae */ /* 0x0005e4000d101d78 */
.L_x_1589:
[----:B0-2---:R-:W-:-:S05]  /*187d0*/  IADD3 R2, P0, R23, R14, RZ ;  /* 0x0000000e17027210 */ /* 0x005fca0007f1e0ff */
        /* <DEDUP_REMOVED lines=9> */
.L_x_1487:
        /* <DEDUP_REMOVED lines=11> */
.L_x_1488:
[----:B------:R3:W-:Y:S02]  /*18920*/  SYNCS.ARRIVE.TRANS64.A1T0 RZ, [R0+URZ+0x2a830], RZ ;  /* 0x02a830ff00ff79a7 */ /* 0x0007e4000810003f */
[----:B---34-:R-:W-:-:S05]  /*18930*/  IMAD.U32 R0, RZ, RZ, UR44 ;  /* 0x0000002cff007e24 */ /* 0x018fca000f8e00ff */
[----:B------:R-:W-:-:S13]  /*18940*/  ISETP.NE.AND P0, PT, R0, 0x3, PT ;  /* 0x000000030000780c */ /* 0x000fda0003f05270 */
[----:B------:R-:W-:Y:S05]  /*18950*/  @!P0 BRA `(.L_x_1489) ;  /* 0x0000000000048947 */ /* 0x000fea0003800000 */
[----:B------:R-:W-:Y:S01]  /*18960*/  BPT.TRAP 0x1 ;  /* 0x000000040000795c */ /* 0x000fe20000300000 */
.L_x_1489:
[----:B------:R-:W-:Y:S01]  /*18970*/  LOP3.LUT R3, R6, 0x1, RZ, 0x3c, !PT ;  /* 0x0000000106037812 */ /* 0x000fe200078e3cff */
[----:B------:R-:W-:Y:S01]  /*18980*/  IMAD R0, R5, 0x8, R16 ;  /* 0x0000000805007824 */ /* 0x000fe200078e0210 */
[----:B------:R-:W-:Y:S02]  /*18990*/  BSSY B0, `(.L_x_1490) ;  /* 0x0000004000007945 */ /* 0x000fe40003800000 */
[----:B------:R-:W-:-:S04]  /*189a0*/  SHF.L.U32 R3, R3, 0x1f, RZ ;  /* 0x0000001f03037819 */ /* 0x000fc800000006ff */
[----:B------:R-:W0:Y:S02]  /*189b0*/  SYNCS.PHASECHK.TRANS64.TRYWAIT P2, [R0+URZ+0x2a870], R3 ;  /* 0x02a87003000075a7 */ /* 0x000e24000804017f */
[----:B0-----:R-:W-:Y:S05]  /*189c0*/  @!P2 BRA `(.L_x_1491) ;  /* 0x0000004000b0a947 */ /* 0x001fea0003800000 */
.L_x_1590:
[----:B------:R-:W-:Y:S05]  /*189d0*/  BSYNC B0 ;  /* 0x0000000000007941 */ /* 0x000fea0003800000 */
.L_x_1490:
[----:B------:R-:W-:-:S05]  /*189e0*/  IMAD.U32 R2, RZ, RZ, UR43 ;  /* 0x0000002bff027e24 */ /* 0x000fca000f8e00ff */
[----:B------:R-:W-:-:S13]  /*189f0*/  ISETP.NE.AND P2, PT, R2, 0x3, PT ;  /* 0x000000030200780c */ /* 0x000fda0003f45270 */
[----:B------:R-:W-:Y:S05]  /*18a00*/  @!P2 BRA `(.L_x_1492) ;  /* 0x000000000004a947 */ /* 0x000fea0003800000 */
[----:B------:R-:W-:Y:S01]  /*18a10*/  BPT.TRAP 0x1 ;  /* 0x000000040000795c */ /* 0x000fe20000300000 */
.L_x_1492:
[----:B0-----:R-:W-:Y:S01]  /*18a20*/  SHF.L.U32 R3, R6, 0x1f, RZ ;  /* 0x0000001f06037819 */ /* 0x001fe200000006ff */
[----:B------:R-:W-:-:S03]  /*18a30*/  IMAD R2, R5, 0x6000, RZ ;  /* 0x0000600005027824 */ /* 0x000fc600078e02ff */
[----:B------:R-:W0:Y:S02]  /*18a40*/  SYNCS.PHASECHK.TRANS64.TRYWAIT P2, [R0+URZ+0x2a860], R3 ;  /* 0x02a86003000075a7 */ /* 0x000e24000804017f */
[----:B0-----:R-:W-:Y:S05]  /*18a50*/  @!P2 BRA `(.L_x_1493) ;  /* 0x0000004000a0a947 */ /* 0x001fea0003800000 */
.L_x_1591:
[----:B0-----:R-:W-:Y:S01]  /*18a60*/  LOP3.LUT R3, R2, R34, RZ, 0xfc, !PT ;  /* 0x0000002202037212 */ /* 0x001fe200078efcff */
[----:B------:R-:W-:Y:S05]  /*18a70*/  WARPSYNC.ALL ;  /* 0x0000000000007948 */ /* 0x000fea0003800000 */
[C---:B------:R-:W-:Y:S01]  /*18a80*/  IMAD.IADD R3, R16.reuse, 0x1, R3 ;  /* 0x0000000110037824 */ /* 0x040fe200078e0203 */
[----:B------:R-:W-:Y:S01]  /*18a90*/  IADD3 R2, R16, R2, R32 ;  /* 0x0000000210027210 */ /* 0x000fe20007ffe020 */
[----:B------:R-:W-:-:S03]  /*18aa0*/  IMAD.U32 R19, RZ, RZ, UR43 ;  /* 0x0000002bff137e24 */ /* 0x000fc6000f8e00ff */
[----:B------:R-:W0:Y:S02]  /*18ab0*/  LDSM.16.MT88.4 R4, [R3+0xc400] ;  /* 0x00c400000304783b */ /* 0x000e240000004200 */
[----:B------:R-:W-:Y:S02]  /*18ac0*/  ISETP.NE.AND P2, PT, R19, 0x3, PT ;  /* 0x000000031300780c */ /* 0x000fe40003f45270 */
[C-C-:B0-----:R-:W-:Y:S02]  /*18ad0*/  PRMT R12, R4.reuse, 0x6420, R5.reuse ;  /* 0x00006420040c7816 */ /* 0x141fe40000000005 */
[----:B------:R-:W-:Y:S02]  /*18ae0*/  PRMT R13, R4, 0x7531, R5 ;  /* 0x00007531040d7816 */ /* 0x000fe40000000005 */
[C-C-:B------:R-:W-:Y:S02]  /*18af0*/  PRMT R14, R6.reuse, 0x6420, R7.reuse ;  /* 0x00006420060e7816 */ /* 0x140fe40000000007 */
[----:B------:R-:W-:-:S05]  /*18b00*/  PRMT R15, R6, 0x7531, R7 ;  /* 0x00007531060f7816 */ /* 0x000fca0000000007 */
[----:B------:R0:W-:Y:S04]  /*18b10*/  STSM.16.M88.4 [R2+0x400], R12 ;  /* 0x0004000c02007844 */ /* 0x0001e80000000200 */
[----:B------:R-:W2:Y:S01]  /*18b20*/  LDSM.16.MT88.4 R4, [R3+0xe400] ;  /* 0x00e400000304783b */ /* 0x000ea20000004200 */
[----:B0-----:R-:W-:Y:S02]  /*18b30*/  IADD3 R12, R28, 0x400, R2 ;  /* 0x000004001c0c7810 */ /* 0x001fe40007ffe002 */
[C-C-:B--2---:R-:W-:Y:S02]  /*18b40*/  PRMT R8, R4.reuse, 0x6420, R5.reuse ;  /* 0x0000642004087816 */ /* 0x144fe40000000005 */
        /* <DEDUP_REMOVED lines=16> */
[----:B------:R-:W-:Y:S04]  /*18c50*/  STSM.16.M88.4 [R12], R8 ;  /* 0x000000080c007844 */ /* 0x000fe80000000200 */
        /* <DEDUP_REMOVED lines=31> */
[----:B0-----:R-:W-:Y:S01]  /*18e50*/  IMAD.IADD R2, R28, 0x1, R2 ;  /* 0x000000011c027824 */ /* 0x001fe200078e0202 */
        /* <DEDUP_REMOVED lines=25> */
.L_x_1494:
[----:B--2---:R2:W-:Y:S01]  /*18ff0*/  SYNCS.ARRIVE.TRANS64.A1T0 RZ, [R0+URZ+0x2a850], RZ ;  /* 0x02a850ff00ff79a7 */ /* 0x0045e2000810003f */
[----:B------:R-:W-:Y:S06]  /*19000*/  BAR.SYNC.DEFER_BLOCKING 0x2, 0x80 ;  /* 0x0082000000007b1d */ /* 0x000fec0000010000 */
[----:B------:R-:W-:Y:S05]  /*19010*/  @!P0 BRA `(.L_x_1495) ;  /* 0x0000000000048947 */ /* 0x000fea0003800000 */
[----:B------:R-:W-:Y:S01]  /*19020*/  BPT.TRAP 0x1 ;  /* 0x000000040000795c */ /* 0x000fe20000300000 */
.L_x_1495:
[----:B------:R-:W-:Y:S02]  /*19030*/  VIADD R3, R0, 0x2a880 ;  /* 0x0002a88000037836 */ /* 0x000fe40000000000 */
[----:B------:R-:W-:Y:S02]  /*19040*/  IMAD.MOV.U32 R5, RZ, RZ, R18 ;  /* 0x000000ffff057224 */ /* 0x000fe400078e0012 */
[----:B------:R-:W-:Y:S01]  /*19050*/  IMAD.MOV.U32 R6, RZ, RZ, R22 ;  /* 0x000000ffff067224 */ /* 0x000fe200078e0016 */
[----:B------:R-:W-:-:S04]  /*19060*/  PRMT R3, R30, 0x654, R3 ;  /* 0x000006541e037816 */ /* 0x000fc80000000003 */
[----:B------:R3:W-:Y:S01]  /*19070*/  SYNCS.ARRIVE.TRANS64.RED.A1T0 RZ, [R3+URZ], RZ ;  /* 0x000000ff03ff79a7 */ /* 0x0007e2000810043f */
[----:B------:R-:W-:Y:S05]  /*19080*/  @P1 BRA `(.L_x_1496) ;  /* 0xffffffec00281947 */ /* 0x000fea000383ffff */
.L_x_1476:
[----:B--2---:R-:W0:Y:S01]  /*19090*/  S2R R0, SR_TID.X ;  /* 0x0000000000007919 */ /* 0x004e220000002100 */
        /* <DEDUP_REMOVED lines=8> */
[----:B---3--:R-:W2:Y:S01]  /*19120*/  LDC.64 R2, c[0x0][0xc60] ;  /* 0x00031800ff027b82 */ /* 0x008ea20000000a00 */
[----:B------:R-:W0:Y:S02]  /*19130*/  FLO.U32 R0, UR4 ;  /* 0x0000000400007d00 */ /* 0x000e2400080e0000 */
[----:B0-----:R-:W-:-:S06]  /*19140*/  ISETP.EQ.U32.AND P1, PT, R0, R5, PT ;  /* 0x000000050000720c */ /* 0x001fcc0003f22070 */
[----:B------:R-:W2:Y:S07]  /*19150*/  POPC R5, UR4 ;  /* 0x0000000400057d09 */ /* 0x000eae0008000000 */
[----:B--2---:R-:W2:Y:S01]  /*19160*/  @P1 ATOMG.E.ADD.STRONG.GPU PT, R3, desc[UR56][R2.64], R5 ;  /* 0x00000005020319a8 */ /* 0x004ea200081ee1f8 */
[----:B------:R-:W0:Y:S02]  /*19170*/  S2R R4, SR_LTMASK ;  /* 0x0000000000047919 */ /* 0x000e240000003900 */
[----:B0-----:R-:W-:-:S04]  /*19180*/  LOP3.LUT R4, R4, UR4, RZ, 0xc0, !PT ;  /* 0x0000000404047c12 */ /* 0x001fc8000f8ec0ff */
[----:B------:R-:W0:Y:S01]  /*19190*/  POPC R7, R4 ;  /* 0x0000000400077309 */ /* 0x000e220000000000 */
[----:B--2---:R-:W0:Y:S02]  /*191a0*/  SHFL.IDX PT, R0, R3, R0, 0x1f ;  /* 0x00001f0003007589 */ /* 0x004e2400000e0000 */
[----:B0-----:R-:W-:-:S07]  /*191b0*/  IADD3 R24, R0, UR46, R7 ;  /* 0x0000002e00187c10 */ /* 0x001fce000fffe007 */
.L_x_1498:
[----:B------:R-:W-:Y:S05]  /*191c0*/  BSYNC B0 ;  /* 0x0000000000007941 */ /* 0x000fea0003800000 */
.L_x_1497:
[----:B------:R-:W-:Y:S05]  /*191d0*/  @!P0 BRA `(.L_x_1499) ;  /* 0x0000000000048947 */ /* 0x000fea0003800000 */
[----:B------:R-:W-:Y:S01]  /*191e0*/  BPT.TRAP 0x1 ;  /* 0x000000040000795c */ /* 0x000fe20000300000 */
.L_x_1499:
[----:B------:R-:W-:Y:S01]  /*191f0*/  LOP3.LUT R0, R22, 0x1, RZ, 0x3c, !PT ;  /* 0x0000000116007812 */ /* 0x000fe200078e3cff */
[----:B---3--:R-:W-:Y:S01]  /*19200*/  IMAD R3, R18, 0x8, R16 ;  /* 0x0000000812037824 */ /* 0x008fe200078e0210 */
[----:B------:R-:W-:Y:S02]  /*19210*/  BSSY B0, `(.L_x_1500) ;  /* 0x0000004000007945 */ /* 0x000fe40003800000 */
[----:B------:R-:W-:-:S04]  /*19220*/  SHF.L.U32 R0, R0, 0x1f, RZ ;  /* 0x0000001f00007819 */ /* 0x000fc800000006ff */
[----:B------:R-:W0:Y:S02]  /*19230*/  SYNCS.PHASECHK.TRANS64.TRYWAIT P1, [R3+URZ+0x2a870], R0 ;  /* 0x02a87000030075a7 */ /* 0x000e24000802017f */
[----:B0-----:R-:W-:Y:S05]  /*19240*/  @!P1 BRA `(.L_x_1501) ;  /* 0x0000003800b89947 */ /* 0x001fea0003800000 */
.L_x_1592:
[----:B------:R-:W-:Y:S05]  /*19250*/  BSYNC B0 ;  /* 0x0000000000007941 */ /* 0x000fea0003800000 */
.L_x_1500:
[----:B------:R-:W-:-:S05]  /*19260*/  IMAD.U32 R2, RZ, RZ, UR43 ;  /* 0x0000002bff027e24 */ /* 0x000fca000f8e00ff */
[----:B------:R-:W-:-:S13]  /*19270*/  ISETP.NE.AND P1, PT, R2, 0x3, PT ;  /* 0x000000030200780c */ /* 0x000fda0003f25270 */
[----:B------:R-:W-:Y:S05]  /*19280*/  @!P1 BRA `(.L_x_1502) ;  /* 0x0000000000049947 */ /* 0x000fea0003800000 */
[----:B------:R-:W-:Y:S01]  /*19290*/  BPT.TRAP 0x1 ;  /* 0x000000040000795c */ /* 0x000fe20000300000 */
.L_x_1502:
[----:B0-----:R-:W-:-:S04]  /*192a0*/  SHF.L.U32 R0, R22, 0x1f, RZ ;  /* 0x0000001f16007819 */ /* 0x001fc800000006ff */
[----:B------:R-:W0:Y:S02]  /*192b0*/  SYNCS.PHASECHK.TRANS64.TRYWAIT P1, [R3+URZ+0x2a860], R0 ;  /* 0x02a86000030075a7 */ /* 0x000e24000802017f */
[----:B0-----:R-:W-:Y:S05]  /*192c0*/  @!P1 BRA `(.L_x_1503) ;  /* 0x0000003800ac9947 */ /* 0x001fea0003800000 */
.L_x_1593:
[----:B------:R-:W-:Y:S01]  /*192d0*/  IMAD R13, R18, 0x6000, RZ ;  /* 0x00006000120d7824 */ /* 0x000fe200078e02ff */
[----:B------:R-:W-:Y:S05]  /*192e0*/  WARPSYNC.ALL ;  /* 0x0000000000007948 */ /* 0x000fea0003800000 */
[----:B------:R-:W-:Y:S01]  /*192f0*/  LOP3.LUT R5, R13, R34, RZ, 0xfc, !PT ;  /* 0x000000220d057212 */ /* 0x000fe200078efcff */
[----:B------:R-:W-:Y:S01]  /*19300*/  IMAD.U32 R14, RZ, RZ, UR43 ;  /* 0x0000002bff0e7e24 */ /* 0x000fe2000f8e00ff */
[----:B------:R-:W-:-:S03]  /*19310*/  IADD3 R2, R16, R13, R32 ;  /* 0x0000000d10027210 */ /* 0x000fc60007ffe020 */
[----:B0-----:R-:W-:Y:S01]  /*19320*/  IMAD.IADD R0, R16, 0x1, R5 ;  /* 0x0000000110007824 */ /* 0x001fe200078e0205 */
[----:B------:R-:W-:Y:S02]  /*19330*/  IADD3 R12, R28, 0x400, R2 ;  /* 0x000004001c0c7810 */ /* 0x000fe40007ffe002 */
[----:B------:R-:W-:Y:S02]  /*19340*/  ISETP.NE.AND P1, PT, R14, 0x3, PT ;  /* 0x000000030e00780c */ /* 0x000fe40003f25270 */
        /* <DEDUP_REMOVED lines=82> */
.L_x_1504:
[----:B--2---:R2:W-:Y:S01]  /*19870*/  SYNCS.ARRIVE.TRANS64.A1T0 RZ, [R3+URZ+0x2a850], RZ ;  /* 0x02a850ff03ff79a7 */ /* 0x0045e2000810003f */
[----:B------:R-:W-:Y:S06]  /*19880*/  BAR.SYNC.DEFER_BLOCKING 0x2, 0x80 ;  /* 0x0082000000007b1d */ /* 0x000fec0000010000 */
[----:B------:R-:W-:Y:S05]  /*19890*/  @!P0 BRA `(.L_x_1505) ;  /* 0x0000000000048947 */ /* 0x000fea0003800000 */
[----:B------:R-:W-:Y:S01]  /*198a0*/  BPT.TRAP 0x1 ;  /* 0x000000040000795c */ /* 0x000fe20000300000 */
.L_x_1505:
[----:B--2---:R-:W-:Y:S02]  /*198b0*/  VIADD R3, R3, 0x2a880 ;  /* 0x0002a88003037836 */ /* 0x004fe40000000000 */
[----:B------:R-:W-:-:S03]  /*198c0*/  VIADD R18, R18, 0x1 ;  /* 0x0000000112127836 */ /* 0x000fc60000000000 */
[----:B------:R-:W-:Y:S02]  /*198d0*/  PRMT R3, R30, 0x654, R3 ;  /* 0x000006541e037816 */ /* 0x000fe40000000003 */
[C---:B------:R-:W-:Y:S02]  /*198e0*/  ISETP.NE.AND P0, PT, R18.reuse, 0x2, PT ;  /* 0x000000021200780c */ /* 0x040fe40003f05270 */
[----:B------:R2:W-:Y:S02]  /*198f0*/  SYNCS.ARRIVE.TRANS64.RED.A1T0 RZ, [R3+URZ], RZ ;  /* 0x000000ff03ff79a7 */ /* 0x0005e4000810043f */
[----:B------:R-:W-:Y:S02]  /*19900*/  SEL R18, R18, RZ, P0 ;  /* 0x000000ff12127207 */ /* 0x000fe40000000000 */
[----:B--2---:R-:W-:-:S04]  /*19910*/  SEL R3, RZ, 0x1, P0 ;  /* 0x00000001ff037807 */ /* 0x004fc80000000000 */
[----:B------:R-:W-:-:S07]  /*19920*/  LOP3.LUT R22, R22, R3, RZ, 0x3c, !PT ;  /* 0x0000000316167212 */ /* 0x000fce00078e3cff */
.L_x_1446:
[----:B------:R-:W-:Y:S05]  /*19930*/  BSYNC B7 ;  /* 0x0000000000077941 */ /* 0x000fea0003800000 */
.L_x_1444:
[----:B------:R-:W-:-:S13]  /*19940*/  LOP3.LUT P0, RZ, R29, 0x40, RZ, 0xc0, !PT ;  /* 0x000000401dff7812 */ /* 0x000fda000780c0ff */
[----:B------:R-:W-:Y:S05]  /*19950*/  @!P0 BRA `(.L_x_1506) ;  /* 0x0000000000248947 */ /* 0x000fea0003800000 */
[----:B------:R-:W2:Y:S08]  /*19960*/  S2UR UR4, SR_CgaCtaId ;  /* 0x00000000000479c3 */ /* 0x000eb00000008800 */
[----:B------:R-:W-:Y:S01]  /*19970*/  BAR.SYNC.DEFER_BLOCKING 0x5, 0x180 ;  /* 0x0146000000007b1d */ /* 0x000fe20000010000 */
[----:B------:R-:W-:Y:S01]  /*19980*/  MOV R3, 0x400 ;  /* 0x0000040000037802 */ /* 0x000fe20000000f00 */
[----:B--2---:R-:W-:-:S05]  /*19990*/  IMAD.U32 R30, RZ, RZ, UR4 ;  /* 0x00000004ff1e7e24 */ /* 0x004fca000f8e00ff */
[----:B------:R-:W-:-:S05]  /*199a0*/  LEA R16, R30, R3, 0x18 ;  /* 0x000000031e107211 */ /* 0x000fca00078ec0ff */
[----:B-1----:R-:W1:Y:S02]  /*199b0*/  LDS.128 R24, [R16+0x2a8d0] ;  /* 0x02a8d00010187984 */ /* 0x002e640000000c00 */
[----:B-1----:R-:W-:Y:S01]  /*199c0*/  R2UR UR40, R27 ;  /* 0x000000001b2872ca */ /* 0x002fe200000e0000 */
[----:B------:R-:W-:Y:S06]  /*199d0*/  BAR.ARV 0x4, 0x180 ;  /* 0x0106000000007b1d */ /* 0x000fec0000002000 */
[----:B------:R-:W-:Y:S08]  /*199e0*/  BRA `(.L_x_1507) ;  /* 0x0000000c00b47947 */ /* 0x000ff00003800000 */
.L_x_1506:
[----:B------:R-:W0:Y:S01]  /*199f0*/  S2R R0, SR_TID.X ;  /* 0x0000000000007919 */ /* 0x000e220000002100 */
[----:B------:R-:W-:Y:S01]  /*19a00*/  ULDC UR4, c[0x0][0xc3c] ;  /* 0x00030f0000047ab9 */ /* 0x000fe20000000800 */
[----:B0-----:R-:W-:Y:S01]  /*19a10*/  LOP3.LUT R9, R0, 0x1f, RZ, 0xc0, !PT ;  /* 0x0000001f00097812 */ /* 0x001fe200078ec0ff */
[----:B------:R-:W-:-:S03]  /*19a20*/  IMAD.MOV.U32 R0, RZ, RZ, RZ ;  /* 0x000000ffff007224 */ /* 0x000fc600078e00ff */
[C---:B------:R-:W-:Y:S01]  /*19a30*/  ISETP.NE.AND P0, PT, R9.reuse, 0x1f, PT ;  /* 0x0000001f0900780c */ /* 0x040fe20003f05270 */
[----:B------:R-:W-:-:S05]  /*19a40*/  VIADD R7, R9, UR40 ;  /* 0x0000002809077c36 */ /* 0x000fca0008000000 */
[----:B------:R-:W-:Y:S01]  /*19a50*/  ISETP.GE.OR P1, PT, R7, UR4, !P0 ;  /* 0x0000000407007c0c */ /* 0x000fe2000c726670 */
[----:B------:R-:W-:-:S12]  /*19a60*/  ULDC UR4, c[0x0][0xc3c] ;  /* 0x00030f0000047ab9 */ /* 0x000fd80000000800 */
[----:B------:R-:W0:Y:S08]  /*19a70*/  @!P1 LDC.64 R2, c[0x0][0xc80] ;  /* 0x00032000ff029b82 */ /* 0x000e300000000a00 */
[----:B------:R-:W2:Y:S01]  /*19a80*/  @!P1 LDC.64 R4, c[0x0][0xc78] ;  /* 0x00031e00ff049b82 */ /* 0x000ea20000000a00 */
[----:B0-----:R-:W-:-:S05]  /*19a90*/  @!P1 IMAD.WIDE R2, R7, 0x4, R2 ;  /* 0x0000000407029825 */ /* 0x001fca00078e0202 */
[----:B------:R2:W3:Y:S02]  /*19aa0*/  @!P1 LDG.E R0, desc[UR56][R2.64] ;  /* 0x0000003802009981 */ /* 0x0004e4000c1e1900 */
[----:B--2---:R-:W-:-:S04]  /*19ab0*/  @!P1 IMAD.WIDE R2, R7, 0x4, R4 ;  /* 0x0000000407029825 */ /* 0x004fc800078e0204 */
[----:B------:R-:W-:-:S06]  /*19ac0*/  IMAD.MOV.U32 R5, RZ, RZ, RZ ;  /* 0x000000ffff057224 */ /* 0x000fcc00078e00ff */
[----:B------:R-:W3:Y:S01]  /*19ad0*/  @!P1 LDG.E R5, desc[UR56][R2.64] ;  /* 0x0000003802059981 */ /* 0x000ee2000c1e1900 */
[C---:B------:R-:W-:Y:S02]  /*19ae0*/  ISETP.NE.AND P1, PT, R9.reuse, RZ, PT ;  /* 0x000000ff0900720c */ /* 0x040fe40003f25270 */
[C---:B------:R-:W-:Y:S02]  /*19af0*/  ISETP.GE.U32.AND P2, PT, R9.reuse, 0x2, PT ;  /* 0x000000020900780c */ /* 0x040fe40003f46070 */
[C---:B------:R-:W-:Y:S02]  /*19b00*/  ISETP.GE.U32.AND P3, PT, R9.reuse, 0x4, PT ;  /* 0x000000040900780c */ /* 0x040fe40003f66070 */
[C---:B------:R-:W-:Y:S02]  /*19b10*/  ISETP.GE.U32.AND P4, PT, R9.reuse, 0x8, PT ;  /* 0x000000080900780c */ /* 0x040fe40003f86070 */
[----:B------:R-:W-:Y:S01]  /*19b20*/  ISETP.GE.U32.AND P5, PT, R9, 0x10, PT ;  /* 0x000000100900780c */ /* 0x000fe20003fa6070 */
[----:B---3--:R-:W-:-:S05]  /*19b30*/  IMAD R4, R5, R0, RZ ;  /* 0x0000000005047224 */ /* 0x008fca00078e02ff */
[----:B------:R-:W0:Y:S02]  /*19b40*/  SHFL.UP PT, R6, R4, 0x1, RZ ;  /* 0x0420000004067989 */ /* 0x000e2400000e00ff */
[----:B0-----:R-:W-:-:S05]  /*19b50*/  SEL R7, R6, RZ, P1 ;  /* 0x000000ff06077207 */ /* 0x001fca0000800000 */
[----:B------:R-:W-:Y:S02]  /*19b60*/  IMAD.IADD R7, R4, 0x1, R7 ;  /* 0x0000000104077824 */ /* 0x000fe400078e0207 */
[----:B------:R-:W0:Y:S03]  /*19b70*/  LDC R4, c[0x0][0xc38] ;  /* 0x00030e00ff047b82 */ /* 0x000e260000000800 */
[----:B------:R-:W2:Y:S02]  /*19b80*/  SHFL.UP PT, R6, R7, 0x2, RZ ;  /* 0x0440000007067989 */ /* 0x000ea400000e00ff */
[----:B--2---:R-:W-:-:S05]  /*19b90*/  SEL R6, R6, RZ, P2 ;  /* 0x000000ff06067207 */ /* 0x004fca0001000000 */
[----:B------:R-:W-:Y:S02]  /*19ba0*/  IMAD.IADD R6, R7, 0x1, R6 ;  /* 0x0000000107067824 */ /* 0x000fe400078e0206 */
[----:B------:R-:W-:Y:S04]  /*19bb0*/  SHFL.IDX PT, R7, R24, RZ, 0x1f ;  /* 0x00001fff18077589 */ /* 0x000fe800000e0000 */
[----:B------:R-:W2:Y:S02]  /*19bc0*/  SHFL.UP PT, R8, R6, 0x4, RZ ;  /* 0x0480000006087989 */ /* 0x000ea400000e00ff */
[----:B--2---:R-:W-:-:S05]  /*19bd0*/  SEL R3, R8, RZ, P3 ;  /* 0x000000ff08037207 */ /* 0x004fca0001800000 */
[----:B------:R-:W-:Y:S02]  /*19be0*/  IMAD.IADD R2, R6, 0x1, R3 ;  /* 0x0000000106027824 */ /* 0x000fe400078e0203 */
[----:B------:R-:W-:Y:S04]  /*19bf0*/  SHFL.IDX PT, R6, R24, 0x1, 0x1f ;  /* 0x00201f0018067f89 */ /* 0x000fe800000e0000 */
[----:B------:R-:W2:Y:S02]  /*19c00*/  SHFL.UP PT, R3, R2, 0x8, RZ ;  /* 0x0500000002037989 */ /* 0x000ea400000e00ff */
[----:B--2---:R-:W-:-:S05]  /*19c10*/  SEL R3, R3, RZ, P4 ;  /* 0x000000ff03037207 */ /* 0x004fca0002000000 */
[----:B------:R-:W-:-:S05]  /*19c20*/  IMAD.IADD R8, R2, 0x1, R3 ;  /* 0x0000000102087824 */ /* 0x000fca00078e0203 */
[----:B------:R-:W2:Y:S02]  /*19c30*/  SHFL.UP PT, R3, R8, 0x10, RZ ;  /* 0x0600000008037989 */ /* 0x000ea400000e00ff */
[----:B--2---:R-:W-:-:S05]  /*19c40*/  SEL R3, R3, RZ, P5 ;  /* 0x000000ff03037207 */ /* 0x004fca0002800000 */
[----:B------:R-:W-:-:S05]  /*19c50*/  IMAD.IADD R3, R8, 0x1, R3 ;  /* 0x0000000108037824 */ /* 0x000fca00078e0203 */
[----:B------:R-:W0:Y:S02]  /*19c60*/  SHFL.IDX PT, R9, R3, 0x1f, 0x1f ;  /* 0x03e01f0003097f89 */ /* 0x000e2400000e0000 */
[----:B0-----:R-:W-:Y:S02]  /*19c70*/  IMAD R11, R9, R4, RZ ;  /* 0x00000004090b7224 */ /* 0x001fe400078e02ff */
[----:B------:R-:W-:Y:S02]  /*19c80*/  IMAD.MOV.U32 R9, RZ, RZ, RZ ;  /* 0x000000ffff097224 */ /* 0x000fe400078e00ff */
[----:B------:R-:W-:-:S05]  /*19c90*/  IMAD.IADD R6, R6, 0x1, R11 ;  /* 0x0000000106067824 */ /* 0x000fca00078e020b */
[----:B------:R-:W-:-:S13]  /*19ca0*/  ISETP.GT.AND P6, PT, R6, R7, PT ;  /* 0x000000070600720c */ /* 0x000fda0003fc4270 */
[----:B------:R-:W-:Y:S05]  /*19cb0*/  @P6 BRA `(.L_x_1508) ;  /* 0x00000000009c6947 */ /* 0x000fea0003800000 */
.L_x_1510:
        /* <DEDUP_REMOVED lines=10> */
[----:B------:R-:W2:Y:S01]  /*19d60*/  @!P6 LDC.64 R4, c[0x0][0xc78] ;  /* 0x00031e00ff04eb82 */ /* 0x000ea20000000a00 */
[----:B0-----:R-:W-:-:S05]  /*19d70*/  @!P6 IMAD.WIDE R2, R11, 0x4, R2 ;  /* 0x000000040b02e825 */ /* 0x001fca00078e0202 */
[----:B------:R2:W3:Y:S02]  /*19d80*/  @!P6 LDG.E R0, desc[UR56][R2.64] ;  /* 0x000000380200e981 */ /* 0x0004e4000c1e1900 */
[----:B--2---:R-:W-:-:S04]  /*19d90*/  @!P6 IMAD.WIDE R2, R11, 0x4, R4 ;  /* 0x000000040b02e825 */ /* 0x004fc800078e0204 */
        /* <DEDUP_REMOVED lines=8> */
[----:B------:R-:W-:Y:S02]  /*19e20*/  IMAD.IADD R11, R4, 0x1, R11 ;  /* 0x00000001040b7824 */ /* 0x000fe400078e020b */
[----:B------:R-:W0:Y:S03]  /*19e30*/  LDC R4, c[0x0][0xc38] ;  /* 0x00030e00ff047b82 */ /* 0x000e260000000800 */
[----:B------:R-:W2:Y:S02]  /*19e40*/  SHFL.UP PT, R8, R11, 0x4, RZ ;  /* 0x048000000b087989 */ /* 0x000ea400000e00ff */
[----:B--2---:R-:W-:-:S05]  /*19e50*/  SEL R8, R8, RZ, P3 ;  /* 0x000000ff08087207 */ /* 0x004fca0001800000 */
[----:B------:R-:W-:-:S05]  /*19e60*/  IMAD.IADD R8, R11, 0x1, R8 ;  /* 0x000000010b087824 */ /* 0x000fca00078e0208 */
[----:B------:R-:W2:Y:S02]  /*19e70*/  SHFL.UP PT, R2, R8, 0x8, RZ ;  /* 0x0500000008027989 */ /* 0x000ea400000e00ff */
[----:B--2---:R-:W-:-:S05]  /*19e80*/  SEL R3, R2, RZ, P4 ;  /* 0x000000ff02037207 */ /* 0x004fca0002000000 */
[----:B------:R-:W-:-:S05]  /*19e90*/  IMAD.IADD R3, R8, 0x1, R3 ;  /* 0x0000000108037824 */ /* 0x000fca00078e0203 */
[----:B------:R-:W2:Y:S02]  /*19ea0*/  SHFL.UP PT, R2, R3, 0x10, RZ ;  /* 0x0600000003027989 */ /* 0x000ea400000e00ff */
[----:B--2---:R-:W-:-:S05]  /*19eb0*/  SEL R2, R2, RZ, P5 ;  /* 0x000000ff02027207 */ /* 0x004fca0002800000 */
[----:B------:R-:W-:-:S05]  /*19ec0*/  IMAD.IADD R2, R3, 0x1, R2 ;  /* 0x0000000103027824 */ /* 0x000fca00078e0202 */
[----:B------:R-:W0:Y:S02]  /*19ed0*/  SHFL.IDX PT, R13, R2, 0x1f, 0x1f ;  /* 0x03e01f00020d7f89 */ /* 0x000e2400000e0000 */
[----:B0-----:R-:W-:-:S04]  /*19ee0*/  IMAD R11, R13, R4, RZ ;  /* 0x000000040d0b7224 */ /* 0x001fc800078e02ff */
[----:B------:R-:W-:-:S05]  /*19ef0*/  IMAD.IADD R6, R11, 0x1, R6 ;  /* 0x000000010b067824 */ /* 0x000fca00078e0206 */
[----:B------:R-:W-:-:S13]  /*19f00*/  ISETP.GT.AND P6, PT, R6, R7, PT ;  /* 0x000000070600720c */ /* 0x000fda0003fc4270 */
[----:B------:R-:W-:Y:S05]  /*19f10*/  @!P6 BRA `(.L_x_1510) ;  /* 0xfffffffc0068e947 */ /* 0x000fea000383ffff */
[----:B------:R-:W-:-:S07]  /*19f20*/  IMAD.MOV.U32 R3, RZ, RZ, R2 ;  /* 0x000000ffff037224 */ /* 0x000fce00078e0002 */
.L_x_1508:
[----:B------:R-:W-:-:S04]  /*19f30*/  IMAD.IADD R11, R6, 0x1, -R11 ;  /* 0x00000001060b7824 */ /* 0x000fc800078e0a0b */
[----:B------:R-:W-:-:S05]  /*19f40*/  IMAD R2, R3, R4, R11 ;  /* 0x0000000403027224 */ /* 0x000fca00078e020b */
[----:B------:R-:W-:-:S13]  /*19f50*/  ISETP.GT.AND P0, PT, R2, R7, PT ;  /* 0x000000070200720c */ /* 0x000fda0003f04270 */
[----:B------:R-:W-:Y:S02]  /*19f60*/  VOTEU.ANY UR5, UPT, !P0 ;  /* 0x0000000000057886 */ /* 0x000fe400040e0100 */
[----:B------:R-:W-:Y:S02]  /*19f70*/  UPOPC UR4, UR5 ;  /* 0x00000005000472bf */ /* 0x000fe40008000000 */
[----:B------:R-:W-:-:S04]  /*19f80*/  ISETP.NE.AND P0, PT, RZ, UR5, PT ;  /* 0x00000005ff007c0c */ /* 0x000fc8000bf05270 */
[----:B------:R-:W-:Y:S02]  /*19f90*/  IMAD.U32 R6, RZ, RZ, UR4 ;  /* 0x00000004ff067e24 */ /* 0x000fe4000f8e00ff */
[----:B------:R-:W-:-:S04]  /*19fa0*/  IMAD.U32 R13, RZ, RZ, UR4 ;  /* 0x00000004ff0d7e24 */ /* 0x000fc8000f8e00ff */
[----:B------:R0:W2:Y:S04]  /*19fb0*/  SHFL.IDX PT, R6, R5, R6, 0x1f ;  /* 0x00001f0605067589 */ /* 0x0000a800000e0000 */
[----:B------:R0:W3:Y:S01]  /*19fc0*/  SHFL.IDX PT, R0, R0, R13, 0x1f ;  /* 0x00001f0d00007589 */ /* 0x0000e200000e0000 */
[----:B------:R-:W-:Y:S05]  /*19fd0*/  @!P0 BRA `(.L_x_1511) ;  /* 0x00000000000c8947 */ /* 0x000fea0003800000 */
[----:B------:R-:W-:-:S06]  /*19fe0*/  UIADD3 UR5, UR4, -0x1, URZ ;  /* 0xffffffff04057890 */ /* 0x000fcc000fffe03f */
[----:B------:R-:W-:-:S05]  /*19ff0*/  IMAD.U32 R2, RZ, RZ, UR5 ;  /* 0x00000005ff027e24 */ /* 0x000fca000f8e00ff */
[----:B------:R4:W0:Y:S02]  /*1a000*/  SHFL.IDX PT, R9, R3, R2, 0x1f ;  /* 0x00001f0203097589 */ /* 0x00082400000e0000 */
.L_x_1511:
[----:B--2---:R-:W-:Y:S01]  /*1a010*/  ISETP.NE.AND P0, PT, R6, 0x1, PT ;  /* 0x000000010600780c */ /* 0x004fe20003f05270 */
[----:B0-----:R-:W-:Y:S01]  /*1a020*/  IMAD R24, R9, R4, R11 ;  /* 0x0000000409187224 */ /* 0x001fe200078e020b */
[----:B------:R-:W-:-:S03]  /*1a030*/  UIADD3 UR40, UR4, UR40, URZ ;  /* 0x0000002804287290 */ /* 0x000fc6000fffe03f */
[----:B------:R-:W-:-:S08]  /*1a040*/  IMAD.IADD R5, R7, 0x1, -R24 ;  /* 0x0000000107057824 */ /* 0x000fd000078e0a18 */
[----:B------:R-:W-:Y:S05]  /*1a050*/  @!P0 BRA `(.L_x_1512) ;  /* 0x0000000000dc8947 */ /* 0x000fea0003800000 */
[----:B---3--:R-:W-:Y:S02]  /*1a060*/  IABS R4, R0 ;  /* 0x0000000000047213 */ /* 0x008fe40000000000 */
[----:B------:R-:W-:Y:S02]  /*1a070*/  IABS R7, R6 ;  /* 0x0000000600077213 */ /* 0x000fe40000000000 */
[----:B------:R-:W0:Y:S08]  /*1a080*/  I2F.RP R8, R4 ;  /* 0x0000000400087306 */ /* 0x000e300000209400 */
[----:B------:R-:W2:Y:S08]  /*1a090*/  I2F.RP R10, R7 ;  /* 0x00000007000a7306 */ /* 0x000eb00000209400 */
[----:B0-----:R-:W4:Y:S08]  /*1a0a0*/  MUFU.RCP R8, R8 ;  /* 0x0000000800087308 */ /* 0x001f300000001000 */
[----:B--2---:R-:W-:Y:S01]  /*1a0b0*/  MUFU.RCP R10, R10 ;  /* 0x0000000a000a7308 */ /* 0x004fe20000001000 */
[----:B----4-:R-:W-:-:S07]  /*1a0c0*/  VIADD R2, R8, 0xffffffe ;  /* 0x0ffffffe08027836 */ /* 0x010fce0000000000 */
[----:B------:R0:W2:Y:S02]  /*1a0d0*/  F2I.FTZ.U32.TRUNC.NTZ R3, R2 ;  /* 0x0000000200037305 */ /* 0x0000a4000021f000 */
[----:B0-----:R-:W-:Y:S02]  /*1a0e0*/  IMAD.MOV.U32 R2, RZ, RZ, RZ ;  /* 0x000000ffff027224 */ /* 0x001fe400078e00ff */
[----:B--2---:R-:W-:-:S04]  /*1a0f0*/  IMAD.MOV R9, RZ, RZ, -R3 ;  /* 0x000000ffff097224 */ /* 0x004fc800078e0a03 */
[----:B------:R-:W-:-:S04]  /*1a100*/  IMAD R9, R9, R4, RZ ;  /* 0x0000000409097224 */ /* 0x000fc800078e02ff */
[----:B------:R-:W-:Y:S01]  /*1a110*/  IMAD.HI.U32 R3, R3, R9, R2 ;  /* 0x0000000903037227 */ /* 0x000fe200078e0002 */
[----:B------:R-:W-:Y:S02]  /*1a120*/  IABS R9, R5 ;  /* 0x0000000500097213 */ /* 0x000fe40000000000 */
[----:B------:R-:W-:-:S03]  /*1a130*/  IABS R2, R0 ;  /* 0x0000000000027213 */ /* 0x000fc60000000000 */
[----:B------:R-:W-:-:S04]  /*1a140*/  IMAD.HI.U32 R8, R3, R9, RZ ;  /* 0x0000000903087227 */ /* 0x000fc800078e00ff */
[----:B------:R-:W-:Y:S02]  /*1a150*/  IMAD.MOV R2, RZ, RZ, -R2 ;  /* 0x000000ffff027224 */ /* 0x000fe400078e0a02 */
[----:B------:R-:W-:Y:S02]  /*1a160*/  VIADD R3, R10, 0xffffffe ;  /* 0x0ffffffe0a037836 */ /* 0x000fe40000000000 */
[----:B------:R-:W-:-:S04]  /*1a170*/  IMAD R9, R8, R2, R9 ;  /* 0x0000000208097224 */ /* 0x000fc800078e0209 */
[----:B------:R-:W0:Y:S01]  /*1a180*/  F2I.FTZ.U32.TRUNC.NTZ R3, R3 ;  /* 0x0000000300037305 */ /* 0x000e22000021f000 */
[----:B------:R-:W-:-:S13]  /*1a190*/  ISETP.GT.U32.AND P1, PT, R4, R9, PT ;  /* 0x000000090400720c */ /* 0x000fda0003f24070 */
[----:B------:R-:W-:Y:S02]  /*1a1a0*/  @!P1 IMAD.IADD R9, R9, 0x1, -R4 ;  /* 0x0000000109099824 */ /* 0x000fe400078e0a04 */
[----:B0-----:R-:W-:Y:S02]  /*1a1b0*/  IMAD.MOV R2, RZ, RZ, -R3 ;  /* 0x000000ffff027224 */ /* 0x001fe400078e0a03 */
[----:B------:R-:W-:Y:S01]  /*1a1c0*/  @!P1 VIADD R8, R8, 0x1 ;  /* 0x0000000108089836 */ /* 0x000fe20000000000 */
[----:B------:R-:W-:Y:S01]  /*1a1d0*/  ISETP.GE.U32.AND P0, PT, R9, R4, PT ;  /* 0x000000040900720c */ /* 0x000fe20003f06070 */
[----:B------:R-:W-:Y:S01]  /*1a1e0*/  IMAD R9, R2, R7, RZ ;  /* 0x0000000702097224 */ /* 0x000fe200078e02ff */
[----:B------:R-:W-:Y:S01]  /*1a1f0*/  ISETP.NE.AND P1, PT, R0, RZ, PT ;  /* 0x000000ff0000720c */ /* 0x000fe20003f25270 */
[----:B------:R-:W-:-:S04]  /*1a200*/  IMAD.MOV.U32 R2, RZ, RZ, RZ ;  /* 0x000000ffff027224 */ /* 0x000fc800078e00ff */
[----:B------:R-:W-:Y:S01]  /*1a210*/  IMAD.HI.U32 R4, R3, R9, R2 ;  /* 0x0000000903047227 */ /* 0x000fe200078e0002 */
[----:B------:R-:W-:-:S04]  /*1a220*/  LOP3.LUT R2, R5, R0, RZ, 0x3c, !PT ;  /* 0x0000000005027212 */ /* 0x000fc800078e3cff */
[----:B------:R-:W-:Y:S01]  /*1a230*/  ISETP.GE.AND P2, PT, R2, RZ, PT ;  /* 0x000000ff0200720c */ /* 0x000fe20003f46270 */
[----:B------:R-:W-:Y:S01]  /*1a240*/  @P0 VIADD R8, R8, 0x1 ;  /* 0x0000000108080836 */ /* 0x000fe20000000000 */
[----:B------:R-:W-:-:S05]  /*1a250*/  IABS R2, R6 ;  /* 0x0000000600027213 */ /* 0x000fca0000000000 */
[----:B------:R-:W-:-:S06]  /*1a260*/  IMAD.MOV R2, RZ, RZ, -R2 ;  /* 0x000000ffff027224 */ /* 0x000fcc00078e0a02 */
[----:B------:R-:W-:Y:S01]  /*1a270*/  @!P2 IMAD.MOV R8, RZ, RZ, -R8 ;  /* 0x000000ffff08a224 */ /* 0x000fe200078e0a08 */
[----:B------:R-:W-:-:S04]  /*1a280*/  @!P1 LOP3.LUT R8, RZ, R0, RZ, 0x33, !PT ;  /* 0x00000000ff089212 */ /* 0x000fc800078e33ff */
[----:B------:R-:W-:-:S05]  /*1a290*/  IABS R3, R8 ;  /* 0x0000000800037213 */ /* 0x000fca0000000000 */
        /* <DEDUP_REMOVED lines=9> */
[----:B------:R-:W-:-:S04]  /*1a330*/  IMAD.MOV R2, RZ, RZ, -R8 ;  /* 0x000000ffff027224 */ /* 0x000fc800078e0a08 */
[----:B------:R-:W-:Y:S02]  /*1a340*/  IMAD R2, R0, R2, R5 ;  /* 0x0000000200027224 */ /* 0x000fe400078e0205 */
[----:B------:R-:W-:-:S06]  /*1a350*/  @P0 VIADD R4, R4, 0x1 ;  /* 0x0000000104040836 */ /* 0x000fcc0000000000 */
[----:B------:R-:W-:Y:S01]  /*1a360*/  @!P2 IMAD.MOV R4, RZ, RZ, -R4 ;  /* 0x000000ffff04a224 */ /* 0x000fe200078e0a04 */
[----:B------:R-:W-:-:S05]  /*1a370*/  @!P1 LOP3.LUT R4, RZ, R6, RZ, 0x33, !PT ;  /* 0x00000006ff049212 */ /* 0x000fca00078e33ff */
[--C-:B------:R-:W-:Y:S02]  /*1a380*/  IMAD.MOV R7, RZ, RZ, -R4.reuse ;  /* 0x000000ffff077224 */ /* 0x100fe400078e0a04 */
[C---:B------:R-:W-:Y:S02]  /*1a390*/  IMAD R3, R6.reuse, 0x1000000, R4 ;  /* 0x0100000006037824 */ /* 0x040fe400078e0204 */
[----:B------:R-:W-:-:S04]  /*1a3a0*/  IMAD R6, R6, R7, R8 ;  /* 0x0000000706067224 */ /* 0x000fc800078e0208 */
[----:B-1----:R-:W-:Y:S01]  /*1a3b0*/  IMAD R26, R6, 0x10000, R3 ;  /* 0x00010000061a7824 */ /* 0x002fe200078e0203 */
[----:B------:R-:W-:Y:S06]  /*1a3c0*/  BRA `(.L_x_1513) ;  /* 0x0000000000f87947 */ /* 0x000fec0003800000 */
.L_x_1512:
[----:B------:R-:W-:Y:S02]  /*1a3d0*/  ULDC.64 UR4, c[0x0][0xc90] ;  /* 0x0003240000047ab9 */ /* 0x000fe40000000a00 */
[----:B------:R-:W-:-:S06]  /*1a3e0*/  UIMAD.WIDE UR4, UR40, 0x4, UR4 ;  /* 0x00000004280478a5 */ /* 0x000fcc000f8e0204 */
[----:B----4-:R-:W-:Y:S02]  /*1a3f0*/  IMAD.U32 R2, RZ, RZ, UR4 ;  /* 0x00000004ff027e24 */ /* 0x010fe4000f8e00ff */
[----:B------:R-:W-:-:S05]  /*1a400*/  IMAD.U32 R3, RZ, RZ, UR5 ;  /* 0x00000005ff037e24 */ /* 0x000fca000f8e00ff */
[----:B------:R0:W3:Y:S02]  /*1a410*/  LDG.E R7, desc[UR56][R2.64] ;  /* 0x0000003802077981 */ /* 0x0000e4000c1e1900 */
[----:B0-----:R-:W-:Y:S02]  /*1a420*/  IMAD.MOV.U32 R2, RZ, RZ, RZ ;  /* 0x000000ffff027224 */ /* 0x001fe400078e00ff */
[----:B---3--:R-:W-:-:S05]  /*1a430*/  IMAD R6, R0, R7, RZ ;  /* 0x0000000700067224 */ /* 0x008fca00078e02ff */
[----:B------:R-:W-:-:S04]  /*1a440*/  IABS R8, R6 ;  /* 0x0000000600087213 */ /* 0x000fc80000000000 */
[----:B------:R-:W0:Y:S08]  /*1a450*/  I2F.RP R9, R8 ;  /* 0x0000000800097306 */ /* 0x000e300000209400 */
[----:B0-----:R-:W0:Y:S02]  /*1a460*/  MUFU.RCP R9, R9 ;  /* 0x0000000900097308 */ /* 0x001e240000001000 */
[----:B0-----:R-:W-:-:S06]  /*1a470*/  VIADD R10, R9, 0xffffffe ;  /* 0x0ffffffe090a7836 */ /* 0x001fcc0000000000 */
[----:B------:R-:W0:Y:S02]  /*1a480*/  F2I.FTZ.U32.TRUNC.NTZ R3, R10 ;  /* 0x0000000a00037305 */ /* 0x000e24000021f000 */
[----:B0-----:R-:W-:-:S04]  /*1a490*/  IMAD.MOV R11, RZ, RZ, -R3 ;  /* 0x000000ffff0b7224 */ /* 0x001fc800078e0a03 */
[----:B------:R-:W-:-:S04]  /*1a4a0*/  IMAD R11, R11, R8, RZ ;  /* 0x000000080b0b7224 */ /* 0x000fc800078e02ff */
[----:B------:R-:W-:Y:S01]  /*1a4b0*/  IMAD.HI.U32 R2, R3, R11, R2 ;  /* 0x0000000b03027227 */ /* 0x000fe200078e0002 */
[----:B------:R-:W-:Y:S02]  /*1a4c0*/  IABS R11, R5 ;  /* 0x00000005000b7213 */ /* 0x000fe40000000000 */
[----:B------:R-:W-:-:S03]  /*1a4d0*/  IABS R3, R6 ;  /* 0x0000000600037213 */ /* 0x000fc60000000000 */
[----:B------:R-:W-:-:S04]  /*1a4e0*/  IMAD.HI.U32 R2, R2, R11, RZ ;  /* 0x0000000b02027227 */ /* 0x000fc800078e00ff */
[----:B------:R-:W-:-:S04]  /*1a4f0*/  IMAD.MOV R3, RZ, RZ, -R3 ;  /* 0x000000ffff037224 */ /* 0x000fc800078e0a03 */
        /* <DEDUP_REMOVED lines=14> */
[----:B------:R-:W-:-:S03]  /*1a5e0*/  IMAD R5, R6, R2, R5 ;  /* 0x0000000206057224 */ /* 0x000fc600078e0205 */
[----:B------:R-:W-:-:S04]  /*1a5f0*/  VIADDMNMX R4, R3, R4, R7, PT ;  /* 0x0000000403047246 */ /* 0x000fc80003800107 */
[-C--:B------:R-:W-:Y:S02]  /*1a600*/  IABS R7, R4.reuse ;  /* 0x0000000400077213 */ /* 0x080fe40000000000 */
[----:B------:R-:W-:Y:S02]  /*1a610*/  IABS R6, R4 ;  /* 0x0000000400067213 */ /* 0x000fe40000000000 */
[----:B------:R-:W0:Y:S03]  /*1a620*/  I2F.RP R9, R7 ;  /* 0x0000000700097306 */ /* 0x000e260000209400 */
[----:B------:R-:W-:-:S05]  /*1a630*/  IMAD.MOV R6, RZ, RZ, -R6 ;  /* 0x000000ffff067224 */ /* 0x000fca00078e0a06 */
[----:B0-----:R-:W0:Y:S02]  /*1a640*/  MUFU.RCP R9, R9 ;  /* 0x0000000900097308 */ /* 0x001e240000001000 */
[----:B0-----:R-:W-:Y:S01]  /*1a650*/  VIADD R3, R9, 0xffffffe ;  /* 0x0ffffffe09037836 */ /* 0x001fe20000000000 */
[----:B------:R-:W-:-:S05]  /*1a660*/  IABS R9, R5 ;  /* 0x0000000500097213 */ /* 0x000fca0000000000 */
[----:B------:R-:W0:Y:S02]  /*1a670*/  F2I.FTZ.U32.TRUNC.NTZ R3, R3 ;  /* 0x0000000300037305 */ /* 0x000e24000021f000 */
[----:B0-----:R-:W-:-:S04]  /*1a680*/  IMAD.MOV R2, RZ, RZ, -R3 ;  /* 0x000000ffff027224 */ /* 0x001fc800078e0a03 */
[----:B------:R-:W-:Y:S02]  /*1a690*/  IMAD R11, R2, R7, RZ ;  /* 0x00000007020b7224 */ /* 0x000fe400078e02ff */
[----:B------:R-:W-:-:S04]  /*1a6a0*/  IMAD.MOV.U32 R2, RZ, RZ, RZ ;  /* 0x000000ffff027224 */ /* 0x000fc800078e00ff */
[----:B------:R-:W-:Y:S01]  /*1a6b0*/  IMAD.HI.U32 R2, R3, R11, R2 ;  /* 0x0000000b03027227 */ /* 0x000fe200078e0002 */
[----:B------:R-:W-:Y:S02]  /*1a6c0*/  LOP3.LUT R3, R5, R4, RZ, 0x3c, !PT ;  /* 0x0000000405037212 */ /* 0x000fe400078e3cff */
[----:B------:R-:W-:Y:S02]  /*1a6d0*/  IADD3 R5, R8, 0x1000000, R5 ;  /* 0x0100000008057810 */ /* 0x000fe40007ffe005 */
[----:B------:R-:W-:Y:S01]  /*1a6e0*/  ISETP.GE.AND P2, PT, R3, RZ, PT ;  /* 0x000000ff0300720c */ /* 0x000fe20003f46270 */
        /* <DEDUP_REMOVED lines=9> */
[----:B------:R-:W-:Y:S01]  /*1a780*/  @!P1 LOP3.LUT R2, RZ, R4, RZ, 0x33, !PT ;  /* 0x00000004ff029212 */ /* 0x000fe200078e33ff */
[----:B------:R-:W-:-:S04]  /*1a790*/  IMAD.MOV R4, RZ, RZ, -R4 ;  /* 0x000000ffff047224 */ /* 0x000fc800078e0a04 */
[----:B-1----:R-:W-:-:S07]  /*1a7a0*/  IMAD R26, R2, R4, R5 ;  /* 0x00000004021a7224 */ /* 0x002fce00078e0205 */
.L_x_1513:
[----:B------:R-:W-:-:S05]  /*1a7b0*/  LOP3.LUT R25, RZ, R2, RZ, 0x33, !PT ;  /* 0x00000002ff197212 */ /* 0x000fca00078e33ff */
[----:B------:R-:W-:Y:S01]  /*1a7c0*/  IMAD.IADD R25, R0, 0x1, R25 ;  /* 0x0000000100197824 */ /* 0x000fe200078e0219 */
[----:B------:R-:W-:Y:S06]  /*1a7d0*/  BRA `(.L_x_1514) ;  /* 0x0000000000107947 */ /* 0x000fec0003800000 */
.L_x_1509:
[----:B------:R-:W-:Y:S01]  /*1a7e0*/  IMAD.MOV.U32 R24, RZ, RZ, R7 ;  /* 0x000000ffff187224 */ /* 0x000fe200078e0007 */
[----:B------:R-:W-:Y:S01]  /*1a7f0*/  ULDC UR40, c[0x0][0xc3c] ;  /* 0x00030f0000287ab9 */ /* 0x000fe20000000800 */
[----:B------:R-:W-:Y:S02]  /*1a800*/  IMAD.MOV.U32 R25, RZ, RZ, RZ ;  /* 0x000000ffff197224 */ /* 0x000fe400078e00ff */
[----:B-1----:R-:W-:-:S07]  /*1a810*/  IMAD.MOV.U32 R26, RZ, RZ, RZ ;  /* 0x000000ffff1a7224 */ /* 0x002fce00078e00ff */
.L_x_1514:
[----:B------:R-:W0:Y:S01]  /*1a820*/  S2R R0, SR_TID.X ;  /* 0x0000000000007919 */ /* 0x000e220000002100 */
[----:B------:R-:W-:Y:S01]  /*1a830*/  IMAD.U32 R27, RZ, RZ, UR40 ;  /* 0x00000028ff1b7e24 */ /* 0x000fe2000f8e00ff */
[----:B------:R-:W-:Y:S01]  /*1a840*/  BAR.SYNC.DEFER_BLOCKING 0x4, 0x180 ;  /* 0x0106000000007b1d */ /* 0x000fe20000010000 */
[----:B0-----:R-:W-:-:S04]  /*1a850*/  LOP3.LUT R0, R0, 0x1f, RZ, 0xc0, !PT ;  /* 0x0000001f00007812 */ /* 0x001fc800078ec0ff */
[----:B------:R-:W-:-:S13]  /*1a860*/  ISETP.NE.AND P0, PT, R0, RZ, PT ;  /* 0x000000ff0000720c */ /* 0x000fda0003f05270 */
[----:B------:R-:W0:Y:S01]  /*1a870*/  @!P0 S2R R30, SR_CgaCtaId ;  /* 0x00000000001e8919 */ /* 0x000e220000008800 */
[----:B------:R-:W-:-:S04]  /*1a880*/  @!P0 MOV R3, 0x400 ;  /* 0x0000040000038802 */ /* 0x000fc80000000f00 */
[----:B0-----:R-:W-:-:S05]  /*1a890*/  @!P0 LEA R16, R30, R3, 0x18 ;  /* 0x000000031e108211 */ /* 0x001fca00078ec0ff */
[----:B------:R0:W-:Y:S01]  /*1a8a0*/  @!P0 STS.128 [R16+0x2a8d0], R24 ;  /* 0x02a8d01810008388 */ /* 0x0001e20000000c00 */
[----:B------:R-:W-:Y:S06]  /*1a8b0*/  BAR.ARV 0x5, 0x180 ;  /* 0x0146000000007b1d */ /* 0x000fec0000002000 */
.L_x_1507:
[----:B------:R-:W-:Y:S02]  /*1a8c0*/  ULDC UR4, c[0x0][0xc3c] ;  /* 0x00030f0000047ab9 */ /* 0x000fe40000000800 */
[----:B------:R-:W-:-:S06]  /*1a8d0*/  UISETP.GE.AND UP0, UPT, UR40, UR4, UPT ;  /* 0x000000042800728c */ /* 0x000fcc000bf06270 */
[----:B------:R-:W-:-:S13]  /*1a8e0*/  PLOP3.LUT P0, PT, PT, PT, UP0, 0x80, 0x0 ;  /* 0x000000000000781c */ /* 0x000fda0003f0f008 */
[----:B------:R-:W-:Y:S05]  /*1a8f0*/  @!P0 BRA `(.L_x_1515) ;  /* 0xffffffa400c88947 */ /* 0x000fea000383ffff */
.L_x_1433:
[----:B0-----:R-:W2:Y:S01]  /*1a900*/  LDL.LU R0, [R1] ;  /* 0x0000000001007983 */ /* 0x001ea20000300800 */
[----:B------:R-:W-:Y:S01]  /*1a910*/  BSSY B0, `(.L_x_1516) ;  /* 0x000000b000007945 */ /* 0x000fe20003800000 */
[----:B------:R-:W0:Y:S01]  /*1a920*/  S2R R5, SR_CgaCtaId ;  /* 0x0000000000057919 */ /* 0x000e220000008800 */
        /* <DEDUP_REMOVED lines=9> */
.L_x_1594:
[----:B------:R-:W-:Y:S05]  /*1a9c0*/  BSYNC B0 ;  /* 0x0000000000007941 */ /* 0x000fea0003800000 */
.L_x_1516:
[----:B------:R-:W-:-:S03]  /*1a9d0*/  UMOV UR4, 0xffffffff ;  /* 0xffffffff00047882 */ /* 0x000fc60000000000 */
[----:B------:R-:W-:Y:S05]  /*1a9e0*/  BRA.DIV UR4, `(.L_x_1518) ;  /* 0x00000026040c7947 */ /* 0x000fea000b800000 */
[----:B0-----:R-:W0:Y:S02]  /*1a9f0*/  S2R R0, SR_TID.X ;  /* 0x0000000000007919 */ /* 0x001e240000002100 */
[----:B0-----:R-:W-:-:S04]  /*1aa00*/  SHF.R.U32.HI R0, RZ, 0x5, R0 ;  /* 0x00000005ff007819 */ /* 0x001fc80000011600 */
[----:B------:R-:W-:-:S05]  /*1aa10*/  LOP3.LUT R0, R0, 0x3, RZ, 0xc0, !PT ;  /* 0x0000000300007812 */ /* 0x000fca00078ec0ff */
[----:B------:R0:W1:Y:S02]  /*1aa20*/  SHFL.IDX PT, R14, R0, RZ, 0x1f ;  /* 0x00001fff000e7589 */ /* 0x00006400000e0000 */
.L_x_1597:
[----:B-1----:R-:W-:Y:S01]  /*1aa30*/  ISETP.NE.AND P0, PT, R14, RZ, PT ;  /* 0x000000ff0e00720c */ /* 0x002fe20003f05270 */
[----:B------:R-:W-:-:S12]  /*1aa40*/  BSSY B0, `(.L_x_1519) ;  /* 0x000002c000007945 */ /* 0x000fd80003800000 */
[----:B------:R-:W-:Y:S05]  /*1aa50*/  @P0 BRA `(.L_x_1520) ;  /* 0x0000000000a80947 */ /* 0x000fea0003800000 */
[----:B------:R-:W-:-:S03]  /*1aa60*/  UMOV UR4, 0xffffffff ;  /* 0xffffffff00047882 */ /* 0x000fc60000000000 */
[----:B------:R-:W-:Y:S05]  /*1aa70*/  BRA.DIV UR4, `(.L_x_1521) ;  /* 0x00000026041c7947 */ /* 0x000fea000b800000 */
[----:B------:R-:W-:-:S13]  /*1aa80*/  ELECT P6, URZ, PT ;  /* 0x00000000003f782f */ /* 0x000fda00038c0000 */
.L_x_1600:
[----:B------:R-:W-:Y:S05]  /*1aa90*/  @!P6 BRA `(.L_x_1520) ;  /* 0x000000000098e947 */ /* 0x000fea0003800000 */
[----:B------:R-:W-:-:S06]  /*1aaa0*/  ULOP3.LUT UR4, UR45, 0x2, URZ, 0xfc, !UPT ;  /* 0x000000022d047892 */ /* 0x000fcc000f8efc3f */
[----:B0-----:R-:W-:-:S05]  /*1aab0*/  IMAD.U32 R0, RZ, RZ, UR4 ;  /* 0x00000004ff007e24 */ /* 0x001fca000f8e00ff */
[----:B------:R-:W-:-:S13]  /*1aac0*/  ISETP.NE.AND P0, PT, R0, 0x3, PT ;  /* 0x000000030000780c */ /* 0x000fda0003f05270 */
[----:B------:R-:W-:Y:S05]  /*1aad0*/  @!P0 BRA `(.L_x_1522) ;  /* 0x0000000000048947 */ /* 0x000fea0003800000 */
[----:B------:R-:W-:Y:S01]  /*1aae0*/  BPT.TRAP 0x1 ;  /* 0x000000040000795c */ /* 0x000fe20000300000 */
.L_x_1522:
[----:B------:R-:W-:Y:S01]  /*1aaf0*/  IMAD R5, R18, 0x8, R7 ;  /* 0x0000000812057824 */ /* 0x000fe200078e0207 */
[----:B------:R-:W-:Y:S01]  /*1ab00*/  SHF.L.U32 R0, R22, 0x1f, RZ ;  /* 0x0000001f16007819 */ /* 0x000fe200000006ff */
[----:B------:R-:W-:-:S03]  /*1ab10*/  VIADD R18, R18, 0x1 ;  /* 0x0000000112127836 */ /* 0x000fc60000000000 */
[----:B------:R-:W0:Y:S02]  /*1ab20*/  SYNCS.PHASECHK.TRANS64.TRYWAIT P1, [R5+URZ+0x2a840], R0 ;  /* 0x02a84000050075a7 */ /* 0x000e24000802017f */
[----:B------:R-:W-:-:S04]  /*1ab30*/  ISETP.NE.AND P2, PT, R18, 0x2, PT ;  /* 0x000000021200780c */ /* 0x000fc80003f45270 */
[----:B------:R-:W-:Y:S01]  /*1ab40*/  SEL R3, RZ, 0x1, P2 ;  /* 0x00000001ff037807 */ /* 0x000fe20001000000 */
[----:B0-----:R-:W-:Y:S08]  /*1ab50*/  @!P1 BRA `(.L_x_1523) ;  /* 0x0000002400049947 */ /* 0x001ff00003800000 */
.L_x_1601:
[----:B------:R-:W-:Y:S02]  /*1ab60*/  SEL R18, R18, RZ, P2 ;  /* 0x000000ff12127207 */ /* 0x000fe40001000000 */
[----:B------:R-:W-:Y:S01]  /*1ab70*/  LOP3.LUT R2, R22, R3, RZ, 0x3c, !PT ;  /* 0x0000000316027212 */ /* 0x000fe200078e3cff */
[----:B------:R-:W-:Y:S06]  /*1ab80*/  @!P0 BRA `(.L_x_1524) ;  /* 0x0000000000048947 */ /* 0x000fec0003800000 */
[----:B------:R-:W-:Y:S01]  /*1ab90*/  BPT.TRAP 0x1 ;  /* 0x000000040000795c */ /* 0x000fe20000300000 */
.L_x_1524:
[----:B------:R-:W-:Y:S01]  /*1aba0*/  IMAD R3, R18, 0x8, R7 ;  /* 0x0000000812037824 */ /* 0x000fe200078e0207 */
[----:B------:R-:W-:-:S04]  /*1abb0*/  SHF.L.U32 R2, R2, 0x1f, RZ ;  /* 0x0000001f02027819 */ /* 0x000fc800000006ff */
[----:B------:R-:W1:Y:S02]  /*1abc0*/  SYNCS.PHASECHK.TRANS64.TRYWAIT P1, [R3+URZ+0x2a840], R2 ;  /* 0x02a84002030075a7 */ /* 0x000e64000802017f */
[----:B-1----:R-:W-:Y:S05]  /*1abd0*/  @!P1 BRA `(.L_x_1525) ;  /* 0x0000002000f89947 */ /* 0x002fea0003800000 */
.L_x_1602:
[----:B------:R-:W-:Y:S05]  /*1abe0*/  @!P0 BRA `(.L_x_1526) ;  /* 0x0000000000048947 */ /* 0x000fea0003800000 */
[----:B------:R-:W-:Y:S01]  /*1abf0*/  BPT.TRAP 0x1 ;  /* 0x000000040000795c */ /* 0x000fe20000300000 */
.L_x_1526:
[----:B------:R-:W2:Y:S02]  /*1ac00*/  SYNCS.PHASECHK.TRANS64.TRYWAIT P1, [R5+URZ+0x2a860], R0 ;  /* 0x02a86000050075a7 */ /* 0x000ea4000802017f */
[----:B--2---:R-:W-:Y:S05]  /*1ac10*/  @!P1 BRA `(.L_x_1527) ;  /* 0x0000002000fc9947 */ /* 0x004fea0003800000 */
.L_x_1603:
[----:B------:R-:W-:Y:S05]  /*1ac20*/  @!P0 BRA `(.L_x_1528) ;  /* 0x0000000000048947 */ /* 0x000fea0003800000 */
[----:B------:R-:W-:Y:S01]  /*1ac30*/  BPT.TRAP 0x1 ;  /* 0x000000040000795c */ /* 0x000fe20000300000 */
.L_x_1528:
[----:B------:R-:W3:Y:S02]  /*1ac40*/  SYNCS.PHASECHK.TRANS64.TRYWAIT P1, [R3+URZ+0x2a860], R2 ;  /* 0x02a86002030075a7 */ /* 0x000ee4000802017f */
[----:B---3--:R-:W-:Y:S05]  /*1ac50*/  @!P1 BRA `(.L_x_1529) ;  /* 0x0000002400009947 */ /* 0x008fea0003800000 */
.L_x_1604:
[----:B------:R-:W-:Y:S05]  /*1ac60*/  @!P0 BRA `(.L_x_1530) ;  /* 0x0000000000048947 */ /* 0x000fea0003800000 */
[----:B------:R-:W-:Y:S01]  /*1ac70*/  BPT.TRAP 0x1 ;  /* 0x000000040000795c */ /* 0x000fe20000300000 */
.L_x_1530:
[----:B------:R-:W4:Y:S02]  /*1ac80*/  SYNCS.PHASECHK.TRANS64.TRYWAIT P1, [R5+URZ+0x2a880], R0 ;  /* 0x02a88000050075a7 */ /* 0x000f24000802017f */
[----:B----4-:R-:W-:Y:S05]  /*1ac90*/  @!P1 BRA `(.L_x_1531) ;  /* 0x0000002400049947 */ /* 0x010fea0003800000 */
.L_x_1605:
[----:B------:R-:W-:Y:S05]  /*1aca0*/  @!P0 BRA `(.L_x_1532) ;  /* 0x0000000000048947 */ /* 0x000fea0003800000 */
[----:B------:R-:W-:Y:S01]  /*1acb0*/  BPT.TRAP 0x1 ;  /* 0x000000040000795c */ /* 0x000fe20000300000 */
.L_x_1532:
[----:B------:R0:W0:Y:S02]  /*1acc0*/  SYNCS.PHASECHK.TRANS64.TRYWAIT P0, [R3+URZ+0x2a880], R2 ;  /* 0x02a88002030075a7 */ /* 0x000024000800017f */
[----:B0-----:R-:W-:Y:S05]  /*1acd0*/  @!P0 NANOSLEEP.SYNCS 0x989680 ;  /* 0x009896800000895d */ /* 0x001fea0003900000 */
[----:B------:R-:W0:Y:S02]  /*1ace0*/  @!P0 SYNCS.PHASECHK.TRANS64 P0, [R3+URZ+0x2a880], R2 ;  /* 0x02a88002030085a7 */ /* 0x000e24000800007f */
[----:B0-----:R-:W-:Y:S05]  /*1acf0*/  @!P0 BRA `(.L_x_1532) ;  /* 0xfffffffc00f08947 */ /* 0x001fea000383ffff */
.L_x_1520:
[----:B------:R-:W-:Y:S05]  /*1ad00*/  BSYNC B0 ;  /* 0x0000000000007941 */ /* 0x000fea0003800000 */
.L_x_1519:
[----:B------:R-:W-:Y:S05]  /*1ad10*/  EXIT ;  /* 0x000000000000794d */ /* 0x000fea0003800000 */
.L_x_1325:
[----:B0-----:R-:W-:-:S04]  /*1ad20*/  IMAD.U32 R3, RZ, RZ, UR36 ;  /* 0x00000024ff037e24 */ /* 0x001fc8000f8e00ff */
[----:B------:R0:W1:Y:S03]  /*1ad30*/  SYNCS.PHASECHK.TRANS64.TRYWAIT P1, [R3+URZ+0x2a800], R0 ;  /* 0x02a80000030075a7 */ /* 0x000066000802017f */
[----:B-1----:R-:W-:Y:S05]  /*1ad40*/  @!P1 NANOSLEEP.SYNCS 0x989680 ;  /* 0x009896800000995d */ /* 0x002fea0003900000 */
[----:B------:R-:W1:Y:S02]  /*1ad50*/  @!P1 SYNCS.PHASECHK.TRANS64 P1, [R3+URZ+0x2a800], R0 ;  /* 0x02a80000030095a7 */ /* 0x000e64000802007f */
[----:B-1----:R-:W-:Y:S05]  /*1ad60*/  @!P1 BRA `(.L_x_1325) ;  /* 0xfffffffc00ec9947 */ /* 0x002fea000383ffff */
[----:B------:R-:W-:Y:S05]  /*1ad70*/  BRA `(.L_x_1533) ;  /* 0xfffffe7800247947 */ /* 0x000fea000383ffff */
.L_x_1329:
[----:B-1----:R1:W2:Y:S02]  /*1ad80*/  SYNCS.PHASECHK.TRANS64.TRYWAIT P1, [R3+URZ+0x2a830], R0 ;  /* 0x02a83000030075a7 */ /* 0x0022a4000802017f */
[----:B--2---:R-:W-:Y:S05]  /*1ad90*/  @!P1 NANOSLEEP.SYNCS 0x989680 ;  /* 0x009896800000995d */ /* 0x004fea0003900000 */
[----:B------:R-:W2:Y:S02]  /*1ada0*/  @!P1 SYNCS.PHASECHK.TRANS64 P1, [R3+URZ+0x2a830], R0 ;  /* 0x02a83000030095a7 */ /* 0x000ea4000802007f */
[----:B--2---:R-:W-:Y:S05]  /*1adb0*/  @!P1 BRA `(.L_x_1329) ;  /* 0xfffffffc00f09947 */ /* 0x004fea000383ffff */
[----:B------:R-:W-:Y:S05]  /*1adc0*/  BRA `(.L_x_1328) ;  /* 0xfffffe7800407947 */ /* 0x000fea000383ffff */
.L_x_1346:
[----:B-1----:R-:W-:-:S04]  /*1add0*/  IMAD.U32 R5, RZ, RZ, UR6 ;  /* 0x00000006ff057e24 */ /* 0x002fc8000f8e00ff */
[----:B------:R1:W2:Y:S03]  /*1ade0*/  SYNCS.PHASECHK.TRANS64.TRYWAIT P1, [R5+URZ+0x2a830], R0 ;  /* 0x02a83000050075a7 */ /* 0x0002a6000802017f */
[----:B--2---:R-:W-:Y:S05]  /*1adf0*/  @!P1 NANOSLEEP.SYNCS 0x989680 ;  /* 0x009896800000995d */ /* 0x004fea0003900000 */
[----:B------:R-:W2:Y:S02]  /*1ae00*/  @!P1 SYNCS.PHASECHK.TRANS64 P1, [R5+URZ+0x2a830], R0 ;  /* 0x02a83000050095a7 */ /* 0x000ea4000802007f */
[----:B--2---:R-:W-:Y:S05]  /*1ae10*/  @!P1 BRA `(.L_x_1346) ;  /* 0xfffffffc00ec9947 */ /* 0x004fea000383ffff */
[----:B------:R-:W-:Y:S05]  /*1ae20*/  BRA `(.L_x_1343) ;  /* 0xfffffeac00cc7947 */ /* 0x000fea000383ffff */
.L_x_1350:
[----:B-1----:R-:W-:-:S04]  /*1ae30*/  IMAD.U32 R4, RZ, RZ, UR6 ;  /* 0x00000006ff047e24 */ /* 0x002fc8000f8e00ff */
[----:B------:R1:W2:Y:S03]  /*1ae40*/  SYNCS.PHASECHK.TRANS64.TRYWAIT P1, [R4+URZ+0x2a850], R0 ;  /* 0x02a85000040075a7 */ /* 0x0002a6000802017f */
[----:B--2---:R-:W-:Y:S05]  /*1ae50*/  @!P1 NANOSLEEP.SYNCS 0x989680 ;  /* 0x009896800000995d */ /* 0x004fea0003900000 */
[----:B------:R-:W2:Y:S02]  /*1ae60*/  @!P1 SYNCS.PHASECHK.TRANS64 P1, [R4+URZ+0x2a850], R0 ;  /* 0x02a85000040095a7 */ /* 0x000ea4000802007f */
[----:B--2---:R-:W-:Y:S05]  /*1ae70*/  @!P1 BRA `(.L_x_1350) ;  /* 0xfffffffc00ec9947 */ /* 0x004fea000383ffff */
[----:B------:R-:W-:Y:S05]  /*1ae80*/  BRA `(.L_x_1347) ;  /* 0xfffffeb000787947 */ /* 0x000fea000383ffff */
.L_x_1369:
[----:B-1----:R-:W-:-:S04]  /*1ae90*/  IMAD.U32 R7, RZ, RZ, UR6 ;  /* 0x00000006ff077e24 */ /* 0x002fc8000f8e00ff */
[----:B------:R1:W2:Y:S03]  /*1aea0*/  SYNCS.PHASECHK.TRANS64.TRYWAIT P1, [R7+URZ+0x2a830], R0 ;  /* 0x02a83000070075a7 */ /* 0x0002a6000802017f */
[----:B--2---:R-:W-:Y:S05]  /*1aeb0*/  @!P1 NANOSLEEP.SYNCS 0x989680 ;  /* 0x009896800000995d */ /* 0x004fea0003900000 */
[----:B------:R-:W2:Y:S02]  /*1aec0*/  @!P1 SYNCS.PHASECHK.TRANS64 P1, [R7+URZ+0x2a830], R0 ;  /* 0x02a83000070095a7 */ /* 0x000ea4000802007f */
[----:B--2---:R-:W-:Y:S05]  /*1aed0*/  @!P1 BRA `(.L_x_1369) ;  /* 0xfffffffc00ec9947 */ /* 0x004fea000383ffff */
[----:B------:R-:W-:Y:S05]  /*1aee0*/  BRA `(.L_x_1366) ;  /* 0xfffffee000a47947 */ /* 0x000fea000383ffff */
.L_x_1373:
[----:B-1----:R-:W-:-:S04]  /*1aef0*/  IMAD.U32 R4, RZ, RZ, UR6 ;  /* 0x00000006ff047e24 */ /* 0x002fc8000f8e00ff */
[----:B------:R1:W2:Y:S03]  /*1af00*/  SYNCS.PHASECHK.TRANS64.TRYWAIT P1, [R4+URZ+0x2a850], R0 ;  /* 0x02a85000040075a7 */ /* 0x0002a6000802017f */
[----:B--2---:R-:W-:Y:S05]  /*1af10*/  @!P1 NANOSLEEP.SYNCS 0x989680 ;  /* 0x009896800000995d */ /* 0x004fea0003900000 */
[----:B------:R-:W2:Y:S02]  /*1af20*/  @!P1 SYNCS.PHASECHK.TRANS64 P1, [R4+URZ+0x2a850], R0 ;  /* 0x02a85000040095a7 */ /* 0x000ea4000802007f */
[----:B--2---:R-:W-:Y:S05]  /*1af30*/  @!P1 BRA `(.L_x_1373) ;  /* 0xfffffffc00ec9947 */ /* 0x004fea000383ffff */
[----:B------:R-:W-:Y:S05]  /*1af40*/  BRA `(.L_x_1370) ;  /* 0xfffffee400507947 */ /* 0x000fea000383ffff */
.L_x_1381:
[----:B-1----:R-:W-:-:S04]  /*1af50*/  IMAD.U32 R5, RZ, RZ, UR6 ;  /* 0x00000006ff057e24 */ /* 0x002fc8000f8e00ff */
[----:B------:R1:W2:Y:S03]  /*1af60*/  SYNCS.PHASECHK.TRANS64.TRYWAIT P1, [R5+URZ+0x2a830], R0 ;  /* 0x02a83000050075a7 */ /* 0x0002a6000802017f */
[----:B--2---:R-:W-:Y:S05]  /*1af70*/  @!P1 NANOSLEEP.SYNCS 0x989680 ;  /* 0x009896800000995d */ /* 0x004fea0003900000 */
[----:B------:R-:W2:Y:S02]  /*1af80*/  @!P1 SYNCS.PHASECHK.TRANS64 P1, [R5+URZ+0x2a830], R0 ;  /* 0x02a83000050095a7 */ /* 0x000ea4000802007f */
[----:B--2---:R-:W-:Y:S05]  /*1af90*/  @!P1 BRA `(.L_x_1381) ;  /* 0xfffffffc00ec9947 */ /* 0x004fea000383ffff */
[----:B------:R-:W-:Y:S05]  /*1afa0*/  BRA `(.L_x_1378) ;  /* 0xffffff0000ac7947 */ /* 0x000fea000383ffff */
.L_x_1385:
[----:B-1----:R-:W-:-:S04]  /*1afb0*/  IMAD.U32 R4, RZ, RZ, UR6 ;  /* 0x00000006ff047e24 */ /* 0x002fc8000f8e00ff */
[----:B------:R1:W2:Y:S03]  /*1afc0*/  SYNCS.PHASECHK.TRANS64.TRYWAIT P1, [R4+URZ+0x2a850], R0 ;  /* 0x02a85000040075a7 */ /* 0x0002a6000802017f */
[----:B--2---:R-:W-:Y:S05]  /*1afd0*/  @!P1 NANOSLEEP.SYNCS 0x989680 ;  /* 0x009896800000995d */ /* 0x004fea0003900000 */
[----:B------:R-:W2:Y:S02]  /*1afe0*/  @!P1 SYNCS.PHASECHK.TRANS64 P1, [R4+URZ+0x2a850], R0 ;  /* 0x02a85000040095a7 */ /* 0x000ea4000802007f */
[----:B--2---:R-:W-:Y:S05]  /*1aff0*/  @!P1 BRA `(.L_x_1385) ;  /* 0xfffffffc00ec9947 */ /* 0x004fea000383ffff */
[----:B------:R-:W-:Y:S05]  /*1b000*/  BRA `(.L_x_1382) ;  /* 0xffffff04004c7947 */ /* 0x000fea000383ffff */
.L_x_1400:
[----:B-1----:R-:W-:-:S04]  /*1b010*/  IMAD.U32 R6, RZ, RZ, UR9 ;  /* 0x00000009ff067e24 */ /* 0x002fc8000f8e00ff */
[----:B------:R1:W2:Y:S03]  /*1b020*/  SYNCS.PHASECHK.TRANS64.TRYWAIT P1, [R6+URZ+0x2a850], R5 ;  /* 0x02a85005060075a7 */ /* 0x0002a6000802017f */
[----:B--2---:R-:W-:Y:S05]  /*1b030*/  @!P1 NANOSLEEP.SYNCS 0x989680 ;  /* 0x009896800000995d */ /* 0x004fea0003900000 */
[----:B------:R-:W2:Y:S02]  /*1b040*/  @!P1 SYNCS.PHASECHK.TRANS64 P1, [R6+URZ+0x2a850], R5 ;  /* 0x02a85005060095a7 */ /* 0x000ea4000802007f */
[----:B--2---:R-:W-:Y:S05]  /*1b050*/  @!P1 BRA `(.L_x_1400) ;  /* 0xfffffffc00ec9947 */ /* 0x004fea000383ffff */
[----:B------:R-:W-:Y:S05]  /*1b060*/  BRA `(.L_x_1399) ;  /* 0xffffff3000ac7947 */ /* 0x000fea000383ffff */
.L_x_1455:
[----:B------:R-:W0:Y:S01]  /*1b070*/  S2R R17, SR_TID.X ;  /* 0x0000000000117919 */ /* 0x000e220000002100 */
[----:B------:R-:W-:Y:S02]  /*1b080*/  IMAD.MOV.U32 R12, RZ, RZ, RZ ;  /* 0x000000ffff0c7224 */ /* 0x000fe400078e00ff */
[----:B------:R-:W-:Y:S02]  /*1b090*/  IMAD.MOV.U32 R11, RZ, RZ, 0x1f ;  /* 0x0000001fff0b7424 */ /* 0x000fe400078e00ff */
[----:B------:R-:W-:Y:S01]  /*1b0a0*/  IMAD.MOV.U32 R15, RZ, RZ, -0x1 ;  /* 0xffffffffff0f7424 */ /* 0x000fe200078e00ff */
[----:B0-----:R-:W-:-:S04]  /*1b0b0*/  SHF.R.U32.HI R10, RZ, 0x5, R17 ;  /* 0x00000005ff0a7819 */ /* 0x001fc80000011611 */
[----:B------:R-:W-:-:S05]  /*1b0c0*/  LOP3.LUT R10, R10, 0x3, RZ, 0xc0, !PT ;  /* 0x000000030a0a7812 */ /* 0x000fca00078ec0ff */
[----:B------:R-:W-:-:S07]  /*1b0d0*/  IMAD.MOV.U32 R13, RZ, RZ, R10 ;  /* 0x000000ffff0d7224 */ /* 0x000fce00078e000a */
[----:B-----5:R-:W-:Y:S05]  /*1b0e0*/  WARPSYNC.COLLECTIVE R15, `(.L_x_1534) ;  /* 0x000000000f087348 */ /* 0x020fea0003c00000 */
[----:B------:R0:W1:Y:S02]  /*1b0f0*/  SHFL.IDX P6, R14, R13, R12, R11 ;  /* 0x0000000c0d0e7389 */ /* 0x00006400000c000b */
[----:B01---5:R-:W-:Y:S01]  /*1b100*/  ENDCOLLECTIVE ;  /* 0x000000000000791b */ /* 0x023fe20003800000 */
.L_x_1534:
[----:B------:R-:W-:Y:S05]  /*1b110*/  BRA `(.L_x_1535) ;  /* 0xffffffb400847947 */ /* 0x000fea000383ffff */
.L_x_1458:
[----:B0-----:R0:W1:Y:S02]  /*1b120*/  SYNCS.PHASECHK.TRANS64.TRYWAIT P0, [R4+URZ+0x2a880], R26 ;  /* 0x02a8801a040075a7 */ /* 0x001064000800017f */
[----:B-1----:R-:W-:Y:S05]  /*1b130*/  @!P0 NANOSLEEP.SYNCS 0x989680 ;  /* 0x009896800000895d */ /* 0x002fea0003900000 */
[----:B------:R-:W1:Y:S02]  /*1b140*/  @!P0 SYNCS.PHASECHK.TRANS64 P0, [R4+URZ+0x2a880], R26 ;  /* 0x02a8801a040085a7 */ /* 0x000e64000800007f */
[----:B-1----:R-:W-:Y:S05]  /*1b150*/  @!P0 BRA `(.L_x_1458) ;  /* 0xfffffffc00f08947 */ /* 0x002fea000383ffff */
[----:B------:R-:W-:Y:S05]  /*1b160*/  BRA `(.L_x_1536) ;  /* 0xffffffb400947947 */ /* 0x000fea000383ffff */
.L_x_1459:
        /* <DEDUP_REMOVED lines=8> */
.L_x_1538:
[----:B------:R-:W-:Y:S05]  /*1b1f0*/  BSYNC B0 ;  /* 0x0000000000007941 */ /* 0x000fea0003800000 */
.L_x_1537:
[----:B------:R-:W-:Y:S01]  /*1b200*/  IMAD.MOV.U32 R13, RZ, RZ, R8 ;  /* 0x000000ffff0d7224 */ /* 0x000fe200078e0008 */
[----:B------:R-:W-:Y:S01]  /*1b210*/  ISETP.GE.AND P3, PT, R23, R37, PT ;  /* 0x000000251700720c */ /* 0x000fe20003f66270 */
[----:B------:R-:W-:Y:S01]  /*1b220*/  IMAD.MOV.U32 R12, RZ, RZ, RZ ;  /* 0x000000ffff0c7224 */ /* 0x000fe200078e00ff */
[----:B------:R-:W-:Y:S01]  /*1b230*/  LOP3.LUT R29, R29, 0xffffffdf, RZ, 0xc0, !PT ;  /* 0xffffffdf1d1d7812 */ /* 0x000fe200078ec0ff */
[----:B------:R-:W-:Y:S01]  /*1b240*/  IMAD.MOV.U32 R11, RZ, RZ, 0x1c1f ;  /* 0x00001c1fff0b7424 */ /* 0x000fe200078e00ff */
[----:B------:R-:W-:Y:S01]  /*1b250*/  ISETP.GE.AND P4, PT, R7, 0x21, PT ;  /* 0x000000210700780c */ /* 0x000fe20003f86270 */
[----:B------:R-:W-:Y:S02]  /*1b260*/  IMAD.MOV.U32 R15, RZ, RZ, -0x1 ;  /* 0xffffffffff0f7424 */ /* 0x000fe400078e00ff */
[----:B------:R-:W-:-:S10]  /*1b270*/  IMAD.MOV.U32 R0, RZ, RZ, R14 ;  /* 0x000000ffff007224 */ /* 0x000fd400078e000e */
[----:B------:R-:W-:Y:S05]  /*1b280*/  WARPSYNC.COLLECTIVE R15, `(.L_x_1539) ;  /* 0x000000000f087348 */ /* 0x000fea0003c00000 */
[----:B------:R0:W1:Y:S02]  /*1b290*/  SHFL.IDX P6, R14, R13, R12, R11 ;  /* 0x0000000c0d0e7389 */ /* 0x00006400000c000b */
[----:B01----:R-:W-:Y:S01]  /*1b2a0*/  ENDCOLLECTIVE ;  /* 0x000000000000791b */ /* 0x003fe20003800000 */
.L_x_1539:
[C---:B------:R-:W-:Y:S01]  /*1b2b0*/  LOP3.LUT R11, R23.reuse, 0x40, RZ, 0xfc, !PT ;  /* 0x00000040170b7812 */ /* 0x040fe200078efcff */
[----:B------:R-:W-:Y:S01]  /*1b2c0*/  IMAD.MOV.U32 R13, RZ, RZ, R9 ;  /* 0x000000ffff0d7224 */ /* 0x000fe200078e0009 */
[----:B------:R-:W-:Y:S01]  /*1b2d0*/  LOP3.LUT R15, R23, 0x80, RZ, 0xfc, !PT ;  /* 0x00000080170f7812 */ /* 0x000fe200078efcff */
[----:B------:R-:W-:Y:S01]  /*1b2e0*/  IMAD.MOV.U32 R12, RZ, RZ, 0x1 ;  /* 0x00000001ff0c7424 */ /* 0x000fe200078e00ff */
[----:B------:R-:W-:Y:S01]  /*1b2f0*/  ISETP.GE.AND P2, PT, R11, R37, PT ;  /* 0x000000250b00720c */ /* 0x000fe20003f46270 */
[----:B------:R-:W-:-:S03]  /*1b300*/  IMAD.MOV.U32 R11, RZ, RZ, 0x1c1f ;  /* 0x00001c1fff0b7424 */ /* 0x000fc600078e00ff */
[----:B------:R-:W-:Y:S01]  /*1b310*/  ISETP.LT.OR P1, PT, R7, 0x1, P2 ;  /* 0x000000010700780c */ /* 0x000fe20001721670 */
[----:B------:R-:W-:-:S05]  /*1b320*/  IMAD.MOV.U32 R2, RZ, RZ, R14 ;  /* 0x000000ffff027224 */ /* 0x000fca00078e000e */
[----:B------:R-:W-:-:S05]  /*1b330*/  IADD3 R2, P0, R23, R2, RZ ;  /* 0x0000000217027210 */ /* 0x000fca0007f1e0ff */
[----:B------:R-:W-:Y:S01]  /*1b340*/  IMAD.X R3, RZ, RZ, R0, P0 ;  /* 0x000000ffff037224 */ /* 0x000fe200000e0600 */
[----:B------:R-:W-:Y:S01]  /*1b350*/  ISETP.LT.OR P0, PT, R7, 0x1, P3 ;  /* 0x000000010700780c */ /* 0x000fe20001f01670 */
[----:B------:R-:W-:-:S12]  /*1b360*/  IMAD.IADD R0, R16, 0x1, R21 ;  /* 0x0000000110007824 */ /* 0x000fd800078e0215 */
        /* <DEDUP_REMOVED lines=11> */
.L_x_1540:
        /* <DEDUP_REMOVED lines=9> */
.L_x_1541:
[----:B------:R-:W-:Y:S02]  /*1b4b0*/  IMAD.MOV.U32 R13, RZ, RZ, R9 ;  /* 0x000000ffff0d7224 */ /* 0x000fe400078e0009 */
[----:B------:R-:W-:Y:S02]  /*1b4c0*/  IMAD.MOV.U32 R12, RZ, RZ, 0x2 ;  /* 0x00000002ff0c7424 */ /* 0x000fe400078e00ff */
[----:B------:R-:W-:-:S07]  /*1b4d0*/  IMAD.MOV.U32 R2, RZ, RZ, R14 ;  /* 0x000000ffff027224 */ /* 0x000fce00078e000e */
[----:B------:R-:W-:Y:S05]  /*1b4e0*/  WARPSYNC.COLLECTIVE R15, `(.L_x_1542) ;  /* 0x000000000f087348 */ /* 0x000fea0003c00000 */
[----:B------:R0:W1:Y:S02]  /*1b4f0*/  SHFL.IDX P6, R14, R13, R12, R11 ;  /* 0x0000000c0d0e7389 */ /* 0x00006400000c000b */
[----:B01----:R-:W-:Y:S01]  /*1b500*/  ENDCOLLECTIVE ;  /* 0x000000000000791b */ /* 0x003fe20003800000 */
.L_x_1542:
        /* <DEDUP_REMOVED lines=16> */
.L_x_1543:
[----:B------:R-:W-:Y:S02]  /*1b610*/  IMAD.MOV.U32 R13, RZ, RZ, R9 ;  /* 0x000000ffff0d7224 */ /* 0x000fe400078e0009 */
[----:B------:R-:W-:Y:S02]  /*1b620*/  IMAD.MOV.U32 R12, RZ, RZ, 0x3 ;  /* 0x00000003ff0c7424 */ /* 0x000fe400078e00ff */
[----:B------:R-:W-:-:S07]  /*1b630*/  IMAD.MOV.U32 R2, RZ, RZ, R14 ;  /* 0x000000ffff027224 */ /* 0x000fce00078e000e */
[----:B------:R-:W-:Y:S05]  /*1b640*/  WARPSYNC.COLLECTIVE R15, `(.L_x_1544) ;  /* 0x000000000f087348 */ /* 0x000fea0003c00000 */
[----:B------:R0:W1:Y:S02]  /*1b650*/  SHFL.IDX P6, R14, R13, R12, R11 ;  /* 0x0000000c0d0e7389 */ /* 0x00006400000c000b */
[----:B01----:R-:W-:Y:S01]  /*1b660*/  ENDCOLLECTIVE ;  /* 0x000000000000791b */ /* 0x003fe20003800000 */
.L_x_1544:
        /* <DEDUP_REMOVED lines=13> */
.L_x_1545:
        /* <DEDUP_REMOVED lines=11> */
.L_x_1464:
[----:B---3--:R3:W4:Y:S02]  /*1b7f0*/  SYNCS.PHASECHK.TRANS64.TRYWAIT P0, [R4+URZ+0x2a840], R26 ;  /* 0x02a8401a040075a7 */ /* 0x008724000800017f */
[----:B----4-:R-:W-:Y:S05]  /*1b800*/  @!P0 NANOSLEEP.SYNCS 0x989680 ;  /* 0x009896800000895d */ /* 0x010fea0003900000 */
[----:B------:R-:W4:Y:S02]  /*1b810*/  @!P0 SYNCS.PHASECHK.TRANS64 P0, [R4+URZ+0x2a840], R26 ;  /* 0x02a8401a040085a7 */ /* 0x000f24000800007f */
[----:B----4-:R-:W-:Y:S05]  /*1b820*/  @!P0 BRA `(.L_x_1464) ;  /* 0xfffffffc00f08947 */ /* 0x010fea000383ffff */
[----:B------:R-:W-:Y:S05]  /*1b830*/  BRA `(.L_x_1547) ;  /* 0xffffffb400707947 */ /* 0x000fea000383ffff */
.L_x_1465:
[----:B------:R-:W-:Y:S01]  /*1b840*/  BSSY B0, `(.L_x_1548) ;  /* 0x0000008000007945 */ /* 0x000fe20003800000 */
[----:B------:R-:W-:Y:S02]  /*1b850*/  IMAD.MOV.U32 R13, RZ, RZ, R6 ;  /* 0x000000ffff0d7224 */ /* 0x000fe400078e0006 */
[----:B------:R-:W-:Y:S02]  /*1b860*/  IMAD.MOV.U32 R12, RZ, RZ, RZ ;  /* 0x000000ffff0c7224 */ /* 0x000fe400078e00ff */
[----:B------:R-:W-:Y:S02]  /*1b870*/  IMAD.MOV.U32 R11, RZ, RZ, 0x1c1f ;  /* 0x00001c1fff0b7424 */ /* 0x000fe400078e00ff */
[----:B------:R-:W-:-:S07]  /*1b880*/  IMAD.MOV.U32 R15, RZ, RZ, -0x1 ;  /* 0xffffffffff0f7424 */ /* 0x000fce00078e00ff */
[----:B0-23--:R-:W-:Y:S05]  /*1b890*/  WARPSYNC.COLLECTIVE R15, `(.L_x_1549) ;  /* 0x000000000f087348 */ /* 0x00dfea0003c00000 */
[----:B------:R1:W4:Y:S02]  /*1b8a0*/  SHFL.IDX P6, R14, R13, R12, R11 ;  /* 0x0000000c0d0e7389 */ /* 0x00032400000c000b */
[----:B01234-:R-:W-:Y:S01]  /*1b8b0*/  ENDCOLLECTIVE ;  /* 0x000000000000791b */ /* 0x01ffe20003800000 */
.L_x_1549:
[----:B------:R-:W-:Y:S05]  /*1b8c0*/  BSYNC B0 ;  /* 0x0000000000007941 */ /* 0x000fea0003800000 */
.L_x_1548:
        /* <DEDUP_REMOVED lines=8> */
.L_x_1550:
        /* <DEDUP_REMOVED lines=13> */
.L_x_1551:
        /* <DEDUP_REMOVED lines=11> */
.L_x_1552:
[----:B------:R-:W-:Y:S02]  /*1bad0*/  IMAD.MOV.U32 R13, RZ, RZ, R6 ;  /* 0x000000ffff0d7224 */ /* 0x000fe400078e0006 */
[----:B------:R-:W-:Y:S01]  /*1bae0*/  IMAD.MOV.U32 R12, RZ, RZ, 0x2 ;  /* 0x00000002ff0c7424 */ /* 0x000fe200078e00ff */
[----:B------:R-:W-:-:S05]  /*1baf0*/  @P4 IADD3 R14, P0, R23, R14, RZ ;  /* 0x0000000e170e4210 */ /* 0x000fca0007f1e0ff */
[----:B------:R-:W-:Y:S02]  /*1bb00*/  @P4 IMAD.X R7, RZ, RZ, R2, P0 ;  /* 0x000000ffff074224 */ /* 0x000fe400000e0602 */
[----:B------:R-:W-:-:S07]  /*1bb10*/  @P4 IMAD.MOV.U32 R2, RZ, RZ, R14 ;  /* 0x000000ffff024224 */ /* 0x000fce00078e000e */
[----:B------:R-:W-:Y:S05]  /*1bb20*/  WARPSYNC.COLLECTIVE R15, `(.L_x_1553) ;  /* 0x000000000f087348 */ /* 0x000fea0003c00000 */
[----:B------:R0:W1:Y:S02]  /*1bb30*/  SHFL.IDX P6, R14, R13, R12, R11 ;  /* 0x0000000c0d0e7389 */ /* 0x00006400000c000b */
[----:B01----:R-:W-:Y:S01]  /*1bb40*/  ENDCOLLECTIVE ;  /* 0x000000000000791b */ /* 0x003fe20003800000 */
.L_x_1553:
[----:B------:R-:W-:-:S05]  /*1bb50*/  @P4 IMAD.MOV.U32 R3, RZ, RZ, R7 ;  /* 0x000000ffff034224 */ /* 0x000fca00078e0007 */
[----:B------:R-:W-:Y:S01]  /*1bb60*/  @!PT LDS RZ, [RZ] ;  /* 0x00000000fffff984 */ /* 0x000fe20000000800 */
[----:B------:R-:W-:Y:S01]  /*1bb70*/  @!PT LDS RZ, [RZ] ;  /* 0x00000000fffff984 */ /* 0x000fe20000000800 */
[----:B------:R-:W-:Y:S01]  /*1bb80*/  @!PT LDS RZ, [RZ] ;  /* 0x00000000fffff984 */ /* 0x000fe20000000800 */
[----:B------:R-:W-:Y:S04]  /*1bb90*/  @P4 LDGSTS.E.BYPASS.LTC128B.128 [R0+0x1ec00], desc[UR56][R2.64], !P5 ;  /* 0x1ec0000002004fae */ /* 0x000fe8000e901d78 */
[----:B------:R-:W-:Y:S01]  /*1bba0*/  @P4 LDGSTS.E.BYPASS.LTC128B.128 [R0+0x20c00], desc[UR56][R2.64+0x40], !P3 ;  /* 0x20c0004002004fae */ /* 0x000fe2000d901d78 */
[----:B------:R-:W-:-:S03]  /*1bbb0*/  IMAD.MOV.U32 R13, RZ, RZ, R5 ;  /* 0x000000ffff0d7224 */ /* 0x000fc600078e0005 */
[----:B------:R0:W-:Y:S02]  /*1bbc0*/  @P4 LDGSTS.E.BYPASS.LTC128B.128 [R0+0x22c00], desc[UR56][R2.64+0x80], !P2 ;  /* 0x22c0008002004fae */ /* 0x0001e4000d101d78 */
[----:B0-----:R-:W-:-:S07]  /*1bbd0*/  IMAD.MOV.U32 R2, RZ, RZ, R14 ;  /* 0x000000ffff027224 */ /* 0x001fce00078e000e */
[----:B------:R-:W-:Y:S05]  /*1bbe0*/  WARPSYNC.COLLECTIVE R15, `(.L_x_1554) ;  /* 0x000000000f087348 */ /* 0x000fea0003c00000 */
[----:B------:R0:W1:Y:S02]  /*1bbf0*/  SHFL.IDX P6, R14, R13, R12, R11 ;  /* 0x0000000c0d0e7389 */ /* 0x00006400000c000b */
[----:B01----:R-:W-:Y:S01]  /*1bc00*/  ENDCOLLECTIVE ;  /* 0x000000000000791b */ /* 0x003fe20003800000 */
.L_x_1554:
        /* <DEDUP_REMOVED lines=8> */
.L_x_1555:
[----:B------:R-:W-:-:S05]  /*1bc90*/  @P1 IMAD.MOV.U32 R3, RZ, RZ, R7 ;  /* 0x000000ffff031224 */ /* 0x000fca00078e0007 */
[----:B------:R-:W-:Y:S01]  /*1bca0*/  @!PT LDS RZ, [RZ] ;  /* 0x00000000fffff984 */ /* 0x000fe20000000800 */
[----:B------:R-:W-:Y:S01]  /*1bcb0*/  @!PT LDS RZ, [RZ] ;  /* 0x00000000fffff984 */ /* 0x000fe20000000800 */
[----:B------:R-:W-:Y:S01]  /*1bcc0*/  @!PT LDS RZ, [RZ] ;  /* 0x00000000fffff984 */ /* 0x000fe20000000800 */
[----:B------:R0:W-:Y:S04]  /*1bcd0*/  @P1 LDGSTS.E.BYPASS.LTC128B.128 [R0+0x1f400], desc[UR56][R2.64], !P5 ;  /* 0x1f40000002001fae */ /* 0x0001e8000e901d78 */
[----:B------:R0:W-:Y:S01]  /*1bce0*/  @P1 LDGSTS.E.BYPASS.LTC128B.128 [R0+0x21400], desc[UR56][R2.64+0x40], !P3 ;  /* 0x2140004002001fae */ /* 0x0001e2000d901d78 */
[----:B------:R-:W-:-:S03]  /*1bcf0*/  IMAD.MOV.U32 R13, RZ, RZ, R5 ;  /* 0x000000ffff0d7224 */ /* 0x000fc600078e0005 */
[----:B------:R0:W-:Y:S01]  /*1bd00*/  @P1 LDGSTS.E.BYPASS.LTC128B.128 [R0+0x23400], desc[UR56][R2.64+0x80], !P2 ;  /* 0x2340008002001fae */ /* 0x0001e2000d101d78 */
[----:B------:R-:W-:-:S07]  /*1bd10*/  IMAD.MOV.U32 R6, RZ, RZ, R14 ;  /* 0x000000ffff067224 */ /* 0x000fce00078e000e */
[----:B0-----:R-:W-:Y:S05]  /*1bd20*/  WARPSYNC.COLLECTIVE R15, `(.L_x_1556) ;  /* 0x000000000f087348 */ /* 0x001fea0003c00000 */
[----:B------:R1:W2:Y:S02]  /*1bd30*/  SHFL.IDX P6, R14, R13, R12, R11 ;  /* 0x0000000c0d0e7389 */ /* 0x0002a400000c000b */
[----:B012---:R-:W-:Y:S01]  /*1bd40*/  ENDCOLLECTIVE ;  /* 0x000000000000791b */ /* 0x007fe20003800000 */
.L_x_1556:
[----:B------:R-:W-:Y:S05]  /*1bd50*/  BRA `(.L_x_1557) ;  /* 0xffffffb000f87947 */ /* 0x000fea000383ffff */
.L_x_1470:
[----:B------:R-:W-:Y:S02]  /*1bd60*/  IMAD.MOV.U32 R13, RZ, RZ, R5 ;  /* 0x000000ffff0d7224 */ /* 0x000fe400078e0005 */
[----:B------:R-:W-:Y:S02]  /*1bd70*/  IMAD.MOV.U32 R12, RZ, RZ, RZ ;  /* 0x000000ffff0c7224 */ /* 0x000fe400078e00ff */
[----:B------:R-:W-:Y:S02]  /*1bd80*/  IMAD.MOV.U32 R11, RZ, RZ, 0x1c1f ;  /* 0x00001c1fff0b7424 */ /* 0x000fe400078e00ff */
[----:B------:R-:W-:Y:S02]  /*1bd90*/  IMAD.MOV.U32 R15, RZ, RZ, -0x1 ;  /* 0xffffffffff0f7424 */ /* 0x000fe400078e00ff */
[----:B------:R-:W-:Y:S02]  /*1bda0*/  IMAD R4, R6, UR41, RZ ;  /* 0x0000002906047c24 */ /* 0x000fe4000f8e02ff */
[----:B------:R-:W-:-:S07]  /*1bdb0*/  IMAD.IADD R19, R9, 0x1, R19 ;  /* 0x0000000109137824 */ /* 0x000fce00078e0213 */
[----:B------:R-:W-:Y:S05]  /*1bdc0*/  WARPSYNC.COLLECTIVE R15, `(.L_x_1558) ;  /* 0x000000000f087348 */ /* 0x000fea0003c00000 */
[----:B------:R0:W1:Y:S02]  /*1bdd0*/  SHFL.IDX P6, R14, R13, R12, R11 ;  /* 0x0000000c0d0e7389 */ /* 0x00006400000c000b */
[----:B01----:R-:W-:Y:S01]  /*1bde0*/  ENDCOLLECTIVE ;  /* 0x000000000000791b */ /* 0x003fe20003800000 */
.L_x_1558:
[C---:B------:R-:W-:Y:S01]  /*1bdf0*/  VIADD R7, R19.reuse, 0x20 ;  /* 0x0000002013077836 */ /* 0x040fe20000000000 */
[----:B------:R-:W-:Y:S01]  /*1be00*/  ISETP.GE.AND P1, PT, R19, R4, PT ;  /* 0x000000041300720c */ /* 0x000fe20003f26270 */
[----:B------:R-:W-:Y:S02]  /*1be10*/  IMAD.MOV.U32 R13, RZ, RZ, R0 ;  /* 0x000000ffff0d7224 */ /* 0x000fe400078e0000 */
[----:B------:R-:W-:-:S10]  /*1be20*/  IMAD.MOV.U32 R2, RZ, RZ, R14 ;  /* 0x000000ffff027224 */ /* 0x000fd400078e000e */
[----:B------:R-:W-:Y:S05]  /*1be30*/  WARPSYNC.COLLECTIVE R15, `(.L_x_1559) ;  /* 0x000000000f087348 */ /* 0x000fea0003c00000 */
[----:B------:R0:W1:Y:S02]  /*1be40*/  SHFL.IDX P6, R14, R13, R12, R11 ;  /* 0x0000000c0d0e7389 */ /* 0x00006400000c000b */
[----:B01----:R-:W-:Y:S01]  /*1be50*/  ENDCOLLECTIVE ;  /* 0x000000000000791b */ /* 0x003fe20003800000 */
.L_x_1559:
        /* <DEDUP_REMOVED lines=8> */
.L_x_1560:
        /* <DEDUP_REMOVED lines=12> */
.L_x_1561:
        /* <DEDUP_REMOVED lines=8> */
.L_x_1562:
        /* <DEDUP_REMOVED lines=14> */
.L_x_1563:
        /* <DEDUP_REMOVED lines=8> */
.L_x_1564:
        /* <DEDUP_REMOVED lines=12> */
.L_x_1565:
[----:B------:R-:W-:Y:S05]  /*1c240*/  BRA `(.L_x_1566) ;  /* 0xffffffb8001c7947 */ /* 0x000fea000383ffff */
.L_x_1475:
[----:B0-----:R0:W1:Y:S02]  /*1c250*/  SYNCS.PHASECHK.TRANS64.TRYWAIT P0, [R16+URZ+0x2a820], R3 ;  /* 0x02a82003100075a7 */ /* 0x001064000800017f */
[----:B-1----:R-:W-:Y:S05]  /*1c260*/  @!P0 NANOSLEEP.SYNCS 0x989680 ;  /* 0x009896800000895d */ /* 0x002fea0003900000 */
[----:B------:R-:W1:Y:S02]  /*1c270*/  @!P0 SYNCS.PHASECHK.TRANS64 P0, [R16+URZ+0x2a820], R3 ;  /* 0x02a82003100085a7 */ /* 0x000e64000800007f */
[----:B-1----:R-:W-:Y:S05]  /*1c280*/  @!P0 BRA `(.L_x_1475) ;  /* 0xfffffffc00f08947 */ /* 0x002fea000383ffff */
[----:B------:R-:W-:Y:S05]  /*1c290*/  BRA `(.L_x_1567) ;  /* 0xffffffb800907947 */ /* 0x000fea000383ffff */
.L_x_1479:
[----:B0-----:R0:W1:Y:S02]  /*1c2a0*/  SYNCS.PHASECHK.TRANS64.TRYWAIT P0, [R0+URZ+0x2a880], R19 ;  /* 0x02a88013000075a7 */ /* 0x001064000800017f */
[----:B-1----:R-:W-:Y:S05]  /*1c2b0*/  @!P0 NANOSLEEP.SYNCS 0x989680 ;  /* 0x009896800000895d */ /* 0x002fea0003900000 */
[----:B------:R-:W1:Y:S02]  /*1c2c0*/  @!P0 SYNCS.PHASECHK.TRANS64 P0, [R0+URZ+0x2a880], R19 ;  /* 0x02a88013000085a7 */ /* 0x000e64000800007f */
[----:B-1----:R-:W-:Y:S05]  /*1c2d0*/  @!P0 BRA `(.L_x_1479) ;  /* 0xfffffffc00f08947 */ /* 0x002fea000383ffff */
[----:B------:R-:W-:Y:S05]  /*1c2e0*/  BRA `(.L_x_1568) ;  /* 0xffffffbc004c7947 */ /* 0x000fea000383ffff */
.L_x_1480:
        /* <DEDUP_REMOVED lines=8> */
.L_x_1570:
[----:B------:R-:W-:Y:S05]  /*1c370*/  BSYNC B0 ;  /* 0x0000000000007941 */ /* 0x000fea0003800000 */
.L_x_1569:
[----:B------:R-:W-:Y:S02]  /*1c380*/  IMAD.MOV.U32 R13, RZ, RZ, R21 ;  /* 0x000000ffff0d7224 */ /* 0x000fe400078e0015 */
[----:B------:R-:W-:Y:S02]  /*1c390*/  IMAD.MOV.U32 R12, RZ, RZ, RZ ;  /* 0x000000ffff0c7224 */ /* 0x000fe400078e00ff */
[----:B------:R-:W-:Y:S02]  /*1c3a0*/  IMAD.MOV.U32 R11, RZ, RZ, 0x1c1f ;  /* 0x00001c1fff0b7424 */ /* 0x000fe400078e00ff */
[----:B------:R-:W-:Y:S02]  /*1c3b0*/  IMAD.MOV.U32 R15, RZ, RZ, -0x1 ;  /* 0xffffffffff0f7424 */ /* 0x000fe400078e00ff */
[----:B------:R-:W-:Y:S02]  /*1c3c0*/  IMAD.MOV.U32 R3, RZ, RZ, R14 ;  /* 0x000000ffff037224 */ /* 0x000fe400078e000e */
[----:B------:R-:W-:-:S07]  /*1c3d0*/  IMAD.IADD R4, R16, 0x1, R4 ;  /* 0x0000000110047824 */ /* 0x000fce00078e0204 */
[----:B------:R-:W-:Y:S05]  /*1c3e0*/  WARPSYNC.COLLECTIVE R15, `(.L_x_1571) ;  /* 0x000000000f087348 */ /* 0x000fea0003c00000 */
[----:B------:R0:W1:Y:S02]  /*1c3f0*/  SHFL.IDX P6, R14, R13, R12, R11 ;  /* 0x0000000c0d0e7389 */ /* 0x00006400000c000b */
[----:B01----:R-:W-:Y:S01]  /*1c400*/  ENDCOLLECTIVE ;  /* 0x000000000000791b */ /* 0x003fe20003800000 */
.L_x_1571:
[----:B------:R-:W-:Y:S02]  /*1c410*/  IMAD.MOV.U32 R13, RZ, RZ, R26 ;  /* 0x000000ffff0d7224 */ /* 0x000fe400078e001a */
[----:B------:R-:W-:Y:S02]  /*1c420*/  IMAD.MOV.U32 R12, RZ, RZ, 0x1 ;  /* 0x00000001ff0c7424 */ /* 0x000fe400078e00ff */
[----:B------:R-:W-:-:S07]  /*1c430*/  IMAD.MOV.U32 R2, RZ, RZ, R14 ;  /* 0x000000ffff027224 */ /* 0x000fce00078e000e */
[----:B------:R-:W-:Y:S05]  /*1c440*/  WARPSYNC.COLLECTIVE R15, `(.L_x_1572) ;  /* 0x000000000f087348 */ /* 0x000fea0003c00000 */
[----:B------:R0:W1:Y:S02]  /*1c450*/  SHFL.IDX P6, R14, R13, R12, R11 ;  /* 0x0000000c0d0e7389 */ /* 0x00006400000c000b */
[----:B01----:R-:W-:Y:S01]  /*1c460*/  ENDCOLLECTIVE ;  /* 0x000000000000791b */ /* 0x003fe20003800000 */
.L_x_1572:
        /* <DEDUP_REMOVED lines=13> */
.L_x_1573:
[----:B------:R-:W-:Y:S02]  /*1c540*/  IMAD.MOV.U32 R13, RZ, RZ, R26 ;  /* 0x000000ffff0d7224 */ /* 0x000fe400078e001a */
[----:B------:R-:W-:Y:S02]  /*1c550*/  IMAD.MOV.U32 R12, RZ, RZ, 0x2 ;  /* 0x00000002ff0c7424 */ /* 0x000fe400078e00ff */
[----:B------:R-:W-:-:S07]  /*1c560*/  IMAD.MOV.U32 R2, RZ, RZ, R14 ;  /* 0x000000ffff027224 */ /* 0x000fce00078e000e */
[----:B------:R-:W-:Y:S05]  /*1c570*/  WARPSYNC.COLLECTIVE R15, `(.L_x_1574) ;  /* 0x000000000f087348 */ /* 0x000fea0003c00000 */
[----:B------:R0:W1:Y:S02]  /*1c580*/  SHFL.IDX P6, R14, R13, R12, R11 ;  /* 0x0000000c0d0e7389 */ /* 0x00006400000c000b */
[----:B01----:R-:W-:Y:S01]  /*1c590*/  ENDCOLLECTIVE ;  /* 0x000000000000791b */ /* 0x003fe20003800000 */
.L_x_1574:
        /* <DEDUP_REMOVED lines=13> */
.L_x_1575:
[----:B------:R-:W-:Y:S02]  /*1c670*/  IMAD.MOV.U32 R13, RZ, RZ, R26 ;  /* 0x000000ffff0d7224 */ /* 0x000fe400078e001a */
[----:B------:R-:W-:Y:S02]  /*1c680*/  IMAD.MOV.U32 R12, RZ, RZ, 0x3 ;  /* 0x00000003ff0c7424 */ /* 0x000fe400078e00ff */
[----:B------:R-:W-:-:S07]  /*1c690*/  IMAD.MOV.U32 R2, RZ, RZ, R14 ;  /* 0x000000ffff027224 */ /* 0x000fce00078e000e */
[----:B------:R-:W-:Y:S05]  /*1c6a0*/  WARPSYNC.COLLECTIVE R15, `(.L_x_1576) ;  /* 0x000000000f087348 */ /* 0x000fea0003c00000 */
[----:B------:R0:W1:Y:S02]  /*1c6b0*/  SHFL.IDX P6, R14, R13, R12, R11 ;  /* 0x0000000c0d0e7389 */ /* 0x00006400000c000b */
[----:B01----:R-:W-:Y:S01]  /*1c6c0*/  ENDCOLLECTIVE ;  /* 0x000000000000791b */ /* 0x003fe20003800000 */
.L_x_1576:
        /* <DEDUP_REMOVED lines=13> */
.L_x_1577:
[----:B------:R-:W-:Y:S01]  /*1c7a0*/  IMAD.MOV.U32 R2, RZ, RZ, R14 ;  /* 0x000000ffff027224 */ /* 0x000fe200078e000e */
[----:B------:R-:W-:Y:S06]  /*1c7b0*/  BRA `(.L_x_1578) ;  /* 0xffffffb800dc7947 */ /* 0x000fec000383ffff */
.L_x_1485:
[----:B----4-:R4:W0:Y:S02]  /*1c7c0*/  SYNCS.PHASECHK.TRANS64.TRYWAIT P0, [R0+URZ+0x2a840], R19 ;  /* 0x02a84013000075a7 */ /* 0x010824000800017f */
[----:B0-----:R-:W-:Y:S05]  /*1c7d0*/  @!P0 NANOSLEEP.SYNCS 0x989680 ;  /* 0x009896800000895d */ /* 0x001fea0003900000 */
[----:B------:R-:W0:Y:S02]  /*1c7e0*/  @!P0 SYNCS.PHASECHK.TRANS64 P0, [R0+URZ+0x2a840], R19 ;  /* 0x02a84013000085a7 */ /* 0x000e24000800007f */
[----:B0-----:R-:W-:Y:S05]  /*1c7f0*/  @!P0 BRA `(.L_x_1485) ;  /* 0xfffffffc00f08947 */ /* 0x001fea000383ffff */
[----:B------:R-:W-:Y:S05]  /*1c800*/  BRA `(.L_x_1579) ;  /* 0xffffffbc00347947 */ /* 0x000fea000383ffff */
.L_x_1486:
[----:B------:R-:W-:Y:S01]  /*1c810*/  BSSY B0, `(.L_x_1580) ;  /* 0x0000008000007945 */ /* 0x000fe20003800000 */
[----:B------:R-:W-:Y:S02]  /*1c820*/  IMAD.MOV.U32 R13, RZ, RZ, R8 ;  /* 0x000000ffff0d7224 */ /* 0x000fe400078e0008 */
[----:B------:R-:W-:Y:S02]  /*1c830*/  IMAD.MOV.U32 R12, RZ, RZ, RZ ;  /* 0x000000ffff0c7224 */ /* 0x000fe400078e00ff */
[----:B------:R-:W-:Y:S02]  /*1c840*/  IMAD.MOV.U32 R11, RZ, RZ, 0x1c1f ;  /* 0x00001c1fff0b7424 */ /* 0x000fe400078e00ff */
[----:B------:R-:W-:-:S07]  /*1c850*/  IMAD.MOV.U32 R15, RZ, RZ, -0x1 ;  /* 0xffffffffff0f7424 */ /* 0x000fce00078e00ff */
[----:B01234-:R-:W-:Y:S05]  /*1c860*/  WARPSYNC.COLLECTIVE R15, `(.L_x_1581) ;  /* 0x000000000f087348 */ /* 0x01ffea0003c00000 */
[----:B--2---:R2:W0:Y:S02]  /*1c870*/  SHFL.IDX P6, R14, R13, R12, R11 ;  /* 0x0000000c0d0e7389 */ /* 0x00442400000c000b */
[----:B01234-:R-:W-:Y:S01]  /*1c880*/  ENDCOLLECTIVE ;  /* 0x000000000000791b */ /* 0x01ffe20003800000 */
.L_x_1581:
[----:B------:R-:W-:Y:S05]  /*1c890*/  BSYNC B0 ;  /* 0x0000000000007941 */ /* 0x000fea0003800000 */
.L_x_1580:
        /* <DEDUP_REMOVED lines=8> */
.L_x_1582:
[----:B------:R-:W-:Y:S02]  /*1c920*/  IMAD.MOV.U32 R13, RZ, RZ, R8 ;  /* 0x000000ffff0d7224 */ /* 0x000fe400078e0008 */
[----:B------:R-:W-:Y:S01]  /*1c930*/  IMAD.MOV.U32 R12, RZ, RZ, 0x1 ;  /* 0x00000001ff0c7424 */ /* 0x000fe200078e00ff */
[----:B------:R-:W-:-:S13]  /*1c940*/  IADD3 R2, P0, R23, R14, RZ ;  /* 0x0000000e17027210 */ /* 0x000fda0007f1e0ff */
[----:B------:R-:W-:Y:S05]  /*1c950*/  WARPSYNC.COLLECTIVE R15, `(.L_x_1583) ;  /* 0x000000000f087348 */ /* 0x000fea0003c00000 */
[----:B------:R0:W1:Y:S02]  /*1c960*/  SHFL.IDX P6, R14, R13, R12, R11 ;  /* 0x0000000c0d0e7389 */ /* 0x00006400000c000b */
[----:B01----:R-:W-:Y:S01]  /*1c970*/  ENDCOLLECTIVE ;  /* 0x000000000000791b */ /* 0x003fe20003800000 */
.L_x_1583:
        /* <DEDUP_REMOVED lines=12> */
.L_x_1584:
[----:B------:R-:W-:Y:S02]  /*1ca40*/  IMAD.MOV.U32 R13, RZ, RZ, R8 ;  /* 0x000000ffff0d7224 */ /* 0x000fe400078e0008 */
[----:B------:R-:W-:Y:S01]  /*1ca50*/  IMAD.MOV.U32 R12, RZ, RZ, 0x2 ;  /* 0x00000002ff0c7424 */ /* 0x000fe200078e00ff */
[----:B------:R-:W-:-:S13]  /*1ca60*/  IADD3 R2, P0, R23, R14, RZ ;  /* 0x0000000e17027210 */ /* 0x000fda0007f1e0ff */
[----:B------:R-:W-:Y:S05]  /*1ca70*/  WARPSYNC.COLLECTIVE R15, `(.L_x_1585) ;  /* 0x000000000f087348 */ /* 0x000fea0003c00000 */
[----:B------:R0:W1:Y:S02]  /*1ca80*/  SHFL.IDX P6, R14, R13, R12, R11 ;  /* 0x0000000c0d0e7389 */ /* 0x00006400000c000b */
[----:B01----:R-:W-:Y:S01]  /*1ca90*/  ENDCOLLECTIVE ;  /* 0x000000000000791b */ /* 0x003fe20003800000 */
.L_x_1585:
        /* <DEDUP_REMOVED lines=12> */
.L_x_1586:
[----:B------:R-:W-:Y:S02]  /*1cb60*/  IMAD.MOV.U32 R13, RZ, RZ, R8 ;  /* 0x000000ffff0d7224 */ /* 0x000fe400078e0008 */
[----:B------:R-:W-:Y:S01]  /*1cb70*/  IMAD.MOV.U32 R12, RZ, RZ, 0x3 ;  /* 0x00000003ff0c7424 */ /* 0x000fe200078e00ff */
[----:B------:R-:W-:-:S13]  /*1cb80*/  IADD3 R2, P0, R23, R14, RZ ;  /* 0x0000000e17027210 */ /* 0x000fda0007f1e0ff */
[----:B------:R-:W-:Y:S05]  /*1cb90*/  WARPSYNC.COLLECTIVE R15, `(.L_x_1587) ;  /* 0x000000000f087348 */ /* 0x000fea0003c00000 */
[----:B------:R0:W1:Y:S02]  /*1cba0*/  SHFL.IDX P6, R14, R13, R12, R11 ;  /* 0x0000000c0d0e7389 */ /* 0x00006400000c000b */
[----:B01----:R-:W-:Y:S01]  /*1cbb0*/  ENDCOLLECTIVE ;  /* 0x000000000000791b */ /* 0x003fe20003800000 */
.L_x_1587:
        /* <DEDUP_REMOVED lines=12> */
.L_x_1588:
[----:B------:R-:W-:Y:S05]  /*1cc80*/  BRA `(.L_x_1589) ;  /* 0xffffffb800d07947 */ /* 0x000fea000383ffff */
.L_x_1491:
[----:B0-----:R0:W2:Y:S02]  /*1cc90*/  SYNCS.PHASECHK.TRANS64.TRYWAIT P2, [R0+URZ+0x2a870], R3 ;  /* 0x02a87003000075a7 */ /* 0x0010a4000804017f */
[----:B--2---:R-:W-:Y:S05]  /*1cca0*/  @!P2 NANOSLEEP.SYNCS 0x989680 ;  /* 0x009896800000a95d */ /* 0x004fea0003900000 */
[----:B------:R-:W2:Y:S02]  /*1ccb0*/  @!P2 SYNCS.PHASECHK.TRANS64 P2, [R0+URZ+0x2a870], R3 ;  /* 0x02a870030000a5a7 */ /* 0x000ea4000804007f */
[----:B--2---:R-:W-:Y:S05]  /*1ccc0*/  @!P2 BRA `(.L_x_1491) ;  /* 0xfffffffc00f0a947 */ /* 0x004fea000383ffff */
[----:B------:R-:W-:Y:S05]  /*1ccd0*/  BRA `(.L_x_1590) ;  /* 0xffffffbc003c7947 */ /* 0x000fea000383ffff */
.L_x_1493:
[----:B0-----:R0:W2:Y:S02]  /*1cce0*/  SYNCS.PHASECHK.TRANS64.TRYWAIT P2, [R0+URZ+0x2a860], R3 ;  /* 0x02a86003000075a7 */ /* 0x0010a4000804017f */
[----:B--2---:R-:W-:Y:S05]  /*1ccf0*/  @!P2 NANOSLEEP.SYNCS 0x989680 ;  /* 0x009896800000a95d */ /* 0x004fea0003900000 */
[----:B------:R-:W2:Y:S02]  /*1cd00*/  @!P2 SYNCS.PHASECHK.TRANS64 P2, [R0+URZ+0x2a860], R3 ;  /* 0x02a860030000a5a7 */ /* 0x000ea4000804007f */
[----:B--2---:R-:W-:Y:S05]  /*1cd10*/  @!P2 BRA `(.L_x_1493) ;  /* 0xfffffffc00f0a947 */ /* 0x004fea000383ffff */
[----:B------:R-:W-:Y:S05]  /*1cd20*/  BRA `(.L_x_1591) ;  /* 0xffffffbc004c7947 */ /* 0x000fea000383ffff */
.L_x_1501:
[----:B0-----:R0:W2:Y:S02]  /*1cd30*/  SYNCS.PHASECHK.TRANS64.TRYWAIT P1, [R3+URZ+0x2a870], R0 ;  /* 0x02a87000030075a7 */ /* 0x0010a4000802017f */
[----:B--2---:R-:W-:Y:S05]  /*1cd40*/  @!P1 NANOSLEEP.SYNCS 0x989680 ;  /* 0x009896800000995d */ /* 0x004fea0003900000 */
[----:B------:R-:W2:Y:S02]  /*1cd50*/  @!P1 SYNCS.PHASECHK.TRANS64 P1, [R3+URZ+0x2a870], R0 ;  /* 0x02a87000030095a7 */ /* 0x000ea4000802007f */
[----:B--2---:R-:W-:Y:S05]  /*1cd60*/  @!P1 BRA `(.L_x_1501) ;  /* 0xfffffffc00f09947 */ /* 0x004fea000383ffff */
[----:B------:R-:W-:Y:S05]  /*1cd70*/  BRA `(.L_x_1592) ;  /* 0xffffffc400347947 */ /* 0x000fea000383ffff */
.L_x_1503:
[----:B0-----:R0:W2:Y:S02]  /*1cd80*/  SYNCS.PHASECHK.TRANS64.TRYWAIT P1, [R3+URZ+0x2a860], R0 ;  /* 0x02a86000030075a7 */ /* 0x0010a4000802017f */
[----:B--2---:R-:W-:Y:S05]  /*1cd90*/  @!P1 NANOSLEEP.SYNCS 0x989680 ;  /* 0x009896800000995d */ /* 0x004fea0003900000 */
[----:B------:R-:W2:Y:S02]  /*1cda0*/  @!P1 SYNCS.PHASECHK.TRANS64 P1, [R3+URZ+0x2a860], R0 ;  /* 0x02a86000030095a7 */ /* 0x000ea4000802007f */
[----:B--2---:R-:W-:Y:S05]  /*1cdb0*/  @!P1 BRA `(.L_x_1503) ;  /* 0xfffffffc00f09947 */ /* 0x004fea000383ffff */
[----:B------:R-:W-:Y:S05]  /*1cdc0*/  BRA `(.L_x_1593) ;  /* 0xffffffc400407947 */ /* 0x000fea000383ffff */
.L_x_1517:
[----:B0-----:R0:W1:Y:S02]  /*1cdd0*/  SYNCS.PHASECHK.TRANS64.TRYWAIT P0, [R7+URZ+0x2a820], R0 ;  /* 0x02a82000070075a7 */ /* 0x001064000800017f */
[----:B-1----:R-:W-:Y:S05]  /*1cde0*/  @!P0 NANOSLEEP.SYNCS 0x989680 ;  /* 0x009896800000895d */ /* 0x002fea0003900000 */
[----:B------:R-:W1:Y:S02]  /*1cdf0*/  @!P0 SYNCS.PHASECHK.TRANS64 P0, [R7+URZ+0x2a820], R0 ;  /* 0x02a82000070085a7 */ /* 0x000e64000800007f */
[----:B-1----:R-:W-:Y:S05]  /*1ce00*/  @!P0 BRA `(.L_x_1517) ;  /* 0xfffffffc00f08947 */ /* 0x002fea000383ffff */
[----:B------:R-:W-:Y:S05]  /*1ce10*/  BRA `(.L_x_1594) ;  /* 0xffffffd800e87947 */ /* 0x000fea000383ffff */
.L_x_1518:
        /* <DEDUP_REMOVED lines=11> */
.L_x_1596:
[----:B------:R-:W-:Y:S05]  /*1ced0*/  BSYNC B0 ;  /* 0x0000000000007941 */ /* 0x000fea0003800000 */
.L_x_1595:
[----:B------:R-:W-:Y:S05]  /*1cee0*/  BRA `(.L_x_1597) ;  /* 0xffffffd800d07947 */ /* 0x000fea000383ffff */
.L_x_1521:
[----:B------:R-:W-:Y:S01]  /*1cef0*/  BSSY B1, `(.L_x_1598) ;  /* 0x0000006000017945 */ /* 0x000fe20003800000 */
[----:B------:R-:W-:-:S07]  /*1cf00*/  IMAD.MOV.U32 R15, RZ, RZ, -0x1 ;  /* 0xffffffffff0f7424 */ /* 0x000fce00078e00ff */
[----:B0-----:R-:W-:Y:S05]  /*1cf10*/  WARPSYNC.COLLECTIVE R15, `(.L_x_1599) ;  /* 0x000000000f0c7348 */ /* 0x001fea0003c00000 */
[----:B------:R-:W-:Y:S02]  /*1cf20*/  ELECT P6, UR62, PT ;  /* 0x00000000003e782f */ /* 0x000fe400038c0000 */
[----:B------:R-:W-:Y:S01]  /*1cf30*/  MOV R14, UR62 ;  /* 0x0000003e000e7c02 */ /* 0x000fe20008000f00 */
[----:B0-----:R-:W-:Y:S10]  /*1cf40*/  ENDCOLLECTIVE ;  /* 0x000000000000791b */ /* 0x001ff40003800000 */
.L_x_1599:
[----:B------:R-:W-:Y:S05]  /*1cf50*/  BSYNC B1 ;  /* 0x0000000000017941 */ /* 0x000fea0003800000 */
.L_x_1598:
[----:B------:R-:W-:Y:S05]  /*1cf60*/  BRA `(.L_x_1600) ;  /* 0xffffffd800c87947 */ /* 0x000fea000383ffff */
.L_x_1523:
[----:B0-----:R0:W1:Y:S02]  /*1cf70*/  SYNCS.PHASECHK.TRANS64.TRYWAIT P1, [R5+URZ+0x2a840], R0 ;  /* 0x02a84000050075a7 */ /* 0x001064000802017f */
[----:B-1----:R-:W-:Y:S05]  /*1cf80*/  @!P1 NANOSLEEP.SYNCS 0x989680 ;  /* 0x009896800000995d */ /* 0x002fea0003900000 */
[----:B------:R-:W1:Y:S02]  /*1cf90*/  @!P1 SYNCS.PHASECHK.TRANS64 P1, [R5+URZ+0x2a840], R0 ;  /* 0x02a84000050095a7 */ /* 0x000e64000802007f */
[----:B-1----:R-:W-:Y:S05]  /*1cfa0*/  @!P1 BRA `(.L_x_1523) ;  /* 0xfffffffc00f09947 */ /* 0x002fea000383ffff */
[----:B------:R-:W-:Y:S05]  /*1cfb0*/  BRA `(.L_x_1601) ;  /* 0xffffffd800e87947 */ /* 0x000fea000383ffff */
.L_x_1525:
[----:B-1----:R1:W2:Y:S02]  /*1cfc0*/  SYNCS.PHASECHK.TRANS64.TRYWAIT P1, [R3+URZ+0x2a840], R2 ;  /* 0x02a84002030075a7 */ /* 0x0022a4000802017f */
[----:B--2---:R-:W-:Y:S05]  /*1cfd0*/  @!P1 NANOSLEEP.SYNCS 0x989680 ;  /* 0x009896800000995d */ /* 0x004fea0003900000 */
[----:B------:R-:W2:Y:S02]  /*1cfe0*/  @!P1 SYNCS.PHASECHK.TRANS64 P1, [R3+URZ+0x2a840], R2 ;  /* 0x02a84002030095a7 */ /* 0x000ea4000802007f */
[----:B--2---:R-:W-:Y:S05]  /*1cff0*/  @!P1 BRA `(.L_x_1525) ;  /* 0xfffffffc00f09947 */ /* 0x004fea000383ffff */
[----:B------:R-:W-:Y:S05]  /*1d000*/  BRA `(.L_x_1602) ;  /* 0xffffffd800f47947 */ /* 0x000fea000383ffff */
.L_x_1527:
[----:B--2---:R2:W3:Y:S02]  /*1d010*/  SYNCS.PHASECHK.TRANS64.TRYWAIT P1, [R5+URZ+0x2a860], R0 ;  /* 0x02a86000050075a7 */ /* 0x0044e4000802017f */
[----:B---3--:R-:W-:Y:S05]  /*1d020*/  @!P1 NANOSLEEP.SYNCS 0x989680 ;  /* 0x009896800000995d */ /* 0x008fea0003900000 */
[----:B------:R-:W3:Y:S02]  /*1d030*/  @!P1 SYNCS.PHASECHK.TRANS64 P1, [R5+URZ+0x2a860], R0 ;  /* 0x02a86000050095a7 */ /* 0x000ee4000802007f */
[----:B---3--:R-:W-:Y:S05]  /*1d040*/  @!P1 BRA `(.L_x_1527) ;  /* 0xfffffffc00f09947 */ /* 0x008fea000383ffff */
[----:B------:R-:W-:Y:S05]  /*1d050*/  BRA `(.L_x_1603) ;  /* 0xffffffd800f07947 */ /* 0x000fea000383ffff */
.L_x_1529:
[----:B---3--:R3:W4:Y:S02]  /*1d060*/  SYNCS.PHASECHK.TRANS64.TRYWAIT P1, [R3+URZ+0x2a860], R2 ;  /* 0x02a86002030075a7 */ /* 0x008724000802017f */
[----:B----4-:R-:W-:Y:S05]  /*1d070*/  @!P1 NANOSLEEP.SYNCS 0x989680 ;  /* 0x009896800000995d */ /* 0x010fea0003900000 */
[----:B------:R-:W4:Y:S02]  /*1d080*/  @!P1 SYNCS.PHASECHK.TRANS64 P1, [R3+URZ+0x2a860], R2 ;  /* 0x02a86002030095a7 */ /* 0x000f24000802007f */
[----:B----4-:R-:W-:Y:S05]  /*1d090*/  @!P1 BRA `(.L_x_1529) ;  /* 0xfffffffc00f09947 */ /* 0x010fea000383ffff */
[----:B------:R-:W-:Y:S05]  /*1d0a0*/  BRA `(.L_x_1604) ;  /* 0xffffffd800ec7947 */ /* 0x000fea000383ffff */
.L_x_1531:
[----:B----4-:R4:W0:Y:S02]  /*1d0b0*/  SYNCS.PHASECHK.TRANS64.TRYWAIT P1, [R5+URZ+0x2a880], R0 ;  /* 0x02a88000050075a7 */ /* 0x010824000802017f */
[----:B0-----:R-:W-:Y:S05]  /*1d0c0*/  @!P1 NANOSLEEP.SYNCS 0x989680 ;  /* 0x009896800000995d */ /* 0x001fea0003900000 */
[----:B------:R-:W0:Y:S02]  /*1d0d0*/  @!P1 SYNCS.PHASECHK.TRANS64 P1, [R5+URZ+0x2a880], R0 ;  /* 0x02a88000050095a7 */ /* 0x000e24000802007f */
[----:B0-----:R-:W-:Y:S05]  /*1d0e0*/  @!P1 BRA `(.L_x_1531) ;  /* 0xfffffffc00f09947 */ /* 0x001fea000383ffff */
[----:B------:R-:W-:Y:S05]  /*1d0f0*/  BRA `(.L_x_1605) ;  /* 0xffffffd800e87947 */ /* 0x000fea000383ffff */
.L_x_1606:
        /* <DEDUP_REMOVED lines=16> */
.L_x_3422:


//--------------------- .text._ZN7cutlass13device_kernelIN5flash11enable_sm90INS1_16FlashAttnFwdSm90INS1_25CollectiveMainloopFwdSm90ILi2EN4cute5tupleIJNS5_1CILi1EEES8_S8_EEENS6_IJNS7_ILi128EEESA_NS7_ILi192EEEEEELi192ENS_12float_e4m3_tEfNS_4arch4Sm90ELb0ELb1ELb0ELb1ELb1ELb1ELb0ELb1ELb1ELb1ELb1ELb0EEENS1_21CollectiveEpilogueFwdINS6_IJSA_SB_SA_EEES9_NS_10bfloat16_tESF_Li256ELb1ELb1ELb1ELb1EEENS1_36VarlenDynamicPersistentTileSchedulerILi128ELi128ELi256ELi128ELb1ELb1ELb1ELb1ELb0ELb1EEEEEEEEEvNT_6ParamsE --------------------------
	.section	.text._ZN7cutlass13device_kernelIN5flash11enable_sm90INS1_16FlashAttnFwdSm90INS1_25CollectiveMainloopFwdSm90ILi2EN4cute5tupleIJNS5_1CILi1EEES8_S8_EEENS6_IJNS7_ILi128EEESA_NS7_ILi192EEEEEELi192ENS_12float_e4m3_tEfNS_4arch4Sm90ELb0ELb1ELb0ELb1ELb1ELb1ELb0ELb1ELb1ELb1ELb1ELb0EEENS1_21CollectiveEpilogueFwdINS6_IJSA_SB_SA_EEES9_NS_10bfloat16_tESF_Li256ELb1ELb1ELb1ELb1EEENS1_36VarlenDynamicPersistentTileSchedulerILi128ELi128ELi256ELi128ELb1ELb1ELb1ELb1ELb0ELb1EEEEEEEEEvNT_6ParamsE,"ax",@progbits
	.align	128
.text._ZN7cutlass13device_kernelIN5flash11enable_sm90INS1_16FlashAttnFwdSm90INS1_25CollectiveMainloopFwdSm90ILi2EN4cute5tupleIJNS5_1CILi1EEES8_S8_EEENS6_IJNS7_ILi128EEESA_NS7_ILi192EEEEEELi192ENS_12float_e4m3_tEfNS_4arch4Sm90ELb0ELb1ELb0ELb1ELb1ELb1ELb0ELb1ELb1ELb1ELb1ELb0EEENS1_21CollectiveEpilogueFwdINS6_IJSA_SB_SA_EEES9_NS_10bfloat16_tESF_Li256ELb1ELb1ELb1ELb1EEENS1_36VarlenDynamicPersistentTileSchedulerILi128ELi128ELi256ELi128ELb1ELb1ELb1ELb1ELb0ELb1EEEEEEEEEvNT_6ParamsE:
        .type           _ZN7cutlass13device_kernelIN5flash11enable_sm90INS1_16FlashAttnFwdSm90INS1_25CollectiveMainloopFwdSm90ILi2EN4cute5tupleIJNS5_1CILi1EEES8_S8_EEENS6_IJNS7_ILi128EEESA_NS7_ILi192EEEEEELi192ENS_12float_e4m3_tEfNS_4arch4Sm90ELb0ELb1ELb0ELb1ELb1ELb1ELb0ELb1ELb1ELb1ELb1ELb0EEENS1_21CollectiveEpilogueFwdINS6_IJSA_SB_SA_EEES9_NS_10bfloat16_tESF_Li256ELb1ELb1ELb1ELb1EEENS1_36VarlenDynamicPersistentTileSchedulerILi128ELi128ELi256ELi128ELb1ELb1ELb1ELb1ELb0ELb1EEEEEEEEEvNT_6ParamsE,@function
        .size           _ZN7cutlass13device_kernelIN5flash11enable_sm90INS1_16FlashAttnFwdSm90INS1_25CollectiveMainloopFwdSm90ILi2EN4cute5tupleIJNS5_1CILi1EEES8_S8_EEENS6_IJNS7_ILi128EEESA_NS7_ILi192EEEEEELi192ENS_12float_e4m3_tEfNS_4arch4Sm90ELb0ELb1ELb0ELb1ELb1ELb1ELb0ELb1ELb1ELb1ELb1ELb0EEENS1_21CollectiveEpilogueFwdINS6_IJSA_SB_SA_EEES9_NS_10bfloat16_tESF_Li256ELb1ELb1ELb1ELb1EEENS1_36VarlenDynamicPersistentTileSchedulerILi128ELi128ELi256ELi128ELb1ELb1ELb1ELb1ELb0ELb1EEEEEEEEEvNT_6ParamsE,(.L_x_3423 - _ZN7cutlass13device_kernelIN5flash11enable_sm90INS1_16FlashAttnFwdSm90INS1_25CollectiveMainloopFwdSm90ILi2EN4cute5tupleIJNS5_1CILi1EEES8_S8_EEENS6_IJNS7_ILi128EEESA_NS7_ILi192EEEEEELi192ENS_12float_e4m3_tEfNS_4arch4Sm90ELb0ELb1ELb0ELb1ELb1ELb1ELb0ELb1ELb1ELb1ELb1ELb0EEENS1_21CollectiveEpilogueFwdINS6_IJSA_SB_SA_EEES9_NS_10bfloat16_tESF_Li256ELb1ELb1ELb1ELb1EEENS1_36VarlenDynamicPersistentTileSchedulerILi128ELi128ELi256ELi128ELb1ELb1ELb1ELb1ELb0ELb1EEEEEEEEEvNT_6ParamsE)
        .other          _ZN7cutlass13device_kernelIN5flash11enable_sm90INS1_16FlashAttnFwdSm90INS1_25CollectiveMainloopFwdSm90ILi2EN4cute5tupleIJNS5_1CILi1EEES8_S8_EEENS6_IJNS7_ILi128EEESA_NS7_ILi192EEEEEELi192ENS_12float_e4m3_tEfNS_4arch4Sm90ELb0ELb1ELb0ELb1ELb1ELb1ELb0ELb1ELb1ELb1ELb1ELb0EEENS1_21CollectiveEpilogueFwdINS6_IJSA_SB_SA_EEES9_NS_10bfloat16_tESF_Li256ELb1ELb1ELb1ELb1EEENS1_36VarlenDynamicPersistentTileSchedulerILi128ELi128ELi256ELi128ELb1ELb1ELb1ELb1ELb0ELb1EEEEEEEEEvNT_6ParamsE,@"STO_CUDA_ENTRY STV_DEFAULT"
_ZN7cutlass13device_kernelIN5flash11enable_sm90INS1_16FlashAttnFwdSm90INS1_25CollectiveMainloopFwdSm90ILi2EN4cute5tupleIJNS5_1CILi1EEES8_S8_EEENS6_IJNS7_ILi128EEESA_NS7_ILi192EEEEEELi192ENS_12float_e4m3_tEfNS_4arch4Sm90ELb0ELb1ELb0ELb1ELb1ELb1ELb0ELb1ELb1ELb1ELb1ELb0EEENS1_21CollectiveEpilogueFwdINS6_IJSA_SB_SA_EEES9_NS_10bfloat16_tESF_Li256ELb1ELb1ELb1ELb1EEENS1_36VarlenDynamicPersistentTileSchedulerILi128ELi128ELi256ELi128ELb1ELb1ELb1ELb1ELb0ELb1EEEEEEEEEvNT_6ParamsE:
        /* <DEDUP_REMOVED lines=18> */
.L_x_1608:
[----:B------:R-:W-:Y:S05]  /*0120*/  BSYNC B0 ;  /* 0x0000000000007941 */ /* 0x000fea0003800000 */
.L_x_1607:
        /* <DEDUP_REMOVED lines=41> */
.L_x_1609:
        /* <DEDUP_REMOVED lines=22> */
.L_x_1610:
        /* <DEDUP_REMOVED lines=18> */
.L_x_1611:
        /* <DEDUP_REMOVED lines=22> */
.L_x_1612:
        /* <DEDUP_REMOVED lines=23> */
.L_x_1613:
        /* <DEDUP_REMOVED lines=8> */
.L_x_1616:
[----:B------:R-:W-:-:S08]  /*0990*/  NOP ;  /* 0x0000000000007918 */ /* 0x000fd00000000000 */
[----:B------:R-:W0:Y:S02]  /*09a0*/  USETMAXREG.TRY_ALLOC.CTAPOOL UP0, 0xe8 ;  /* 0x000000e8000079c8 */ /* 0x000e240008000600 */
[----:B0-----:R-:W-:-:S13]  /*09b0*/  PLOP3.LUT P0, PT, PT, PT, UP0, 0x80, 0x0 ;  /* 0x000000000000781c */ /* 0x001fda0003f0f008 */
[----:B------:R-:W-:Y:S05]  /*09c0*/  @!P0 BRA `(.L_x_1616) ;  /* 0xfffffffc00f08947 */ /* 0x000fea000383ffff */
[----:B------:R-:W0:Y:S01]  /*09d0*/  S2R R0, SR_TID.X ;  /* 0x0000000000007919 */ /* 0x000e220000002100 */
[----:B------:R-:W1:Y:S01]  /*09e0*/  S2UR UR38, SR_CgaCtaId ;  /* 0x00000000002679c3 */ /* 0x000e620000008800 */
[----:B------:R-:W-:Y:S01]  /*09f0*/  UMOV UR4, 0x400 ;  /* 0x0000040000047882 */ /* 0x000fe20000000000 */
[----:B------:R-:W-:-:S06]  /*0a00*/  LOP3.LUT R22, R22, 0xdfffffff, RZ, 0xc0, !PT ;  /* 0xdfffffff16167812 */ /* 0x000fcc00078ec0ff */
[----:B------:R-:W-:Y:S06]  /*0a10*/  BAR.ARV 0x8, 0x180 ;  /* 0x0206000000007b1d */ /* 0x000fec0000002000 */
[----:B-1----:R-:W-:-:S06]  /*0a20*/  ULEA UR4, UR38, UR4, 0x18 ;  /* 0x0000000426047291 */ /* 0x002fcc000f8ec03f */
[----:B------:R-:W-:Y:S01]  /*0a30*/  IMAD.U32 R16, RZ, RZ, UR4 ;  /* 0x00000004ff107e24 */ /* 0x000fe2000f8e00ff */
[----:B0-----:R-:W-:Y:S01]  /*0a40*/  SHF.R.U32.HI R0, RZ, 0x7, R0 ;  /* 0x00000007ff007819 */ /* 0x001fe20000011600 */
[----:B------:R-:W-:-:S03]  /*0a50*/  ULDC UR4, c[0x0][0xc3c] ;  /* 0x00030f0000047ab9 */ /* 0x000fc60000000800 */
[----:B------:R-:W-:-:S13]  /*0a60*/  ISETP.NE.AND P0, PT, R0, 0x1, PT ;  /* 0x000000010000780c */ /* 0x000fda0003f05270 */
[----:B------:R-:W-:Y:S01]  /*0a70*/  @P0 LOP3.LUT R22, R22, 0x20000000, RZ, 0xfc, !PT ;  /* 0x2000000016160812 */ /* 0x000fe200078efcff */
[----:B------:R-:W-:Y:S08]  /*0a80*/  @!P0 BAR.ARV 0x9, 0x100 ;  /* 0x0244000000008b1d */ /* 0x000ff00000002000 */
[----:B------:R-:W-:Y:S06]  /*0a90*/  BAR.SYNC.DEFER_BLOCKING 0x5, 0x180 ;  /* 0x0146000000007b1d */ /* 0x000fec0000010000 */
[----:B------:R-:W0:Y:S02]  /*0aa0*/  LDS.128 R224, [R16+0x2a8d0] ;  /* 0x02a8d00010e07984 */ /* 0x000e240000000c00 */
[----:B------:R-:W-:Y:S06]  /*0ab0*/  BAR.ARV 0x4, 0x180 ;  /* 0x0106000000007b1d */ /* 0x000fec0000002000 */
[----:B0-----:R-:W-:-:S13]  /*0ac0*/  ISETP.GE.AND P0, PT, R227, UR4, PT ;  /* 0x00000004e3007c0c */ /* 0x001fda000bf06270 */
[----:B------:R-:W-:Y:S05]  /*0ad0*/  @P0 BRA `(.L_x_1617) ;  /* 0x000002c400f40947 */ /* 0x000fea0003800000 */
[----:B------:R-:W0:Y:S01]  /*0ae0*/  S2R R0, SR_TID.X ;  /* 0x0000000000007919 */ /* 0x000e220000002100 */
[----:B------:R-:W-:Y:S01]  /*0af0*/  R2UR UR39, R16 ;  /* 0x00000000102772ca */ /* 0x000fe200000e0000 */
[----:B------:R-:W-:Y:S01]  /*0b00*/  IMAD.MOV.U32 R23, RZ, RZ, RZ ;  /* 0x000000ffff177224 */ /* 0x000fe200078e00ff */
[----:B------:R-:W-:Y:S01]  /*0b10*/  ULOP3.LUT UR40, UR36, 0x1, URZ, 0xfc, !UPT ;  /* 0x0000000124287892 */ /* 0x000fe2000f8efc3f */
[----:B------:R-:W-:Y:S01]  /*0b20*/  IMAD.MOV.U32 R210, RZ, RZ, RZ ;  /* 0x000000ffffd27224 */ /* 0x000fe200078e00ff */
[----:B------:R-:W-:Y:S01]  /*0b30*/  UMOV UR37, URZ ;  /* 0x0000003f00257c82 */ /* 0x000fe20008000000 */
[----:B------:R-:W-:Y:S02]  /*0b40*/  IMAD.MOV.U32 R200, RZ, RZ, RZ ;  /* 0x000000ffffc87224 */ /* 0x000fe400078e00ff */
[----:B------:R-:W-:-:S06]  /*0b50*/  IMAD.MOV.U32 R17, RZ, RZ, RZ ;  /* 0x000000ffff117224 */ /* 0x000fcc00078e00ff */
[----:B------:R-:W-:Y:S01]  /*0b60*/  UIADD3 UR39, UR39, 0x18400, URZ ;  /* 0x0001840027277890 */ /* 0x000fe2000fffe03f */
[----:B0-----:R-:W-:-:S05]  /*0b70*/  VIADD R0, R0, 0xffffff80 ;  /* 0xffffff8000007836 */ /* 0x001fca0000000000 */
[----:B------:R-:W-:Y:S02]  /*0b80*/  SHF.R.S32.HI R3, RZ, 0x1f, R0 ;  /* 0x0000001fff037819 */ /* 0x000fe40000011400 */
[-C--:B------:R-:W-:Y:S02]  /*0b90*/  LEA.HI R4, R0, R0.reuse, RZ, 0x1 ;  /* 0x0000000000047211 */ /* 0x080fe400078f08ff */
[CC--:B------:R-:W-:Y:S02]  /*0ba0*/  LEA.HI R7, R3.reuse, R0.reuse, RZ, 0x5 ;  /* 0x0000000003077211 */ /* 0x0c0fe400078f28ff */
[CC--:B------:R-:W-:Y:S02]  /*0bb0*/  LEA.HI R6, R3.reuse, R0.reuse, RZ, 0x4 ;  /* 0x0000000003067211 */ /* 0x0c0fe400078f20ff */
[----:B------:R-:W-:Y:S01]  /*0bc0*/  LEA.HI R2, R3, R0, RZ, 0x7 ;  /* 0x0000000003027211 */ /* 0x000fe200078f38ff */
[----:B------:R-:W-:Y:S01]  /*0bd0*/  IMAD.SHL.U32 R8, R7, 0x20, RZ ;  /* 0x0000002007087824 */ /* 0x000fe200078e00ff */
[----:B------:R-:W-:-:S02]  /*0be0*/  LOP3.LUT R7, R6, 0x3fffff0, RZ, 0xc0, !PT ;  /* 0x03fffff006077812 */ /* 0x000fc400078ec0ff */
[----:B------:R-:W-:Y:S02]  /*0bf0*/  LOP3.LUT R9, R2, 0xffffff80, RZ, 0xc0, !PT ;  /* 0xffffff8002097812 */ /* 0x000fe400078ec0ff */
[----:B------:R-:W-:Y:S01]  /*0c00*/  LEA.HI R5, R3, R0, RZ, 0x2 ;  /* 0x0000000003057211 */ /* 0x000fe200078f10ff */
[----:B------:R-:W-:Y:S01]  /*0c10*/  IMAD.IADD R7, R0, 0x1, -R7 ;  /* 0x0000000100077824 */ /* 0x000fe200078e0a07 */
[----:B------:R-:W-:Y:S01]  /*0c20*/  LOP3.LUT R8, R8, 0xfffffc00, RZ, 0xc0, !PT ;  /* 0xfffffc0008087812 */ /* 0x000fe200078ec0ff */
[----:B------:R-:W-:Y:S01]  /*0c30*/  IMAD.IADD R14, R0, 0x1, -R9 ;  /* 0x00000001000e7824 */ /* 0x000fe200078e0a09 */
[----:B------:R-:W-:Y:S02]  /*0c40*/  LOP3.LUT R3, R4, 0xfffffffe, RZ, 0xc0, !PT ;  /* 0xfffffffe04037812 */ /* 0x000fe400078ec0ff */
[----:B------:R-:W-:Y:S01]  /*0c50*/  LOP3.LUT R11, R5, 0xfffffffc, RZ, 0xc0, !PT ;  /* 0xfffffffc050b7812 */ /* 0x000fe200078ec0ff */
[----:B------:R-:W-:Y:S01]  /*0c60*/  IMAD R9, R7, 0x40, R8 ;  /* 0x0000004007097824 */ /* 0x000fe200078e0208 */
[----:B------:R-:W-:Y:S01]  /*0c70*/  SHF.R.S32.HI R7, RZ, 0x4, R6 ;  /* 0x00000004ff077819 */ /* 0x000fe20000011406 */
[C---:B------:R-:W-:Y:S01]  /*0c80*/  IMAD.IADD R18, R0.reuse, 0x1, -R3 ;  /* 0x0000000100127824 */ /* 0x040fe200078e0a03 */
[----:B------:R-:W-:Y:S01]  /*0c90*/  SHF.R.S32.HI R3, RZ, 0x7, R2 ;  /* 0x00000007ff037819 */ /* 0x000fe20000011402 */
[----:B------:R-:W-:Y:S01]  /*0ca0*/  IMAD.IADD R11, R0, 0x1, -R11 ;  /* 0x00000001000b7824 */ /* 0x000fe200078e0a0b */
[----:B------:R-:W-:Y:S01]  /*0cb0*/  SHF.R.S32.HI R211, RZ, 0x1, R4 ;  /* 0x00000001ffd37819 */ /* 0x000fe20000011404 */
[----:B------:R-:W-:Y:S01]  /*0cc0*/  IMAD.SHL.U32 R206, R18, 0x8, RZ ;  /* 0x0000000812ce7824 */ /* 0x000fe200078e00ff */
[--C-:B------:R-:W-:Y:S01]  /*0cd0*/  SHF.R.S32.HI R0, RZ, 0x2, R5.reuse ;  /* 0x00000002ff007819 */ /* 0x100fe20000011405 */
[----:B------:R-:W-:Y:S01]  /*0ce0*/  STL [R1+0x28], R14 ;  /* 0x0000280e01007387 */ /* 0x000fe20000100800 */
[----:B------:R-:W-:Y:S01]  /*0cf0*/  LEA.HI R6, R6, R7, RZ, 0x1 ;  /* 0x0000000706067211 */ /* 0x000fe200078f08ff */
[C---:B------:R-:W-:Y:S01]  /*0d00*/  VIADD R228, R206.reuse, 0x20 ;  /* 0x00000020cee47836 */ /* 0x040fe20000000000 */
[----:B------:R-:W-:Y:S01]  /*0d10*/  SHF.R.S32.HI R5, RZ, 0x1f, R5 ;  /* 0x0000001fff057819 */ /* 0x000fe20000011405 */
[----:B------:R-:W-:Y:S01]  /*0d20*/  VIADD R223, R206, 0x40 ;  /* 0x00000040cedf7836 */ /* 0x000fe20000000000 */
[----:B------:R-:W-:Y:S01]  /*0d30*/  LEA.HI R2, R2, R3, RZ, 0x1 ;  /* 0x0000000302027211 */ /* 0x000fe200078f08ff */
[----:B------:R-:W-:Y:S01]  /*0d40*/  IMAD.IADD R8, R206, 0x1, R228 ;  /* 0x00000001ce087824 */ /* 0x000fe200078e02e4 */
[----:B------:R-:W-:Y:S01]  /*0d50*/  LEA.HI R4, R4, R211, RZ, 0x1 ;  /* 0x000000d304047211 */ /* 0x000fe200078f08ff */
[----:B------:R-:W-:Y:S01]  /*0d60*/  IMAD.SHL.U32 R18, R18, 0x10, RZ ;  /* 0x0000001012127824 */ /* 0x000fe200078e00ff */
[----:B------:R-:W-:Y:S01]  /*0d70*/  LOP3.LUT R6, R6, 0x1ffffffe, RZ, 0xc0, !PT ;  /* 0x1ffffffe06067812 */ /* 0x000fe200078ec0ff */
[----:B------:R-:W-:Y:S01]  /*0d80*/  VIADD R222, R206, 0x10 ;  /* 0x00000010cede7836 */ /* 0x000fe20000000000 */
[----:B------:R-:W-:Y:S01]  /*0d90*/  LEA.HI R5, R5, R0, RZ, 0x2 ;  /* 0x0000000005057211 */ /* 0x000fe200078f10ff */
[----:B------:R-:W-:Y:S01]  /*0da0*/  VIADD R208, R18, 0x60 ;  /* 0x0000006012d07836 */ /* 0x000fe20000000000 */
[----:B------:R-:W-:Y:S01]  /*0db0*/  LOP3.LUT R2, R2, 0x3fffffe, RZ, 0xc0, !PT ;  /* 0x03fffffe02027812 */ /* 0x000fe200078ec0ff */
[----:B------:R-:W-:Y:S01]  /*0dc0*/  IMAD.IADD R6, R7, 0x1, -R6 ;  /* 0x0000000107067824 */ /* 0x000fe200078e0a06 */
[----:B------:R-:W-:Y:S01]  /*0dd0*/  LOP3.LUT R4, R4, 0x3fffffe, RZ, 0xc0, !PT ;  /* 0x03fffffe04047812 */ /* 0x000fe200078ec0ff */
[----:B------:R-:W-:Y:S01]  /*0de0*/  VIADD R205, R18, 0x80 ;  /* 0x0000008012cd7836 */ /* 0x000fe20000000000 */
[----:B------:R-:W-:Y:S01]  /*0df0*/  LOP3.LUT R5, R5, 0xfffffffc, RZ, 0xc0, !PT ;  /* 0xfffffffc05057812 */ /* 0x000fe200078ec0ff */
[----:B------:R-:W-:Y:S01]  /*0e00*/  IMAD.IADD R2, R3, 0x1, -R2 ;  /* 0x0000000103027824 */ /* 0x000fe200078e0a02 */
[----:B------:R-:W-:Y:S01]  /*0e10*/  SHF.R.S32.HI R13, RZ, 0x1f, R8 ;  /* 0x0000001fff0d7819 */ /* 0x000fe20000011408 */
[----:B------:R-:W-:Y:S01]  /*0e20*/  IMAD.IADD R4, R211, 0x1, -R4 ;  /* 0x00000001d3047824 */ /* 0x000fe200078e0a04 */
[----:B------:R-:W-:Y:S01]  /*0e30*/  SHF.R.S32.HI R19, RZ, 0x1f, R18 ;  /* 0x0000001fff137819 */ /* 0x000fe20000011412 */
[----:B------:R-:W-:Y:S01]  /*0e40*/  IMAD R3, R6, 0x8, R9 ;  /* 0x0000000806037824 */ /* 0x000fe200078e0209 */
[-C--:B------:R-:W-:Y:S01]  /*0e50*/  LEA.HI R10, R13, R8.reuse, RZ, 0x4 ;  /* 0x000000080d0a7211 */ /* 0x080fe200078f20ff */
[----:B------:R-:W-:Y:S01]  /*0e60*/  IMAD.IADD R5, R0, 0x1, -R5 ;  /* 0x0000000100057824 */ /* 0x000fe200078e0a05 */
[----:B------:R-:W-:Y:S01]  /*0e70*/  SHF.R.S32.HI R0, RZ, 0x1f, R14 ;  /* 0x0000001fff007819 */ /* 0x000fe2000001140e */
[----:B------:R-:W-:Y:S01]  /*0e80*/  IMAD R217, R7, 0x8, R4 ;  /* 0x0000000807d97824 */ /* 0x000fe200078e0204 */
[----:B------:R-:W-:Y:S01]  /*0e90*/  LEA.HI R4, R11, R11, RZ, 0x1 ;  /* 0x0000000b0b047211 */ /* 0x000fe200078f08ff */
[----:B------:R0:W-:Y:S01]  /*0ea0*/  STL [R1+0x3c], R3 ;  /* 0x00003c0301007387 */ /* 0x0001e20000100800 */
[----:B------:R-:W-:Y:S01]  /*0eb0*/  IMAD.IADD R9, R206, 0x1, R223 ;  /* 0x00000001ce097824 */ /* 0x000fe200078e02df */
[----:B------:R-:W-:Y:S01]  /*0ec0*/  LEA.HI R8, R13, R8, RZ, 0x6 ;  /* 0x000000080d087211 */ /* 0x000fe200078f30ff */
[----:B------:R-:W-:Y:S01]  /*0ed0*/  IMAD.SHL.U32 R5, R5, 0x80, RZ ;  /* 0x0000008005057824 */ /* 0x000fe200078e00ff */
[----:B------:R-:W-:Y:S01]  /*0ee0*/  LOP3.LUT R6, R4, 0x1ffffffe, RZ, 0xc0, !PT ;  /* 0x1ffffffe04067812 */ /* 0x000fe200078ec0ff */
[----:B------:R-:W-:Y:S01]  /*0ef0*/  IMAD.SHL.U32 R217, R217, 0x40, RZ ;  /* 0x00000040d9d97824 */ /* 0x000fe200078e00ff */
[----:B------:R-:W-:Y:S01]  /*0f00*/  SHF.R.S32.HI R12, RZ, 0x1f, R9 ;  /* 0x0000001fff0c7819 */ /* 0x000fe20000011409 */
[----:B------:R-:W-:Y:S01]  /*0f10*/  IMAD.SHL.U32 R8, R8, 0x80, RZ ;  /* 0x0000008008087824 */ /* 0x000fe200078e00ff */
[----:B------:R-:W-:Y:S01]  /*0f20*/  LOP3.LUT R215, R5, 0x180, RZ, 0xc0, !PT ;  /* 0x0000018005d77812 */ /* 0x000fe200078ec0ff */
[----:B------:R-:W-:Y:S01]  /*0f30*/  IMAD.IADD R6, R11, 0x1, -R6 ;  /* 0x000000010b067824 */ /* 0x000fe200078e0a06 */
[-C--:B0-----:R-:W-:Y:S01]  /*0f40*/  LEA.HI R3, R0, R14.reuse, RZ, 0x2 ;  /* 0x0000000e00037211 */ /* 0x081fe200078f10ff */
[----:B------:R-:W-:Y:S01]  /*0f50*/  VIADD R209, R18, 0xa0 ;  /* 0x000000a012d17836 */ /* 0x000fe20000000000 */
[----:B------:R-:W-:Y:S01]  /*0f60*/  LEA.HI R0, R0, R14, RZ, 0x5 ;  /* 0x0000000e00007211 */ /* 0x000fe200078f28ff */
[----:B------:R-:W-:Y:S01]  /*0f70*/  VIADD R229, R206, 0x30 ;  /* 0x00000030cee57836 */ /* 0x000fe20000000000 */
[----:B------:R-:W-:-:S02]  /*0f80*/  SHF.R.S32.HI R4, RZ, 0x2, R3 ;  /* 0x00000002ff047819 */ /* 0x000fc40000011403 */
[----:B------:R-:W-:Y:S02]  /*0f90*/  SHF.R.S32.HI R7, RZ, 0x1f, R3 ;  /* 0x0000001fff077819 */ /* 0x000fe40000011403 */
[----:B------:R-:W-:Y:S02]  /*0fa0*/  SHF.R.S32.HI R0, RZ, 0x5, R0 ;  /* 0x00000005ff007819 */ /* 0x000fe40000011400 */
[----:B------:R-:W-:Y:S02]  /*0fb0*/  LEA.HI R7, R7, R4, RZ, 0x3 ;  /* 0x0000000407077211 */ /* 0x000fe400078f18ff */
[CC--:B------:R-:W-:Y:S02]  /*0fc0*/  LEA.HI R214, R12.reuse, R9.reuse, RZ, 0x4 ;  /* 0x000000090cd67211 */ /* 0x0c0fe400078f20ff */
[----:B------:R-:W-:Y:S02]  /*0fd0*/  LOP3.LUT R7, R7, 0xfffffff8, RZ, 0xc0, !PT ;  /* 0xfffffff807077812 */ /* 0x000fe400078ec0ff */
[----:B------:R-:W-:-:S02]  /*0fe0*/  LEA.HI R9, R12, R9, RZ, 0x6 ;  /* 0x000000090c097211 */ /* 0x000fc400078f30ff */
[----:B------:R-:W-:Y:S01]  /*0ff0*/  LOP3.LUT R3, R3, 0x7ffffffc, RZ, 0xc0, !PT ;  /* 0x7ffffffc03037812 */ /* 0x000fe200078ec0ff */
[----:B------:R-:W-:Y:S01]  /*1000*/  IMAD.IADD R7, R4, 0x1, -R7 ;  /* 0x0000000104077824 */ /* 0x000fe200078e0a07 */
[----:B------:R-:W-:Y:S01]  /*1010*/  LOP3.LUT R5, R215, 0x30, R10, 0xf8, !PT ;  /* 0x00000030d7057812 */ /* 0x000fe200078ef80a */
[----:B------:R-:W-:Y:S01]  /*1020*/  IMAD.SHL.U32 R4, R9, 0x80, RZ ;  /* 0x0000008009047824 */ /* 0x000fe200078e00ff */
[----:B------:R-:W-:Y:S01]  /*1030*/  SHF.R.U32.HI R216, RZ, 0x3, R215 ;  /* 0x00000003ffd87819 */ /* 0x000fe200000116d7 */
[----:B------:R-:W-:Y:S01]  /*1040*/  IMAD R7, R0, 0x10, R7 ;  /* 0x0000001000077824 */ /* 0x000fe200078e0207 */
[----:B------:R-:W-:Y:S01]  /*1050*/  LOP3.LUT R9, R215, 0x30, R214, 0xf8, !PT ;  /* 0x00000030d7097812 */ /* 0x000fe200078ef8d6 */
[----:B------:R-:W-:Y:S01]  /*1060*/  IMAD.IADD R3, R14, 0x1, -R3 ;  /* 0x000000010e037824 */ /* 0x000fe200078e0a03 */
[----:B------:R-:W-:Y:S01]  /*1070*/  LOP3.LUT R8, R8, 0xffffe000, RZ, 0xc0, !PT ;  /* 0xffffe00008087812 */ /* 0x000fe200078ec0ff */
[----:B------:R-:W-:Y:S01]  /*1080*/  IMAD R2, R2, 0x40, R7 ;  /* 0x0000004002027824 */ /* 0x000fe200078e0207 */
[-C--:B------:R-:W-:Y:S01]  /*1090*/  LOP3.LUT R5, R5, R216.reuse, RZ, 0x3c, !PT ;  /* 0x000000d805057212 */ /* 0x080fe200078e3cff */
[----:B------:R-:W-:Y:S01]  /*10a0*/  VIADD R0, R206, 0x50 ;  /* 0x00000050ce007836 */ /* 0x000fe20000000000 */
[-C--:B------:R-:W-:Y:S01]  /*10b0*/  LOP3.LUT R11, R9, R216.reuse, RZ, 0x3c, !PT ;  /* 0x000000d8090b7212 */ /* 0x080fe200078e3cff */
[----:B------:R-:W-:Y:S01]  /*10c0*/  IMAD.SHL.U32 R202, R3, 0x2, RZ ;  /* 0x0000000203ca7824 */ /* 0x000fe200078e00ff */
[----:B------:R-:W-:Y:S01]  /*10d0*/  LOP3.LUT R3, R215, 0x10, R18, 0xf8, !PT ;  /* 0x00000010d7037812 */ /* 0x000fe200078ef812 */
[----:B------:R-:W-:Y:S01]  /*10e0*/  STL [R1+0x38], R2 ;  /* 0x0000380201007387 */ /* 0x000fe20000100800 */
[-C--:B------:R-:W-:Y:S01]  /*10f0*/  IADD3 R9, R5, R217.reuse, R8 ;  /* 0x000000d905097210 */ /* 0x080fe20007ffe008 */
[----:B------:R-:W-:Y:S01]  /*1100*/  VIADD R32, R202, 0x10 ;  /* 0x00000010ca207836 */ /* 0x000fe20000000000 */
[----:B------:R-:W-:Y:S01]  /*1110*/  LOP3.LUT R5, R215, 0x30, R18, 0xf8, !PT ;  /* 0x00000030d7057812 */ /* 0x000fe200078ef812 */
[----:B------:R0:W-:Y:S01]  /*1120*/  STL [R1], R0 ;  /* 0x0000000001007387 */ /* 0x0001e20000100800 */
[----:B------:R-:W-:Y:S01]  /*1130*/  LOP3.LUT R4, R4, 0xffffe000, RZ, 0xc0, !PT ;  /* 0xffffe00004047812 */ /* 0x000fe200078ec0ff */
[C---:B------:R-:W-:Y:S01]  /*1140*/  VIADD R31, R202.reuse, 0x18 ;  /* 0x00000018ca1f7836 */ /* 0x040fe20000000000 */
[-C--:B------:R-:W-:Y:S01]  /*1150*/  LOP3.LUT R5, R5, R216.reuse, RZ, 0x3c, !PT ;  /* 0x000000d805057212 */ /* 0x080fe200078e3cff */
[C---:B------:R-:W-:Y:S01]  /*1160*/  VIADD R29, R202.reuse, 0x28 ;  /* 0x00000028ca1d7836 */ /* 0x040fe20000000000 */
[----:B------:R-:W-:Y:S01]  /*1170*/  SHF.R.S32.HI R213, RZ, 0x4, R10 ;  /* 0x00000004ffd57819 */ /* 0x000fe2000001140a */
[C---:B------:R-:W-:Y:S01]  /*1180*/  VIADD R28, R202.reuse, 0x30 ;  /* 0x00000030ca1c7836 */ /* 0x040fe20000000000 */
[-C--:B------:R-:W-:Y:S01]  /*1190*/  IADD3 R11, R11, R217.reuse, R4 ;  /* 0x000000d90b0b7210 */ /* 0x080fe20007ffe004 */
[C---:B------:R-:W-:Y:S01]  /*11a0*/  VIADD R26, R202.reuse, 0x40 ;  /* 0x00000040ca1a7836 */ /* 0x040fe20000000000 */
[----:B------:R-:W-:Y:S01]  /*11b0*/  SHF.R.S32.HI R221, RZ, 0x1f, R208 ;  /* 0x0000001fffdd7819 */ /* 0x000fe200000114d0 */
[C---:B------:R-:W-:Y:S01]  /*11c0*/  VIADD R25, R202.reuse, 0x48 ;  /* 0x00000048ca197836 */ /* 0x040fe20000000000 */
[----:B0-----:R-:W-:Y:S01]  /*11d0*/  LOP3.LUT R0, R3, R216, RZ, 0x3c, !PT ;  /* 0x000000d803007212 */ /* 0x001fe200078e3cff */
[C---:B------:R-:W-:Y:S01]  /*11e0*/  VIADD R21, R202.reuse, 0x58 ;  /* 0x00000058ca157836 */ /* 0x040fe20000000000 */
[----:B------:R-:W-:Y:S01]  /*11f0*/  SHF.R.S32.HI R3, RZ, 0x1f, R202 ;  /* 0x0000001fff037819 */ /* 0x000fe200000114ca */
[----:B------:R-:W-:Y:S01]  /*1200*/  VIADD R20, R202, 0x60 ;  /* 0x00000060ca147836 */ /* 0x000fe20000000000 */
[----:B------:R-:W-:Y:S01]  /*1210*/  SHF.R.S32.HI R220, RZ, 0x1f, R205 ;  /* 0x0000001fffdc7819 */ /* 0x000fe200000114cd */
[----:B------:R-:W-:Y:S01]  /*1220*/  IMAD.IADD R34, R217, 0x1, R0 ;  /* 0x00000001d9227824 */ /* 0x000fe200078e0200 */
[----:B------:R-:W-:Y:S01]  /*1230*/  IADD3 R0, R16, R217, R5 ;  /* 0x000000d910007210 */ /* 0x000fe20007ffe005 */
[C---:B------:R-:W-:Y:S01]  /*1240*/  VIADD R14, R202.reuse, 0x70 ;  /* 0x00000070ca0e7836 */ /* 0x040fe20000000000 */
[----:B------:R-:W-:Y:S01]  /*1250*/  SHF.R.S32.HI R5, RZ, 0x1f, R32 ;  /* 0x0000001fff057819 */ /* 0x000fe20000011420 */
[C---:B------:R-:W-:Y:S01]  /*1260*/  VIADD R13, R202.reuse, 0x78 ;  /* 0x00000078ca0d7836 */ /* 0x040fe20000000000 */
[----:B------:R-:W-:Y:S01]  /*1270*/  STL [R1+0x8], R34 ;  /* 0x0000082201007387 */ /* 0x000fe20000100800 */
        /* <DEDUP_REMOVED lines=13> */
[----:B0-----:R-:W-:Y:S01]  /*1350*/  SHF.R.S32.HI R0, RZ, 0x1f, R31 ;  /* 0x0000001fff007819 */ /* 0x001fe2000001141f */
        /* <DEDUP_REMOVED lines=10> */
[----:B------:R-:W-:Y:S01]  /*1400*/  SHF.R.S32.HI R5, RZ, 0x1f, R4 ;  /* 0x0000001fff057819 */ /* 0x000fe20000011404 */
[C---:B------:R-:W-:Y:S01]  /*1410*/  IMAD.IADD R4, R16.reuse, 0x1, R9 ;  /* 0x0000000110047824 */ /* 0x040fe200078e0209 */
[----:B------:R-:W-:Y:S01]  /*1420*/  SHF.R.S32.HI R0, RZ, 0x1f, R3 ;  /* 0x0000001fff007819 */ /* 0x000fe20000011403 */
[----:B------:R-:W-:Y:S01]  /*1430*/  IMAD.IADD R3, R16, 0x1, R11 ;  /* 0x0000000110037824 */ /* 0x000fe200078e020b */
[----:B------:R-:W-:Y:S01]  /*1440*/  SHF.R.S32.HI R219, RZ, 0x1f, R209 ;  /* 0x0000001fffdb7819 */ /* 0x000fe200000114d1 */
[----:B------:R-:W-:Y:S01]  /*1450*/  IMAD R0, R6, 0x8, R2 ;  /* 0x0000000806007824 */ /* 0x000fe200078e0202 */
[----:B------:R0:W-:Y:S01]  /*1460*/  STL [R1+0x30], R4 ;  /* 0x0000300401007387 */ /* 0x0001e20000100800 */
[----:B------:R-:W-:Y:S02]  /*1470*/  SHF.R.S32.HI R214, RZ, 0x4, R214 ;  /* 0x00000004ffd67819 */ /* 0x000fe400000114d6 */
[----:B------:R-:W-:Y:S01]  /*1480*/  SHF.R.S32.HI R33, RZ, 0x1f, R33 ;  /* 0x0000001fff217819 */ /* 0x000fe20000011421 */
[----:B------:R0:W-:Y:S01]  /*1490*/  STL [R1+0x2c], R3 ;  /* 0x00002c0301007387 */ /* 0x0001e20000100800 */
[----:B------:R-:W-:-:S02]  /*14a0*/  SHF.R.S32.HI R30, RZ, 0x1f, R30 ;  /* 0x0000001fff1e7819 */ /* 0x000fc4000001141e */
[----:B------:R-:W-:Y:S01]  /*14b0*/  SHF.R.S32.HI R27, RZ, 0x1f, R27 ;  /* 0x0000001fff1b7819 */ /* 0x000fe2000001141b */
[----:B------:R0:W-:Y:S01]  /*14c0*/  STL [R1+0x4], R0 ;  /* 0x0000040001007387 */ /* 0x0001e20000100800 */
[----:B------:R-:W-:Y:S02]  /*14d0*/  SHF.R.S32.HI R24, RZ, 0x1f, R24 ;  /* 0x0000001fff187819 */ /* 0x000fe40000011418 */
[----:B------:R-:W-:Y:S02]  /*14e0*/  SHF.R.S32.HI R15, RZ, 0x1f, R15 ;  /* 0x0000001fff0f7819 */ /* 0x000fe4000001140f */
[----:B------:R-:W-:Y:S02]  /*14f0*/  SHF.R.S32.HI R12, RZ, 0x1f, R12 ;  /* 0x0000001fff0c7819 */ /* 0x000fe4000001140c */
[----:B------:R-:W-:-:S07]  /*1500*/  SHF.R.S32.HI R7, RZ, 0x1f, R7 ;  /* 0x0000001fff077819 */ /* 0x000fce0000011407 */
.L_x_1856:
[----:B------:R-:W-:Y:S05]  /*1510*/  YIELD ;  /* 0x0000000000007946 */ /* 0x000fea0003800000 */
[----:B------:R-:W-:Y:S01]  /*1520*/  ULDC.64 UR4, c[0x0][0xa28] ;  /* 0x00028a0000047ab9 */ /* 0x000fe20000000a00 */
[----:B012---:R-:W0:Y:S01]  /*1530*/  LDC.64 R4, c[0x0][0xa08] ;  /* 0x00028200ff047b82 */ /* 0x007e220000000a00 */
[----:B------:R-:W-:Y:S01]  /*1540*/  ISETP.NE.U32.AND P1, PT, RZ, UR4, PT ;  /* 0x00000004ff007c0c */ /* 0x000fe2000bf25070 */
[----:B------:R-:W-:Y:S02]  /*1550*/  IMAD.MOV.U32 R79, RZ, RZ, RZ ;  /* 0x000000ffff4f7224 */ /* 0x000fe400078e00ff */
[----:B------:R-:W-:Y:S01]  /*1560*/  IMAD.MOV.U32 R11, RZ, RZ, RZ ;  /* 0x000000ffff0b7224 */ /* 0x000fe200078e00ff */
[----:B------:R-:W-:Y:S01]  /*1570*/  ISETP.NE.AND.EX P1, PT, RZ, UR5, PT, P1 ;  /* 0x00000005ff007c0c */ /* 0x000fe2000bf25310 */
[----:B------:R-:W-:-:S02]  /*1580*/  ULDC.64 UR4, c[0x0][0xa18] ;  /* 0x0002860000047ab9 */ /* 0x000fc40000000a00 */
[----:B------:R-:W-:-:S04]  /*1590*/  ISETP.NE.U32.AND P2, PT, RZ, UR4, PT ;  /* 0x00000004ff007c0c */ /* 0x000fc8000bf45070 */
[----:B------:R-:W-:Y:S01]  /*15a0*/  ISETP.NE.AND.EX P2, PT, RZ, UR5, PT, P2 ;  /* 0x00000005ff007c0c */ /* 0x000fe2000bf45320 */
[----:B------:R-:W-:Y:S02]  /*15b0*/  ULDC.64 UR4, c[0x0][0xa08] ;  /* 0x0002820000047ab9 */ /* 0x000fe40000000a00 */
[----:B------:R-:W-:-:S03]  /*15c0*/  ISETP.NE.U32.AND P0, PT, RZ, UR4, PT ;  /* 0x00000004ff007c0c */ /* 0x000fc6000bf05070 */
[----:B---3--:R-:W1:Y:S01]  /*15d0*/  @P1 LDC.64 R2, c[0x0][0xa28] ;  /* 0x00028a00ff021b82 */ /* 0x008e620000000a00 */
[----:B------:R-:W-:Y:S01]  /*15e0*/  ISETP.NE.AND.EX P0, PT, RZ, UR5, PT, P0 ;  /* 0x00000005ff007c0c */ /* 0x000fe2000bf05300 */
[----:B0-----:R-:W-:-:S06]  /*15f0*/  IMAD.WIDE R8, R227, 0x4, R4 ;  /* 0x00000004e3087825 */ /* 0x001fcc00078e0204 */
[----:B------:R-:W0:Y:S01]  /*1600*/  @P2 LDC.64 R6, c[0x0][0xa18] ;  /* 0x00028600ff062b82 */ /* 0x000e220000000a00 */
[----:B------:R-:W-:Y:S02]  /*1610*/  ULDC UR4, c[0x0][0x288] ;  /* 0x0000a20000047ab9 */ /* 0x000fe40000000800 */
[----:B------:R-:W-:Y:S01]  /*1620*/  IMAD.U32 R203, RZ, RZ, UR4 ;  /* 0x00000004ffcb7e24 */ /* 0x000fe2000f8e00ff */
[----:B------:R-:W-:Y:S02]  /*1630*/  ULDC.64 UR4, c[0x0][0x418] ;  /* 0x0001060000047ab9 */ /* 0x000fe40000000a00 */
[----:B------:R-:W5:Y:S01]  /*1640*/  @P0 LDG.E R79, desc[UR42][R8.64] ;  /* 0x0000002a084f0981 */ /* 0x000f62000c1e1900 */
[----:B-1----:R-:W-:-:S04]  /*1650*/  @P1 IMAD.WIDE R2, R227, 0x4, R2 ;  /* 0x00000004e3021825 */ /* 0x002fc800078e0202 */
[----:B0-----:R-:W-:Y:S01]  /*1660*/  @P2 IMAD.WIDE R4, R227, 0x4, R6 ;  /* 0x00000004e3042825 */ /* 0x001fe200078e0206 */
[----:B------:R-:W-:Y:S01]  /*1670*/  UISETP.NE.U32.AND UP0, UPT, UR4, URZ, UPT ;  /* 0x0000003f0400728c */ /* 0x000fe2000bf05070 */
[----:B------:R0:W5:Y:S02]  /*1680*/  @P1 LDG.E R11, desc[UR42][R2.64] ;  /* 0x0000002a020b1981 */ /* 0x000164000c1e1900 */
[----:B------:R-:W-:Y:S02]  /*1690*/  ULDC UR4, c[0x0][0x424] ;  /* 0x0001090000047ab9 */ /* 0x000fe40000000800 */
[----:B------:R1:W5:Y:S01]  /*16a0*/  @P2 LDG.E R203, desc[UR42][R4.64] ;  /* 0x0000002a04cb2981 */ /* 0x000362000c1e1900 */
[----:B------:R-:W-:-:S03]  /*16b0*/  UISETP.NE.AND.EX UP0, UPT, UR5, URZ, UPT, UP0 ;  /* 0x0000003f0500728c */ /* 0x000fc6000bf05300 */
[----:B------:R-:W-:Y:S01]  /*16c0*/  ULDC UR5, c[0x0][0x2f0] ;  /* 0x0000bc0000057ab9 */ /* 0x000fe20000000800 */
[----:B------:R-:W-:-:S04]  /*16d0*/  USEL UR4, UR4, 0x1, UP0 ;  /* 0x0000000104047887 */ /* 0x000fc80008000000 */
[----:B------:R-:W-:-:S03]  /*16e0*/  UIMAD UR4, UR4, UR5, URZ ;  /* 0x00000005040472a4 */ /* 0x000fc6000f8e023f */
[----:B------:R-:W-:Y:S02]  /*16f0*/  ULDC UR5, c[0x0][0x348] ;  /* 0x0000d20000057ab9 */ /* 0x000fe40000000800 */
[----:B0-----:R-:W-:Y:S02]  /*1700*/  IMAD.U32 R2, RZ, RZ, UR5 ;  /* 0x00000005ff027e24 */ /* 0x001fe4000f8e00ff */
[----:B------:R-:W-:Y:S01]  /*1710*/  IMAD.U32 R28, RZ, RZ, UR4 ;  /* 0x00000004ff1c7e24 */ /* 0x000fe2000f8e00ff */
[----:B-1--4-:R-:W-:Y:S06]  /*1720*/  @P2 BRA `(.L_x_1618) ;  /* 0x0000000000242947 */ /* 0x012fec0003800000 */
        /* <DEDUP_REMOVED lines=8> */
[----:B--2---:R-:W-:-:S07]  /*17b0*/  IMAD.IADD R203, R0, 0x1, -R203 ;  /* 0x0000000100cb7824 */ /* 0x004fce00078e0acb */
.L_x_1618:
        /* <DEDUP_REMOVED lines=10> */
[----:B------:R-:W0:Y:S02]  /*1860*/  LDC.64 R28, c[0x0][0xa20] ;  /* 0x00028800ff1c7b82 */ /* 0x000e240000000a00 */
[----:B0-----:R-:W-:-:S06]  /*1870*/  IMAD.WIDE R28, R227, 0x4, R28 ;  /* 0x00000004e31c7825 */ /* 0x001fcc00078e021c */
[----:B------:R0:W5:Y:S01]  /*1880*/  LDG.E R28, desc[UR42][R28.64] ;  /* 0x0000002a1c1c7981 */ /* 0x000162000c1e1900 */
[----:B------:R-:W-:Y:S05]  /*1890*/  BRA `(.L_x_1620) ;  /* 0x0000000000107947 */ /* 0x000fea0003800000 */
.L_x_1619:
[----:B------:R-:W-:Y:S05]  /*18a0*/  @!P0 BRA `(.L_x_1620) ;  /* 0x00000000000c8947 */ /* 0x000fea0003800000 */
[----:B------:R-:W2:Y:S04]  /*18b0*/  LDG.E R3, desc[UR42][R8.64] ;  /* 0x0000002a08037981 */ /* 0x000ea8000c1e1900 */
[----:B------:R-:W2:Y:S02]  /*18c0*/  LDG.E R28, desc[UR42][R8.64+0x4] ;  /* 0x0000042a081c7981 */ /* 0x000ea4000c1e1900 */
[----:B--2---:R-:W-:-:S07]  /*18d0*/  IMAD.IADD R28, R28, 0x1, -R3 ;  /* 0x000000011c1c7824 */ /* 0x004fce00078e0a03 */
.L_x_1620:
[----:B------:R-:W-:Y:S01]  /*18e0*/  ULDC.64 UR4, c[0x0][0xa10] ;  /* 0x0002840000047ab9 */ /* 0x000fe20000000a00 */
[----:B------:R-:W1:Y:S01]  /*18f0*/  LDC R4, c[0x0][0x448] ;  /* 0x00011200ff047b82 */ /* 0x000e620000000800 */
[----:B------:R-:W-:-:S04]  /*1900*/  ISETP.NE.U32.AND P0, PT, RZ, UR4, PT ;  /* 0x00000004ff007c0c */ /* 0x000fc8000bf05070 */
[----:B------:R-:W-:Y:S01]  /*1910*/  ISETP.NE.AND.EX P0, PT, RZ, UR5, PT, P0 ;  /* 0x00000005ff007c0c */ /* 0x000fe2000bf05300 */
[----:B------:R-:W-:Y:S02]  /*1920*/  ULDC.64 UR4, c[0x0][0xa30] ;  /* 0x00028c0000047ab9 */ /* 0x000fe40000000a00 */
[----:B------:R-:W-:-:S04]  /*1930*/  ISETP.NE.U32.AND P1, PT, RZ, UR4, PT ;  /* 0x00000004ff007c0c */ /* 0x000fc8000bf25070 */
[----:B------:R-:W-:-:S06]  /*1940*/  ISETP.NE.AND.EX P1, PT, RZ, UR5, PT, P1 ;  /* 0x00000005ff007c0c */ /* 0x000fcc000bf25310 */
[----:B------:R-:W2:Y:S08]  /*1950*/  @P0 LDC.64 R6, c[0x0][0xa10] ;  /* 0x00028400ff060b82 */ /* 0x000eb00000000a00 */
[----:B------:R-:W3:Y:S01]  /*1960*/  @P1 LDC.64 R8, c[0x0][0xa30] ;  /* 0x00028c00ff081b82 */ /* 0x000ee20000000a00 */
[----:B--2---:R-:W-:-:S05]  /*1970*/  @P0 IMAD.WIDE R6, R227, 0x4, R6 ;  /* 0x00000004e3060825 */ /* 0x004fca00078e0206 */
[----:B------:R-:W2:Y:S04]  /*1980*/  @P0 LDG.E R0, desc[UR42][R6.64] ;  /* 0x0000002a06000981 */ /* 0x000ea8000c1e1900 */
[----:B------:R-:W2:Y:S01]  /*1990*/  @P0 LDG.E R3, desc[UR42][R6.64+0x4] ;  /* 0x0000042a06030981 */ /* 0x000ea2000c1e1900 */
[----:B-----5:R-:W-:Y:S02]  /*19a0*/  IMAD.MOV.U32 R24, RZ, RZ, R28 ;  /* 0x000000ffff187224 */ /* 0x020fe400078e001c */
[----:B---3--:R-:W-:-:S05]  /*19b0*/  @P1 IMAD.WIDE R8, R227, 0x4, R8 ;  /* 0x00000004e3081825 */ /* 0x008fca00078e0208 */
[----:B------:R3:W5:Y:S01]  /*19c0*/  @P1 LDG.E R24, desc[UR42][R8.64] ;  /* 0x0000002a08181981 */ /* 0x000762000c1e1900 */
[----:B-1----:R-:W-:Y:S01]  /*19d0*/  ISETP.NE.AND P1, PT, R4, 0x1, PT ;  /* 0x000000010400780c */ /* 0x002fe20003f25270 */
[----:B------:R-:W-:Y:S01]  /*19e0*/  IMAD.SHL.U32 R212, R225, 0x80, RZ ;  /* 0x00000080e1d47824 */ /* 0x000fe200078e00ff */
[----:B------:R-:W1:Y:S01]  /*19f0*/  LDC.64 R4, c[0x0][0x9e0] ;  /* 0x00027800ff047b82 */ /* 0x000e620000000a00 */
[----:B------:R-:W-:-:S10]  /*1a00*/  IMAD.IADD R11, R28, 0x1, -R11 ;  /* 0x000000011c0b7824 */ /* 0x000fd400078e0a0b */
[----:B------:R-:W4:Y:S08]  /*1a10*/  @P1 LDC R13, c[0x0][0x44c] ;  /* 0x00011300ff0d1b82 */ /* 0x000f300000000800 */
[----:B------:R-:W0:Y:S01]  /*1a20*/  @P1 LDC R10, c[0x0][0x450] ;  /* 0x00011400ff0a1b82 */ /* 0x000e220000000800 */
[----:B-1----:R-:W-:Y:S01]  /*1a30*/  ISETP.GE.AND P2, PT, R5, 0x1, PT ;  /* 0x000000010500780c */ /* 0x002fe20003f46270 */
[----:B--2---:R-:W-:-:S02]  /*1a40*/  @P0 IMAD.IADD R2, R3, 0x1, -R0 ;  /* 0x0000000103020824 */ /* 0x004fc400078e0a00 */
[----:B------:R-:W-:Y:S02]  /*1a50*/  VIADD R0, R212, 0x7f ;  /* 0x0000007fd4007836 */ /* 0x000fe40000000000 */
[----:B------:R-:W-:Y:S02]  /*1a60*/  IMAD.IADD R204, R11, 0x1, R2 ;  /* 0x000000010bcc7824 */ /* 0x000fe400078e0202 */
[----:B----4-:R-:W-:-:S03]  /*1a70*/  @P1 IMAD.HI.U32 R3, R0, R13, RZ ;  /* 0x0000000d00031227 */ /* 0x010fc600078e00ff */
[C---:B------:R-:W-:Y:S01]  /*1a80*/  IADD3 R7, R204.reuse, 0x1, -R203 ;  /* 0x00000001cc077810 */ /* 0x040fe20007ffe8cb */
[----:B------:R-:W-:Y:S01]  /*1a90*/  IMAD.MOV.U32 R6, RZ, RZ, R0 ;  /* 0x000000ffff067224 */ /* 0x000fe200078e0000 */
[----:B0-----:R-:W-:Y:S01]  /*1aa0*/  @P1 SHF.R.U32.HI R6, RZ, R10, R3 ;  /* 0x0000000aff061219 */ /* 0x001fe20000011603 */
[----:B------:R-:W-:-:S04]  /*1ab0*/  VIADD R0, R204, 0x7f ;  /* 0x0000007fcc007836 */ /* 0x000fc80000000000 */
[----:B---3--:R-:W-:Y:S01]  /*1ac0*/  IMAD.IADD R9, R7, 0x1, R6 ;  /* 0x0000000107097824 */ /* 0x008fe200078e0206 */
[----:B------:R-:W-:-:S03]  /*1ad0*/  SHF.R.S32.HI R3, RZ, 0x1f, R0 ;  /* 0x0000001fff037819 */ /* 0x000fc60000011400 */
[----:B------:R-:W-:Y:S01]  /*1ae0*/  IMAD.IADD R4, R9, 0x1, R4 ;  /* 0x0000000109047824 */ /* 0x000fe200078e0204 */
[----:B------:R-:W-:-:S04]  /*1af0*/  LEA.HI R3, R3, R0, RZ, 0x7 ;  /* 0x0000000003037211 */ /* 0x000fc800078f38ff */
[----:B------:R-:W-:Y:S01]  /*1b00*/  SHF.R.S32.HI R25, RZ, 0x7, R3 ;  /* 0x00000007ff197819 */ /* 0x000fe20000011403 */
[----:B------:R-:W-:Y:S06]  /*1b10*/  @!P2 BRA `(.L_x_1621) ;  /* 0x000000000048a947 */ /* 0x000fec0003800000 */
[C---:B------:R-:W-:Y:S01]  /*1b20*/  ISETP.GT.AND P0, PT, R9.reuse, RZ, PT ;  /* 0x000000ff0900720c */ /* 0x040fe20003f04270 */
[----:B------:R-:W-:Y:S01]  /*1b30*/  BSSY B0, `(.L_x_1622) ;  /* 0x000000e000007945 */ /* 0x000fe20003800000 */
[----:B------:R-:W-:-:S11]  /*1b40*/  VIADD R0, R9, 0xffffffff ;  /* 0xffffffff09007836 */ /* 0x000fd60000000000 */
[----:B------:R-:W-:Y:S05]  /*1b50*/  @P0 BRA `(.L_x_1623) ;  /* 0x00000000001c0947 */ /* 0x000fea0003800000 */
[----:B------:R-:W-:Y:S01]  /*1b60*/  ISETP.NE.AND P0, PT, R5, 0x1, PT ;  /* 0x000000010500780c */ /* 0x000fe20003f05270 */
[----:B------:R-:W-:-:S12]  /*1b70*/  IMAD.MOV R3, RZ, RZ, -R9 ;  /* 0x000000ffff037224 */ /* 0x000fd800078e0a09 */
[----:B------:R-:W0:Y:S02]  /*1b80*/  @P0 LDC.64 R6, c[0x0][0x9e8] ;  /* 0x00027a00ff060b82 */ /* 0x000e240000000a00 */
[----:B0-----:R-:W-:-:S05]  /*1b90*/  @P0 IMAD.HI.U32 R0, R3, R6, RZ ;  /* 0x0000000603000227 */ /* 0x001fca00078e00ff */
[----:B------:R-:W-:-:S04]  /*1ba0*/  @P0 SHF.R.U32.HI R3, RZ, R7, R0 ;  /* 0x00000007ff030219 */ /* 0x000fc80000011600 */
[----:B------:R-:W-:Y:S01]  /*1bb0*/  LOP3.LUT R0, RZ, R3, RZ, 0x33, !PT ;  /* 0x00000003ff007212 */ /* 0x000fe200078e33ff */
[----:B------:R-:W-:Y:S06]  /*1bc0*/  BRA `(.L_x_1624) ;  /* 0x0000000000107947 */ /* 0x000fec0003800000 */
.L_x_1623:
[----:B------:R-:W-:-:S13]  /*1bd0*/  ISETP.NE.AND P0, PT, R5, 0x1, PT ;  /* 0x000000010500780c */ /* 0x000fda0003f05270 */
[----:B------:R-:W0:Y:S02]  /*1be0*/  @P0 LDC.64 R6, c[0x0][0x9e8] ;  /* 0x00027a00ff060b82 */ /* 0x000e240000000a00 */
[----:B0-----:R-:W-:-:S05]  /*1bf0*/  @P0 IMAD.HI.U32 R6, R0, R6, RZ ;  /* 0x0000000600060227 */ /* 0x001fca00078e00ff */
[----:B------:R-:W-:-:S07]  /*1c00*/  @P0 SHF.R.U32.HI R0, RZ, R7, R6 ;  /* 0x00000007ff000219 */ /* 0x000fce0000011606 */
.L_x_1624:
[----:B------:R-:W-:Y:S05]  /*1c10*/  BSYNC B0 ;  /* 0x0000000000007941 */ /* 0x000fea0003800000 */
.L_x_1622:
[----:B------:R-:W-:-:S05]  /*1c20*/  IMAD R3, R0, R5, R5 ;  /* 0x0000000500037224 */ /* 0x000fca00078e0205 */
[----:B------:R-:W-:-:S07]  /*1c30*/  VIMNMX R4, R4, R3, PT ;  /* 0x0000000304047248 */ /* 0x000fce0003fe0100 */
.L_x_1621:
[----:B------:R-:W0:Y:S01]  /*1c40*/  @P1 LDC R7, c[0x0][0x44c] ;  /* 0x00011300ff071b82 */ /* 0x000e220000000800 */
[----:B------:R-:W-:Y:S01]  /*1c50*/  VIADD R4, R4, 0x7f ;  /* 0x0000007f04047836 */ /* 0x000fe20000000000 */
[----:B------:R-:W-:Y:S01]  /*1c60*/  ULDC UR4, c[0x0][0x9dc] ;  /* 0x0002770000047ab9 */ /* 0x000fe20000000800 */
[----:B------:R-:W-:-:S03]  /*1c70*/  IMAD.IADD R94, R204, 0x1, -R203 ;  /* 0x00000001cc5e7824 */ /* 0x000fc600078e0acb */
[----:B------:R-:W-:Y:S02]  /*1c80*/  SHF.R.S32.HI R3, RZ, 0x1f, R4 ;  /* 0x0000001fff037819 */ /* 0x000fe40000011404 */
[----:B------:R-:W1:Y:S02]  /*1c90*/  @P1 LDC R9, c[0x0][0x450] ;  /* 0x00011400ff091b82 */ /* 0x000e640000000800 */
[----:B------:R-:W-:Y:S01]  /*1ca0*/  LEA.HI R3, R3, R4, RZ, 0x7 ;  /* 0x0000000403037211 */ /* 0x000fe200078f38ff */
[----:B0-----:R-:W-:-:S04]  /*1cb0*/  @P1 IMAD.HI.U32 R0, R212, R7, RZ ;  /* 0x00000007d4001227 */ /* 0x001fc800078e00ff */
[----:B------:R-:W-:Y:S01]  /*1cc0*/  IMAD.MOV.U32 R7, RZ, RZ, R212 ;  /* 0x000000ffff077224 */ /* 0x000fe200078e00d4 */
[----:B-1----:R-:W-:Y:S02]  /*1cd0*/  @P1 SHF.R.U32.HI R7, RZ, R9, R0 ;  /* 0x00000009ff071219 */ /* 0x002fe40000011600 */
[----:B------:R-:W-:-:S03]  /*1ce0*/  SHF.R.S32.HI R0, RZ, 0x7, R3 ;  /* 0x00000007ff007819 */ /* 0x000fc60000011403 */
[----:B------:R-:W-:Y:S01]  /*1cf0*/  IMAD.IADD R3, R94, 0x1, R7 ;  /* 0x000000015e037824 */ /* 0x000fe200078e0207 */
[----:B------:R-:W-:-:S03]  /*1d00*/  VIMNMX R8, R25, R0, PT ;  /* 0x0000000019087248 */ /* 0x000fc60003fe0100 */
[----:B------:R-:W-:Y:S01]  /*1d10*/  VIADD R0, R3, -UR4 ;  /* 0x8000000403007c36 */ /* 0x000fe20008000000 */
[----:B------:R-:W-:Y:S06]  /*1d20*/  @!P2 BRA `(.L_x_1625) ;  /* 0x000000000044a947 */ /* 0x000fec0003800000 */
[----:B------:R-:W-:Y:S01]  /*1d30*/  ISETP.GT.AND P0, PT, R3, -0x1, PT ;  /* 0xffffffff0300780c */ /* 0x000fe20003f04270 */
[----:B------:R-:W-:-:S12]  /*1d40*/  BSSY B0, `(.L_x_1626) ;  /* 0x000000d000007945 */ /* 0x000fd80003800000 */
[----:B------:R-:W-:Y:S05]  /*1d50*/  @P0 BRA `(.L_x_1627) ;  /* 0x00000000001c0947 */ /* 0x000fea0003800000 */
[----:B------:R-:W-:Y:S02]  /*1d60*/  ISETP.NE.AND P0, PT, R5, 0x1, PT ;  /* 0x000000010500780c */ /* 0x000fe40003f05270 */
[----:B------:R-:W-:-:S11]  /*1d70*/  LOP3.LUT R3, RZ, R3, RZ, 0x33, !PT ;  /* 0x00000003ff037212 */ /* 0x000fd600078e33ff */
[----:B------:R-:W0:Y:S02]  /*1d80*/  @P0 LDC.64 R6, c[0x0][0x9e8] ;  /* 0x00027a00ff060b82 */ /* 0x000e240000000a00 */
[----:B0-----:R-:W-:-:S05]  /*1d90*/  @P0 IMAD.HI.U32 R4, R3, R6, RZ ;  /* 0x0000000603040227 */ /* 0x001fca00078e00ff */
[----:B------:R-:W-:-:S04]  /*1da0*/  @P0 SHF.R.U32.HI R3, RZ, R7, R4 ;  /* 0x00000007ff030219 */ /* 0x000fc80000011604 */
[----:B------:R-:W-:Y:S01]  /*1db0*/  LOP3.LUT R3, RZ, R3, RZ, 0x33, !PT ;  /* 0x00000003ff037212 */ /* 0x000fe200078e33ff */
[----:B------:R-:W-:Y:S06]  /*1dc0*/  BRA `(.L_x_1628) ;  /* 0x0000000000107947 */ /* 0x000fec0003800000 */
.L_x_1627:
[----:B------:R-:W-:-:S13]  /*1dd0*/  ISETP.NE.AND P0, PT, R5, 0x1, PT ;  /* 0x000000010500780c */ /* 0x000fda0003f05270 */
[----:B------:R-:W0:Y:S02]  /*1de0*/  @P0 LDC.64 R6, c[0x0][0x9e8] ;  /* 0x00027a00ff060b82 */ /* 0x000e240000000a00 */
[----:B0-----:R-:W-:-:S05]  /*1df0*/  @P0 IMAD.HI.U32 R4, R3, R6, RZ ;  /* 0x0000000603040227 */ /* 0x001fca00078e00ff */
[----:B------:R-:W-:-:S07]  /*1e00*/  @P0 SHF.R.U32.HI R3, RZ, R7, R4 ;  /* 0x00000007ff030219 */ /* 0x000fce0000011604 */
.L_x_1628:
[----:B------:R-:W-:Y:S05]  /*1e10*/  BSYNC B0 ;  /* 0x0000000000007941 */ /* 0x000fea0003800000 */
.L_x_1626:
[----:B------:R-:W-:-:S05]  /*1e20*/  IMAD R3, R3, R5, RZ ;  /* 0x0000000503037224 */ /* 0x000fca00078e02ff */
[----:B------:R-:W-:-:S07]  /*1e30*/  VIMNMX R0, R0, R3, !PT ;  /* 0x0000000300007248 */ /* 0x000fce0007fe0100 */
.L_x_1625:
[----:B------:R-:W-:Y:S01]  /*1e40*/  SHF.R.S32.HI R3, RZ, 0x1f, R0 ;  /* 0x0000001fff037819 */ /* 0x000fe20000011400 */
[----:B------:R-:W-:Y:S01]  /*1e50*/  BSSY B0, `(.L_x_1629) ;  /* 0x000002a000007945 */ /* 0x000fe20003800000 */
[----:B------:R-:W-:Y:S02]  /*1e60*/  LOP3.LUT R14, R12, 0xff, RZ, 0xc0, !PT ;  /* 0x000000ff0c0e7812 */ /* 0x000fe400078ec0ff */
[----:B------:R-:W-:Y:S01]  /*1e70*/  LEA.HI R3, R3, R0, RZ, 0x7 ;  /* 0x0000000003037211 */ /* 0x000fe200078f38ff */
[----:B------:R-:W-:Y:S01]  /*1e80*/  IMAD.MOV.U32 R0, RZ, RZ, RZ ;  /* 0x000000ffff007224 */ /* 0x000fe200078e00ff */
[----:B------:R-:W-:Y:S01]  /*1e90*/  SHF.R.U32.HI R4, RZ, 0x10, R12 ;  /* 0x00000010ff047819 */ /* 0x000fe2000001160c */
[----:B------:R0:W-:Y:S01]  /*1ea0*/  STL [R1+0x18], R14 ;  /* 0x0000180e01007387 */ /* 0x0001e20000100800 */
[----:B------:R-:W-:-:S03]  /*1eb0*/  SHF.R.S32.HI R3, RZ, 0x7, R3 ;  /* 0x00000007ff037819 */ /* 0x000fc60000011403 */
[----:B------:R0:W-:Y:S01]  /*1ec0*/  STL [R1+0xc], R4 ;  /* 0x00000c0401007387 */ /* 0x0001e20000100800 */
[----:B------:R-:W-:-:S04]  /*1ed0*/  VIMNMX R9, RZ, R3, !PT ;  /* 0x00000003ff097248 */ /* 0x000fc80007fe0100 */
[----:B------:R-:W-:-:S13]  /*1ee0*/  ISETP.GT.AND P0, PT, R8, R9, PT ;  /* 0x000000090800720c */ /* 0x000fda0003f04270 */
[----:B0-----:R-:W-:Y:S05]  /*1ef0*/  @!P0 BRA `(.L_x_1630) ;  /* 0x00000000007c8947 */ /* 0x001fea0003800000 */
[----:B------:R-:W-:Y:S01]  /*1f00*/  ISETP.NE.AND P0, PT, R4, RZ, PT ;  /* 0x000000ff0400720c */ /* 0x000fe20003f05270 */
[----:B------:R-:W-:-:S03]  /*1f10*/  ULDC UR4, c[0x0][0x9f0] ;  /* 0x00027c0000047ab9 */ /* 0x000fc60000000800 */
[----:B------:R-:W-:-:S04]  /*1f20*/  SEL R13, R4, UR4, P0 ;  /* 0x00000004040d7c07 */ /* 0x000fc80008000000 */
[-C--:B------:R-:W-:Y:S02]  /*1f30*/  IABS R6, R13.reuse ;  /* 0x0000000d00067213 */ /* 0x080fe40000000000 */
[----:B------:R-:W-:Y:S02]  /*1f40*/  IADD3 R0, R13, -0x1, R8 ;  /* 0xffffffff0d007810 */ /* 0x000fe40007ffe008 */
[----:B------:R-:W0:Y:S01]  /*1f50*/  I2F.RP R3, R6 ;  /* 0x0000000600037306 */ /* 0x000e220000209400 */
[----:B------:R-:W-:Y:S02]  /*1f60*/  IABS R12, R13 ;  /* 0x0000000d000c7213 */ /* 0x000fe40000000000 */
[----:B------:R-:W-:-:S05]  /*1f70*/  IMAD.IADD R0, R0, 0x1, -R9 ;  /* 0x0000000100007824 */ /* 0x000fca00078e0a09 */
        /* <DEDUP_REMOVED lines=10> */
[----:B------:R-:W-:-:S04]  /*2020*/  IMAD.HI.U32 R5, R5, R7, R4 ;  /* 0x0000000705057227 */ /* 0x000fc800078e0004 */
[----:B------:R-:W-:-:S04]  /*2030*/  IMAD.MOV.U32 R4, RZ, RZ, R10 ;  /* 0x000000ffff047224 */ /* 0x000fc800078e000a */
        /* <DEDUP_REMOVED lines=8> */
[----:B------:R-:W-:-:S04]  /*20c0*/  IMAD.MOV.U32 R0, RZ, RZ, R5 ;  /* 0x000000ffff007224 */ /* 0x000fc800078e0005 */
[----:B------:R-:W-:Y:S01]  /*20d0*/  @!P2 IMAD.MOV R0, RZ, RZ, -R0 ;  /* 0x000000ffff00a224 */ /* 0x000fe200078e0a00 */
[----:B------:R-:W-:-:S07]  /*20e0*/  @!P1 LOP3.LUT R0, RZ, R13, RZ, 0x33, !PT ;  /* 0x0000000dff009212 */ /* 0x000fce00078e33ff */
.L_x_1630:
[----:B------:R-:W-:Y:S05]  /*20f0*/  BSYNC B0 ;  /* 0x0000000000007941 */ /* 0x000fea0003800000 */
.L_x_1629:
[----:B------:R-:W-:-:S05]  /*2100*/  IMAD R3, R14, R0, R9 ;  /* 0x000000000e037224 */ /* 0x000fca00078e0209 */
[C---:B------:R-:W-:Y:S01]  /*2110*/  VIADDMNMX R0, R3.reuse, R0, R8, PT ;  /* 0x0000000003007246 */ /* 0x040fe20003800108 */
[----:B------:R-:W-:-:S04]  /*2120*/  IMAD R3, R3, 0x80, -R11 ;  /* 0x0000008003037824 */ /* 0x000fc800078e0a0b */
[----:B------:R-:W-:Y:S01]  /*2130*/  IMAD R5, R0, 0x80, -R11 ;  /* 0x0000008000057824 */ /* 0x000fe200078e0a0b */
[----:B------:R-:W-:-:S04]  /*2140*/  VIMNMX R3, RZ, R3, !PT ;  /* 0x00000003ff037248 */ /* 0x000fc80007fe0100 */
[----:B------:R-:W-:Y:S02]  /*2150*/  VIMNMX R0, R5, R2, PT ;  /* 0x0000000205007248 */ /* 0x000fe40003fe0100 */
[----:B------:R-:W-:Y:S02]  /*2160*/  SHF.R.U32.HI R27, RZ, 0x7, R3 ;  /* 0x00000007ff1b7819 */ /* 0x000fe40000011603 */
[----:B------:R-:W-:-:S03]  /*2170*/  ISETP.GT.AND P0, PT, R0, R3, PT ;  /* 0x000000030000720c */ /* 0x000fc60003f04270 */
[----:B------:R-:W-:-:S10]  /*2180*/  IMAD.MOV.U32 R26, RZ, RZ, R27 ;  /* 0x000000ffff1a7224 */ /* 0x000fd400078e001b */
[----:B------:R-:W-:-:S05]  /*2190*/  @P0 VIADD R0, R0, 0x7f ;  /* 0x0000007f00000836 */ /* 0x000fca0000000000 */
[----:B------:R-:W-:-:S04]  /*21a0*/  @P0 SHF.R.S32.HI R3, RZ, 0x1f, R0 ;  /* 0x0000001fff030819 */ /* 0x000fc80000011400 */
[----:B------:R-:W-:-:S04]  /*21b0*/  @P0 LEA.HI R3, R3, R0, RZ, 0x7 ;  /* 0x0000000003030211 */ /* 0x000fc800078f38ff */
[----:B------:R-:W-:Y:S02]  /*21c0*/  @P0 SHF.R.S32.HI R26, RZ, 0x7, R3 ;  /* 0x00000007ff1a0819 */ /* 0x000fe40000011403 */
        /* <DEDUP_REMOVED lines=22> */
[----:B-1---5:R-:W-:Y:S05]  /*2330*/  CALL.ABS.NOINC R14 ;  /* 0x000000000e007343 */ /* 0x022fea0003c00000 */
.L_x_1633:
[----:B------:R-:W-:Y:S05]  /*2340*/  BSYNC B6 ;  /* 0x0000000000067941 */ /* 0x000fea0003800000 */
.L_x_1632:
        /* <DEDUP_REMOVED lines=20> */
.L_x_1635:
[----:B------:R-:W-:Y:S05]  /*2490*/  BSYNC B6 ;  /* 0x0000000000067941 */ /* 0x000fea0003800000 */
.L_x_1634:
[----:B------:R-:W-:Y:S01]  /*24a0*/  ULDC.64 UR4, c[0x0][0x9f8] ;  /* 0x00027e0000047ab9 */ /* 0x000fe20000000a00 */
[----:B------:R-:W-:Y:S01]  /*24b0*/  IMAD.MOV.U32 R81, RZ, RZ, R227 ;  /* 0x000000ffff517224 */ /* 0x000fe200078e00e3 */
[----:B------:R-:W-:Y:S01]  /*24c0*/  ISETP.NE.U32.AND P0, PT, RZ, UR4, PT ;  /* 0x00000004ff007c0c */ /* 0x000fe2000bf05070 */
[----:B------:R-:W0:Y:S01]  /*24d0*/  S2R R20, SR_TID.X ;  /* 0x0000000000147919 */ /* 0x000e220000002100 */
[----:B------:R-:W1:Y:S02]  /*24e0*/  LDC.64 R70, c[0x0][0x408] ;  /* 0x00010200ff467b82 */ /* 0x000e640000000a00 */
[----:B------:R-:W-:Y:S01]  /*24f0*/  ISETP.NE.AND.EX P0, PT, RZ, UR5, PT, P0 ;  /* 0x00000005ff007c0c */ /* 0x000fe2000bf05300 */
[----:B------:R-:W-:-:S05]  /*2500*/  VIADD R80, R18, 0x20 ;  /* 0x0000002012507836 */ /* 0x000fca0000000000 */
[----:B------:R-:W2:Y:S08]  /*2510*/  LDC R13, c[0x0][0x3f4] ;  /* 0x0000fd00ff0d7b82 */ /* 0x000eb00000000800 */
[----:B------:R-:W3:Y:S01]  /*2520*/  @P0 LDC.64 R4, c[0x0][0x9f8] ;  /* 0x00027e00ff040b82 */ /* 0x000ee20000000a00 */
[----:B------:R-:W-:-:S07]  /*2530*/  VIADD R78, R18, 0x40 ;  /* 0x00000040124e7836 */ /* 0x000fce0000000000 */
[----:B------:R-:W4:Y:S01]  /*2540*/  LDC.64 R68, c[0x0][0x3f8] ;  /* 0x0000fe00ff447b82 */ /* 0x000f220000000a00 */
[----:B0-----:R-:W-:Y:S01]  /*2550*/  SHF.R.U32.HI R29, RZ, 0x7, R20 ;  /* 0x00000007ff1d7819 */ /* 0x001fe20000011614 */
[----:B---3--:R-:W-:-:S05]  /*2560*/  @P0 IMAD.WIDE R4, R227, 0x4, R4 ;  /* 0x00000004e3040825 */ /* 0x008fca00078e0204 */
[----:B------:R0:W3:Y:S01]  /*2570*/  @P0 LDG.E R81, desc[UR42][R4.64] ;  /* 0x0000002a04510981 */ /* 0x0000e2000c1e1900 */
[----:B------:R-:W-:Y:S01]  /*2580*/  VIADD R6, R20, 0xffffff80 ;  /* 0xffffff8014067836 */ /* 0x000fe20000000000 */
[----:B------:R-:W-:Y:S01]  /*2590*/  ISETP.NE.AND P6, PT, R29, 0x1, PT ;  /* 0x000000011d00780c */ /* 0x000fe20003fc5270 */
[C---:B-1----:R-:W-:Y:S01]  /*25a0*/  IMAD.WIDE.U32 R20, R211.reuse, R70, R18 ;  /* 0x00000046d3147225 */ /* 0x042fe200078e0012 */
[----:B------:R-:W-:Y:S02]  /*25b0*/  SHF.R.S32.HI R207, RZ, 0x1f, R206 ;  /* 0x0000001fffcf7819 */ /* 0x000fe400000114ce */
[----:B------:R-:W-:Y:S01]  /*25c0*/  SHF.R.S32.HI R3, RZ, 0x1f, R6 ;  /* 0x0000001fff037819 */ /* 0x000fe20000011406 */
[----:B----4-:R-:W-:Y:S01]  /*25d0*/  IMAD.WIDE.U32 R50, R211, R68, R18 ;  /* 0x00000044d3327225 */ /* 0x010fe200078e0012 */
[----:B--2---:R-:W-:Y:S02]  /*25e0*/  ISETP.GE.AND P2, PT, R80, R13, PT ;  /* 0x0000000d5000720c */ /* 0x004fe40003f46270 */
[----:B------:R-:W-:Y:S01]  /*25f0*/  LEA.HI R3, R3, R6, RZ, 0x2 ;  /* 0x0000000603037211 */ /* 0x000fe200078f10ff */
[----:B------:R-:W-:Y:S01]  /*2600*/  IMAD.WIDE.U32 R48, R211, R70, R206 ;  /* 0x00000046d3307225 */ /* 0x000fe200078e00ce */
[----:B------:R-:W-:-:S02]  /*2610*/  P2R R83, PR, RZ, 0x4 ;  /* 0x00000004ff537803 */ /* 0x000fc40000000000 */
[--C-:B------:R-:W-:Y:S01]  /*2620*/  SHF.R.S32.HI R7, RZ, 0x2, R3.reuse ;  /* 0x00000002ff077819 */ /* 0x100fe20000011403 */
[----:B------:R-:W-:Y:S05]  /*2630*/  @!P6 WARPSYNC.ALL ;  /* 0x000000000000e948 */ /* 0x000fea0003800000 */
[----:B------:R-:W-:Y:S01]  /*2640*/  SHF.R.S32.HI R0, RZ, 0x1f, R3 ;  /* 0x0000001fff007819 */ /* 0x000fe20000011403 */
[----:B------:R-:W-:Y:S01]  /*2650*/  ULDC UR4, c[0x0][0x2f4] ;  /* 0x0000bd0000047ab9 */ /* 0x000fe20000000800 */
[----:B------:R-:W-:Y:S01]  /*2660*/  IMAD.WIDE.U32 R52, R211, R68, R206 ;  /* 0x00000044d3347225 */ /* 0x000fe200078e00ce */
[----:B------:R-:W-:Y:S01]  /*2670*/  @!P6 BAR.SYNC.DEFER_BLOCKING 0x9, 0x100 ;  /* 0x024400000000eb1d */ /* 0x000fe20000010000 */
[----:B------:R-:W-:-:S02]  /*2680*/  ISETP.GE.AND P1, PT, R80, UR4, PT ;  /* 0x0000000450007c0c */ /* 0x000fc4000bf26270 */
[----:B------:R-:W-:Y:S01]  /*2690*/  LEA.HI R3, R0, R7, RZ, 0x2 ;  /* 0x0000000700037211 */ /* 0x000fe200078f10ff */
[----:B------:R-:W-:Y:S01]  /*26a0*/  IMAD.IADD R79, R79, 0x1, R28 ;  /* 0x000000014f4f7824 */ /* 0x000fe200078e021c */
[----:B------:R-:W-:Y:S01]  /*26b0*/  SEL R0, RZ, 0xffffffff, P1 ;  /* 0xffffffffff007807 */ /* 0x000fe20000800000 */
[----:B------:R-:W-:Y:S01]  /*26c0*/  VIADD R67, R29, 0x8 ;  /* 0x000000081d437836 */ /* 0x000fe20000000000 */
[----:B0-----:R-:W-:Y:S01]  /*26d0*/  LOP3.LUT R4, R3, 0xfffffffc, RZ, 0xc0, !PT ;  /* 0xfffffffc03047812 */ /* 0x001fe200078ec0ff */
[----:B------:R-:W-:Y:S01]  /*26e0*/  IMAD.SHL.U32 R66, R13, 0x2, RZ ;  /* 0x000000020d427824 */ /* 0x000fe200078e00ff */
[----:B------:R-:W-:Y:S01]  /*26f0*/  ISETP.GE.AND P0, PT, R18, UR4, PT ;  /* 0x0000000412007c0c */ /* 0x000fe2000bf06270 */
[----:B------:R-:W-:Y:S01]  /*2700*/  IMAD.SHL.U32 R8, R0, 0x2, RZ ;  /* 0x0000000200087824 */ /* 0x000fe200078e00ff */
[----:B------:R-:W-:Y:S01]  /*2710*/  ISETP.GE.AND P1, PT, R208, UR4, PT ;  /* 0x00000004d0007c0c */ /* 0x000fe2000bf26270 */
[----:B------:R-:W-:Y:S01]  /*2720*/  IMAD.IADD R0, R7, 0x1, -R4 ;  /* 0x0000000107007824 */ /* 0x000fe200078e0a04 */
[----:B------:R-:W-:-:S02]  /*2730*/  SHF.R.S32.HI R7, RZ, 0x1f, R211 ;  /* 0x0000001fff077819 */ /* 0x000fc400000114d3 */
[----:B------:R-:W-:Y:S02]  /*2740*/  SEL R3, RZ, 0x1, P0 ;  /* 0x00000001ff037807 */ /* 0x000fe40000000000 */
[----:B------:R-:W-:Y:S01]  /*2750*/  ISETP.GE.AND P0, PT, R78, UR4, PT ;  /* 0x000000044e007c0c */ /* 0x000fe2000bf06270 */
[-C--:B------:R-:W-:Y:S01]  /*2760*/  IMAD R4, R7, R70.reuse, RZ ;  /* 0x0000004607047224 */ /* 0x080fe200078e02ff */
[----:B------:R-:W-:Y:S02]  /*2770*/  LOP3.LUT R3, R8, 0x2, R3, 0xe2, !PT ;  /* 0x0000000208037812 */ /* 0x000fe400078ee203 */
[----:B------:R-:W-:Y:S01]  /*2780*/  SEL R5, RZ, 0x8, P1 ;  /* 0x00000008ff057807 */ /* 0x000fe20000800000 */
[----:B------:R-:W-:Y:S01]  /*2790*/  IMAD R9, R211, R71, R4 ;  /* 0x00000047d3097224 */ /* 0x000fe200078e0204 */
[----:B------:R-:W-:Y:S02]  /*27a0*/  SEL R4, RZ, 0x4, P0 ;  /* 0x00000004ff047807 */ /* 0x000fe40000000000 */
[----:B------:R-:W-:Y:S01]  /*27b0*/  ISETP.GE.AND P0, PT, R205, UR4, PT ;  /* 0x00000004cd007c0c */ /* 0x000fe2000bf06270 */
[----:B------:R-:W-:Y:S01]  /*27c0*/  IMAD.IADD R21, R21, 0x1, R9 ;  /* 0x0000000115157824 */ /* 0x000fe200078e0209 */
[----:B------:R-:W-:Y:S01]  /*27d0*/  LOP3.LUT R3, R5, R3, R4, 0xfe, !PT ;  /* 0x0000000305037212 */ /* 0x000fe200078efe04 */
[----:B------:R-:W-:Y:S01]  /*27e0*/  IMAD.IADD R49, R9, 0x1, R49 ;  /* 0x0000000109317824 */ /* 0x000fe200078e0231 */
[----:B------:R-:W-:Y:S01]  /*27f0*/  SEL R4, RZ, 0x10, P0 ;  /* 0x00000010ff047807 */ /* 0x000fe20000000000 */
[----:B-----5:R-:W-:Y:S01]  /*2800*/  IMAD.WIDE.U32 R20, R24, R70, R20 ;  /* 0x0000004618147225 */ /* 0x020fe200078e0014 */
[----:B------:R-:W-:-:S02]  /*2810*/  LOP3.LUT P0, RZ, R0, 0x2, RZ, 0xc0, !PT ;  /* 0x0000000200ff7812 */ /* 0x000fc4000780c0ff */
[-C--:B------:R-:W-:Y:S01]  /*2820*/  ISETP.GE.AND P0, PT, R18, R13.reuse, PT ;  /* 0x0000000d1200720c */ /* 0x080fe20003f06270 */
[----:B------:R-:W-:Y:S01]  /*2830*/  IMAD.WIDE.U32 R48, R24, R70, R48 ;  /* 0x0000004618307225 */ /* 0x000fe200078e0030 */
[----:B------:R-:W-:Y:S02]  /*2840*/  LEA.HI R8, R6, R6, RZ, 0x1 ;  /* 0x0000000606087211 */ /* 0x000fe400078f08ff */
[----:B------:R-:W-:Y:S02]  /*2850*/  SEL R5, R13, RZ, P0 ;  /* 0x000000ff0d057207 */ /* 0x000fe40000000000 */
[----:B------:R-:W-:Y:S02]  /*2860*/  ISETP.GE.AND P1, PT, R78, R13, PT ;  /* 0x0000000d4e00720c */ /* 0x000fe40003f26270 */
[----:B------:R-:W-:Y:S01]  /*2870*/  LOP3.LUT R11, R8, 0xfffffffe, RZ, 0xc0, !PT ;  /* 0xfffffffe080b7812 */ /* 0x000fe200078ec0ff */
[----:B------:R-:W-:Y:S01]  /*2880*/  IMAD.IADD R5, R18, 0x1, R5 ;  /* 0x0000000112057824 */ /* 0x000fe200078e0205 */
[----:B------:R-:W-:Y:S01]  /*2890*/  LOP3.LUT R3, R3, R4, RZ, 0xfc, !PT ;  /* 0x0000000403037212 */ /* 0x000fe200078efcff */
[-C--:B------:R-:W-:Y:S01]  /*28a0*/  IMAD R4, R7, R68.reuse, RZ ;  /* 0x0000004407047224 */ /* 0x080fe200078e02ff */
[C---:B------:R-:W-:Y:S01]  /*28b0*/  SEL R7, R13.reuse, RZ, P2 ;  /* 0x000000ff0d077207 */ /* 0x040fe20001000000 */
[----:B------:R-:W-:Y:S01]  /*28c0*/  IMAD.IADD R12, R6, 0x1, -R11 ;  /* 0x00000001060c7824 */ /* 0x000fe200078e0a0b */
[----:B------:R-:W-:Y:S01]  /*28d0*/  SEL R9, R13, RZ, P1 ;  /* 0x000000ff0d097207 */ /* 0x000fe20000800000 */
[----:B------:R-:W-:Y:S01]  /*28e0*/  IMAD R11, R211, R69, R4 ;  /* 0x00000045d30b7224 */ /* 0x000fe200078e0204 */
[----:B------:R-:W-:Y:S01]  /*28f0*/  SHF.R.S32.HI R4, RZ, 0x1f, R5 ;  /* 0x0000001fff047819 */ /* 0x000fe20000011405 */
[----:B------:R-:W-:Y:S01]  /*2900*/  IMAD.IADD R7, R80, 0x1, R7 ;  /* 0x0000000150077824 */ /* 0x000fe200078e0207 */
[----:B------:R-:W-:Y:S01]  /*2910*/  P2R R84, PR, RZ, 0x2 ;  /* 0x00000002ff547803 */ /* 0x000fe20000000000 */
[----:B------:R-:W-:Y:S01]  /*2920*/  IMAD.IADD R9, R78, 0x1, R9 ;  /* 0x000000014e097824 */ /* 0x000fe200078e0209 */
[-C--:B------:R-:W-:Y:S01]  /*2930*/  LEA.HI R77, R4, R5.reuse, RZ, 0x4 ;  /* 0x00000005044d7211 */ /* 0x080fe200078f20ff */
[----:B------:R-:W-:Y:S01]  /*2940*/  IMAD.IADD R51, R51, 0x1, R11 ;  /* 0x0000000133337824 */ /* 0x000fe200078e020b */
[----:B------:R-:W-:Y:S01]  /*2950*/  SHF.R.S32.HI R6, RZ, 0x1f, R7 ;  /* 0x0000001fff067819 */ /* 0x000fe20000011407 */
[----:B------:R-:W-:Y:S01]  /*2960*/  IMAD.IADD R53, R11, 0x1, R53 ;  /* 0x000000010b357824 */ /* 0x000fe200078e0235 */
[----:B------:R-:W-:Y:S01]  /*2970*/  SHF.R.S32.HI R8, RZ, 0x1f, R9 ;  /* 0x0000001fff087819 */ /* 0x000fe20000011409 */
[----:B------:R-:W-:Y:S01]  /*2980*/  IMAD.WIDE.U32 R50, R24, R68, R50 ;  /* 0x0000004418327225 */ /* 0x000fe200078e0032 */
[----:B------:R-:W-:-:S02]  /*2990*/  LEA.HI R4, R4, R5, RZ, 0x6 ;  /* 0x0000000504047211 */ /* 0x000fc400078f30ff */
[----:B------:R-:W-:Y:S01]  /*29a0*/  LEA.HI R76, R6, R7, RZ, 0x4 ;  /* 0x00000007064c7211 */ /* 0x000fe200078f20ff */
[----:B------:R-:W-:Y:S01]  /*29b0*/  IMAD.WIDE.U32 R52, R24, R68, R52 ;  /* 0x0000004418347225 */ /* 0x000fe200078e0034 */
[----:B------:R-:W-:Y:S02]  /*29c0*/  LEA.HI R75, R8, R9, RZ, 0x4 ;  /* 0x00000009084b7211 */ /* 0x000fe400078f20ff */
[----:B------:R-:W-:Y:S01]  /*29d0*/  LEA.HI R6, R6, R7, RZ, 0x6 ;  /* 0x0000000706067211 */ /* 0x000fe200078f30ff */
[----:B------:R-:W-:Y:S01]  /*29e0*/  IMAD.SHL.U32 R4, R4, 0x80, RZ ;  /* 0x0000008004047824 */ /* 0x000fe200078e00ff */
[----:B------:R-:W-:Y:S01]  /*29f0*/  LEA.HI R8, R8, R9, RZ, 0x6 ;  /* 0x0000000908087211 */ /* 0x000fe200078f30ff */
[----:B------:R-:W-:Y:S01]  /*2a00*/  IMAD R65, R12, 0x80, R211 ;  /* 0x000000800c417824 */ /* 0x000fe200078e02d3 */
[----:B------:R-:W-:Y:S01]  /*2a10*/  SHF.R.S32.HI R11, RZ, 0x1f, R24 ;  /* 0x0000001fff0b7819 */ /* 0x000fe20000011418 */
[----:B------:R-:W-:Y:S01]  /*2a20*/  IMAD.SHL.U32 R6, R6, 0x80, RZ ;  /* 0x0000008006067824 */ /* 0x000fe200078e00ff */
[----:B------:R-:W-:Y:S01]  /*2a30*/  LOP3.LUT R5, R215, 0x30, R77, 0xf8, !PT ;  /* 0x00000030d7057812 */ /* 0x000fe200078ef84d */
[----:B------:R-:W-:Y:S01]  /*2a40*/  IMAD.SHL.U32 R8, R8, 0x80, RZ ;  /* 0x0000008008087824 */ /* 0x000fe200078e00ff */
[----:B------:R-:W-:Y:S01]  /*2a50*/  ISETP.GE.AND P1, PT, R209, UR4, PT ;  /* 0x00000004d1007c0c */ /* 0x000fe2000bf26270 */
[C---:B------:R-:W-:Y:S01]  /*2a60*/  IMAD R10, R11.reuse, R70, RZ ;  /* 0x000000460b0a7224 */ /* 0x040fe200078e02ff */
[----:B------:R-:W-:Y:S01]  /*2a70*/  LOP3.LUT R4, R4, 0xffffe000, RZ, 0xc0, !PT ;  /* 0xffffe00004047812 */ /* 0x000fe200078ec0ff */
[----:B------:R-:W-:Y:S01]  /*2a80*/  IMAD R11, R11, R68, RZ ;  /* 0x000000440b0b7224 */ /* 0x000fe200078e02ff */
[----:B------:R-:W-:-:S02]  /*2a90*/  LOP3.LUT R5, R5, R216, RZ, 0x3c, !PT ;  /* 0x000000d805057212 */ /* 0x000fc400078e3cff */
[C---:B------:R-:W-:Y:S01]  /*2aa0*/  LOP3.LUT R7, R215.reuse, 0x30, R76, 0xf8, !PT ;  /* 0x00000030d7077812 */ /* 0x040fe200078ef84c */
[C---:B------:R-:W-:Y:S01]  /*2ab0*/  IMAD R11, R24.reuse, R69, R11 ;  /* 0x00000045180b7224 */ /* 0x040fe200078e020b */
[----:B------:R-:W-:Y:S02]  /*2ac0*/  LOP3.LUT R9, R215, 0x30, R75, 0xf8, !PT ;  /* 0x00000030d7097812 */ /* 0x000fe400078ef84b */
[----:B------:R-:W-:Y:S01]  /*2ad0*/  SEL R58, RZ, 0x20, P1 ;  /* 0x00000020ff3a7807 */ /* 0x000fe20000800000 */
[----:B------:R-:W-:Y:S01]  /*2ae0*/  IMAD.IADD R61, R51, 0x1, R11 ;  /* 0x00000001333d7824 */ /* 0x000fe200078e020b */
[----:B------:R-:W-:Y:S01]  /*2af0*/  IADD3 R74, R5, R4, R217 ;  /* 0x00000004054a7210 */ /* 0x000fe20007ffe0d9 */
[----:B------:R-:W-:Y:S01]  /*2b00*/  IMAD R5, R24, R71, R10 ;  /* 0x0000004718057224 */ /* 0x000fe200078e020a */
[----:B------:R-:W-:Y:S01]  /*2b10*/  LOP3.LUT R6, R6, 0xffffe000, RZ, 0xc0, !PT ;  /* 0xffffe00006067812 */ /* 0x000fe200078ec0ff */
[----:B------:R-:W-:Y:S01]  /*2b20*/  IMAD.IADD R60, R11, 0x1, R53 ;  /* 0x000000010b3c7824 */ /* 0x000fe200078e0235 */
[-C--:B------:R-:W-:Y:S01]  /*2b30*/  LOP3.LUT R7, R7, R216.reuse, RZ, 0x3c, !PT ;  /* 0x000000d807077212 */ /* 0x080fe200078e3cff */
[----:B------:R-:W-:Y:S01]  /*2b40*/  IMAD.IADD R63, R21, 0x1, R5 ;  /* 0x00000001153f7824 */ /* 0x000fe200078e0205 */
[----:B------:R-:W-:Y:S01]  /*2b50*/  LOP3.LUT R8, R8, 0xffffe000, RZ, 0xc0, !PT ;  /* 0xffffe00008087812 */ /* 0x000fe200078ec0ff */
[----:B------:R-:W-:Y:S01]  /*2b60*/  IMAD.IADD R62, R5, 0x1, R49 ;  /* 0x00000001053e7824 */ /* 0x000fe200078e0231 */
[----:B------:R-:W-:-:S02]  /*2b70*/  LOP3.LUT R9, R9, R216, RZ, 0x3c, !PT ;  /* 0x000000d809097212 */ /* 0x000fc400078e3cff */
[C---:B------:R-:W-:Y:S02]  /*2b80*/  LOP3.LUT R58, R3.reuse, R58, RZ, 0xfc, !PT ;  /* 0x0000003a033a7212 */ /* 0x040fe400078efcff */
[C---:B------:R-:W-:Y:S01]  /*2b90*/  SHF.L.U64.HI R71, R70.reuse, 0x7, R71 ;  /* 0x0000000746477819 */ /* 0x040fe20000010247 */
[----:B------:R-:W-:Y:S01]  /*2ba0*/  IMAD.SHL.U32 R70, R70, 0x80, RZ ;  /* 0x0000008046467824 */ /* 0x000fe200078e00ff */
[C---:B------:R-:W-:Y:S01]  /*2bb0*/  SHF.L.U64.HI R69, R68.reuse, 0x7, R69 ;  /* 0x0000000744457819 */ /* 0x040fe20000010245 */
[----:B------:R-:W-:Y:S01]  /*2bc0*/  IMAD.SHL.U32 R68, R68, 0x80, RZ ;  /* 0x0000008044447824 */ /* 0x000fe200078e00ff */
[----:B------:R-:W-:Y:S02]  /*2bd0*/  LOP3.LUT R55, R3, 0x1, RZ, 0xc0, !PT ;  /* 0x0000000103377812 */ /* 0x000fe400078ec0ff */
[--C-:B------:R-:W-:Y:S02]  /*2be0*/  IADD3 R73, R7, R6, R217.reuse ;  /* 0x0000000607497210 */ /* 0x100fe40007ffe0d9 */
[----:B------:R-:W-:-:S02]  /*2bf0*/  IADD3 R72, R9, R8, R217 ;  /* 0x0000000809487210 */ /* 0x000fc40007ffe0d9 */
[----:B------:R-:W-:Y:S02]  /*2c00*/  LOP3.LUT R59, R77, 0xfffffff0, RZ, 0xc0, !PT ;  /* 0xfffffff04d3b7812 */ /* 0x000fe400078ec0ff */
[----:B------:R-:W-:Y:S02]  /*2c10*/  LOP3.LUT R57, R76, 0xfffffff0, RZ, 0xc0, !PT ;  /* 0xfffffff04c397812 */ /* 0x000fe400078ec0ff */
[----:B------:R-:W-:Y:S02]  /*2c20*/  LOP3.LUT R56, R75, 0xfffffff0, RZ, 0xc0, !PT ;  /* 0xfffffff04b387812 */ /* 0x000fe400078ec0ff */
[C---:B------:R-:W-:Y:S02]  /*2c30*/  LOP3.LUT R54, R58.reuse, 0x2, RZ, 0xc0, !PT ;  /* 0x000000023a367812 */ /* 0x040fe400078ec0ff */
[----:B------:R-:W-:Y:S02]  /*2c40*/  LOP3.LUT R3, R58, 0x4, RZ, 0xc0, !PT ;  /* 0x000000043a037812 */ /* 0x000fe400078ec0ff */
[----:B---3--:R-:W-:-:S07]  /*2c50*/  SHF.R.S32.HI R64, RZ, 0x1f, R81 ;  /* 0x0000001fff407819 */ /* 0x008fce0000011451 */
.L_x_1694:
[----:B--2---:R-:W2:Y:S01]  /*2c60*/  LDL R13, [R1+0x8] ;  /* 0x00000800010d7983 */ /* 0x004ea20000100800 */
[----:B0-----:R-:W0:Y:S01]  /*2c70*/  LDC R88, c[0x0][0x430] ;  /* 0x00010c00ff587b82 */ /* 0x001e220000000800 */
[----:B------:R-:W-:Y:S02]  /*2c80*/  VIADD R26, R26, 0xffffffff ;  /* 0xffffffff1a1a7836 */ /* 0x000fe40000000000 */
[----:B------:R-:W-:Y:S02]  /*2c90*/  IMAD.MOV.U32 R87, RZ, RZ, RZ ;  /* 0x000000ffff577224 */ /* 0x000fe400078e00ff */
[----:B------:R-:W-:-:S03]  /*2ca0*/  IMAD R4, R26, 0x80, R65 ;  /* 0x000000801a047824 */ /* 0x000fc600078e0241 */
[----:B------:R-:W1:Y:S01]  /*2cb0*/  LDC R96, c[0x0][0x3f4] ;  /* 0x0000fd00ff607b82 */ /* 0x000e620000000800 */
[----:B------:R-:W-:Y:S01]  /*2cc0*/  IMAD.IADD R12, R79, 0x1, R4 ;  /* 0x000000014f0c7824 */ /* 0x000fe200078e0204 */
[----:B------:R-:W-:-:S03]  /*2cd0*/  ISETP.GE.AND P1, PT, R4, R2, PT ;  /* 0x000000020400720c */ /* 0x000fc60003f26270 */
[----:B------:R-:W-:Y:S01]  /*2ce0*/  IMAD.MOV.U32 R8, RZ, RZ, R12 ;  /* 0x000000ffff087224 */ /* 0x000fe200078e000c */
[----:B------:R-:W-:Y:S02]  /*2cf0*/  ISETP.GT.OR P1, PT, R65, 0x7f, P1 ;  /* 0x0000007f4100780c */ /* 0x000fe40000f24670 */
[----:B0-----:R-:W-:-:S11]  /*2d00*/  ISETP.NE.AND P2, PT, R88, 0x1, PT ;  /* 0x000000015800780c */ /* 0x001fd60003f45270 */
[----:B------:R-:W0:Y:S08]  /*2d10*/  @!P1 LDC.64 R6, c[0x0][0x428] ;  /* 0x00010a00ff069b82 */ /* 0x000e300000000a00 */
[----:B---3--:R-:W3:Y:S08]  /*2d20*/  @!P1 LDC.64 R4, c[0x0][0x418] ;  /* 0x00010600ff049b82 */ /* 0x008ef00000000a00 */
[----:B------:R-:W4:Y:S08]  /*2d30*/  @P2 LDC R9, c[0x0][0x434] ;  /* 0x00010d00ff092b82 */ /* 0x000f300000000800 */
[----:B------:R-:W1:Y:S01]  /*2d40*/  @P2 LDC R10, c[0x0][0x438] ;  /* 0x00010e00ff0a2b82 */ /* 0x000e620000000800 */
[----:B----4-:R-:W-:-:S05]  /*2d50*/  @P2 IMAD.HI.U32 R9, R12, R9, RZ ;  /* 0x000000090c092227 */ /* 0x010fca00078e00ff */
[----:B-1----:R-:W-:Y:S01]  /*2d60*/  @P2 SHF.R.U32.HI R8, RZ, R10, R9 ;  /* 0x0000000aff082219 */ /* 0x002fe20000011609 */
[----:B0-----:R-:W-:-:S03]  /*2d70*/  @!P1 IMAD R10, R64, R6, RZ ;  /* 0x00000006400a9224 */ /* 0x001fc600078e02ff */
[----:B------:R-:W-:Y:S01]  /*2d80*/  @!P1 SHF.R.S32.HI R9, RZ, 0x1f, R8 ;  /* 0x0000001fff099819 */ /* 0x000fe20000011408 */
[C---:B------:R-:W-:Y:S02]  /*2d90*/  @!P1 IMAD R11, R81.reuse, R7, R10 ;  /* 0x00000007510b9224 */ /* 0x040fe400078e020a */
[----:B------:R-:W-:-:S04]  /*2da0*/  @!P1 IMAD.WIDE.U32 R6, R81, R6, R8 ;  /* 0x0000000651069225 */ /* 0x000fc800078e0008 */
[----:B------:R-:W-:Y:S01]  /*2db0*/  @!P1 IMAD.IADD R7, R7, 0x1, R11 ;  /* 0x0000000107079824 */ /* 0x000fe200078e020b */
[----:B---3--:R-:W-:Y:S02]  /*2dc0*/  @!P1 LEA R4, P2, R6, R4, 0x2 ;  /* 0x0000000406049211 */ /* 0x008fe400078410ff */
[----:B------:R-:W-:Y:S02]  /*2dd0*/  LOP3.LUT P3, RZ, R0, 0x2, RZ, 0xc0, !PT ;  /* 0x0000000200ff7812 */ /* 0x000fe4000786c0ff */
[----:B------:R-:W-:Y:S02]  /*2de0*/  @!P1 LEA.HI.X R5, R6, R5, R7, 0x2, P2 ;  /* 0x0000000506059211 */ /* 0x000fe400010f1407 */
[----:B------:R-:W-:Y:S01]  /*2df0*/  ISETP.GE.AND P2, PT, R96, 0x1, PT ;  /* 0x000000016000780c */ /* 0x000fe20003f46270 */
[----:B------:R-:W-:Y:S01]  /*2e00*/  IMAD.MOV R9, RZ, RZ, -R8 ;  /* 0x000000ffff097224 */ /* 0x000fe200078e0a08 */
[----:B------:R-:W-:Y:S05]  /*2e10*/  YIELD ;  /* 0x0000000000007946 */ /* 0x000fea0003800000 */
[----:B------:R-:W-:Y:S01]  /*2e20*/  BSSY B0, `(.L_x_1636) ;  /* 0x000069a000007945 */ /* 0x000fe20003800000 */
[----:B------:R0:W5:Y:S01]  /*2e30*/  @!P1 LDG.E R87, desc[UR42][R4.64] ;  /* 0x0000002a04579981 */ /* 0x000162000c1e1900 */
[----:B------:R-:W-:Y:S01]  /*2e40*/  IMAD R88, R88, R9, R12 ;  /* 0x0000000958587224 */ /* 0x000fe200078e020c */
[----:B------:R-:W-:Y:S01]  /*2e50*/  ISETP.GT.AND P1, PT, R26, R27, PT ;  /* 0x0000001b1a00720c */ /* 0x000fe20003f24270 */
[----:B--2---:R-:W-:-:S04]  /*2e60*/  IMAD R7, R23, 0x6000, R13 ;  /* 0x0000600017077824 */ /* 0x004fc800078e020d */
[C---:B------:R-:W-:Y:S02]  /*2e70*/  VIADD R85, R7.reuse, 0x20 ;  /* 0x0000002007557836 */ /* 0x040fe40000000000 */
[----:B------:R-:W-:Y:S02]  /*2e80*/  @P3 VIADD R85, R7, 0xffffffe0 ;  /* 0xffffffe007553836 */ /* 0x000fe40000000000 */
[C---:B------:R-:W-:Y:S02]  /*2e90*/  IMAD.IADD R86, R16.reuse, 0x1, R7 ;  /* 0x0000000110567824 */ /* 0x040fe400078e0207 */
[----:B------:R-:W-:Y:S01]  /*2ea0*/  IMAD.IADD R85, R16, 0x1, R85 ;  /* 0x0000000110557824 */ /* 0x000fe200078e0255 */
[----:B0-----:R-:W-:Y:S06]  /*2eb0*/  @!P2 BRA `(.L_x_1637) ;  /* 0x00000064002ca947 */ /* 0x001fec0003800000 */
[----:B------:R-:W-:Y:S01]  /*2ec0*/  SHF.R.S32.HI R89, RZ, 0x1f, R88 ;  /* 0x0000001fff597819 */ /* 0x000fe20000011458 */
[----:B------:R-:W-:Y:S01]  /*2ed0*/  ULDC.64 UR4, c[0x0][0x300] ;  /* 0x0000c00000047ab9 */ /* 0x000fe20000000a00 */
[----:B-----5:R-:W-:Y:S01]  /*2ee0*/  SHF.R.S32.HI R90, RZ, 0x1f, R87 ;  /* 0x0000001fff5a7819 */ /* 0x020fe20000011457 */
[----:B------:R-:W-:-:S04]  /*2ef0*/  IMAD.WIDE.U32 R4, R88, UR4, RZ ;  /* 0x0000000458047c25 */ /* 0x000fc8000f8e00ff */
[----:B------:R-:W-:Y:S02]  /*2f00*/  IMAD R7, R89, UR4, RZ ;  /* 0x0000000459077c24 */ /* 0x000fe4000f8e02ff */
[----:B------:R-:W-:Y:S02]  /*2f10*/  IMAD R8, R71, R26, RZ ;  /* 0x0000001a47087224 */ /* 0x000fe400078e02ff */
[----:B------:R-:W-:Y:S01]  /*2f20*/  IMAD R7, R88, UR5, R7 ;  /* 0x0000000558077c24 */ /* 0x000fe2000f8e0207 */
[----:B------:R-:W-:Y:S01]  /*2f30*/  ULDC.64 UR4, c[0x0][0x310] ;  /* 0x0000c40000047ab9 */ /* 0x000fe20000000a00 */
[----:B------:R-:W-:Y:S02]  /*2f40*/  IMAD R91, R26, -0x80, R2 ;  /* 0xffffff801a5b7824 */ /* 0x000fe400078e0202 */
[----:B------:R-:W-:Y:S02]  /*2f50*/  IMAD R6, R90, UR4, RZ ;  /* 0x000000045a067c24 */ /* 0x000fe4000f8e02ff */
[----:B------:R-:W-:Y:S01]  /*2f60*/  IMAD.IADD R5, R5, 0x1, R7 ;  /* 0x0000000105057824 */ /* 0x000fe200078e0207 */
[----:B------:R-:W-:Y:S01]  /*2f70*/  VIMNMX R91, R91, 0x80, PT ;  /* 0x000000805b5b7848 */ /* 0x000fe20003fe0100 */
[----:B------:R-:W-:-:S02]  /*2f80*/  IMAD R7, R87, UR5, R6 ;  /* 0x0000000557077c24 */ /* 0x000fc4000f8e0206 */
[----:B------:R-:W-:Y:S01]  /*2f90*/  IMAD.WIDE.U32 R4, R87, UR4, R4 ;  /* 0x0000000457047c25 */ /* 0x000fe2000f8e0004 */
[----:B------:R-:W-:-:S03]  /*2fa0*/  ULDC.64 UR4, c[0x0][0x308] ;  /* 0x0000c20000047ab9 */ /* 0x000fc60000000a00 */
[----:B------:R-:W-:Y:S01]  /*2fb0*/  IMAD.IADD R5, R5, 0x1, R7 ;  /* 0x0000000105057824 */ /* 0x000fe200078e0207 */
[----:B------:R-:W-:Y:S01]  /*2fc0*/  SHF.R.S32.HI R7, RZ, 0x1f, R26 ;  /* 0x0000001fff077819 */ /* 0x000fe2000001141a */
[----:B------:R-:W-:Y:S02]  /*2fd0*/  IMAD R6, R69, R26, RZ ;  /* 0x0000001a45067224 */ /* 0x000fe400078e02ff */
[----:B------:R-:W-:-:S04]  /*2fe0*/  IMAD.WIDE.U32 R4, R201, UR4, R4 ;  /* 0x00000004c9047c25 */ /* 0x000fc8000f8e0004 */
[----:B------:R-:W-:Y:S01]  /*2ff0*/  IMAD R98, R201, UR5, R5 ;  /* 0x00000005c9627c24 */ /* 0x000fe2000f8e0205 */
[----:B------:R-:W-:Y:S01]  /*3000*/  ULDC.64 UR4, c[0x0][0x2e8] ;  /* 0x0000ba0000047ab9 */ /* 0x000fe20000000a00 */
[C---:B------:R-:W-:Y:S01]  /*3010*/  IMAD R5, R7.reuse, R68, R6 ;  /* 0x0000004407057224 */ /* 0x040fe200078e0206 */
[----:B------:R-:W-:Y:S01]  /*3020*/  IADD3 R97, P2, R4, UR4, RZ ;  /* 0x0000000404617c10 */ /* 0x000fe2000ff5e0ff */
[----:B------:R-:W-:Y:S01]  /*3030*/  ULDC.U8 UR4, c[0x0][0x410] ;  /* 0x0001040000047ab9 */ /* 0x000fe20000000000 */
[----:B------:R-:W-:Y:S02]  /*3040*/  IMAD R7, R7, R70, R8 ;  /* 0x0000004607077224 */ /* 0x000fe400078e0208 */
[----:B------:R-:W-:Y:S01]  /*3050*/  IADD3.X R98, R98, UR5, RZ, P2, !PT ;  /* 0x0000000562627c10 */ /* 0x000fe200097fe4ff */
[----:B------:R-:W-:Y:S01]  /*3060*/  IMAD.WIDE.U32 R12, R68, R26, RZ ;  /* 0x0000001a440c7225 */ /* 0x000fe200078e00ff */
[----:B------:R-:W-:-:S03]  /*3070*/  ISETP.NE.AND P2, PT, RZ, UR4, PT ;  /* 0x00000004ff007c0c */ /* 0x000fc6000bf45270 */
[----:B------:R-:W-:-:S04]  /*3080*/  IMAD.WIDE.U32 R10, R70, R26, RZ ;  /* 0x0000001a460a7225 */ /* 0x000fc800078e00ff */
[----:B------:R-:W-:Y:S02]  /*3090*/  IMAD.IADD R14, R13, 0x1, R5 ;  /* 0x000000010d0e7824 */ /* 0x000fe400078e0205 */
[----:B------:R-:W-:-:S04]  /*30a0*/  IMAD.IADD R15, R11, 0x1, R7 ;  /* 0x000000010b0f7824 */ /* 0x000fc800078e0207 */
[----:B------:R-:W-:Y:S05]  /*30b0*/  @!P2 BRA `(.L_x_1638) ;  /* 0x000000300014a947 */ /* 0x000fea0003800000 */
[----:B------:R-:W-:Y:S01]  /*30c0*/  ISETP.GE.AND P3, PT, R211, R91, PT ;  /* 0x0000005bd300720c */ /* 0x000fe20003f66270 */
        /* <DEDUP_REMOVED lines=13> */
[----:B------:R-:W-:Y:S06]  /*31a0*/  @P3 BRA `(.L_x_1640) ;  /* 0x0000000000943947 */ /* 0x000fec0003800000 */
[----:B------:R-:W2:Y:S01]  /*31b0*/  LDL R82, [R1] ;  /* 0x0000000001527983 */ /* 0x000ea20000100800 */
[----:B------:R-:W-:Y:S01]  /*31c0*/  ULDC.64 UR4, c[0x0][0x3e8] ;  /* 0x0000fa0000047ab9 */ /* 0x000fe20000000a00 */
[----:B------:R-:W-:Y:S02]  /*31d0*/  CS2R R46, SRZ ;  /* 0x00000000002e7805 */ /* 0x000fe4000001ff00 */
[----:B------:R-:W-:Y:S02]  /*31e0*/  IADD3 R12, P2, P4, R52, UR4, R12 ;  /* 0x00000004340c7c10 */ /* 0x000fe4000fc5e00c */
        /* <DEDUP_REMOVED lines=30> */
[----:B--2---:R-:W-:-:S13]  /*33d0*/  ISETP.GE.AND P2, PT, R82, R96, PT ;  /* 0x000000605200720c */ /* 0x004fda0003f46270 */
[----:B------:R0:W5:Y:S04]  /*33e0*/  @!P2 LDG.E.64 R8, desc[UR42][R12.64+0x50] ;  /* 0x0000502a0c08a981 */ /* 0x000168000c1e1b00 */
[----:B------:R0:W5:Y:S02]  /*33f0*/  @!P2 LDG.E.64 R28, desc[UR42][R10.64+0x50] ;  /* 0x0000502a0a1ca981 */ /* 0x000164000c1e1b00 */
.L_x_1640:
[----:B------:R-:W-:Y:S05]  /*3400*/  BSYNC B1 ;  /* 0x0000000000017941 */ /* 0x000fea0003800000 */
.L_x_1639:
[----:B------:R-:W-:Y:S01]  /*3410*/  UISETP.NE.AND UP0, UPT, UR40, 0x3, UPT ;  /* 0x000000032800788c */ /* 0x000fe2000bf05270 */
[----:B-----5:R-:W-:Y:S02]  /*3420*/  IMAD.MOV.U32 R99, RZ, RZ, R8 ;  /* 0x000000ffff637224 */ /* 0x020fe400078e0008 */
[----:B------:R-:W-:Y:S02]  /*3430*/  IMAD.MOV.U32 R101, RZ, RZ, R30 ;  /* 0x000000ffff657224 */ /* 0x000fe400078e001e */
[----:B------:R-:W-:Y:S01]  /*3440*/  IMAD.MOV.U32 R103, RZ, RZ, R34 ;  /* 0x000000ffff677224 */ /* 0x000fe200078e0022 */
[----:B------:R-:W-:Y:S01]  /*3450*/  PLOP3.LUT P2, PT, PT, PT, UP0, 0x80, 0x0 ;  /* 0x000000000000781c */ /* 0x000fe20003f4f008 */
        /* <DEDUP_REMOVED lines=8> */
[----:B------:R-:W-:Y:S01]  /*34e0*/  IMAD.MOV.U32 R110, RZ, RZ, R92 ;  /* 0x000000ffff6e7224 */ /* 0x000fe200078e005c */
[----:B------:R-:W-:Y:S06]  /*34f0*/  @!P2 BRA `(.L_x_1641) ;  /* 0x000000000004a947 */ /* 0x000fec0003800000 */
[----:B------:R-:W-:Y:S01]  /*3500*/  BPT.TRAP 0x1 ;  /* 0x000000040000795c */ /* 0x000fe20000300000 */
.L_x_1641:
[----:B------:R-:W-:Y:S01]  /*3510*/  IMAD R82, R23, 0x8, R16 ;  /* 0x0000000817527824 */ /* 0x000fe200078e0210 */
[----:B------:R-:W-:Y:S01]  /*3520*/  SHF.L.U32 R95, R210, 0x1f, RZ ;  /* 0x0000001fd25f7819 */ /* 0x000fe200000006ff */
[----:B------:R-:W-:Y:S03]  /*3530*/  BSSY B1, `(.L_x_1642) ;  /* 0x0000003000017945 */ /* 0x000fe60003800000 */
[----:B------:R-:W1:Y:S02]  /*3540*/  SYNCS.PHASECHK.TRANS64.TRYWAIT P4, [R82+URZ+0x2a890], R95 ;  /* 0x02a8905f520075a7 */ /* 0x000e64000808017f */
[----:B-1----:R-:W-:Y:S05]  /*3550*/  @!P4 BRA `(.L_x_1643) ;  /* 0x0000029c005cc947 */ /* 0x002fea0003800000 */
.L_x_2019:
[----:B------:R-:W-:Y:S05]  /*3560*/  BSYNC B1 ;  /* 0x0000000000017941 */ /* 0x000fea0003800000 */
.L_x_1642:
[----:B------:R-:W-:-:S03]  /*3570*/  UMOV UR4, 0xffffffff ;  /* 0xffffffff00047882 */ /* 0x000fc60000000000 */
[----:B------:R-:W-:Y:S05]  /*3580*/  BRA.DIV UR4, `(.L_x_1644) ;  /* 0x0000029e04647947 */ /* 0x000fea000b800000 */
[----:B------:R-:W2:Y:S04]  /*3590*/  SHFL.IDX PT, R98, R98, RZ, 0x1e1f ;  /* 0x001e1fff62627589 */ /* 0x000ea800000e0000 */
[----:B------:R3:W4:Y:S02]  /*35a0*/  SHFL.IDX PT, R14, R97, RZ, 0x1e1f ;  /* 0x001e1fff610e7589 */ /* 0x00072400000e0000 */
.L_x_2023:
[----:B------:R-:W-:Y:S05]  /*35b0*/  @P3 BRA `(.L_x_1645) ;  /* 0x0000006000803947 */ /* 0x000fea0003800000 */
[----:B------:R-:W-:Y:S01]  /*35c0*/  ISETP.NE.AND P3, PT, R55, RZ, PT ;  /* 0x000000ff3700720c */ /* 0x000fe20003f65270 */
[----:B------:R-:W-:-:S12]  /*35d0*/  BSSY B1, `(.L_x_1646) ;  /* 0x0000071000017945 */ /* 0x000fd80003800000 */
[----:B------:R-:W-:Y:S05]  /*35e0*/  @!P3 BRA `(.L_x_1647) ;  /* 0x0000000400bcb947 */ /* 0x000fea0003800000 */
[----:B------:R1:W1:Y:S01]  /*35f0*/  LDS.128 R4, [R86+0x1e400] ;  /* 0x01e4000056047984 */ /* 0x0002620000000c00 */
[----:B0---4-:R-:W-:Y:S01]  /*3600*/  IADD3 R10, P3, R18, R14, RZ ;  /* 0x0000000e120a7210 */ /* 0x011fe20007f7e0ff */
[----:B------:R-:W-:Y:S04]  /*3610*/  BSSY B2, `(.L_x_1648) ;  /* 0x000006b000027945 */ /* 0x000fe80003800000 */
[----:B--2---:R-:W-:Y:S01]  /*3620*/  IMAD.X R11, R98, 0x1, R19, P3 ;  /* 0x00000001620b7824 */ /* 0x004fe200018e0613 */
[----:B------:R-:W-:-:S13]  /*3630*/  ISETP.GE.AND P3, PT, R206, R96, PT ;  /* 0x00000060ce00720c */ /* 0x000fda0003f66270 */
[----:B------:R-:W-:Y:S05]  /*3640*/  @P3 BRA `(.L_x_1649) ;  /* 0x00000004009c3947 */ /* 0x000fea0003800000 */
[----:B------:R-:W-:Y:S01]  /*3650*/  SHF.R.U32.HI R12, RZ, 0x8, R47 ;  /* 0x00000008ff0c7819 */ /* 0x000fe2000001162f */
[----:B-1----:R-:W-:Y:S01]  /*3660*/  IMAD.MOV.U32 R15, RZ, RZ, R4 ;  /* 0x000000ffff0f7224 */ /* 0x002fe200078e0004 */
[----:B------:R-:W-:Y:S02]  /*3670*/  SHF.R.U32.HI R46, RZ, 0x8, R93 ;  /* 0x00000008ff2e7819 */ /* 0x000fe4000001165d */
[----:B---3--:R-:W-:Y:S01]  /*3680*/  SHF.R.U32.HI R97, RZ, 0x10, R47 ;  /* 0x00000010ff617819 */ /* 0x008fe2000001162f */
[----:B------:R-:W-:Y:S01]  /*3690*/  IMAD.SHL.U32 R12, R12, 0x100, RZ ;  /* 0x000001000c0c7824 */ /* 0x000fe200078e00ff */
[----:B------:R-:W-:Y:S01]  /*36a0*/  LOP3.LUT R13, R47, 0xff0000ff, RZ, 0xc0, !PT ;  /* 0xff0000ff2f0d7812 */ /* 0x000fe200078ec0ff */
[----:B------:R-:W-:Y:S01]  /*36b0*/  IMAD.SHL.U32 R46, R46, 0x100, RZ ;  /* 0x000001002e2e7824 */ /* 0x000fe200078e00ff */
[----:B------:R-:W-:Y:S02]  /*36c0*/  SHF.R.U32.HI R92, RZ, 0x10, R93 ;  /* 0x00000010ff5c7819 */ /* 0x000fe4000001165d */
[----:B------:R-:W-:-:S02]  /*36d0*/  LOP3.LUT R47, R93, 0xff0000ff, RZ, 0xc0, !PT ;  /* 0xff0000ff5d2f7812 */ /* 0x000fc400078ec0ff */
[----:B------:R-:W-:Y:S01]  /*36e0*/  LOP3.LUT R13, R13, 0xff00, R12, 0xf8, !PT ;  /* 0x0000ff000d0d7812 */ /* 0x000fe200078ef80c */
[----:B------:R-:W-:Y:S01]  /*36f0*/  IMAD.U32 R12, R97, 0x10000, RZ ;  /* 0x00010000610c7824 */ /* 0x000fe200078e00ff */
[----:B------:R-:W-:Y:S01]  /*3700*/  LOP3.LUT R93, R47, 0xff00, R46, 0xf8, !PT ;  /* 0x0000ff002f5d7812 */ /* 0x000fe200078ef82e */
[----:B------:R-:W-:Y:S01]  /*3710*/  IMAD.U32 R46, R92, 0x10000, RZ ;  /* 0x000100005c2e7824 */ /* 0x000fe200078e00ff */
[----:B------:R-:W-:Y:S02]  /*3720*/  F2FP.F16.E4M3.UNPACK_B R4, R5 ;  /* 0x00000005ff04723e */ /* 0x000fe400020006ff */
[-C--:B------:R-:W-:Y:S02]  /*3730*/  F2FP.F16.E4M3.UNPACK_B R47, R110.reuse.H1 ;  /* 0x0000006eff2f723e */ /* 0x080fe400030006ff */
[----:B------:R-:W-:Y:S02]  /*3740*/  LOP3.LUT R12, R13, 0xff0000, R12, 0xf8, !PT ;  /* 0x00ff00000d0c7812 */ /* 0x000fe400078ef80c */
[----:B------:R-:W-:Y:S01]  /*3750*/  LOP3.LUT R13, R93, 0xff0000, R46, 0xf8, !PT ;  /* 0x00ff00005d0d7812 */ /* 0x000fe200078ef82e */
[--C-:B------:R-:W-:Y:S01]  /*3760*/  HADD2.F32 R46, -RZ, R4.reuse.H1_H1 ;  /* 0x30000004ff2e7230 */ /* 0x100fe20000004100 */
[----:B------:R-:W-:Y:S01]  /*3770*/  F2FP.F16.E4M3.UNPACK_B R93, R109.H1 ;  /* 0x0000006dff5d723e */ /* 0x000fe200030006ff */
[--C-:B------:R-:W-:Y:S01]  /*3780*/  HADD2.F32 R111, -RZ, R47.reuse.H0_H0 ;  /* 0x2000002fff6f7230 */ /* 0x100fe20000004100 */
[----:B------:R-:W-:Y:S01]  /*3790*/  F2FP.F16.E4M3.UNPACK_B R5, R5.H1 ;  /* 0x00000005ff05723e */ /* 0x000fe200030006ff */
[----:B------:R-:W-:Y:S01]  /*37a0*/  HADD2.F32 R4, -RZ, R4.H0_H0 ;  /* 0x20000004ff047230 */ /* 0x000fe20000004100 */
[----:B------:R-:W-:Y:S01]  /*37b0*/  F2FP.F16.E4M3.UNPACK_B R110, R110 ;  /* 0x0000006eff6e723e */ /* 0x000fe200020006ff */
[----:B------:R-:W-:-:S02]  /*37c0*/  HADD2.F32 R112, -RZ, R47.H1_H1 ;  /* 0x3000002fff707230 */ /* 0x000fc40000004100 */
[----:B------:R-:W-:Y:S01]  /*37d0*/  FMUL.FTZ R113, R46, R111 ;  /* 0x0000006f2e717220 */ /* 0x000fe20000410000 */
[----:B------:R-:W-:Y:S01]  /*37e0*/  HADD2.F32 R97, -RZ, R93.H0_H0 ;  /* 0x2000005dff617230 */ /* 0x000fe20000004100 */
[----:B------:R-:W-:Y:S01]  /*37f0*/  F2FP.F16.E4M3.UNPACK_B R109, R109 ;  /* 0x0000006dff6d723e */ /* 0x000fe200020006ff */
[--C-:B------:R-:W-:Y:S02]  /*3800*/  HADD2.F32 R92, -RZ, R5.reuse.H1_H1 ;  /* 0x30000005ff5c7230 */ /* 0x100fe40000004100 */
[----:B------:R-:W-:Y:S02]  /*3810*/  HADD2.F32 R47, -RZ, R5.H0_H0 ;  /* 0x20000005ff2f7230 */ /* 0x000fe40000004100 */
[----:B------:R-:W-:Y:S01]  /*3820*/  FMUL.FTZ R5, R4, R111 ;  /* 0x0000006f04057220 */ /* 0x000fe20000410000 */
[----:B------:R-:W-:Y:S02]  /*3830*/  HADD2.F32 R93, -RZ, R93.H1_H1 ;  /* 0x3000005dff5d7230 */ /* 0x000fe40000004100 */
[-C--:B------:R-:W-:Y:S01]  /*3840*/  FMUL.FTZ R114, R92, R112.reuse ;  /* 0x000000705c727220 */ /* 0x080fe20000410000 */
[-C--:B------:R-:W-:Y:S01]  /*3850*/  FFMA.FTZ R4, R4, R97.reuse, -R113 ;  /* 0x0000006104047223 */ /* 0x080fe20000010871 */
[----:B------:R-:W-:Y:S01]  /*3860*/  FFMA.FTZ R5, R46, R97, R5 ;  /* 0x000000612e057223 */ /* 0x000fe20000010005 */
[C---:B------:R-:W-:Y:S01]  /*3870*/  FMUL.FTZ R111, R47.reuse, R112 ;  /* 0x000000702f6f7220 */ /* 0x040fe20000410000 */
[----:B------:R-:W-:Y:S01]  /*3880*/  F2FP.F16.E4M3.UNPACK_B R46, R15.H1 ;  /* 0x0000000fff2e723e */ /* 0x000fe200030006ff */
[----:B------:R-:W-:Y:S01]  /*3890*/  FFMA.FTZ R114, R47, R93, -R114 ;  /* 0x0000005d2f727223 */ /* 0x000fe20000010872 */
[----:B------:R-:W-:Y:S01]  /*38a0*/  F2FP.F16.E4M3.UNPACK_B R15, R15 ;  /* 0x0000000fff0f723e */ /* 0x000fe200020006ff */
[----:B------:R-:W-:Y:S01]  /*38b0*/  FFMA.FTZ R113, R92, R93, R111 ;  /* 0x0000005d5c717223 */ /* 0x000fe2000001006f */
[----:B------:R-:W-:-:S02]  /*38c0*/  HADD2.F32 R97, -RZ, R110.H1_H1 ;  /* 0x3000006eff617230 */ /* 0x000fc40000004100 */
[--C-:B------:R-:W-:Y:S02]  /*38d0*/  HADD2.F32 R92, -RZ, R46.reuse.H0_H0 ;  /* 0x2000002eff5c7230 */ /* 0x100fe40000004100 */
[----:B------:R-:W-:Y:S02]  /*38e0*/  HADD2.F32 R93, -RZ, R46.H1_H1 ;  /* 0x3000002eff5d7230 */ /* 0x000fe40000004100 */
[----:B------:R-:W-:Y:S02]  /*38f0*/  HADD2.F32 R110, -RZ, R110.H0_H0 ;  /* 0x2000006eff6e7230 */ /* 0x000fe40000004100 */
[-C--:B------:R-:W-:Y:S01]  /*3900*/  FMUL.FTZ R112, R92, R97.reuse ;  /* 0x000000615c707220 */ /* 0x080fe20000410000 */
[--C-:B------:R-:W-:Y:S02]  /*3910*/  HADD2.F32 R47, -RZ, R15.reuse.H1_H1 ;  /* 0x3000000fff2f7230 */ /* 0x100fe40000004100 */
[----:B------:R-:W-:Y:S01]  /*3920*/  FMUL.FTZ R111, R93, R97 ;  /* 0x000000615d6f7220 */ /* 0x000fe20000410000 */
[----:B------:R-:W-:-:S02]  /*3930*/  HADD2.F32 R46, -RZ, R15.H0_H0 ;  /* 0x2000000fff2e7230 */ /* 0x000fc40000004100 */
[--C-:B------:R-:W-:Y:S02]  /*3940*/  HADD2.F32 R15, -RZ, R109.reuse.H1_H1 ;  /* 0x3000006dff0f7230 */ /* 0x100fe40000004100 */
[-C--:B------:R-:W-:Y:S01]  /*3950*/  FMUL.FTZ R97, R47, R110.reuse ;  /* 0x0000006e2f617220 */ /* 0x080fe20000410000 */
[----:B------:R-:W-:Y:S02]  /*3960*/  HADD2.F32 R109, -RZ, R109.H0_H0 ;  /* 0x2000006dff6d7230 */ /* 0x000fe40000004100 */
[----:B------:R-:W-:Y:S01]  /*3970*/  FMUL.FTZ R110, R46, R110 ;  /* 0x0000006e2e6e7220 */ /* 0x000fe20000410000 */
[-C--:B------:R-:W-:Y:S01]  /*3980*/  FFMA.FTZ R92, R92, R15.reuse, -R111 ;  /* 0x0000000f5c5c7223 */ /* 0x080fe2000001086f */
[----:B------:R-:W-:Y:S01]  /*3990*/  FFMA.FTZ R93, R93, R15, R112 ;  /* 0x0000000f5d5d7223 */ /* 0x000fe20000010070 */
[-C--:B------:R-:W-:Y:S01]  /*39a0*/  FFMA.FTZ R15, R46, R109.reuse, -R97 ;  /* 0x0000006d2e0f7223 */ /* 0x080fe20000010861 */
[----:B------:R-:W-:Y:S01]  /*39b0*/  FFMA.FTZ R46, R47, R109, R110 ;  /* 0x0000006d2f2e7223 */ /* 0x000fe2000001006e */
[----:B------:R-:W-:-:S02]  /*39c0*/  F2FP.F16.E4M3.UNPACK_B R97, R7.H1 ;  /* 0x00000007ff61723e */ /* 0x000fc400030006ff */
[----:B------:R-:W-:Y:S02]  /*39d0*/  F2FP.SATFINITE.E4M3.F32.PACK_AB_MERGE_C R47, R113, R114, RZ ;  /* 0x00000072712f723e */ /* 0x000fe400048070ff */
[-C--:B------:R-:W-:Y:S01]  /*39e0*/  F2FP.F16.E4M3.UNPACK_B R114, R13.reuse.H1 ;  /* 0x0000000dff72723e */ /* 0x080fe200030006ff */
[--C-:B------:R-:W-:Y:S01]  /*39f0*/  HADD2.F32 R109, -RZ, R97.reuse.H0_H0 ;  /* 0x20000061ff6d7230 */ /* 0x100fe20000004100 */
[----:B------:R-:W-:Y:S01]  /*3a00*/  F2FP.F16.E4M3.UNPACK_B R111, R12.H1 ;  /* 0x0000000cff6f723e */ /* 0x000fe200030006ff */
[----:B------:R-:W-:Y:S01]  /*3a10*/  HADD2.F32 R97, -RZ, R97.H1_H1 ;  /* 0x30000061ff617230 */ /* 0x000fe20000004100 */
[----:B------:R-:W-:Y:S01]  /*3a20*/  F2FP.SATFINITE.E4M3.F32.PACK_AB_MERGE_C R92, R93, R92, RZ ;  /* 0x0000005c5d5c723e */ /* 0x000fe200048070ff */
[--C-:B------:R-:W-:Y:S01]  /*3a30*/  HADD2.F32 R118, -RZ, R114.reuse.H1_H1 ;  /* 0x30000072ff767230 */ /* 0x100fe20000004100 */
[----:B------:R-:W-:Y:S01]  /*3a40*/  F2FP.F16.E4M3.UNPACK_B R93, R6.H1 ;  /* 0x00000006ff5d723e */ /* 0x000fe200030006ff */
[----:B------:R-:W-:Y:S01]  /*3a50*/  HADD2.F32 R112, -RZ, R111.H1_H1 ;  /* 0x3000006fff707230 */ /* 0x000fe20000004100 */
[----:B------:R-:W-:Y:S01]  /*3a60*/  F2FP.F16.E4M3.UNPACK_B R113, R13 ;  /* 0x0000000dff71723e */ /* 0x000fe200020006ff */
[----:B------:R-:W-:Y:S01]  /*3a70*/  HADD2.F32 R114, -RZ, R114.H0_H0 ;  /* 0x20000072ff727230 */ /* 0x000fe20000004100 */
[----:B------:R-:W-:Y:S01]  /*3a80*/  F2FP.F16.E4M3.UNPACK_B R110, R12 ;  /* 0x0000000cff6e723e */ /* 0x000fe200020006ff */
[----:B------:R-:W-:Y:S01]  /*3a90*/  FMUL.FTZ R12, R97, R118 ;  /* 0x00000076610c7220 */ /* 0x000fe20000410000 */
[----:B------:R-:W-:-:S02]  /*3aa0*/  HADD2.F32 R13, -RZ, R93.H1_H1 ;  /* 0x3000005dff0d7230 */ /* 0x000fc40000004100 */
[C---:B------:R-:W-:Y:S01]  /*3ab0*/  FMUL.FTZ R120, R109.reuse, R118 ;  /* 0x000000766d787220 */ /* 0x040fe20000410000 */
[----:B------:R-:W-:Y:S02]  /*3ac0*/  HADD2.F32 R116, -RZ, R113.H1_H1 ;  /* 0x30000071ff747230 */ /* 0x000fe40000004100 */
[----:B------:R-:W-:Y:S01]  /*3ad0*/  FFMA.FTZ R109, R109, R112, -R12 ;  /* 0x000000706d6d7223 */ /* 0x000fe2000001080c */
[----:B------:R-:W-:Y:S01]  /*3ae0*/  HADD2.F32 R93, -RZ, R93.H0_H0 ;  /* 0x2000005dff5d7230 */ /* 0x000fe20000004100 */
[----:B------:R-:W-:Y:S01]  /*3af0*/  F2FP.F16.E4M3.UNPACK_B R7, R7 ;  /* 0x00000007ff07723e */ /* 0x000fe200020006ff */
[----:B------:R-:W-:Y:S02]  /*3b00*/  HADD2.F32 R12, -RZ, R110.H1_H1 ;  /* 0x3000006eff0c7230 */ /* 0x000fe40000004100 */
[----:B------:R-:W-:Y:S01]  /*3b10*/  FMUL.FTZ R118, R13, R116 ;  /* 0x000000740d767220 */ /* 0x000fe20000410000 */
[----:B------:R-:W-:Y:S01]  /*3b20*/  F2FP.F16.E4M3.UNPACK_B R6, R6 ;  /* 0x00000006ff06723e */ /* 0x000fe200020006ff */
[----:B------:R-:W-:Y:S01]  /*3b30*/  FMUL.FTZ R116, R93, R116 ;  /* 0x000000745d747220 */ /* 0x000fe20000410000 */
[----:B------:R-:W-:-:S02]  /*3b40*/  HADD2.F32 R113, -RZ, R113.H0_H0 ;  /* 0x20000071ff717230 */ /* 0x000fc40000004100 */
[----:B------:R-:W-:Y:S01]  /*3b50*/  FFMA.FTZ R118, R93, R12, -R118 ;  /* 0x0000000c5d767223 */ /* 0x000fe20000010876 */
[----:B------:R-:W-:Y:S01]  /*3b60*/  FFMA.FTZ R120, R97, R112, R120 ;  /* 0x0000007061787223 */ /* 0x000fe20000010078 */
[----:B------:R-:W-:Y:S01]  /*3b70*/  FFMA.FTZ R93, R13, R12, R116 ;  /* 0x0000000c0d5d7223 */ /* 0x000fe20000010074 */
[--C-:B------:R-:W-:Y:S01]  /*3b80*/  HADD2.F32 R12, -RZ, R7.reuse.H0_H0 ;  /* 0x20000007ff0c7230 */ /* 0x100fe20000004100 */
[----:B------:R-:W-:Y:S01]  /*3b90*/  F2FP.SATFINITE.E4M3.F32.PACK_AB_MERGE_C R5, R5, R4, R47 ;  /* 0x000000040505723e */ /* 0x000fe2000480702f */
[----:B------:R-:W-:Y:S01]  /*3ba0*/  HADD2.F32 R13, -RZ, R7.H1_H1 ;  /* 0x30000007ff0d7230 */ /* 0x000fe20000004100 */
[----:B------:R-:W-:Y:S01]  /*3bb0*/  F2FP.SATFINITE.E4M3.F32.PACK_AB_MERGE_C R109, R120, R109, RZ ;  /* 0x0000006d786d723e */ /* 0x000fe200048070ff */
        /* <DEDUP_REMOVED lines=13> */
[----:B------:R-:W-:Y:S02]  /*3c90*/  F2FP.SATFINITE.E4M3.F32.PACK_AB_MERGE_C R4, R46, R15, R92 ;  /* 0x0000000f2e04723e */ /* 0x000fe4000480705c */
[----:B------:R-:W-:-:S02]  /*3ca0*/  F2FP.SATFINITE.E4M3.F32.PACK_AB_MERGE_C R7, R114, R97, R109 ;  /* 0x000000617207723e */ /* 0x000fc4000480706d */
[----:B------:R-:W-:-:S07]  /*3cb0*/  F2FP.SATFINITE.E4M3.F32.PACK_AB_MERGE_C R6, R113, R112, R93 ;  /* 0x000000707106723e */ /* 0x000fce000480705d */
.L_x_1649:
[----:B------:R-:W-:Y:S05]  /*3cc0*/  BSYNC B2 ;  /* 0x0000000000027941 */ /* 0x000fea0003800000 */
.L_x_1648:
[----:B-1----:R0:W-:Y:S02]  /*3cd0*/  ST.E.128 desc[UR42][R10.64], R4 ;  /* 0x000000040a007985 */ /* 0x0021e4000c101d2a */
.L_x_1647:
[----:B------:R-:W-:Y:S05]  /*3ce0*/  BSYNC B1 ;  /* 0x0000000000017941 */ /* 0x000fea0003800000 */
.L_x_1646:
[----:B------:R-:W-:Y:S01]  /*3cf0*/  ISETP.NE.AND P3, PT, R54, RZ, PT ;  /* 0x000000ff3600720c */ /* 0x000fe20003f65270 */
[----:B------:R-:W-:-:S12]  /*3d00*/  BSSY B1, `(.L_x_1650) ;  /* 0x0000073000017945 */ /* 0x000fd80003800000 */
[----:B------:R-:W-:Y:S05]  /*3d10*/  @!P3 BRA `(.L_x_1651) ;  /* 0x0000000400c4b947 */ /* 0x000fea0003800000 */
[----:B0-----:R-:W-:Y:S01]  /*3d20*/  IMAD.SHL.U32 R5, R213, 0x10, RZ ;  /* 0x00000010d5057824 */ /* 0x001fe200078e00ff */
[----:B------:R-:W-:Y:S04]  /*3d30*/  BSSY B2, `(.L_x_1652) ;  /* 0x000006e000027945 */ /* 0x000fe80003800000 */
[----:B----4-:R-:W-:-:S04]  /*3d40*/  IADD3 R10, P3, R14, R5, RZ ;  /* 0x000000050e0a7210 */ /* 0x010fc80007f7e0ff */
[----:B--2---:R-:W-:Y:S02]  /*3d50*/  LEA.HI.X.SX32 R11, R5, R98, 0x1, P3 ;  /* 0x00000062050b7211 */ /* 0x004fe400018f0eff */
[----:B------:R0:W2:Y:S01]  /*3d60*/  LDS.128 R4, [R85+0x1e400] ;  /* 0x01e4000055047984 */ /* 0x0000a20000000c00 */
[----:B------:R-:W-:-:S13]  /*3d70*/  ISETP.GE.AND P3, PT, R222, R96, PT ;  /* 0x00000060de00720c */ /* 0x000fda0003f66270 */
[----:B0-----:R-:W-:Y:S05]  /*3d80*/  @P3 BRA `(.L_x_1653) ;  /* 0x0000000400a03947 */ /* 0x001fea0003800000 */
[----:B------:R-:W-:Y:S02]  /*3d90*/  SHF.R.U32.HI R15, RZ, 0x8, R43 ;  /* 0x00000008ff0f7819 */ /* 0x000fe4000001162b */
[----:B------:R-:W-:Y:S02]  /*3da0*/  SHF.R.U32.HI R13, RZ, 0x8, R45 ;  /* 0x00000008ff0d7819 */ /* 0x000fe4000001162d */
[----:B------:R-:W-:Y:S02]  /*3db0*/  LOP3.LUT R12, R43, 0xff0000ff, RZ, 0xc0, !PT ;  /* 0xff0000ff2b0c7812 */ /* 0x000fe400078ec0ff */
[----:B------:R-:W-:Y:S01]  /*3dc0*/  SHF.R.U32.HI R46, RZ, 0x10, R43 ;  /* 0x00000010ff2e7819 */ /* 0x000fe2000001162b */
[----:B------:R-:W-:Y:S01]  /*3dd0*/  IMAD.SHL.U32 R43, R15, 0x100, RZ ;  /* 0x000001000f2b7824 */ /* 0x000fe200078e00ff */
[----:B------:R-:W-:Y:S01]  /*3de0*/  LOP3.LUT R42, R45, 0xff0000ff, RZ, 0xc0, !PT ;  /* 0xff0000ff2d2a7812 */ /* 0x000fe200078ec0ff */
[----:B--2---:R-:W-:Y:S01]  /*3df0*/  IMAD.MOV.U32 R15, RZ, RZ, R4 ;  /* 0x000000ffff0f7224 */ /* 0x004fe200078e0004 */
[----:B------:R-:W-:Y:S01]  /*3e00*/  SHF.R.U32.HI R44, RZ, 0x10, R45 ;  /* 0x00000010ff2c7819 */ /* 0x000fe2000001162d */
[----:B------:R-:W-:-:S02]  /*3e10*/  IMAD.SHL.U32 R45, R13, 0x100, RZ ;  /* 0x000001000d2d7824 */ /* 0x000fc400078e00ff */
[----:B------:R-:W-:Y:S01]  /*3e20*/  IMAD.MOV.U32 R13, RZ, RZ, R5 ;  /* 0x000000ffff0d7224 */ /* 0x000fe200078e0005 */
        /* <DEDUP_REMOVED lines=15> */
[----:B---3--:R-:W-:Y:S01]  /*3f20*/  FMUL.FTZ R97, R42, R93 ;  /* 0x0000005d2a617220 */ /* 0x008fe20000410000 */
        /* <DEDUP_REMOVED lines=15> */
[--C-:B------:R-:W-:Y:S02]  /*4020*/  HADD2.F32 R45, -RZ, R42.reuse.H1_H1 ;  /* 0x3000002aff2d7230 */ /* 0x100fe40000004100 */
[----:B------:R-:W-:Y:S01]  /*4030*/  HADD2.F32 R44, -RZ, R42.H0_H0 ;  /* 0x2000002aff2c7230 */ /* 0x000fe20000004100 */
[----:B------:R-:W-:Y:S01]  /*4040*/  F2FP.SATFINITE.E4M3.F32.PACK_AB_MERGE_C R112, R97, R92, RZ ;  /* 0x0000005c6170723e */ /* 0x000fe200048070ff */
[--C-:B------:R-:W-:Y:S02]  /*4050*/  HADD2.F32 R42, -RZ, R15.reuse.H0_H0 ;  /* 0x2000000fff2a7230 */ /* 0x100fe40000004100 */
[-C--:B------:R-:W-:Y:S01]  /*4060*/  FMUL.FTZ R93, R45, R46.reuse ;  /* 0x0000002e2d5d7220 */ /* 0x080fe20000410000 */
[----:B------:R-:W-:Y:S02]  /*4070*/  HADD2.F32 R43, -RZ, R15.H1_H1 ;  /* 0x3000000fff2b7230 */ /* 0x000fe40000004100 */
[----:B------:R-:W-:Y:S01]  /*4080*/  FMUL.FTZ R46, R44, R46 ;  /* 0x0000002e2c2e7220 */ /* 0x000fe20000410000 */
[----:B------:R-:W-:Y:S01]  /*4090*/  HADD2.F32 R108, -RZ, R108.H0_H0 ;  /* 0x2000006cff6c7230 */ /* 0x000fe20000004100 */
[----:B------:R-:W-:Y:S01]  /*40a0*/  F2FP.F16.E4M3.UNPACK_B R97, R12.H1 ;  /* 0x0000000cff61723e */ /* 0x000fe200030006ff */
[----:B------:R-:W-:-:S02]  /*40b0*/  HADD2.F32 R15, -RZ, R107.H1_H1 ;  /* 0x3000006bff0f7230 */ /* 0x000fc40000004100 */
[----:B------:R-:W-:Y:S02]  /*40c0*/  HADD2.F32 R107, -RZ, R107.H0_H0 ;  /* 0x2000006bff6b7230 */ /* 0x000fe40000004100 */
[-C--:B------:R-:W-:Y:S01]  /*40d0*/  FMUL.FTZ R47, R43, R108.reuse ;  /* 0x0000006c2b2f7220 */ /* 0x080fe20000410000 */
[----:B------:R-:W-:Y:S01]  /*40e0*/  FMUL.FTZ R108, R42, R108 ;  /* 0x0000006c2a6c7220 */ /* 0x000fe20000410000 */
[-C--:B------:R-:W-:Y:S01]  /*40f0*/  FFMA.FTZ R93, R44, R15.reuse, -R93 ;  /* 0x0000000f2c5d7223 */ /* 0x080fe2000001085d */
[----:B------:R-:W-:Y:S01]  /*4100*/  FFMA.FTZ R46, R45, R15, R46 ;  /* 0x0000000f2d2e7223 */ /* 0x000fe2000001002e */
[----:B------:R-:W-:Y:S01]  /*4110*/  FFMA.FTZ R15, R42, R107, -R47 ;  /* 0x0000006b2a0f7223 */ /* 0x000fe2000001082f */
[----:B------:R-:W-:Y:S01]  /*4120*/  F2FP.F16.E4M3.UNPACK_B R44, R7.H1 ;  /* 0x00000007ff2c723e */ /* 0x000fe200030006ff */
[----:B------:R-:W-:Y:S01]  /*4130*/  FFMA.FTZ R42, R43, R107, R108 ;  /* 0x0000006b2b2a7223 */ /* 0x000fe2000001006c */
[----:B------:R-:W-:Y:S01]  /*4140*/  F2FP.F16.E4M3.UNPACK_B R43, R6.H1 ;  /* 0x00000006ff2b723e */ /* 0x000fe200030006ff */
[----:B------:R-:W-:Y:S01]  /*4150*/  HADD2.F32 R108, -RZ, R97.H1_H1 ;  /* 0x30000061ff6c7230 */ /* 0x000fe20000004100 */
[----:B------:R-:W-:Y:S01]  /*4160*/  F2FP.SATFINITE.E4M3.F32.PACK_AB_MERGE_C R111, R46, R93, RZ ;  /* 0x0000005d2e6f723e */ /* 0x000fe200048070ff */
[--C-:B------:R-:W-:Y:S01]  /*4170*/  HADD2.F32 R45, -RZ, R44.reuse.H0_H0 ;  /* 0x2000002cff2d7230 */ /* 0x100fe20000004100 */
[----:B------:R-:W-:Y:S01]  /*4180*/  F2FP.F16.E4M3.UNPACK_B R93, R12 ;  /* 0x0000000cff5d723e */ /* 0x000fe200020006ff */
[----:B------:R-:W-:Y:S01]  /*4190*/  HADD2.F32 R44, -RZ, R44.H1_H1 ;  /* 0x3000002cff2c7230 */ /* 0x000fe20000004100 */
[-C--:B------:R-:W-:Y:S01]  /*41a0*/  F2FP.F16.E4M3.UNPACK_B R46, R5.reuse ;  /* 0x00000005ff2e723e */ /* 0x080fe200020006ff */
[----:B------:R-:W-:Y:S01]  /*41b0*/  HADD2.F32 R12, -RZ, R43.H1_H1 ;  /* 0x3000002bff0c7230 */ /* 0x000fe20000004100 */
[----:B------:R-:W-:Y:S01]  /*41c0*/  F2FP.F16.E4M3.UNPACK_B R47, R5.H1 ;  /* 0x00000005ff2f723e */ /* 0x000fe200030006ff */
[----:B------:R-:W-:-:S02]  /*41d0*/  HADD2.F32 R107, -RZ, R93.H1_H1 ;  /* 0x3000005dff6b7230 */ /* 0x000fc40000004100 */
[-C--:B------:R-:W-:Y:S01]  /*41e0*/  FMUL.FTZ R110, R44, R108.reuse ;  /* 0x0000006c2c6e7220 */ /* 0x080fe20000410000 */
[----:B------:R-:W-:Y:S02]  /*41f0*/  HADD2.F32 R43, -RZ, R43.H0_H0 ;  /* 0x2000002bff2b7230 */ /* 0x000fe40000004100 */
[----:B------:R-:W-:Y:S01]  /*4200*/  FMUL.FTZ R109, R45, R108 ;  /* 0x0000006c2d6d7220 */ /* 0x000fe20000410000 */
[----:B------:R-:W-:Y:S02]  /*4210*/  HADD2.F32 R5, -RZ, R46.H1_H1 ;  /* 0x3000002eff057230 */ /* 0x000fe40000004100 */
[-C--:B------:R-:W-:Y:S01]  /*4220*/  FMUL.FTZ R108, R12, R107.reuse ;  /* 0x0000006b0c6c7220 */ /* 0x080fe20000410000 */
[----:B------:R-:W-:Y:S01]  /*4230*/  F2FP.F16.E4M3.UNPACK_B R6, R6 ;  /* 0x00000006ff06723e */ /* 0x000fe200020006ff */
[C---:B------:R-:W-:Y:S01]  /*4240*/  FMUL.FTZ R107, R43.reuse, R107 ;  /* 0x0000006b2b6b7220 */ /* 0x040fe20000410000 */
[----:B------:R-:W-:Y:S01]  /*4250*/  F2FP.F16.E4M3.UNPACK_B R7, R7 ;  /* 0x00000007ff07723e */ /* 0x000fe200020006ff */
[----:B------:R-:W-:Y:S01]  /*4260*/  FFMA.FTZ R108, R43, R5, -R108 ;  /* 0x000000052b6c7223 */ /* 0x000fe2000001086c */
[----:B------:R-:W-:-:S02]  /*4270*/  HADD2.F32 R92, -RZ, R47.H1_H1 ;  /* 0x3000002fff5c7230 */ /* 0x000fc40000004100 */
[----:B------:R-:W-:Y:S01]  /*4280*/  FFMA.FTZ R107, R12, R5, R107 ;  /* 0x000000050c6b7223 */ /* 0x000fe2000001006b */
[--C-:B------:R-:W-:Y:S02]  /*4290*/  HADD2.F32 R5, -RZ, R6.reuse.H0_H0 ;  /* 0x20000006ff057230 */ /* 0x100fe40000004100 */
[----:B------:R-:W-:Y:S02]  /*42a0*/  HADD2.F32 R12, -RZ, R7.H0_H0 ;  /* 0x20000007ff0c7230 */ /* 0x000fe40000004100 */
[-C--:B------:R-:W-:Y:S01]  /*42b0*/  FFMA.FTZ R109, R44, R92.reuse, R109 ;  /* 0x0000005c2c6d7223 */ /* 0x080fe2000001006d */
[----:B------:R-:W-:Y:S02]  /*42c0*/  HADD2.F32 R6, -RZ, R6.H1_H1 ;  /* 0x30000006ff067230 */ /* 0x000fe40000004100 */
[----:B------:R-:W-:Y:S01]  /*42d0*/  FFMA.FTZ R110, R45, R92, -R110 ;  /* 0x0000005c2d6e7223 */ /* 0x000fe2000001086e */
[----:B------:R-:W-:Y:S01]  /*42e0*/  HADD2.F32 R93, -RZ, R93.H0_H0 ;  /* 0x2000005dff5d7230 */ /* 0x000fe20000004100 */
[----:B------:R-:W-:Y:S01]  /*42f0*/  F2FP.SATFINITE.E4M3.F32.PACK_AB_MERGE_C R107, R107, R108, RZ ;  /* 0x0000006c6b6b723e */ /* 0x000fe200048070ff */
[----:B------:R-:W-:-:S02]  /*4300*/  HADD2.F32 R7, -RZ, R7.H1_H1 ;  /* 0x30000007ff077230 */ /* 0x000fc40000004100 */
[----:B------:R-:W-:Y:S02]  /*4310*/  HADD2.F32 R97, -RZ, R97.H0_H0 ;  /* 0x20000061ff617230 */ /* 0x000fe40000004100 */
[-C--:B------:R-:W-:Y:S01]  /*4320*/  FMUL.FTZ R44, R6, R93.reuse ;  /* 0x0000005d062c7220 */ /* 0x080fe20000410000 */
[----:B------:R-:W-:Y:S02]  /*4330*/  HADD2.F32 R47, -RZ, R47.H0_H0 ;  /* 0x2000002fff2f7230 */ /* 0x000fe40000004100 */
[----:B------:R-:W-:Y:S01]  /*4340*/  FMUL.FTZ R93, R5, R93 ;  /* 0x0000005d055d7220 */ /* 0x000fe20000410000 */
[----:B------:R-:W-:Y:S02]  /*4350*/  HADD2.F32 R46, -RZ, R46.H0_H0 ;  /* 0x2000002eff2e7230 */ /* 0x000fe40000004100 */
[-C--:B------:R-:W-:Y:S01]  /*4360*/  FMUL.FTZ R43, R7, R97.reuse ;  /* 0x00000061072b7220 */ /* 0x080fe20000410000 */
[----:B------:R-:W-:Y:S01]  /*4370*/  FMUL.FTZ R92, R12, R97 ;  /* 0x000000610c5c7220 */ /* 0x000fe20000410000 */
[----:B------:R-:W-:-:S02]  /*4380*/  F2FP.SATFINITE.E4M3.F32.PACK_AB_MERGE_C R109, R109, R110, RZ ;  /* 0x0000006e6d6d723e */ /* 0x000fc400048070ff */
[-C--:B------:R-:W-:Y:S01]  /*4390*/  FFMA.FTZ R43, R12, R47.reuse, -R43 ;  /* 0x0000002f0c2b7223 */ /* 0x080fe2000001082b */
[----:B------:R-:W-:Y:S01]  /*43a0*/  FFMA.FTZ R92, R7, R47, R92 ;  /* 0x0000002f075c7223 */ /* 0x000fe2000001005c */
[-C--:B------:R-:W-:Y:S01]  /*43b0*/  FFMA.FTZ R44, R5, R46.reuse, -R44 ;  /* 0x0000002e052c7223 */ /* 0x080fe2000001082c */
[----:B------:R-:W-:Y:S01]  /*43c0*/  FFMA.FTZ R93, R6, R46, R93 ;  /* 0x0000002e065d7223 */ /* 0x000fe2000001005d */
[----:B------:R-:W-:Y:S02]  /*43d0*/  F2FP.SATFINITE.E4M3.F32.PACK_AB_MERGE_C R5, R13, R4, R112 ;  /* 0x000000040d05723e */ /* 0x000fe40004807070 */
[----:B------:R-:W-:Y:S02]  /*43e0*/  F2FP.SATFINITE.E4M3.F32.PACK_AB_MERGE_C R4, R42, R15, R111 ;  /* 0x0000000f2a04723e */ /* 0x000fe4000480706f */
[----:B------:R-:W-:Y:S02]  /*43f0*/  F2FP.SATFINITE.E4M3.F32.PACK_AB_MERGE_C R6, R93, R44, R107 ;  /* 0x0000002c5d06723e */ /* 0x000fe4000480706b */
[----:B------:R-:W-:-:S07]  /*4400*/  F2FP.SATFINITE.E4M3.F32.PACK_AB_MERGE_C R7, R92, R43, R109 ;  /* 0x0000002b5c07723e */ /* 0x000fce000480706d */
.L_x_1653:
[----:B------:R-:W-:Y:S05]  /*4410*/  BSYNC B2 ;  /* 0x0000000000027941 */ /* 0x000fea0003800000 */
.L_x_1652:
[----:B--2---:R0:W-:Y:S02]  /*4420*/  ST.E.128 desc[UR42][R10.64], R4 ;  /* 0x000000040a007985 */ /* 0x0041e4000c101d2a */
.L_x_1651:
[----:B------:R-:W-:Y:S05]  /*4430*/  BSYNC B1 ;  /* 0x0000000000017941 */ /* 0x000fea0003800000 */
.L_x_1650:
        /* <DEDUP_REMOVED lines=10> */
[----:B------:R-:W-:Y:S01]  /*44e0*/  SHF.R.U32.HI R13, RZ, 0x8, R39 ;  /* 0x00000008ff0d7819 */ /* 0x000fe20000011627 */
[----:B--2---:R-:W-:Y:S01]  /*44f0*/  IMAD.MOV.U32 R12, RZ, RZ, R4 ;  /* 0x000000ffff0c7224 */ /* 0x004fe200078e0004 */
[----:B------:R-:W-:Y:S02]  /*4500*/  SHF.R.U32.HI R15, RZ, 0x8, R41 ;  /* 0x00000008ff0f7819 */ /* 0x000fe40000011629 */
[----:B------:R-:W-:Y:S01]  /*4510*/  SHF.R.U32.HI R42, RZ, 0x10, R39 ;  /* 0x00000010ff2a7819 */ /* 0x000fe20000011627 */
        /* <DEDUP_REMOVED lines=19> */
[CC--:B------:R-:W-:Y:S01]  /*4650*/  FMUL.FTZ R45, R13.reuse, R42.reuse ;  /* 0x0000002a0d2d7220 */ /* 0x0c0fe20000410000 */
[----:B------:R-:W-:Y:S02]  /*4660*/  HADD2.F32 R40, -RZ, R39.H0_H0 ;  /* 0x20000027ff287230 */ /* 0x000fe40000004100 */
[----:B------:R-:W-:Y:S01]  /*4670*/  FMUL.FTZ R42, R4, R42 ;  /* 0x0000002a042a7220 */ /* 0x000fe20000410000 */
[--C-:B------:R-:W-:Y:S01]  /*4680*/  HADD2.F32 R38, -RZ, R5.reuse.H1_H1 ;  /* 0x30000005ff267230 */ /* 0x100fe20000004100 */
[----:B------:R-:W-:Y:S01]  /*4690*/  F2FP.F16.E4M3.UNPACK_B R106, R106 ;  /* 0x0000006aff6a723e */ /* 0x000fe200020006ff */
[----:B------:R-:W-:Y:S02]  /*46a0*/  HADD2.F32 R15, -RZ, R5.H0_H0 ;  /* 0x20000005ff0f7230 */ /* 0x000fe40000004100 */
[----:B------:R-:W-:Y:S01]  /*46b0*/  FFMA.FTZ R5, R13, R40, R42 ;  /* 0x000000280d057223 */ /* 0x000fe2000001002a */
[----:B------:R-:W-:Y:S02]  /*46c0*/  HADD2.F32 R39, -RZ, R39.H1_H1 ;  /* 0x30000027ff277230 */ /* 0x000fe40000004100 */
[-C--:B------:R-:W-:Y:S01]  /*46d0*/  FMUL.FTZ R46, R38, R43.reuse ;  /* 0x0000002b262e7220 */ /* 0x080fe20000410000 */
[----:B------:R-:W-:Y:S01]  /*46e0*/  F2FP.F16.E4M3.UNPACK_B R13, R12.H1 ;  /* 0x0000000cff0d723e */ /* 0x000fe200030006ff */
[C---:B------:R-:W-:Y:S01]  /*46f0*/  FMUL.FTZ R43, R15.reuse, R43 ;  /* 0x0000002b0f2b7220 */ /* 0x040fe20000410000 */
[----:B------:R-:W-:Y:S01]  /*4700*/  FFMA.FTZ R4, R4, R40, -R45 ;  /* 0x0000002804047223 */ /* 0x000fe2000001082d */
[-C--:B------:R-:W-:Y:S01]  /*4710*/  FFMA.FTZ R47, R15, R39.reuse, -R46 ;  /* 0x000000270f2f7223 */ /* 0x080fe2000001082e */
[----:B------:R-:W-:Y:S01]  /*4720*/  F2FP.F16.E4M3.UNPACK_B R12, R12 ;  /* 0x0000000cff0c723e */ /* 0x000fe200020006ff */
[----:B------:R-:W-:Y:S01]  /*4730*/  FFMA.FTZ R92, R38, R39, R43 ;  /* 0x00000027265c7223 */ /* 0x000fe2000001002b */
[----:B------:R-:W-:Y:S01]  /*4740*/  F2FP.F16.E4M3.UNPACK_B R105, R105 ;  /* 0x00000069ff69723e */ /* 0x000fe200020006ff */
[----:B------:R-:W-:-:S02]  /*4750*/  HADD2.F32 R40, -RZ, R106.H1_H1 ;  /* 0x3000006aff287230 */ /* 0x000fc40000004100 */
[--C-:B------:R-:W-:Y:S02]  /*4760*/  HADD2.F32 R15, -RZ, R13.reuse.H0_H0 ;  /* 0x2000000dff0f7230 */ /* 0x100fe40000004100 */
[----:B------:R-:W-:Y:S02]  /*4770*/  HADD2.F32 R38, -RZ, R13.H1_H1 ;  /* 0x3000000dff267230 */ /* 0x000fe40000004100 */
[----:B------:R-:W-:Y:S02]  /*4780*/  HADD2.F32 R13, -RZ, R12.H0_H0 ;  /* 0x2000000cff0d7230 */ /* 0x000fe40000004100 */
[-C--:B------:R-:W-:Y:S01]  /*4790*/  FMUL.FTZ R45, R15, R40.reuse ;  /* 0x000000280f2d7220 */ /* 0x080fe20000410000 */
[----:B------:R-:W-:Y:S02]  /*47a0*/  HADD2.F32 R39, -RZ, R105.H1_H1 ;  /* 0x30000069ff277230 */ /* 0x000fe40000004100 */
[----:B------:R-:W-:Y:S01]  /*47b0*/  FMUL.FTZ R42, R38, R40 ;  /* 0x00000028262a7220 */ /* 0x000fe20000410000 */
[----:B------:R-:W-:-:S02]  /*47c0*/  HADD2.F32 R106, -RZ, R106.H0_H0 ;  /* 0x2000006aff6a7230 */ /* 0x000fc40000004100 */
[----:B------:R-:W-:Y:S02]  /*47d0*/  HADD2.F32 R12, -RZ, R12.H1_H1 ;  /* 0x3000000cff0c7230 */ /* 0x000fe40000004100 */
[-C--:B------:R-:W-:Y:S01]  /*47e0*/  FFMA.FTZ R42, R15, R39.reuse, -R42 ;  /* 0x000000270f2a7223 */ /* 0x080fe2000001082a */
[----:B------:R-:W-:Y:S02]  /*47f0*/  HADD2.F32 R105, -RZ, R105.H0_H0 ;  /* 0x20000069ff697230 */ /* 0x000fe40000004100 */
[----:B------:R-:W-:Y:S01]  /*4800*/  FFMA.FTZ R45, R38, R39, R45 ;  /* 0x00000027262d7223 */ /* 0x000fe2000001002d */
[-C--:B------:R-:W-:Y:S01]  /*4810*/  FMUL.FTZ R43, R13, R106.reuse ;  /* 0x0000006a0d2b7220 */ /* 0x080fe20000410000 */
[C---:B------:R-:W-:Y:S01]  /*4820*/  FMUL.FTZ R40, R12.reuse, R106 ;  /* 0x0000006a0c287220 */ /* 0x040fe20000410000 */
[----:B------:R-:W-:Y:S02]  /*4830*/  F2FP.F16.E4M3.UNPACK_B R39, R41.H1 ;  /* 0x00000029ff27723e */ /* 0x000fe400030006ff */
[----:B---3--:R-:W-:Y:S01]  /*4840*/  F2FP.SATFINITE.E4M3.F32.PACK_AB_MERGE_C R97, R45, R42, RZ ;  /* 0x0000002a2d61723e */ /* 0x008fe200048070ff */
[----:B------:R-:W-:Y:S01]  /*4850*/  FFMA.FTZ R46, R13, R105, -R40 ;  /* 0x000000690d2e7223 */ /* 0x000fe20000010828 */
[----:B------:R-:W-:Y:S01]  /*4860*/  F2FP.F16.E4M3.UNPACK_B R13, R7.H1 ;  /* 0x00000007ff0d723e */ /* 0x000fe200030006ff */
[----:B------:R-:W-:Y:S01]  /*4870*/  FFMA.FTZ R105, R12, R105, R43 ;  /* 0x000000690c697223 */ /* 0x000fe2000001002b */
[----:B------:R-:W-:Y:S01]  /*4880*/  F2FP.F16.E4M3.UNPACK_B R42, R44.H1 ;  /* 0x0000002cff2a723e */ /* 0x000fe200030006ff */
[----:B------:R-:W-:Y:S01]  /*4890*/  HADD2.F32 R40, -RZ, R39.H1_H1 ;  /* 0x30000027ff287230 */ /* 0x000fe20000004100 */
[----:B------:R-:W-:Y:S01]  /*48a0*/  F2FP.F16.E4M3.UNPACK_B R12, R6.H1 ;  /* 0x00000006ff0c723e */ /* 0x000fe200030006ff */
[--C-:B------:R-:W-:Y:S01]  /*48b0*/  HADD2.F32 R38, -RZ, R13.reuse.H1_H1 ;  /* 0x3000000dff267230 */ /* 0x100fe20000004100 */
[----:B------:R-:W-:Y:S01]  /*48c0*/  F2FP.F16.E4M3.UNPACK_B R44, R44 ;  /* 0x0000002cff2c723e */ /* 0x000fe200020006ff */
[----:B------:R-:W-:Y:S01]  /*48d0*/  HADD2.F32 R45, -RZ, R42.H1_H1 ;  /* 0x3000002aff2d7230 */ /* 0x000fe20000004100 */
[----:B------:R-:W-:Y:S01]  /*48e0*/  F2FP.SATFINITE.E4M3.F32.PACK_AB_MERGE_C R106, R92, R47, RZ ;  /* 0x0000002f5c6a723e */ /* 0x000fe200048070ff */
[----:B------:R-:W-:Y:S01]  /*48f0*/  HADD2.F32 R15, -RZ, R13.H0_H0 ;  /* 0x2000000dff0f7230 */ /* 0x000fe20000004100 */
        /* <DEDUP_REMOVED lines=17> */
[----:B------:R-:W-:Y:S01]  /*4a10*/  HADD2.F32 R13, -RZ, R7.H1_H1 ;  /* 0x30000007ff0d7230 */ /* 0x000fe20000004100 */
[----:B------:R-:W-:Y:S01]  /*4a20*/  F2FP.SATFINITE.E4M3.F32.PACK_AB_MERGE_C R5, R5, R4, R106 ;  /* 0x000000040505723e */ /* 0x000fe2000480706a */
[--C-:B------:R-:W-:Y:S01]  /*4a30*/  HADD2.F32 R7, -RZ, R6.reuse.H0_H0 ;  /* 0x20000006ff077230 */ /* 0x100fe20000004100 */
[----:B------:R-:W-:Y:S01]  /*4a40*/  F2FP.SATFINITE.E4M3.F32.PACK_AB_MERGE_C R45, R92, R45, RZ ;  /* 0x0000002d5c2d723e */ /* 0x000fe200048070ff */
[----:B------:R-:W-:Y:S02]  /*4a50*/  HADD2.F32 R6, -RZ, R6.H1_H1 ;  /* 0x30000006ff067230 */ /* 0x000fe40000004100 */
[----:B------:R-:W-:Y:S01]  /*4a60*/  FMUL.FTZ R43, R13, R42 ;  /* 0x0000002a0d2b7220 */ /* 0x000fe20000410000 */
[----:B------:R-:W-:-:S02]  /*4a70*/  HADD2.F32 R44, -RZ, R44.H0_H0 ;  /* 0x2000002cff2c7230 */ /* 0x000fc40000004100 */
[----:B------:R-:W-:Y:S01]  /*4a80*/  FMUL.FTZ R42, R12, R42 ;  /* 0x0000002a0c2a7220 */ /* 0x000fe20000410000 */
[----:B------:R-:W-:Y:S01]  /*4a90*/  HADD2.F32 R39, -RZ, R39.H0_H0 ;  /* 0x20000027ff277230 */ /* 0x000fe20000004100 */
[----:B------:R-:W-:Y:S01]  /*4aa0*/  F2FP.SATFINITE.E4M3.F32.PACK_AB_MERGE_C R40, R40, R47, RZ ;  /* 0x0000002f2828723e */ /* 0x000fe200048070ff */
        /* <DEDUP_REMOVED lines=9> */
[----:B------:R-:W-:-:S07]  /*4b40*/  F2FP.SATFINITE.E4M3.F32.PACK_AB_MERGE_C R6, R15, R38, R45 ;  /* 0x000000260f06723e */ /* 0x000fce000480702d */
.L_x_1657:
[----:B------:R-:W-:Y:S05]  /*4b50*/  BSYNC B2 ;  /* 0x0000000000027941 */ /* 0x000fea0003800000 */
.L_x_1656:
[----:B--2---:R0:W-:Y:S02]  /*4b60*/  ST.E.128 desc[UR42][R10.64], R4 ;  /* 0x000000040a007985 */ /* 0x0041e4000c101d2a */
.L_x_1655:
[----:B------:R-:W-:Y:S05]  /*4b70*/  BSYNC B1 ;  /* 0x0000000000017941 */ /* 0x000fea0003800000 */
.L_x_1654:
[----:B------:R-:W-:Y:S01]  /*4b80*/  LOP3.LUT P3, RZ, R58, 0x8, RZ, 0xc0, !PT ;  /* 0x000000083aff7812 */ /* 0x000fe2000786c0ff */
[----:B------:R-:W-:-:S12]  /*4b90*/  BSSY B1, `(.L_x_1658) ;  /* 0x0000071000017945 */ /* 0x000fd80003800000 */
[----:B------:R-:W-:Y:S05]  /*4ba0*/  @!P3 BRA `(.L_x_1659) ;  /* 0x0000000400bcb947 */ /* 0x000fea0003800000 */
[----:B0-----:R0:W0:Y:S01]  /*4bb0*/  LDS.128 R4, [R85+0x20400] ;  /* 0x0204000055047984 */ /* 0x0010220000000c00 */
[----:B----4-:R-:W-:Y:S01]  /*4bc0*/  IADD3 R10, P3, R208, R14, RZ ;  /* 0x0000000ed00a7210 */ /* 0x010fe20007f7e0ff */
[----:B------:R-:W-:Y:S04]  /*4bd0*/  BSSY B2, `(.L_x_1660) ;  /* 0x000006b000027945 */ /* 0x000fe80003800000 */
[----:B--2---:R-:W-:Y:S01]  /*4be0*/  IMAD.X R11, R98, 0x1, R221, P3 ;  /* 0x00000001620b7824 */ /* 0x004fe200018e06dd */
[----:B------:R-:W-:-:S13]  /*4bf0*/  ISETP.GE.AND P3, PT, R229, R96, PT ;  /* 0x00000060e500720c */ /* 0x000fda0003f66270 */
[----:B------:R-:W-:Y:S05]  /*4c00*/  @P3 BRA `(.L_x_1661) ;  /* 0x00000004009c3947 */ /* 0x000fea0003800000 */
[----:B------:R-:W-:Y:S01]  /*4c10*/  SHF.R.U32.HI R34, RZ, 0x8, R35 ;  /* 0x00000008ff227819 */ /* 0x000fe20000011623 */
[----:B0-----:R-:W-:Y:S01]  /*4c20*/  IMAD.MOV.U32 R12, RZ, RZ, R4 ;  /* 0x000000ffff0c7224 */ /* 0x001fe200078e0004 */
[----:B------:R-:W-:Y:S02]  /*4c30*/  SHF.R.U32.HI R36, RZ, 0x8, R37 ;  /* 0x00000008ff247819 */ /* 0x000fe40000011625 */
[----:B------:R-:W-:Y:S01]  /*4c40*/  LOP3.LUT R13, R35, 0xff0000ff, RZ, 0xc0, !PT ;  /* 0xff0000ff230d7812 */ /* 0x000fe200078ec0ff */
[----:B------:R-:W-:Y:S01]  /*4c50*/  IMAD.SHL.U32 R34, R34, 0x100, RZ ;  /* 0x0000010022227824 */ /* 0x000fe200078e00ff */
[----:B------:R-:W-:Y:S01]  /*4c60*/  SHF.R.U32.HI R38, RZ, 0x10, R35 ;  /* 0x00000010ff267819 */ /* 0x000fe20000011623 */
        /* <DEDUP_REMOVED lines=34> */
[--C-:B------:R-:W-:Y:S01]  /*4e90*/  HADD2.F32 R15, -RZ, R13.reuse.H0_H0 ;  /* 0x2000000dff0f7230 */ /* 0x100fe20000004100 */
[----:B------:R-:W-:Y:S01]  /*4ea0*/  F2FP.SATFINITE.E4M3.F32.PACK_AB_MERGE_C R47, R44, R43, RZ ;  /* 0x0000002b2c2f723e */ /* 0x000fe200048070ff */
[----:B------:R-:W-:Y:S02]  /*4eb0*/  HADD2.F32 R34, -RZ, R13.H1_H1 ;  /* 0x3000000dff227230 */ /* 0x000fe40000004100 */
[----:B------:R-:W-:Y:S02]  /*4ec0*/  HADD2.F32 R13, -RZ, R12.H0_H0 ;  /* 0x2000000cff0d7230 */ /* 0x000fe40000004100 */
[-C--:B------:R-:W-:Y:S01]  /*4ed0*/  FMUL.FTZ R41, R15, R36.reuse ;  /* 0x000000240f297220 */ /* 0x080fe20000410000 */
[----:B------:R-:W-:Y:S02]  /*4ee0*/  HADD2.F32 R35, -RZ, R103.H1_H1 ;  /* 0x30000067ff237230 */ /* 0x000fe40000004100 */
[----:B------:R-:W-:Y:S01]  /*4ef0*/  FMUL.FTZ R38, R34, R36 ;  /* 0x0000002422267220 */ /* 0x000fe20000410000 */
[----:B------:R-:W-:Y:S01]  /*4f00*/  HADD2.F32 R104, -RZ, R104.H0_H0 ;  /* 0x20000068ff687230 */ /* 0x000fe20000004100 */
[----:B------:R-:W-:Y:S01]  /*4f10*/  F2FP.SATFINITE.E4M3.F32.PACK_AB_MERGE_C R5, R5, R4, R47 ;  /* 0x000000040505723e */ /* 0x000fe2000480702f */
[----:B------:R-:W-:-:S02]  /*4f20*/  HADD2.F32 R12, -RZ, R12.H1_H1 ;  /* 0x3000000cff0c7230 */ /* 0x000fc40000004100 */
[-C--:B------:R-:W-:Y:S01]  /*4f30*/  FFMA.FTZ R38, R15, R35.reuse, -R38 ;  /* 0x000000230f267223 */ /* 0x080fe20000010826 */
[----:B------:R-:W-:Y:S02]  /*4f40*/  HADD2.F32 R103, -RZ, R103.H0_H0 ;  /* 0x20000067ff677230 */ /* 0x000fe40000004100 */
[----:B------:R-:W-:Y:S01]  /*4f50*/  FFMA.FTZ R41, R34, R35, R41 ;  /* 0x0000002322297223 */ /* 0x000fe20000010029 */
[-C--:B------:R-:W-:Y:S01]  /*4f60*/  FMUL.FTZ R39, R13, R104.reuse ;  /* 0x000000680d277220 */ /* 0x080fe20000410000 */
[C---:B------:R-:W-:Y:S01]  /*4f70*/  FMUL.FTZ R36, R12.reuse, R104 ;  /* 0x000000680c247220 */ /* 0x040fe20000410000 */
[----:B------:R-:W-:Y:S02]  /*4f80*/  F2FP.F16.E4M3.UNPACK_B R35, R37.H1 ;  /* 0x00000025ff23723e */ /* 0x000fe400030006ff */
[----:B------:R-:W-:Y:S01]  /*4f90*/  F2FP.SATFINITE.E4M3.F32.PACK_AB_MERGE_C R46, R41, R38, RZ ;  /* 0x00000026292e723e */ /* 0x000fe200048070ff */
        /* <DEDUP_REMOVED lines=9> */
[----:B------:R-:W-:Y:S01]  /*5030*/  F2FP.F16.E4M3.UNPACK_B R37, R37 ;  /* 0x00000025ff25723e */ /* 0x000fe200020006ff */
        /* <DEDUP_REMOVED lines=11> */
[----:B------:R-:W-:Y:S01]  /*50f0*/  FMUL.FTZ R44, R12, R39 ;  /* 0x000000270c2c7220 */ /* 0x000fe20000410000 */
[----:B------:R-:W-:-:S02]  /*5100*/  HADD2.F32 R38, -RZ, R38.H0_H0 ;  /* 0x20000026ff267230 */ /* 0x000fc40000004100 */
[-C--:B------:R-:W-:Y:S01]  /*5110*/  FFMA.FTZ R41, R12, R15.reuse, -R41 ;  /* 0x0000000f0c297223 */ /* 0x080fe20000010829 */
[--C-:B------:R-:W-:Y:S02]  /*5120*/  HADD2.F32 R12, -RZ, R7.reuse.H0_H0 ;  /* 0x20000007ff0c7230 */ /* 0x100fe40000004100 */
[----:B------:R-:W-:Y:S01]  /*5130*/  FFMA.FTZ R44, R13, R15, R44 ;  /* 0x0000000f0d2c7223 */ /* 0x000fe2000001002c */
[----:B------:R-:W-:Y:S02]  /*5140*/  HADD2.F32 R13, -RZ, R7.H1_H1 ;  /* 0x30000007ff0d7230 */ /* 0x000fe40000004100 */
[----:B------:R-:W-:Y:S01]  /*5150*/  FFMA.FTZ R36, R34, R36, R45 ;  /* 0x0000002422247223 */ /* 0x000fe2000001002d */
[--C-:B------:R-:W-:Y:S01]  /*5160*/  HADD2.F32 R7, -RZ, R6.reuse.H0_H0 ;  /* 0x20000006ff077230 */ /* 0x100fe20000004100 */
[----:B------:R-:W-:Y:S01]  /*5170*/  F2FP.SATFINITE.E4M3.F32.PACK_AB_MERGE_C R4, R103, R42, R46 ;  /* 0x0000002a6704723e */ /* 0x000fe2000480702e */
        /* <DEDUP_REMOVED lines=13> */
[----:B------:R-:W-:-:S04]  /*5250*/  F2FP.SATFINITE.E4M3.F32.PACK_AB_MERGE_C R36, R36, R43, RZ ;  /* 0x0000002b2424723e */ /* 0x000fc800048070ff */
[----:B------:R-:W-:Y:S02]  /*5260*/  F2FP.SATFINITE.E4M3.F32.PACK_AB_MERGE_C R6, R15, R34, R41 ;  /* 0x000000220f06723e */ /* 0x000fe40004807029 */
[----:B------:R-:W-:-:S07]  /*5270*/  F2FP.SATFINITE.E4M3.F32.PACK_AB_MERGE_C R7, R38, R39, R36 ;  /* 0x000000272607723e */ /* 0x000fce0004807024 */
.L_x_1661:
[----:B------:R-:W-:Y:S05]  /*5280*/  BSYNC B2 ;  /* 0x0000000000027941 */ /* 0x000fea0003800000 */
.L_x_1660:
[----:B0-----:R0:W-:Y:S02]  /*5290*/  ST.E.128 desc[UR42][R10.64], R4 ;  /* 0x000000040a007985 */ /* 0x0011e4000c101d2a */
.L_x_1659:
[----:B------:R-:W-:Y:S05]  /*52a0*/  BSYNC B1 ;  /* 0x0000000000017941 */ /* 0x000fea0003800000 */
.L_x_1658:
        /* <DEDUP_REMOVED lines=112> */
.L_x_1665:
[----:B------:R-:W-:Y:S05]  /*59b0*/  BSYNC B2 ;  /* 0x0000000000027941 */ /* 0x000fea0003800000 */
.L_x_1664:
[----:B0-----:R0:W-:Y:S02]  /*59c0*/  ST.E.128 desc[UR42][R10.64], R4 ;  /* 0x000000040a007985 */ /* 0x0011e4000c101d2a */
.L_x_1663:
[----:B------:R-:W-:Y:S05]  /*59d0*/  BSYNC B1 ;  /* 0x0000000000017941 */ /* 0x000fea0003800000 */
.L_x_1662:
[----:B------:R-:W-:-:S13]  /*59e0*/  LOP3.LUT P3, RZ, R58, 0x20, RZ, 0xc0, !PT ;  /* 0x000000203aff7812 */ /* 0x000fda000786c0ff */
[----:B------:R-:W-:Y:S05]  /*59f0*/  @!P3 BRA `(.L_x_1645) ;  /* 0x0000003c0070b947 */ /* 0x000fea0003800000 */
[----:B0-----:R-:W5:Y:S01]  /*5a00*/  LDL R12, [R1] ;  /* 0x00000000010c7983 */ /* 0x001f620000100800 */
[----:B----4-:R-:W-:Y:S01]  /*5a10*/  IADD3 R10, P3, R209, R14, RZ ;  /* 0x0000000ed10a7210 */ /* 0x010fe20007f7e0ff */
[----:B------:R-:W-:Y:S02]  /*5a20*/  BSSY B1, `(.L_x_1666) ;  /* 0x000006c000017945 */ /* 0x000fe40003800000 */
[----:B------:R0:W4:Y:S02]  /*5a30*/  LDS.128 R4, [R85+0x22400] ;  /* 0x0224000055047984 */ /* 0x0001240000000c00 */
[----:B--2---:R-:W-:Y:S01]  /*5a40*/  IMAD.X R11, R98, 0x1, R219, P3 ;  /* 0x00000001620b7824 */ /* 0x004fe200018e06db */
[----:B-----5:R-:W-:-:S13]  /*5a50*/  ISETP.GE.AND P3, PT, R12, R96, PT ;  /* 0x000000600c00720c */ /* 0x020fda0003f66270 */
[----:B0---4-:R-:W-:Y:S05]  /*5a60*/  @P3 BRA `(.L_x_1667) ;  /* 0x00000004009c3947 */ /* 0x011fea0003800000 */
[----:B------:R-:W-:Y:S02]  /*5a70*/  SHF.R.U32.HI R8, RZ, 0x8, R9 ;  /* 0x00000008ff087819 */ /* 0x000fe40000011609 */
[----:B------:R-:W-:Y:S02]  /*5a80*/  SHF.R.U32.HI R14, RZ, 0x8, R29 ;  /* 0x00000008ff0e7819 */ /* 0x000fe4000001161d */
[----:B------:R-:W-:Y:S02]  /*5a90*/  LOP3.LUT R12, R9, 0xff0000ff, RZ, 0xc0, !PT ;  /* 0xff0000ff090c7812 */ /* 0x000fe400078ec0ff */
[----:B------:R-:W-:Y:S01]  /*5aa0*/  SHF.R.U32.HI R15, RZ, 0x10, R9 ;  /* 0x00000010ff0f7819 */ /* 0x000fe20000011609 */
[----:B------:R-:W-:Y:S01]  /*5ab0*/  IMAD.SHL.U32 R9, R8, 0x100, RZ ;  /* 0x0000010008097824 */ /* 0x000fe200078e00ff */
[----:B------:R-:W-:Y:S01]  /*5ac0*/  SHF.R.U32.HI R28, RZ, 0x10, R29 ;  /* 0x00000010ff1c7819 */ /* 0x000fe2000001161d */
[----:B------:R-:W-:Y:S01]  /*5ad0*/  IMAD.SHL.U32 R14, R14, 0x100, RZ ;  /* 0x000001000e0e7824 */ /* 0x000fe200078e00ff */
[----:B------:R-:W-:Y:S01]  /*5ae0*/  LOP3.LUT R13, R29, 0xff0000ff, RZ, 0xc0, !PT ;  /* 0xff0000ff1d0d7812 */ /* 0x000fe200078ec0ff */
[----:B------:R-:W-:Y:S01]  /*5af0*/  IMAD.MOV.U32 R8, RZ, RZ, R4 ;  /* 0x000000ffff087224 */ /* 0x000fe200078e0004 */
[----:B------:R-:W-:Y:S01]  /*5b00*/  LOP3.LUT R9, R12, 0xff00, R9, 0xf8, !PT ;  /* 0x0000ff000c097812 */ /* 0x000fe200078ef809 */
[----:B------:R-:W-:Y:S01]  /*5b10*/  IMAD.U32 R28, R28, 0x10000, RZ ;  /* 0x000100001c1c7824 */ /* 0x000fe200078e00ff */
[----:B------:R-:W-:Y:S01]  /*5b20*/  LOP3.LUT R13, R13, 0xff00, R14, 0xf8, !PT ;  /* 0x0000ff000d0d7812 */ /* 0x000fe200078ef80e */
[----:B------:R-:W-:Y:S01]  /*5b30*/  IMAD.U32 R12, R15, 0x10000, RZ ;  /* 0x000100000f0c7824 */ /* 0x000fe200078e00ff */
[----:B------:R-:W-:-:S02]  /*5b40*/  F2FP.F16.E4M3.UNPACK_B R4, R5 ;  /* 0x00000005ff04723e */ /* 0x000fc400020006ff */
[-C--:B------:R-:W-:Y:S02]  /*5b50*/  F2FP.F16.E4M3.UNPACK_B R14, R100.reuse.H1 ;  /* 0x00000064ff0e723e */ /* 0x080fe400030006ff */
[----:B------:R-:W-:Y:S02]  /*5b60*/  F2FP.F16.E4M3.UNPACK_B R5, R5.H1 ;  /* 0x00000005ff05723e */ /* 0x000fe400030006ff */
[----:B------:R-:W-:Y:S01]  /*5b70*/  LOP3.LUT R30, R13, 0xff0000, R28, 0xf8, !PT ;  /* 0x00ff00000d1e7812 */ /* 0x000fe200078ef81c */
[--C-:B------:R-:W-:Y:S01]  /*5b80*/  HADD2.F32 R29, -RZ, R14.reuse.H1_H1 ;  /* 0x3000000eff1d7230 */ /* 0x100fe20000004100 */
[-C--:B------:R-:W-:Y:S01]  /*5b90*/  F2FP.F16.E4M3.UNPACK_B R13, R99.reuse.H1 ;  /* 0x00000063ff0d723e */ /* 0x080fe200030006ff */
[----:B------:R-:W-:Y:S01]  /*5ba0*/  HADD2.F32 R28, -RZ, R14.H0_H0 ;  /* 0x2000000eff1c7230 */ /* 0x000fe20000004100 */
[----:B------:R-:W-:Y:S01]  /*5bb0*/  LOP3.LUT R15, R9, 0xff0000, R12, 0xf8, !PT ;  /* 0x00ff0000090f7812 */ /* 0x000fe200078ef80c */
[----:B------:R-:W-:Y:S01]  /*5bc0*/  HADD2.F32 R12, -RZ, R5.H1_H1 ;  /* 0x30000005ff0c7230 */ /* 0x000fe20000004100 */
[----:B------:R-:W-:Y:S01]  /*5bd0*/  F2FP.F16.E4M3.UNPACK_B R100, R100 ;  /* 0x00000064ff64723e */ /* 0x000fe200020006ff */
[----:B------:R-:W-:Y:S01]  /*5be0*/  HADD2.F32 R14, -RZ, R13.H0_H0 ;  /* 0x2000000dff0e7230 */ /* 0x000fe20000004100 */
[----:B------:R-:W-:Y:S01]  /*5bf0*/  F2FP.F16.E4M3.UNPACK_B R99, R99 ;  /* 0x00000063ff63723e */ /* 0x000fe200020006ff */
[----:B------:R-:W-:-:S02]  /*5c00*/  HADD2.F32 R9, -RZ, R4.H1_H1 ;  /* 0x30000004ff097230 */ /* 0x000fc40000004100 */
[-C--:B------:R-:W-:Y:S01]  /*5c10*/  FMUL.FTZ R32, R12, R29.reuse ;  /* 0x0000001d0c207220 */ /* 0x080fe20000410000 */
[----:B------:R-:W-:Y:S02]  /*5c20*/  HADD2.F32 R5, -RZ, R5.H0_H0 ;  /* 0x20000005ff057230 */ /* 0x000fe40000004100 */
[----:B------:R-:W-:Y:S02]  /*5c30*/  HADD2.F32 R13, -RZ, R13.H1_H1 ;  /* 0x3000000dff0d7230 */ /* 0x000fe40000004100 */
[----:B------:R-:W-:Y:S01]  /*5c40*/  FMUL.FTZ R31, R9, R28 ;  /* 0x0000001c091f7220 */ /* 0x000fe20000410000 */
[----:B------:R-:W-:Y:S02]  /*5c50*/  HADD2.F32 R4, -RZ, R4.H0_H0 ;  /* 0x20000004ff047230 */ /* 0x000fe40000004100 */
[C---:B------:R-:W-:Y:S01]  /*5c60*/  FMUL.FTZ R29, R5.reuse, R29 ;  /* 0x0000001d051d7220 */ /* 0x040fe20000410000 */
[-C--:B------:R-:W-:Y:S01]  /*5c70*/  FFMA.FTZ R34, R5, R13.reuse, -R32 ;  /* 0x0000000d05227223 */ /* 0x080fe20000010820 */
[----:B------:R-:W-:Y:S01]  /*5c80*/  F2FP.F16.E4M3.UNPACK_B R5, R8.H1 ;  /* 0x00000008ff05723e */ /* 0x000fe200030006ff */
[C---:B------:R-:W-:Y:S01]  /*5c90*/  FMUL.FTZ R28, R4.reuse, R28 ;  /* 0x0000001c041c7220 */ /* 0x040fe20000410000 */
[----:B------:R-:W-:Y:S01]  /*5ca0*/  F2FP.F16.E4M3.UNPACK_B R8, R8 ;  /* 0x00000008ff08723e */ /* 0x000fe200020006ff */
[-C--:B------:R-:W-:Y:S01]  /*5cb0*/  FFMA.FTZ R4, R4, R14.reuse, -R31 ;  /* 0x0000000e04047223 */ /* 0x080fe2000001081f */
[----:B------:R-:W-:Y:S01]  /*5cc0*/  FFMA.FTZ R35, R12, R13, R29 ;  /* 0x0000000d0c237223 */ /* 0x000fe2000001001d */
[----:B------:R-:W-:Y:S01]  /*5cd0*/  FFMA.FTZ R33, R9, R14, R28 ;  /* 0x0000000e09217223 */ /* 0x000fe2000001001c */
[----:B------:R-:W-:-:S02]  /*5ce0*/  HADD2.F32 R14, -RZ, R100.H1_H1 ;  /* 0x30000064ff0e7230 */ /* 0x000fc40000004100 */
[--C-:B------:R-:W-:Y:S01]  /*5cf0*/  HADD2.F32 R9, -RZ, R5.reuse.H0_H0 ;  /* 0x20000005ff097230 */ /* 0x100fe20000004100 */
[----:B------:R-:W-:Y:S01]  /*5d00*/  F2FP.SATFINITE.E4M3.F32.PACK_AB_MERGE_C R37, R35, R34, RZ ;  /* 0x000000222325723e */ /* 0x000fe200048070ff */
[----:B------:R-:W-:Y:S02]  /*5d10*/  HADD2.F32 R12, -RZ, R5.H1_H1 ;  /* 0x30000005ff0c7230 */ /* 0x000fe40000004100 */
[----:B------:R-:W-:Y:S02]  /*5d20*/  HADD2.F32 R5, -RZ, R8.H0_H0 ;  /* 0x20000008ff057230 */ /* 0x000fe40000004100 */
[-C--:B------:R-:W-:Y:S01]  /*5d30*/  FMUL.FTZ R31, R9, R14.reuse ;  /* 0x0000000e091f7220 */ /* 0x080fe20000410000 */
[----:B------:R-:W-:Y:S02]  /*5d40*/  HADD2.F32 R100, -RZ, R100.H0_H0 ;  /* 0x20000064ff647230 */ /* 0x000fe40000004100 */
[----:B------:R-:W-:Y:S01]  /*5d50*/  FMUL.FTZ R28, R12, R14 ;  /* 0x0000000e0c1c7220 */ /* 0x000fe20000410000 */
[----:B------:R-:W-:-:S02]  /*5d60*/  HADD2.F32 R8, -RZ, R8.H1_H1 ;  /* 0x30000008ff087230 */ /* 0x000fc40000004100 */
[--C-:B------:R-:W-:Y:S02]  /*5d70*/  HADD2.F32 R13, -RZ, R99.reuse.H1_H1 ;  /* 0x30000063ff0d7230 */ /* 0x100fe40000004100 */
[-C--:B------:R-:W-:Y:S01]  /*5d80*/  FMUL.FTZ R29, R5, R100.reuse ;  /* 0x00000064051d7220 */ /* 0x080fe20000410000 */
[----:B------:R-:W-:Y:S02]  /*5d90*/  HADD2.F32 R99, -RZ, R99.H0_H0 ;  /* 0x20000063ff637230 */ /* 0x000fe40000004100 */
[----:B------:R-:W-:Y:S01]  /*5da0*/  FMUL.FTZ R14, R8, R100 ;  /* 0x00000064080e7220 */ /* 0x000fe20000410000 */
[-C--:B------:R-:W-:Y:S01]  /*5db0*/  FFMA.FTZ R28, R9, R13.reuse, -R28 ;  /* 0x0000000d091c7223 */ /* 0x080fe2000001081c */
[----:B------:R-:W-:Y:S02]  /*5dc0*/  FFMA.FTZ R31, R12, R13, R31 ;  /* 0x0000000d0c1f7223 */ /* 0x000fe4000001001f */
[-C--:B------:R-:W-:Y:S01]  /*5dd0*/  FFMA.FTZ R32, R5, R99.reuse, -R14 ;  /* 0x0000006305207223 */ /* 0x080fe2000001080e */
[----:B------:R-:W-:Y:S01]  /*5de0*/  FFMA.FTZ R99, R8, R99, R29 ;  /* 0x0000006308637223 */ /* 0x000fe2000001001d */
[----:B------:R-:W-:-:S02]  /*5df0*/  F2FP.F16.E4M3.UNPACK_B R8, R7.H1 ;  /* 0x00000007ff08723e */ /* 0x000fc400030006ff */
[----:B------:R-:W-:Y:S02]  /*5e00*/  F2FP.SATFINITE.E4M3.F32.PACK_AB_MERGE_C R36, R31, R28, RZ ;  /* 0x0000001c1f24723e */ /* 0x000fe400048070ff */
[----:B------:R-:W-:Y:S01]  /*5e10*/  F2FP.F16.E4M3.UNPACK_B R28, R30.H1 ;  /* 0x0000001eff1c723e */ /* 0x000fe200030006ff */
[--C-:B------:R-:W-:Y:S01]  /*5e20*/  HADD2.F32 R12, -RZ, R8.reuse.H1_H1 ;  /* 0x30000008ff0c7230 */ /* 0x100fe20000004100 */
[-C--:B------:R-:W-:Y:S01]  /*5e30*/  F2FP.F16.E4M3.UNPACK_B R13, R15.reuse.H1 ;  /* 0x0000000fff0d723e */ /* 0x080fe200030006ff */
[----:B------:R-:W-:Y:S01]  /*5e40*/  HADD2.F32 R9, -RZ, R8.H0_H0 ;  /* 0x20000008ff097230 */ /* 0x000fe20000004100 */
[----:B------:R-:W-:Y:S01]  /*5e50*/  F2FP.F16.E4M3.UNPACK_B R5, R6.H1 ;  /* 0x00000006ff05723e */ /* 0x000fe200030006ff */
[----:B------:R-:W-:Y:S01]  /*5e60*/  HADD2.F32 R31, -RZ, R28.H1_H1 ;  /* 0x3000001cff1f7230 */ /* 0x000fe20000004100 */
        /* <DEDUP_REMOVED lines=39> */
.L_x_1667:
[----:B------:R-:W-:Y:S05]  /*60e0*/  BSYNC B1 ;  /* 0x0000000000017941 */ /* 0x000fea0003800000 */
.L_x_1666:
[----:B------:R0:W-:Y:S01]  /*60f0*/  ST.E.128 desc[UR42][R10.64], R4 ;  /* 0x000000040a007985 */ /* 0x0001e2000c101d2a */
[----:B------:R-:W-:Y:S05]  /*6100*/  BRA `(.L_x_1645) ;  /* 0x0000003400ac7947 */ /* 0x000fea0003800000 */
.L_x_1638:
        /* <DEDUP_REMOVED lines=42> */
.L_x_1669:
[----:B------:R-:W-:Y:S05]  /*63b0*/  BSYNC B1 ;  /* 0x0000000000017941 */ /* 0x000fea0003800000 */
.L_x_1668:
        /* <DEDUP_REMOVED lines=16> */
.L_x_1670:
[----:B------:R-:W-:Y:S01]  /*64c0*/  IMAD R82, R23, 0x8, R16 ;  /* 0x0000000817527824 */ /* 0x000fe200078e0210 */
[----:B------:R-:W-:Y:S01]  /*64d0*/  SHF.L.U32 R95, R210, 0x1f, RZ ;  /* 0x0000001fd25f7819 */ /* 0x000fe200000006ff */
[----:B------:R-:W-:Y:S03]  /*64e0*/  BSSY B1, `(.L_x_1671) ;  /* 0x0000003000017945 */ /* 0x000fe60003800000 */
[----:B------:R-:W1:Y:S02]  /*64f0*/  SYNCS.PHASECHK.TRANS64.TRYWAIT P4, [R82+URZ+0x2a890], R95 ;  /* 0x02a8905f520075a7 */ /* 0x000e64000808017f */
[----:B-1----:R-:W-:Y:S05]  /*6500*/  @!P4 BRA `(.L_x_1672) ;  /* 0x0000026c00ccc947 */ /* 0x002fea0003800000 */
.L_x_2024:
[----:B------:R-:W-:Y:S05]  /*6510*/  BSYNC B1 ;  /* 0x0000000000017941 */ /* 0x000fea0003800000 */
.L_x_1671:
[----:B------:R-:W-:-:S03]  /*6520*/  UMOV UR4, 0xffffffff ;  /* 0xffffffff00047882 */ /* 0x000fc60000000000 */
[----:B------:R-:W-:Y:S05]  /*6530*/  BRA.DIV UR4, `(.L_x_1673) ;  /* 0x0000026e04d47947 */ /* 0x000fea000b800000 */
[----:B------:R-:W2:Y:S04]  /*6540*/  SHFL.IDX PT, R98, R98, RZ, 0x1e1f ;  /* 0x001e1fff62627589 */ /* 0x000ea800000e0000 */
[----:B------:R3:W4:Y:S02]  /*6550*/  SHFL.IDX PT, R100, R97, RZ, 0x1e1f ;  /* 0x001e1fff61647589 */ /* 0x00072400000e0000 */
.L_x_2028:
[----:B------:R-:W-:Y:S05]  /*6560*/  @P3 BRA `(.L_x_1645) ;  /* 0x0000003000943947 */ /* 0x000fea0003800000 */
[----:B---3--:R-:W3:Y:S01]  /*6570*/  LDC R97, c[0x0][0x2f4] ;  /* 0x0000bd00ff617b82 */ /* 0x008ee20000000800 */
[----:B------:R-:W-:Y:S01]  /*6580*/  ISETP.NE.AND P3, PT, R55, RZ, PT ;  /* 0x000000ff3700720c */ /* 0x000fe20003f65270 */
[----:B------:R-:W-:Y:S01]  /*6590*/  BSSY B1, `(.L_x_1674) ;  /* 0x00000f5000017945 */ /* 0x000fe20003800000 */
[----:B---3--:R-:W-:-:S11]  /*65a0*/  IMAD.IADD R109, R97, 0x1, -R66 ;  /* 0x00000001616d7824 */ /* 0x008fd600078e0a42 */
[----:B------:R-:W-:Y:S05]  /*65b0*/  @!P3 BRA `(.L_x_1675) ;  /* 0x0000000c00c8b947 */ /* 0x000fea0003800000 */
[----:B------:R-:W-:Y:S01]  /*65c0*/  SEL R8, R66, R109, !P0 ;  /* 0x0000006d42087207 */ /* 0x000fe20004000000 */
[----:B------:R-:W-:Y:S01]  /*65d0*/  BSSY B2, `(.L_x_1676) ;  /* 0x00000eb000027945 */ /* 0x000fe20003800000 */
[C---:B----4-:R-:W-:Y:S02]  /*65e0*/  IADD3 R92, P3, R59.reuse, R100, RZ ;  /* 0x000000643b5c7210 */ /* 0x050fe40007f7e0ff */
[----:B------:R-:W-:Y:S02]  /*65f0*/  SHF.R.S32.HI R9, RZ, 0x1f, R8 ;  /* 0x0000001fff097819 */ /* 0x000fe40000011408 */
[----:B--2---:R-:W-:Y:S02]  /*6600*/  LEA.HI.X.SX32 R93, R59, R98, 0x1, P3 ;  /* 0x000000623b5d7211 */ /* 0x004fe400018f0eff */
[----:B------:R-:W-:Y:S02]  /*6610*/  LEA.HI R9, R9, R8, RZ, 0x5 ;  /* 0x0000000809097211 */ /* 0x000fe400078f28ff */
[----:B------:R-:W-:-:S02]  /*6620*/  ISETP.GE.AND P3, PT, R18, R96, PT ;  /* 0x000000601200720c */ /* 0x000fc40003f66270 */
[----:B------:R-:W-:-:S04]  /*6630*/  SHF.R.S32.HI R8, RZ, 0x5, R9 ;  /* 0x00000005ff087819 */ /* 0x000fc80000011409 */
[----:B------:R-:W-:-:S04]  /*6640*/  LEA.HI.SX32 R8, R77, R8, 0x1c ;  /* 0x000000084d087211 */ /* 0x000fc800078fe2ff */
[----:B------:R-:W-:Y:S01]  /*6650*/  SHF.R.S32.HI R9, RZ, 0x1f, R8 ;  /* 0x0000001fff097819 */ /* 0x000fe20000011408 */
[----:B------:R-:W-:-:S03]  /*6660*/  IMAD.SHL.U32 R108, R8, 0x10, RZ ;  /* 0x00000010086c7824 */ /* 0x000fc600078e00ff */
[----:B------:R-:W-:Y:S02]  /*6670*/  LEA.HI R8, R9, R8, RZ, 0x2 ;  /* 0x0000000809087211 */ /* 0x000fe400078f10ff */
[----:B------:R-:W-:-:S03]  /*6680*/  LOP3.LUT R9, R215, 0x30, R108, 0xf8, !PT ;  /* 0x00000030d7097812 */ /* 0x000fc600078ef86c */
[----:B------:R-:W-:Y:S01]  /*6690*/  IMAD.SHL.U32 R8, R8, 0x800, RZ ;  /* 0x0000080008087824 */ /* 0x000fe200078e00ff */
[----:B------:R-:W-:-:S04]  /*66a0*/  LOP3.LUT R9, R9, R216, RZ, 0x3c, !PT ;  /* 0x000000d809097212 */ /* 0x000fc800078e3cff */
[----:B------:R-:W-:-:S04]  /*66b0*/  LOP3.LUT R8, R8, 0xffffe000, RZ, 0xc0, !PT ;  /* 0xffffe00008087812 */ /* 0x000fc800078ec0ff */
[----:B------:R-:W-:Y:S01]  /*66c0*/  IADD3 R8, R9, R8, R217 ;  /* 0x0000000809087210 */ /* 0x000fe20007ffe0d9 */
[----:B------:R-:W-:-:S04]  /*66d0*/  IMAD R9, R23, 0x6000, R74 ;  /* 0x0000600017097824 */ /* 0x000fc800078e024a */
[----:B0-----:R-:W-:Y:S02]  /*66e0*/  IMAD R11, R23, 0x6000, R8 ;  /* 0x00006000170b7824 */ /* 0x001fe400078e0208 */
[C---:B------:R-:W-:Y:S02]  /*66f0*/  IMAD.IADD R9, R16.reuse, 0x1, R9 ;  /* 0x0000000110097824 */ /* 0x040fe400078e0209 */
[----:B------:R-:W-:-:S04]  /*6700*/  IMAD.IADD R12, R16, 0x1, R11 ;  /* 0x00000001100c7824 */ /* 0x000fc800078e020b */
[----:B------:R-:W0:Y:S04]  /*6710*/  LDS.128 R8, [R9+0x1e400] ;  /* 0x01e4000009087984 */ /* 0x000e280000000c00 */
[----:B------:R-:W2:Y:S01]  /*6720*/  LDS.128 R12, [R12+0x1e400] ;  /* 0x01e400000c0c7984 */ /* 0x000ea20000000c00 */
[----:B------:R-:W-:Y:S05]  /*6730*/  @P3 BRA `(.L_x_1677) ;  /* 0x0000000c00503947 */ /* 0x000fea0003800000 */
[----:B------:R-:W-:Y:S01]  /*6740*/  SHF.R.U32.HI R114, RZ, 0x8, R45 ;  /* 0x00000008ff727819 */ /* 0x000fe2000001162d */
[----:B0-----:R-:W-:Y:S01]  /*6750*/  IMAD.MOV.U32 R44, RZ, RZ, R8 ;  /* 0x000000ffff2c7224 */ /* 0x001fe200078e0008 */
[--C-:B------:R-:W-:Y:S02]  /*6760*/  SHF.R.U32.HI R34, RZ, 0x8, R33.reuse ;  /* 0x00000008ff227819 */ /* 0x100fe40000011621 */
[----:B------:R-:W-:Y:S02]  /*6770*/  SHF.R.U32.HI R120, RZ, 0x10, R33 ;  /* 0x00000010ff787819 */ /* 0x000fe40000011621 */
[----:B------:R-:W-:Y:S01]  /*6780*/  LOP3.LUT R115, R33, 0xff0000ff, RZ, 0xc0, !PT ;  /* 0xff0000ff21737812 */ /* 0x000fe200078ec0ff */
[----:B------:R-:W-:Y:S01]  /*6790*/  IMAD.MOV.U32 R33, RZ, RZ, R10 ;  /* 0x000000ffff217224 */ /* 0x000fe200078e000a */
[----:B------:R-:W-:Y:S01]  /*67a0*/  SHF.R.U32.HI R32, RZ, 0x10, R45 ;  /* 0x00000010ff207819 */ /* 0x000fe2000001162d */
[----:B------:R-:W-:Y:S01]  /*67b0*/  IMAD.SHL.U32 R10, R114, 0x100, RZ ;  /* 0x00000100720a7824 */ /* 0x000fe200078e00ff */
[----:B------:R-:W-:Y:S01]  /*67c0*/  LOP3.LUT R119, R45, 0xff0000ff, RZ, 0xc0, !PT ;  /* 0xff0000ff2d777812 */ /* 0x000fe200078ec0ff */
[----:B--2---:R-:W-:Y:S01]  /*67d0*/  IMAD.MOV.U32 R45, RZ, RZ, R12 ;  /* 0x000000ffff2d7224 */ /* 0x004fe200078e000c */
[----:B------:R-:W-:Y:S01]  /*67e0*/  SHF.R.U32.HI R46, RZ, 0x8, R47 ;  /* 0x00000008ff2e7819 */ /* 0x000fe2000001162f */
[----:B------:R-:W-:Y:S01]  /*67f0*/  IMAD.SHL.U32 R8, R34, 0x100, RZ ;  /* 0x0000010022087824 */ /* 0x000fe200078e00ff */
[--C-:B------:R-:W-:Y:S01]  /*6800*/  SHF.R.U32.HI R116, RZ, 0x8, R35.reuse ;  /* 0x00000008ff747819 */ /* 0x100fe20000011623 */
[----:B------:R-:W-:Y:S01]  /*6810*/  IMAD.MOV.U32 R34, RZ, RZ, R14 ;  /* 0x000000ffff227224 */ /* 0x000fe200078e000e */
[----:B------:R-:W-:Y:S01]  /*6820*/  SHF.R.U32.HI R118, RZ, 0x10, R35 ;  /* 0x00000010ff767819 */ /* 0x000fe20000011623 */
[----:B------:R-:W-:Y:S01]  /*6830*/  IMAD.SHL.U32 R14, R46, 0x100, RZ ;  /* 0x000001002e0e7824 */ /* 0x000fe200078e00ff */
[----:B------:R-:W-:Y:S01]  /*6840*/  LOP3.LUT R117, R35, 0xff0000ff, RZ, 0xc0, !PT ;  /* 0xff0000ff23757812 */ /* 0x000fe200078ec0ff */
[----:B------:R-:W-:Y:S01]  /*6850*/  IMAD.U32 R12, R120, 0x10000, RZ ;  /* 0x00010000780c7824 */ /* 0x000fe200078e00ff */
[----:B------:R-:W-:-:S02]  /*6860*/  SHF.R.U32.HI R35, RZ, 0x10, R47 ;  /* 0x00000010ff237819 */ /* 0x000fc4000001162f */
[----:B------:R-:W-:Y:S02]  /*6870*/  LOP3.LUT R121, R119, 0xff00, R10, 0xf8, !PT ;  /* 0x0000ff0077797812 */ /* 0x000fe400078ef80a */
[----:B------:R-:W-:Y:S01]  /*6880*/  LOP3.LUT R47, R47, 0xff0000ff, RZ, 0xc0, !PT ;  /* 0xff0000ff2f2f7812 */ /* 0x000fe200078ec0ff */
[----:B------:R-:W-:Y:S01]  /*6890*/  IMAD.U32 R35, R35, 0x10000, RZ ;  /* 0x0001000023237824 */ /* 0x000fe200078e00ff */
[----:B------:R-:W-:Y:S01]  /*68a0*/  LOP3.LUT R115, R115, 0xff00, R8, 0xf8, !PT ;  /* 0x0000ff0073737812 */ /* 0x000fe200078ef808 */
[----:B------:R-:W-:Y:S01]  /*68b0*/  IMAD.SHL.U32 R8, R116, 0x100, RZ ;  /* 0x0000010074087824 */ /* 0x000fe200078e00ff */
[----:B------:R-:W-:Y:S02]  /*68c0*/  F2FP.F16.E4M3.UNPACK_B R119, R113.H1 ;  /* 0x00000071ff77723e */ /* 0x000fe400030006ff */
[----:B------:R-:W-:Y:S02]  /*68d0*/  F2FP.F16.E4M3.UNPACK_B R114, R45.H1 ;  /* 0x0000002dff72723e */ /* 0x000fe400030006ff */
[----:B------:R-:W-:Y:S01]  /*68e0*/  F2FP.F16.E4M3.UNPACK_B R46, R44.H1 ;  /* 0x0000002cff2e723e */ /* 0x000fe200030006ff */
[----:B------:R-:W-:Y:S01]  /*68f0*/  HADD2.F32 R10, -RZ, R119.H0_H0 ;  /* 0x20000077ff0a7230 */ /* 0x000fe20000004100 */
[----:B------:R-:W-:Y:S01]  /*6900*/  LOP3.LUT R120, R47, 0xff00, R14, 0xf8, !PT ;  /* 0x0000ff002f787812 */ /* 0x000fe200078ef80e */
[----:B------:R-:W-:Y:S01]  /*6910*/  IMAD.U32 R14, R32, 0x10000, RZ ;  /* 0x00010000200e7824 */ /* 0x000fe200078e00ff */
[----:B------:R-:W-:Y:S01]  /*6920*/  LOP3.LUT R12, R115, 0xff0000, R12, 0xf8, !PT ;  /* 0x00ff0000730c7812 */ /* 0x000fe200078ef80c */
[----:B------:R-:W-:Y:S01]  /*6930*/  HADD2.F32 R115, -RZ, R114.H0_H0 ;  /* 0x20000072ff737230 */ /* 0x000fe20000004100 */
[----:B------:R-:W-:Y:S01]  /*6940*/  F2FP.F16.E4M3.UNPACK_B R116, R112.H1 ;  /* 0x00000070ff74723e */ /* 0x000fe200030006ff */
[----:B------:R-:W-:Y:S01]  /*6950*/  HADD2.F32 R47, -RZ, R46.H0_H0 ;  /* 0x2000002eff2f7230 */ /* 0x000fe20000004100 */
[----:B------:R-:W-:Y:S01]  /*6960*/  LOP3.LUT R117, R117, 0xff00, R8, 0xf8, !PT ;  /* 0x0000ff0075757812 */ /* 0x000fe200078ef808 */
[----:B------:R-:W-:-:S02]  /*6970*/  IMAD.U32 R8, R118, 0x10000, RZ ;  /* 0x0001000076087824 */ /* 0x000fc400078e00ff */
[-C--:B------:R-:W-:Y:S01]  /*6980*/  FMUL.FTZ R32, R115, R10.reuse ;  /* 0x0000000a73207220 */ /* 0x080fe20000410000 */
[----:B------:R-:W-:Y:S02]  /*6990*/  HADD2.F32 R118, -RZ, R116.H0_H0 ;  /* 0x20000074ff767230 */ /* 0x000fe40000004100 */
        /* <DEDUP_REMOVED lines=12> */
[----:B------:R-:W-:Y:S01]  /*6a60*/  HADD2.F32 R119, -RZ, R118.H0_H0 ;  /* 0x20000076ff777230 */ /* 0x000fe20000004100 */
[----:B------:R-:W-:Y:S01]  /*6a70*/  F2FP.F16.E4M3.UNPACK_B R112, R44 ;  /* 0x0000002cff70723e */ /* 0x000fe200020006ff */
[----:B------:R-:W-:Y:S01]  /*6a80*/  FMUL.FTZ R45, R115, R47 ;  /* 0x0000002f732d7220 */ /* 0x000fe20000410000 */
[----:B------:R-:W-:-:S02]  /*6a90*/  HADD2.F32 R114, -RZ, R113.H0_H0 ;  /* 0x20000071ff727230 */ /* 0x000fc40000004100 */
[C---:B------:R-:W-:Y:S01]  /*6aa0*/  FMUL.FTZ R44, R46.reuse, R47 ;  /* 0x0000002f2e2c7220 */ /* 0x040fe20000410000 */
[----:B------:R-:W-:Y:S02]  /*6ab0*/  HADD2.F32 R118, -RZ, R118.H1_H1 ;  /* 0x30000076ff767230 */ /* 0x000fe40000004100 */
[----:B------:R-:W-:Y:S01]  /*6ac0*/  FFMA.FTZ R45, R46, R117, -R45 ;  /* 0x000000752e2d7223 */ /* 0x000fe2000001082d */
[----:B------:R-:W-:Y:S02]  /*6ad0*/  HADD2.F32 R47, -RZ, R112.H0_H0 ;  /* 0x20000070ff2f7230 */ /* 0x000fe40000004100 */
[----:B------:R-:W-:Y:S01]  /*6ae0*/  FMUL.FTZ R120, R114, R119 ;  /* 0x0000007772787220 */ /* 0x000fe20000410000 */
[----:B------:R-:W-:Y:S02]  /*6af0*/  HADD2.F32 R46, -RZ, R116.H0_H0 ;  /* 0x20000074ff2e7230 */ /* 0x000fe40000004100 */
[----:B------:R-:W-:Y:S01]  /*6b00*/  FFMA.FTZ R44, R115, R117, R44 ;  /* 0x00000075732c7223 */ /* 0x000fe2000001002c */
[----:B------:R-:W-:-:S02]  /*6b10*/  HADD2.F32 R113, -RZ, R113.H1_H1 ;  /* 0x30000071ff717230 */ /* 0x000fc40000004100 */
[C---:B------:R-:W-:Y:S01]  /*6b20*/  FMUL.FTZ R119, R47.reuse, R119 ;  /* 0x000000772f777220 */ /* 0x040fe20000410000 */
[----:B------:R-:W-:Y:S02]  /*6b30*/  HADD2.F32 R112, -RZ, R112.H1_H1 ;  /* 0x30000070ff707230 */ /* 0x000fe40000004100 */
[----:B------:R-:W-:Y:S01]  /*6b40*/  FFMA.FTZ R47, R47, R46, -R120 ;  /* 0x0000002e2f2f7223 */ /* 0x000fe20000010878 */
[----:B------:R-:W-:Y:S02]  /*6b50*/  HADD2.F32 R115, -RZ, R116.H1_H1 ;  /* 0x30000074ff737230 */ /* 0x000fe40000004100 */
[----:B------:R-:W-:Y:S01]  /*6b60*/  FMUL.FTZ R117, R113, R118 ;  /* 0x0000007671757220 */ /* 0x000fe20000410000 */
[----:B------:R-:W-:Y:S01]  /*6b70*/  F2FP.F16.E4M3.UNPACK_B R120, R111.H1 ;  /* 0x0000006fff78723e */ /* 0x000fe200030006ff */
[----:B------:R-:W-:Y:S01]  /*6b80*/  FFMA.FTZ R46, R114, R46, R119 ;  /* 0x0000002e722e7223 */ /* 0x000fe20000010077 */
[----:B------:R-:W-:Y:S01]  /*6b90*/  F2FP.F16.E4M3.UNPACK_B R116, R34.H1 ;  /* 0x00000022ff74723e */ /* 0x000fe200030006ff */
[C---:B------:R-:W-:Y:S01]  /*6ba0*/  FMUL.FTZ R118, R112.reuse, R118 ;  /* 0x0000007670767220 */ /* 0x040fe20000410000 */
[----:B------:R-:W-:Y:S01]  /*6bb0*/  FFMA.FTZ R112, R112, R115, -R117 ;  /* 0x0000007370707223 */ /* 0x000fe20000010875 */
[----:B------:R-:W-:Y:S01]  /*6bc0*/  F2FP.F16.E4M3.UNPACK_B R119, R110.H1 ;  /* 0x0000006eff77723e */ /* 0x000fe200030006ff */
[----:B------:R-:W-:Y:S01]  /*6bd0*/  HADD2.F32 R122, -RZ, R120.H0_H0 ;  /* 0x20000078ff7a7230 */ /* 0x000fe20000004100 */
[----:B------:R-:W-:Y:S01]  /*6be0*/  F2FP.F16.E4M3.UNPACK_B R114, R33.H1 ;  /* 0x00000021ff72723e */ /* 0x000fe200030006ff */
[----:B------:R-:W-:Y:S01]  /*6bf0*/  HADD2.F32 R117, -RZ, R116.H0_H0 ;  /* 0x20000074ff757230 */ /* 0x000fe20000004100 */
[----:B------:R-:W-:Y:S01]  /*6c00*/  LOP3.LUT R14, R121, 0xff0000, R14, 0xf8, !PT ;  /* 0x00ff0000790e7812 */ /* 0x000fe200078ef80e */
[----:B------:R-:W-:Y:S01]  /*6c10*/  FFMA.FTZ R113, R113, R115, R118 ;  /* 0x0000007371717223 */ /* 0x000fe20000010076 */
[----:B------:R-:W-:Y:S01]  /*6c20*/  HADD2.F32 R121, -RZ, R120.H1_H1 ;  /* 0x30000078ff797230 */ /* 0x000fe20000004100 */
[----:B------:R-:W-:Y:S01]  /*6c30*/  F2FP.F16.E4M3.UNPACK_B R33, R33 ;  /* 0x00000021ff21723e */ /* 0x000fe200020006ff */
[----:B------:R-:W-:-:S02]  /*6c40*/  HADD2.F32 R115, -RZ, R114.H0_H0 ;  /* 0x20000072ff737230 */ /* 0x000fc40000004100 */
[----:B------:R-:W-:Y:S01]  /*6c50*/  FMUL.FTZ R124, R117, R122 ;  /* 0x0000007a757c7220 */ /* 0x000fe20000410000 */
[--C-:B------:R-:W-:Y:S01]  /*6c60*/  HADD2.F32 R120, -RZ, R119.reuse.H0_H0 ;  /* 0x20000077ff787230 */ /* 0x100fe20000004100 */
[----:B------:R-:W-:Y:S01]  /*6c70*/  F2FP.SATFINITE.E4M3.F32.PACK_AB_MERGE_C R32, R45, R32, RZ ;  /* 0x000000202d20723e */ /* 0x000fe200048070ff */
[----:B------:R-:W-:Y:S02]  /*6c80*/  HADD2.F32 R118, -RZ, R116.H1_H1 ;  /* 0x30000074ff767230 */ /* 0x000fe40000004100 */
[C---:B------:R-:W-:Y:S01]  /*6c90*/  FMUL.FTZ R122, R115.reuse, R122 ;  /* 0x0000007a737a7220 */ /* 0x040fe20000410000 */
[----:B------:R-:W-:Y:S02]  /*6ca0*/  HADD2.F32 R116, -RZ, R114.H1_H1 ;  /* 0x30000072ff747230 */ /* 0x000fe40000004100 */
        /* <DEDUP_REMOVED lines=12> */
[----:B------:R-:W-:Y:S01]  /*6d70*/  F2FP.F16.E4M3.UNPACK_B R115, R110 ;  /* 0x0000006eff73723e */ /* 0x000fe200020006ff */
[----:B------:R-:W-:Y:S01]  /*6d80*/  HADD2.F32 R110, -RZ, R111.H0_H0 ;  /* 0x2000006fff6e7230 */ /* 0x000fe20000004100 */
[----:B------:R-:W-:Y:S01]  /*6d90*/  F2FP.F16.E4M3.UNPACK_B R45, R9 ;  /* 0x00000009ff2d723e */ /* 0x000fe200020006ff */
[----:B------:R-:W-:Y:S01]  /*6da0*/  HADD2.F32 R33, -RZ, R33.H1_H1 ;  /* 0x30000021ff217230 */ /* 0x000fe20000004100 */
[----:B------:R-:W-:Y:S01]  /*6db0*/  F2FP.SATFINITE.E4M3.F32.PACK_AB_MERGE_C R114, R123, R114, RZ ;  /* 0x000000727b72723e */ /* 0x000fe200048070ff */
[----:B------:R-:W-:Y:S01]  /*6dc0*/  HADD2.F32 R111, -RZ, R111.H1_H1 ;  /* 0x3000006fff6f7230 */ /* 0x000fe20000004100 */
[----:B------:R-:W-:Y:S01]  /*6dd0*/  F2FP.SATFINITE.E4M3.F32.PACK_AB_MERGE_C R121, R124, R121, RZ ;  /* 0x000000797c79723e */ /* 0x000fe200048070ff */
[----:B------:R-:W-:-:S02]  /*6de0*/  HADD2.F32 R117, -RZ, R115.H0_H0 ;  /* 0x20000073ff757230 */ /* 0x000fc40000004100 */
[-C--:B------:R-:W-:Y:S01]  /*6df0*/  FMUL.FTZ R122, R33, R118.reuse ;  /* 0x00000076217a7220 */ /* 0x080fe20000410000 */
[----:B------:R-:W-:Y:S02]  /*6e00*/  HADD2.F32 R116, -RZ, R115.H1_H1 ;  /* 0x30000073ff747230 */ /* 0x000fe40000004100 */
[-C--:B------:R-:W-:Y:S01]  /*6e10*/  FMUL.FTZ R115, R110, R119.reuse ;  /* 0x000000776e737220 */ /* 0x080fe20000410000 */
[C---:B------:R-:W-:Y:S01]  /*6e20*/  FMUL.FTZ R119, R34.reuse, R119 ;  /* 0x0000007722777220 */ /* 0x040fe20000410000 */
[C---:B------:R-:W-:Y:S02]  /*6e30*/  FMUL.FTZ R120, R111.reuse, R118 ;  /* 0x000000766f787220 */ /* 0x040fe40000410000 */
[----:B------:R-:W-:Y:S01]  /*6e40*/  FFMA.FTZ R118, R34, R117, -R115 ;  /* 0x0000007522767223 */ /* 0x000fe20000010873 */
[----:B------:R-:W-:Y:S01]  /*6e50*/  F2FP.SATFINITE.E4M3.F32.PACK_AB_MERGE_C R34, R44, R35, RZ ;  /* 0x000000232c22723e */ /* 0x000fe200048070ff */
[----:B------:R-:W-:Y:S01]  /*6e60*/  FFMA.FTZ R119, R110, R117, R119 ;  /* 0x000000756e777223 */ /* 0x000fe20000010077 */
[----:B------:R-:W-:Y:S01]  /*6e70*/  F2FP.SATFINITE.E4M3.F32.PACK_AB_MERGE_C R35, R112, R47, R32 ;  /* 0x0000002f7023723e */ /* 0x000fe20004807020 */
[----:B------:R-:W-:Y:S01]  /*6e80*/  HADD2.F32 R44, -RZ, R45.H0_H0 ;  /* 0x2000002dff2c7230 */ /* 0x000fe20000004100 */
[----:B------:R-:W-:Y:S01]  /*6e90*/  F2FP.F16.E4M3.UNPACK_B R110, R13 ;  /* 0x0000000dff6e723e */ /* 0x000fe200020006ff */
[----:B------:R-:W-:Y:S01]  /*6ea0*/  FFMA.FTZ R122, R111, R116, R122 ;  /* 0x000000746f7a7223 */ /* 0x000fe2000001007a */
[----:B------:R-:W-:Y:S01]  /*6eb0*/  F2FP.F16.E4M3.UNPACK_B R47, R14 ;  /* 0x0000000eff2f723e */ /* 0x000fe200020006ff */
[----:B------:R-:W-:Y:S01]  /*6ec0*/  FFMA.FTZ R33, R33, R116, -R120 ;  /* 0x0000007421217223 */ /* 0x000fe20000010878 */
[----:B------:R-:W-:Y:S01]  /*6ed0*/  F2FP.SATFINITE.E4M3.F32.PACK_AB_MERGE_C R34, R113, R46, R34 ;  /* 0x0000002e7122723e */ /* 0x000fe20004807022 */
[--C-:B------:R-:W-:Y:S01]  /*6ee0*/  HADD2.F32 R46, -RZ, R110.reuse.H0_H0 ;  /* 0x2000006eff2e7230 */ /* 0x100fe20000004100 */
[----:B------:R-:W-:Y:S01]  /*6ef0*/  F2FP.F16.E4M3.UNPACK_B R112, R12 ;  /* 0x0000000cff70723e */ /* 0x000fe200020006ff */
[--C-:B------:R-:W-:Y:S01]  /*6f00*/  HADD2.F32 R115, -RZ, R47.reuse.H0_H0 ;  /* 0x2000002fff737230 */ /* 0x100fe20000004100 */
[----:B------:R-:W-:Y:S01]  /*6f10*/  F2FP.SATFINITE.E4M3.F32.PACK_AB_MERGE_C R33, R33, R118, R114 ;  /* 0x000000762121723e */ /* 0x000fe20004807072 */
[----:B------:R-:W-:Y:S01]  /*6f20*/  HADD2.F32 R111, -RZ, R110.H1_H1 ;  /* 0x3000006eff6f7230 */ /* 0x000fe20000004100 */
[----:B------:R-:W-:Y:S01]  /*6f30*/  F2FP.F16.E4M3.UNPACK_B R12, R12.H1 ;  /* 0x0000000cff0c723e */ /* 0x000fe200030006ff */
[----:B------:R-:W-:-:S02]  /*6f40*/  HADD2.F32 R110, -RZ, R47.H1_H1 ;  /* 0x3000002fff6e7230 */ /* 0x000fc40000004100 */
[-C--:B------:R-:W-:Y:S01]  /*6f50*/  FMUL.FTZ R117, R46, R115.reuse ;  /* 0x000000732e757220 */ /* 0x080fe20000410000 */
[--C-:B------:R-:W-:Y:S02]  /*6f60*/  HADD2.F32 R113, -RZ, R112.reuse.H0_H0 ;  /* 0x20000070ff717230 */ /* 0x100fe40000004100 */
[C---:B------:R-:W-:Y:S01]  /*6f70*/  FMUL.FTZ R115, R44.reuse, R115 ;  /* 0x000000732c737220 */ /* 0x040fe20000410000 */
[----:B------:R-:W-:Y:S02]  /*6f80*/  HADD2.F32 R47, -RZ, R45.H1_H1 ;  /* 0x3000002dff2f7230 */ /* 0x000fe40000004100 */
[-C--:B------:R-:W-:Y:S01]  /*6f90*/  FMUL.FTZ R114, R111, R110.reuse ;  /* 0x0000006e6f727220 */ /* 0x080fe20000410000 */
[----:B------:R-:W-:Y:S02]  /*6fa0*/  HADD2.F32 R112, -RZ, R112.H1_H1 ;  /* 0x30000070ff707230 */ /* 0x000fe40000004100 */
[-C--:B------:R-:W-:Y:S01]  /*6fb0*/  FFMA.FTZ R44, R44, R113.reuse, -R117 ;  /* 0x000000712c2c7223 */ /* 0x080fe20000010875 */
[----:B------:R-:W-:Y:S01]  /*6fc0*/  FFMA.FTZ R45, R46, R113, R115 ;  /* 0x000000712e2d7223 */ /* 0x000fe20000010073 */
[----:B------:R-:W-:Y:S01]  /*6fd0*/  FMUL.FTZ R116, R47, R110 ;  /* 0x0000006e2f747220 */ /* 0x000fe20000410000 */
[----:B------:R-:W-:-:S02]  /*6fe0*/  F2FP.F16.E4M3.UNPACK_B R110, R13.H1 ;  /* 0x0000000dff6e723e */ /* 0x000fc400030006ff */
[----:B------:R-:W-:Y:S01]  /*6ff0*/  F2FP.F16.E4M3.UNPACK_B R113, R14.H1 ;  /* 0x0000000eff71723e */ /* 0x000fe200030006ff */
[-C--:B------:R-:W-:Y:S01]  /*7000*/  FFMA.FTZ R14, R111, R112.reuse, R116 ;  /* 0x000000706f0e7223 */ /* 0x080fe20000010074 */
[----:B------:R-:W-:Y:S01]  /*7010*/  F2FP.F16.E4M3.UNPACK_B R46, R9.H1 ;  /* 0x00000009ff2e723e */ /* 0x000fe200030006ff */
[----:B------:R-:W-:Y:S01]  /*7020*/  FFMA.FTZ R9, R47, R112, -R114 ;  /* 0x000000702f097223 */ /* 0x000fe20000010872 */
[----:B------:R-:W-:Y:S01]  /*7030*/  HADD2.F32 R47, -RZ, R110.H0_H0 ;  /* 0x2000006eff2f7230 */ /* 0x000fe20000004100 */
[-C--:B------:R-:W-:Y:S01]  /*7040*/  F2FP.F16.E4M3.UNPACK_B R120, R10.reuse.H1 ;  /* 0x0000000aff78723e */ /* 0x080fe200030006ff */
[----:B------:R-:W-:Y:S01]  /*7050*/  HADD2.F32 R112, -RZ, R113.H0_H0 ;  /* 0x20000071ff707230 */ /* 0x000fe20000004100 */
[----:B------:R-:W-:Y:S01]  /*7060*/  F2FP.SATFINITE.E4M3.F32.PACK_AB_MERGE_C R32, R122, R119, R121 ;  /* 0x000000777a20723e */ /* 0x000fe20004807079 */
[----:B------:R-:W-:Y:S01]  /*7070*/  HADD2.F32 R13, -RZ, R46.H0_H0 ;  /* 0x2000002eff0d7230 */ /* 0x000fe20000004100 */
[----:B------:R-:W-:Y:S01]  /*7080*/  F2FP.F16.E4M3.UNPACK_B R119, R10 ;  /* 0x0000000aff77723e */ /* 0x000fe200020006ff */
[----:B------:R-:W-:-:S02]  /*7090*/  HADD2.F32 R111, -RZ, R110.H1_H1 ;  /* 0x3000006eff6f7230 */ /* 0x000fc40000004100 */
[-C--:B------:R-:W-:Y:S01]  /*70a0*/  FMUL.FTZ R116, R47, R112.reuse ;  /* 0x000000702f747220 */ /* 0x080fe20000410000 */
[----:B------:R-:W-:Y:S02]  /*70b0*/  HADD2.F32 R114, -RZ, R113.H1_H1 ;  /* 0x30000071ff727230 */ /* 0x000fe40000004100 */
[----:B------:R-:W-:Y:S01]  /*70c0*/  FMUL.FTZ R112, R13, R112 ;  /* 0x000000700d707220 */ /* 0x000fe20000410000 */
[----:B------:R-:W-:Y:S02]  /*70d0*/  HADD2.F32 R46, -RZ, R46.H1_H1 ;  /* 0x3000002eff2e7230 */ /* 0x000fe40000004100 */
[--C-:B------:R-:W-:Y:S02]  /*70e0*/  HADD2.F32 R110, -RZ, R12.reuse.H0_H0 ;  /* 0x2000000cff6e7230 */ /* 0x100fe40000004100 */
[-C--:B------:R-:W-:Y:S01]  /*70f0*/  FMUL.FTZ R115, R111, R114.reuse ;  /* 0x000000726f737220 */ /* 0x080fe20000410000 */
[----:B------:R-:W-:Y:S02]  /*7100*/  HADD2.F32 R113, -RZ, R12.H1_H1 ;  /* 0x3000000cff717230 */ /* 0x000fe40000004100 */
[----:B------:R-:W-:Y:S01]  /*7110*/  FMUL.FTZ R114, R46, R114 ;  /* 0x000000722e727220 */ /* 0x000fe20000410000 */
[----:B------:R-:W-:-:S02]  /*7120*/  HADD2.F32 R121, -RZ, R120.H0_H0 ;  /* 0x20000078ff797230 */ /* 0x000fc40000004100 */
[-C--:B------:R-:W-:Y:S01]  /*7130*/  FFMA.FTZ R12, R13, R110.reuse, -R116 ;  /* 0x0000006e0d0c7223 */ /* 0x080fe20000010874 */
[----:B------:R-:W-:Y:S01]  /*7140*/  FFMA.FTZ R13, R47, R110, R112 ;  /* 0x0000006e2f0d7223 */ /* 0x000fe20000010070 */
[-C--:B------:R-:W-:Y:S01]  /*7150*/  FFMA.FTZ R47, R46, R113.reuse, -R115 ;  /* 0x000000712e2f7223 */ /* 0x080fe20000010873 */
[----:B------:R-:W-:Y:S01]  /*7160*/  FFMA.FTZ R46, R111, R113, R114 ;  /* 0x000000716f2e7223 */ /* 0x000fe20000010072 */
[----:B------:R-:W-:Y:S01]  /*7170*/  F2FP.F16.E4M3.UNPACK_B R110, R11 ;  /* 0x0000000bff6e723e */ /* 0x000fe200020006ff */
[----:B------:R-:W-:Y:S01]  /*7180*/  HADD2.F32 R120, -RZ, R120.H1_H1 ;  /* 0x30000078ff787230 */ /* 0x000fe20000004100 */
[----:B------:R-:W-:Y:S02]  /*7190*/  F2FP.F16.E4M3.UNPACK_B R113, R15.H1 ;  /* 0x0000000fff71723e */ /* 0x000fe400030006ff */
[----:B------:R-:W-:Y:S02]  /*71a0*/  F2FP.F16.E4M3.UNPACK_B R11, R11.H1 ;  /* 0x0000000bff0b723e */ /* 0x000fe400030006ff */
[----:B------:R-:W-:Y:S01]  /*71b0*/  F2FP.F16.E4M3.UNPACK_B R112, R15 ;  /* 0x0000000fff70723e */ /* 0x000fe200020006ff */
[----:B------:R-:W-:Y:S01]  /*71c0*/  HADD2.F32 R10, -RZ, R113.H0_H0 ;  /* 0x20000071ff0a7230 */ /* 0x000fe20000004100 */
[-C--:B------:R-:W-:Y:S01]  /*71d0*/  F2FP.F16.E4M3.UNPACK_B R116, R8.reuse.H1 ;  /* 0x00000008ff74723e */ /* 0x080fe200030006ff */
[----:B------:R-:W-:Y:S01]  /*71e0*/  HADD2.F32 R111, -RZ, R11.H0_H0 ;  /* 0x2000000bff6f7230 */ /* 0x000fe20000004100 */
[----:B------:R-:W-:Y:S01]  /*71f0*/  F2FP.F16.E4M3.UNPACK_B R115, R8 ;  /* 0x00000008ff73723e */ /* 0x000fe200020006ff */
[----:B------:R-:W-:-:S02]  /*7200*/  HADD2.F32 R114, -RZ, R112.H0_H0 ;  /* 0x20000070ff727230 */ /* 0x000fc40000004100 */
[-C--:B------:R-:W-:Y:S01]  /*7210*/  FMUL.FTZ R124, R10, R121.reuse ;  /* 0x000000790a7c7220 */ /* 0x080fe20000410000 */
[----:B------:R-:W-:Y:S02]  /*7220*/  HADD2.F32 R8, -RZ, R119.H0_H0 ;  /* 0x20000077ff087230 */ /* 0x000fe40000004100 */
[----:B------:R-:W-:Y:S01]  /*7230*/  FMUL.FTZ R121, R111, R121 ;  /* 0x000000796f797220 */ /* 0x000fe20000410000 */
[----:B------:R-:W-:Y:S01]  /*7240*/  HADD2.F32 R118, -RZ, R116.H0_H0 ;  /* 0x20000074ff767230 */ /* 0x000fe20000004100 */
[----:B------:R-:W-:Y:S01]  /*7250*/  F2FP.SATFINITE.E4M3.F32.PACK_AB_MERGE_C R12, R47, R12, RZ ;  /* 0x0000000c2f0c723e */ /* 0x000fe200048070ff */
[----:B------:R-:W-:Y:S02]  /*7260*/  HADD2.F32 R113, -RZ, R113.H1_H1 ;  /* 0x30000071ff717230 */ /* 0x000fe40000004100 */
[----:B------:R-:W-:Y:S01]  /*7270*/  FMUL.FTZ R122, R114, R8 ;  /* 0x00000008727a7220 */ /* 0x000fe20000410000 */
[----:B------:R-:W-:Y:S02]  /*7280*/  HADD2.F32 R11, -RZ, R11.H1_H1 ;  /* 0x3000000bff0b7230 */ /* 0x000fe40000004100 */
[----:B------:R-:W-:Y:S01]  /*7290*/  FFMA.FTZ R121, R10, R118, R121 ;  /* 0x000000760a797223 */ /* 0x000fe20000010079 */
[----:B------:R-:W-:-:S02]  /*72a0*/  HADD2.F32 R15, -RZ, R110.H0_H0 ;  /* 0x2000006eff0f7230 */ /* 0x000fc40000004100 */
[-C--:B------:R-:W-:Y:S01]  /*72b0*/  FMUL.FTZ R10, R113, R120.reuse ;  /* 0x00000078710a7220 */ /* 0x080fe20000410000 */
[----:B------:R-:W-:Y:S02]  /*72c0*/  HADD2.F32 R117, -RZ, R115.H0_H0 ;  /* 0x20000073ff757230 */ /* 0x000fe40000004100 */
[----:B------:R-:W-:Y:S01]  /*72d0*/  FMUL.FTZ R120, R11, R120 ;  /* 0x000000780b787220 */ /* 0x000fe20000410000 */
[----:B------:R-:W-:Y:S02]  /*72e0*/  HADD2.F32 R112, -RZ, R112.H1_H1 ;  /* 0x30000070ff707230 */ /* 0x000fe40000004100 */
[C---:B------:R-:W-:Y:S01]  /*72f0*/  FMUL.FTZ R123, R15.reuse, R8 ;  /* 0x000000080f7b7220 */ /* 0x040fe20000410000 */
[----:B------:R-:W-:Y:S02]  /*7300*/  HADD2.F32 R119, -RZ, R119.H1_H1 ;  /* 0x30000077ff777230 */ /* 0x000fe40000004100 */
[----:B------:R-:W-:Y:S01]  /*7310*/  FFMA.FTZ R8, R15, R117, -R122 ;  /* 0x000000750f087223 */ /* 0x000fe2000001087a */
[----:B------:R-:W-:-:S02]  /*7320*/  HADD2.F32 R116, -RZ, R116.H1_H1 ;  /* 0x30000074ff747230 */ /* 0x000fc40000004100 */
[----:B------:R-:W-:Y:S01]  /*7330*/  FFMA.FTZ R124, R111, R118, -R124 ;  /* 0x000000766f7c7223 */ /* 0x000fe2000001087c */
[----:B------:R-:W-:Y:S02]  /*7340*/  HADD2.F32 R110, -RZ, R110.H1_H1 ;  /* 0x3000006eff6e7230 */ /* 0x000fe40000004100 */
[-C--:B------:R-:W-:Y:S01]  /*7350*/  FMUL.FTZ R15, R112, R119.reuse ;  /* 0x00000077700f7220 */ /* 0x080fe20000410000 */
[----:B------:R-:W-:Y:S02]  /*7360*/  HADD2.F32 R115, -RZ, R115.H1_H1 ;  /* 0x30000073ff737230 */ /* 0x000fe40000004100 */
[-C--:B------:R-:W-:Y:S01]  /*7370*/  FFMA.FTZ R11, R11, R116.reuse, -R10 ;  /* 0x000000740b0b7223 */ /* 0x080fe2000001080a */
[----:B------:R-:W-:Y:S01]  /*7380*/  FFMA.FTZ R120, R113, R116, R120 ;  /* 0x0000007471787223 */ /* 0x000fe20000010078 */
[----:B------:R-:W-:Y:S01]  /*7390*/  FMUL.FTZ R119, R110, R119 ;  /* 0x000000776e777220 */ /* 0x000fe20000410000 */
[----:B------:R-:W-:Y:S01]  /*73a0*/  FFMA.FTZ R123, R114, R117, R123 ;  /* 0x00000075727b7223 */ /* 0x000fe2000001007b */
[-C--:B------:R-:W-:Y:S01]  /*73b0*/  FFMA.FTZ R15, R110, R115.reuse, -R15 ;  /* 0x000000736e0f7223 */ /* 0x080fe2000001080f */
[----:B------:R-:W-:Y:S01]  /*73c0*/  F2FP.SATFINITE.E4M3.F32.PACK_AB_MERGE_C R11, R11, R124, RZ ;  /* 0x0000007c0b0b723e */ /* 0x000fe200048070ff */
[----:B------:R-:W-:Y:S01]  /*73d0*/  FFMA.FTZ R112, R112, R115, R119 ;  /* 0x0000007370707223 */ /* 0x000fe20000010077 */
[----:B------:R-:W-:Y:S01]  /*73e0*/  F2FP.SATFINITE.E4M3.F32.PACK_AB_MERGE_C R13, R46, R13, RZ ;  /* 0x0000000d2e0d723e */ /* 0x000fe200048070ff */
[----:B------:R-:W-:Y:S01]  /*73f0*/  IMAD.MOV.U32 R10, RZ, RZ, R33 ;  /* 0x000000ffff0a7224 */ /* 0x000fe200078e0021 */
[----:B------:R-:W-:-:S02]  /*7400*/  F2FP.SATFINITE.E4M3.F32.PACK_AB_MERGE_C R120, R120, R121, RZ ;  /* 0x000000797878723e */ /* 0x000fc400048070ff */
[----:B------:R-:W-:Y:S01]  /*7410*/  F2FP.SATFINITE.E4M3.F32.PACK_AB_MERGE_C R9, R9, R44, R12 ;  /* 0x0000002c0909723e */ /* 0x000fe2000480700c */
[----:B------:R-:W-:Y:S01]  /*7420*/  IMAD.MOV.U32 R12, RZ, RZ, R34 ;  /* 0x000000ffff0c7224 */ /* 0x000fe200078e0022 */
[----:B------:R-:W-:Y:S01]  /*7430*/  F2FP.SATFINITE.E4M3.F32.PACK_AB_MERGE_C R11, R15, R8, R11 ;  /* 0x000000080f0b723e */ /* 0x000fe2000480700b */
[----:B------:R-:W-:Y:S01]  /*7440*/  IMAD.MOV.U32 R8, RZ, RZ, R35 ;  /* 0x000000ffff087224 */ /* 0x000fe200078e0023 */
[----:B------:R-:W-:Y:S01]  /*7450*/  F2FP.SATFINITE.E4M3.F32.PACK_AB_MERGE_C R13, R14, R45, R13 ;  /* 0x0000002d0e0d723e */ /* 0x000fe2000480700d */
[----:B------:R-:W-:Y:S01]  /*7460*/  IMAD.MOV.U32 R14, RZ, RZ, R32 ;  /* 0x000000ffff0e7224 */ /* 0x000fe200078e0020 */
[----:B------:R-:W-:-:S07]  /*7470*/  F2FP.SATFINITE.E4M3.F32.PACK_AB_MERGE_C R15, R112, R123, R120 ;  /* 0x0000007b700f723e */ /* 0x000fce0004807078 */
.L_x_1677:
[----:B------:R-:W-:Y:S05]  /*7480*/  BSYNC B2 ;  /* 0x0000000000027941 */ /* 0x000fea0003800000 */
.L_x_1676:
[----:B------:R-:W-:Y:S01]  /*7490*/  ISETP.GE.AND P3, PT, R108, R97, PT ;  /* 0x000000616c00720c */ /* 0x000fe20003f66270 */
[----:B0-----:R3:W-:-:S12]  /*74a0*/  ST.E.128 desc[UR42][R92.64], R8 ;  /* 0x000000085c007985 */ /* 0x0017d8000c101d2a */
[----:B------:R-:W-:-:S04]  /*74b0*/  @!P3 IADD3 R32, P4, R100, R108, RZ ;  /* 0x0000006c6420b210 */ /* 0x000fc80007f9e0ff */
[----:B------:R-:W-:-:S05]  /*74c0*/  @!P3 LEA.HI.X.SX32 R33, R108, R98, 0x1, P4 ;  /* 0x000000626c21b211 */ /* 0x000fca00020f0eff */
[----:B--2---:R3:W-:Y:S04]  /*74d0*/  @!P3 ST.E.128 desc[UR42][R32.64], R12 ;  /* 0x0000000c2000b985 */ /* 0x0047e8000c101d2a */
.L_x_1675:
[----:B------:R-:W-:Y:S05]  /*74e0*/  BSYNC B1 ;  /* 0x0000000000017941 */ /* 0x000fea0003800000 */
.L_x_1674:
[----:B------:R-:W-:Y:S01]  /*74f0*/  ISETP.NE.AND P3, PT, R54, RZ, PT ;  /* 0x000000ff3600720c */ /* 0x000fe20003f65270 */
[----:B------:R-:W-:-:S12]  /*7500*/  BSSY B1, `(.L_x_1678) ;  /* 0x00000f4000017945 */ /* 0x000fd80003800000 */
[----:B------:R-:W-:Y:S05]  /*7510*/  @!P3 BRA `(.L_x_1679) ;  /* 0x0000000c00c8b947 */ /* 0x000fea0003800000 */
[----:B------:R-:W-:Y:S01]  /*7520*/  ISETP.NE.AND P4, PT, R83, RZ, PT ;  /* 0x000000ff5300720c */ /* 0x000fe20003f85270 */
[----:B------:R-:W-:Y:S01]  /*7530*/  BSSY B2, `(.L_x_1680) ;  /* 0x00000eb000027945 */ /* 0x000fe20003800000 */
[C---:B---34-:R-:W-:Y:S02]  /*7540*/  IADD3 R32, P3, R57.reuse, R100, RZ ;  /* 0x0000006439207210 */ /* 0x058fe40007f7e0ff */
[----:B------:R-:W-:Y:S02]  /*7550*/  SEL R8, R66, R109, !P4 ;  /* 0x0000006d42087207 */ /* 0x000fe40006000000 */
[----:B--2---:R-:W-:Y:S02]  /*7560*/  LEA.HI.X.SX32 R33, R57, R98, 0x1, P3 ;  /* 0x0000006239217211 */ /* 0x004fe400018f0eff */
[----:B------:R-:W-:Y:S02]  /*7570*/  SHF.R.S32.HI R9, RZ, 0x1f, R8 ;  /* 0x0000001fff097819 */ /* 0x000fe40000011408 */
[----:B------:R-:W-:-:S02]  /*7580*/  ISETP.GE.AND P3, PT, R80, R96, PT ;  /* 0x000000605000720c */ /* 0x000fc40003f66270 */
[----:B------:R-:W-:-:S04]  /*7590*/  LEA.HI R9, R9, R8, RZ, 0x5 ;  /* 0x0000000809097211 */ /* 0x000fc800078f28ff */
        /* <DEDUP_REMOVED lines=19> */
[----:B------:R-:W-:Y:S01]  /*76d0*/  SHF.R.U32.HI R110, RZ, 0x10, R29 ;  /* 0x00000010ff6e7819 */ /* 0x000fe2000001161d */
[----:B------:R-:W-:Y:S01]  /*76e0*/  IMAD.MOV.U32 R35, RZ, RZ, R8 ;  /* 0x000000ffff237224 */ /* 0x000fe200078e0008 */
[----:B------:R-:W-:Y:S01]  /*76f0*/  SHF.R.U32.HI R108, RZ, 0x8, R31 ;  /* 0x00000008ff6c7819 */ /* 0x000fe2000001161f */
[----:B------:R-:W-:Y:S01]  /*7700*/  IMAD.SHL.U32 R9, R111, 0x100, RZ ;  /* 0x000001006f097824 */ /* 0x000fe200078e00ff */
[----:B------:R-:W-:Y:S02]  /*7710*/  SHF.R.U32.HI R46, RZ, 0x8, R41 ;  /* 0x00000008ff2e7819 */ /* 0x000fe40000011629 */
[----:B------:R-:W-:Y:S02]  /*7720*/  SHF.R.U32.HI R45, RZ, 0x8, R43 ;  /* 0x00000008ff2d7819 */ /* 0x000fe4000001162b */
[----:B------:R-:W-:Y:S01]  /*7730*/  LOP3.LUT R30, R29, 0xff0000ff, RZ, 0xc0, !PT ;  /* 0xff0000ff1d1e7812 */ /* 0x000fe200078ec0ff */
[----:B------:R-:W-:Y:S01]  /*7740*/  IMAD.MOV.U32 R29, RZ, RZ, R10 ;  /* 0x000000ffff1d7224 */ /* 0x000fe200078e000a */
[----:B------:R-:W-:Y:S01]  /*7750*/  LOP3.LUT R40, R31, 0xff0000ff, RZ, 0xc0, !PT ;  /* 0xff0000ff1f287812 */ /* 0x000fe200078ec0ff */
[----:B------:R-:W-:Y:S01]  /*7760*/  IMAD.U32 R10, R110, 0x10000, RZ ;  /* 0x000100006e0a7824 */ /* 0x000fe200078e00ff */
[----:B------:R-:W-:Y:S01]  /*7770*/  SHF.R.U32.HI R92, RZ, 0x10, R31 ;  /* 0x00000010ff5c7819 */ /* 0x000fe2000001161f */
[----:B------:R-:W-:Y:S01]  /*7780*/  IMAD.SHL.U32 R31, R108, 0x100, RZ ;  /* 0x000001006c1f7824 */ /* 0x000fe200078e00ff */
[----:B------:R-:W-:Y:S01]  /*7790*/  LOP3.LUT R44, R43, 0xff0000ff, RZ, 0xc0, !PT ;  /* 0xff0000ff2b2c7812 */ /* 0x000fe200078ec0ff */
[----:B------:R-:W-:Y:S01]  /*77a0*/  IMAD.SHL.U32 R45, R45, 0x100, RZ ;  /* 0x000001002d2d7824 */ /* 0x000fe200078e00ff */
[----:B------:R-:W-:Y:S01]  /*77b0*/  SHF.R.U32.HI R93, RZ, 0x10, R43 ;  /* 0x00000010ff5d7819 */ /* 0x000fe2000001162b */
[----:B------:R-:W-:Y:S01]  /*77c0*/  IMAD.SHL.U32 R43, R46, 0x100, RZ ;  /* 0x000001002e2b7824 */ /* 0x000fe200078e00ff */
[----:B------:R-:W-:-:S02]  /*77d0*/  LOP3.LUT R42, R41, 0xff0000ff, RZ, 0xc0, !PT ;  /* 0xff0000ff292a7812 */ /* 0x000fc400078ec0ff */
[----:B------:R-:W-:Y:S01]  /*77e0*/  SHF.R.U32.HI R47, RZ, 0x10, R41 ;  /* 0x00000010ff2f7819 */ /* 0x000fe20000011629 */
[----:B--2---:R-:W-:Y:S01]  /*77f0*/  IMAD.MOV.U32 R41, RZ, RZ, R12 ;  /* 0x000000ffff297224 */ /* 0x004fe200078e000c */
[----:B------:R-:W-:Y:S01]  /*7800*/  LOP3.LUT R9, R30, 0xff00, R9, 0xf8, !PT ;  /* 0x0000ff001e097812 */ /* 0x000fe200078ef809 */
[----:B------:R-:W-:Y:S01]  /*7810*/  IMAD.U32 R93, R93, 0x10000, RZ ;  /* 0x000100005d5d7824 */ /* 0x000fe200078e00ff */
[----:B------:R-:W-:Y:S01]  /*7820*/  LOP3.LUT R8, R40, 0xff00, R31, 0xf8, !PT ;  /* 0x0000ff0028087812 */ /* 0x000fe200078ef81f */
[----:B------:R-:W-:Y:S01]  /*7830*/  IMAD.U32 R47, R47, 0x10000, RZ ;  /* 0x000100002f2f7824 */ /* 0x000fe200078e00ff */
[----:B------:R-:W-:Y:S01]  /*7840*/  LOP3.LUT R10, R9, 0xff0000, R10, 0xf8, !PT ;  /* 0x00ff0000090a7812 */ /* 0x000fe200078ef80a */
[----:B------:R-:W-:Y:S01]  /*7850*/  IMAD.U32 R9, R92, 0x10000, RZ ;  /* 0x000100005c097824 */ /* 0x000fe200078e00ff */
[----:B------:R-:W-:Y:S02]  /*7860*/  LOP3.LUT R12, R42, 0xff00, R43, 0xf8, !PT ;  /* 0x0000ff002a0c7812 */ /* 0x000fe400078ef82b */
[----:B------:R-:W-:-:S02]  /*7870*/  LOP3.LUT R46, R44, 0xff00, R45, 0xf8, !PT ;  /* 0x0000ff002c2e7812 */ /* 0x000fc400078ef82d */
[----:B------:R-:W-:Y:S02]  /*7880*/  F2FP.F16.E4M3.UNPACK_B R45, R107.H1 ;  /* 0x0000006bff2d723e */ /* 0x000fe400030006ff */
[----:B------:R-:W-:Y:S02]  /*7890*/  F2FP.F16.E4M3.UNPACK_B R42, R41.H1 ;  /* 0x00000029ff2a723e */ /* 0x000fe400030006ff */
[----:B------:R-:W-:Y:S02]  /*78a0*/  F2FP.F16.E4M3.UNPACK_B R40, R35.H1 ;  /* 0x00000023ff28723e */ /* 0x000fe400030006ff */
[----:B------:R-:W-:Y:S01]  /*78b0*/  LOP3.LUT R8, R8, 0xff0000, R9, 0xf8, !PT ;  /* 0x00ff000008087812 */ /* 0x000fe200078ef809 */
[----:B------:R-:W-:Y:S01]  /*78c0*/  HADD2.F32 R9, -RZ, R45.H0_H0 ;  /* 0x2000002dff097230 */ /* 0x000fe20000004100 */
[----:B------:R-:W-:Y:S01]  /*78d0*/  F2FP.F16.E4M3.UNPACK_B R43, R105.H1 ;  /* 0x00000069ff2b723e */ /* 0x000fe200030006ff */
[----:B------:R-:W-:Y:S01]  /*78e0*/  HADD2.F32 R31, -RZ, R42.H0_H0 ;  /* 0x2000002aff1f7230 */ /* 0x000fe20000004100 */
[----:B------:R-:W-:Y:S01]  /*78f0*/  F2FP.F16.E4M3.UNPACK_B R107, R107 ;  /* 0x0000006bff6b723e */ /* 0x000fe200020006ff */
[----:B------:R-:W-:Y:S01]  /*7900*/  HADD2.F32 R30, -RZ, R40.H0_H0 ;  /* 0x20000028ff1e7230 */ /* 0x000fe20000004100 */
[----:B------:R-:W-:Y:S01]  /*7910*/  LOP3.LUT R12, R12, 0xff0000, R47, 0xf8, !PT ;  /* 0x00ff00000c0c7812 */ /* 0x000fe200078ef82f */
[----:B------:R-:W-:-:S02]  /*7920*/  HADD2.F32 R44, -RZ, R43.H0_H0 ;  /* 0x2000002bff2c7230 */ /* 0x000fc40000004100 */
[CC--:B------:R-:W-:Y:S01]  /*7930*/  FMUL.FTZ R111, R31.reuse, R9.reuse ;  /* 0x000000091f6f7220 */ /* 0x0c0fe20000410000 */
[----:B------:R-:W-:Y:S02]  /*7940*/  HADD2.F32 R40, -RZ, R40.H1_H1 ;  /* 0x30000028ff287230 */ /* 0x000fe40000004100 */
[----:B------:R-:W-:Y:S01]  /*7950*/  FMUL.FTZ R92, R30, R9 ;  /* 0x000000091e5c7220 */ /* 0x000fe20000410000 */
[----:B------:R-:W-:Y:S01]  /*7960*/  LOP3.LUT R9, R46, 0xff0000, R93, 0xf8, !PT ;  /* 0x00ff00002e097812 */ /* 0x000fe200078ef85d */
[-C--:B------:R-:W-:Y:S01]  /*7970*/  FFMA.FTZ R30, R30, R44.reuse, -R111 ;  /* 0x0000002c1e1e7223 */ /* 0x080fe2000001086f */
[----:B------:R-:W-:Y:S02]  /*7980*/  HADD2.F32 R46, -RZ, R43.H1_H1 ;  /* 0x3000002bff2e7230 */ /* 0x000fe40000004100 */
[----:B------:R-:W-:Y:S01]  /*7990*/  FFMA.FTZ R31, R31, R44, R92 ;  /* 0x0000002c1f1f7223 */ /* 0x000fe2000001005c */
[----:B------:R-:W-:Y:S01]  /*79a0*/  HADD2.F32 R44, -RZ, R45.H1_H1 ;  /* 0x3000002dff2c7230 */ /* 0x000fe20000004100 */
[----:B------:R-:W-:Y:S01]  /*79b0*/  F2FP.F16.E4M3.UNPACK_B R43, R35 ;  /* 0x00000023ff2b723e */ /* 0x000fe200020006ff */
[----:B------:R-:W-:Y:S01]  /*79c0*/  HADD2.F32 R45, -RZ, R42.H1_H1 ;  /* 0x3000002aff2d7230 */ /* 0x000fe20000004100 */
[----:B------:R-:W-:Y:S01]  /*79d0*/  F2FP.F16.E4M3.UNPACK_B R42, R41 ;  /* 0x00000029ff2a723e */ /* 0x000fe200020006ff */
[----:B------:R-:W-:-:S02]  /*79e0*/  HADD2.F32 R47, -RZ, R107.H0_H0 ;  /* 0x2000006bff2f7230 */ /* 0x000fc40000004100 */
[CC--:B------:R-:W-:Y:S01]  /*79f0*/  FMUL.FTZ R92, R40.reuse, R44.reuse ;  /* 0x0000002c285c7220 */ /* 0x0c0fe20000410000 */
[----:B------:R-:W-:Y:S01]  /*7a00*/  F2FP.F16.E4M3.UNPACK_B R105, R105 ;  /* 0x00000069ff69723e */ /* 0x000fe200020006ff */
[C---:B------:R-:W-:Y:S01]  /*7a10*/  FMUL.FTZ R35, R45.reuse, R44 ;  /* 0x0000002c2d237220 */ /* 0x040fe20000410000 */
[--C-:B------:R-:W-:Y:S01]  /*7a20*/  HADD2.F32 R44, -RZ, R42.reuse.H0_H0 ;  /* 0x2000002aff2c7230 */ /* 0x100fe20000004100 */
[----:B------:R-:W-:Y:S01]  /*7a30*/  F2FP.F16.E4M3.UNPACK_B R108, R106.H1 ;  /* 0x0000006aff6c723e */ /* 0x000fe200030006ff */
[----:B------:R-:W-:Y:S02]  /*7a40*/  HADD2.F32 R41, -RZ, R43.H0_H0 ;  /* 0x2000002bff297230 */ /* 0x000fe40000004100 */
[-C--:B------:R-:W-:Y:S01]  /*7a50*/  FFMA.FTZ R35, R40, R46.reuse, -R35 ;  /* 0x0000002e28237223 */ /* 0x080fe20000010823 */
[----:B------:R-:W-:Y:S01]  /*7a60*/  FFMA.FTZ R40, R45, R46, R92 ;  /* 0x0000002e2d287223 */ /* 0x000fe2000001005c */
[----:B------:R-:W-:Y:S02]  /*7a70*/  HADD2.F32 R45, -RZ, R105.H0_H0 ;  /* 0x20000069ff2d7230 */ /* 0x000fe40000004100 */
[-C--:B------:R-:W-:Y:S01]  /*7a80*/  FMUL.FTZ R92, R44, R47.reuse ;  /* 0x0000002f2c5c7220 */ /* 0x080fe20000410000 */
[----:B------:R-:W-:Y:S01]  /*7a90*/  FMUL.FTZ R47, R41, R47 ;  /* 0x0000002f292f7220 */ /* 0x000fe20000410000 */
[----:B------:R-:W-:Y:S01]  /*7aa0*/  HADD2.F32 R107, -RZ, R107.H1_H1 ;  /* 0x3000006bff6b7230 */ /* 0x000fe20000004100 */
[----:B------:R-:W-:Y:S01]  /*7ab0*/  F2FP.F16.E4M3.UNPACK_B R93, R104.H1 ;  /* 0x00000068ff5d723e */ /* 0x000fe200030006ff */
[----:B------:R-:W-:-:S02]  /*7ac0*/  HADD2.F32 R46, -RZ, R42.H1_H1 ;  /* 0x3000002aff2e7230 */ /* 0x000fc40000004100 */
[-C--:B------:R-:W-:Y:S01]  /*7ad0*/  FFMA.FTZ R42, R44, R45.reuse, R47 ;  /* 0x0000002d2c2a7223 */ /* 0x080fe2000001002f */
[----:B------:R-:W-:Y:S01]  /*7ae0*/  HADD2.F32 R43, -RZ, R43.H1_H1 ;  /* 0x3000002bff2b7230 */ /* 0x000fe20000004100 */
[----:B------:R-:W-:Y:S01]  /*7af0*/  F2FP.F16.E4M3.UNPACK_B R47, R14.H1 ;  /* 0x0000000eff2f723e */ /* 0x000fe200030006ff */
[----:B------:R-:W-:Y:S02]  /*7b00*/  HADD2.F32 R105, -RZ, R105.H1_H1 ;  /* 0x30000069ff697230 */ /* 0x000fe40000004100 */
[----:B------:R-:W-:Y:S01]  /*7b10*/  FFMA.FTZ R41, R41, R45, -R92 ;  /* 0x0000002d29297223 */ /* 0x000fe2000001085c */
[-C--:B------:R-:W-:Y:S01]  /*7b20*/  FMUL.FTZ R44, R46, R107.reuse ;  /* 0x0000006b2e2c7220 */ /* 0x080fe20000410000 */
[C---:B------:R-:W-:Y:S01]  /*7b30*/  FMUL.FTZ R111, R43.reuse, R107 ;  /* 0x0000006b2b6f7220 */ /* 0x040fe20000410000 */
[----:B------:R-:W-:Y:S01]  /*7b40*/  F2FP.F16.E4M3.UNPACK_B R45, R29.H1 ;  /* 0x0000001dff2d723e */ /* 0x000fe200030006ff */
[----:B------:R-:W-:Y:S02]  /*7b50*/  HADD2.F32 R107, -RZ, R108.H0_H0 ;  /* 0x2000006cff6b7230 */ /* 0x000fe40000004100 */
[----:B------:R-:W-:Y:S01]  /*7b60*/  FFMA.FTZ R44, R43, R105, -R44 ;  /* 0x000000692b2c7223 */ /* 0x000fe2000001082c */
[----:B------:R-:W-:-:S02]  /*7b70*/  HADD2.F32 R92, -RZ, R47.H0_H0 ;  /* 0x2000002fff5c7230 */ /* 0x000fc40000004100 */
[----:B------:R-:W-:Y:S01]  /*7b80*/  FFMA.FTZ R43, R46, R105, R111 ;  /* 0x000000692e2b7223 */ /* 0x000fe2000001006f */
[----:B------:R-:W-:Y:S01]  /*7b90*/  HADD2.F32 R46, -RZ, R45.H0_H0 ;  /* 0x2000002dff2e7230 */ /* 0x000fe20000004100 */
[----:B------:R-:W-:Y:S01]  /*7ba0*/  F2FP.F16.E4M3.UNPACK_B R106, R106 ;  /* 0x0000006aff6a723e */ /* 0x000fe200020006ff */
[----:B------:R-:W-:Y:S02]  /*7bb0*/  HADD2.F32 R105, -RZ, R93.H0_H0 ;  /* 0x2000005dff697230 */ /* 0x000fe40000004100 */
[-C--:B------:R-:W-:Y:S01]  /*7bc0*/  FMUL.FTZ R111, R92, R107.reuse ;  /* 0x0000006b5c6f7220 */ /* 0x080fe20000410000 */
[----:B------:R-:W-:Y:S02]  /*7bd0*/  HADD2.F32 R108, -RZ, R108.H1_H1 ;  /* 0x3000006cff6c7230 */ /* 0x000fe40000004100 */
[C---:B------:R-:W-:Y:S01]  /*7be0*/  FMUL.FTZ R107, R46.reuse, R107 ;  /* 0x0000006b2e6b7220 */ /* 0x040fe20000410000 */
[----:B------:R-:W-:Y:S02]  /*7bf0*/  HADD2.F32 R47, -RZ, R47.H1_H1 ;  /* 0x3000002fff2f7230 */ /* 0x000fe40000004100 */
[----:B------:R-:W-:Y:S01]  /*7c00*/  FFMA.FTZ R111, R46, R105, -R111 ;  /* 0x000000692e6f7223 */ /* 0x000fe2000001086f */
[----:B------:R-:W-:Y:S01]  /*7c10*/  HADD2.F32 R45, -RZ, R45.H1_H1 ;  /* 0x3000002dff2d7230 */ /* 0x000fe20000004100 */
[----:B------:R-:W-:Y:S01]  /*7c20*/  F2FP.F16.E4M3.UNPACK_B R29, R29 ;  /* 0x0000001dff1d723e */ /* 0x000fe200020006ff */
[----:B------:R-:W-:-:S02]  /*7c30*/  HADD2.F32 R46, -RZ, R93.H1_H1 ;  /* 0x3000005dff2e7230 */ /* 0x000fc40000004100 */
[----:B------:R-:W-:Y:S01]  /*7c40*/  FMUL.FTZ R110, R47, R108 ;  /* 0x0000006c2f6e7220 */ /* 0x000fe20000410000 */
[----:B------:R-:W-:Y:S01]  /*7c50*/  F2FP.F16.E4M3.UNPACK_B R104, R104 ;  /* 0x00000068ff68723e */ /* 0x000fe200020006ff */
[C---:B------:R-:W-:Y:S01]  /*7c60*/  FMUL.FTZ R108, R45.reuse, R108 ;  /* 0x0000006c2d6c7220 */ /* 0x040fe20000410000 */
[--C-:B------:R-:W-:Y:S02]  /*7c70*/  HADD2.F32 R93, -RZ, R106.reuse.H0_H0 ;  /* 0x2000006aff5d7230 */ /* 0x100fe40000004100 */
[----:B------:R-:W-:Y:S01]  /*7c80*/  FFMA.FTZ R110, R45, R46, -R110 ;  /* 0x0000002e2d6e7223 */ /* 0x000fe2000001086e */
[----:B------:R-:W-:Y:S01]  /*7c90*/  F2FP.F16.E4M3.UNPACK_B R45, R14 ;  /* 0x0000000eff2d723e */ /* 0x000fe200020006ff */
[----:B------:R-:W-:Y:S01]  /*7ca0*/  FFMA.FTZ R108, R47, R46, R108 ;  /* 0x0000002e2f6c7223 */ /* 0x000fe2000001006c */
[----:B------:R-:W-:Y:S02]  /*7cb0*/  HADD2.F32 R106, -RZ, R106.H1_H1 ;  /* 0x3000006aff6a7230 */ /* 0x000fe40000004100 */
[----:B------:R-:W-:Y:S01]  /*7cc0*/  FFMA.FTZ R107, R92, R105, R107 ;  /* 0x000000695c6b7223 */ /* 0x000fe2000001006b */
[----:B------:R-:W-:Y:S01]  /*7cd0*/  HADD2.F32 R14, -RZ, R29.H0_H0 ;  /* 0x2000001dff0e7230 */ /* 0x000fe20000004100 */
[----:B------:R-:W-:Y:S01]  /*7ce0*/  F2FP.SATFINITE.E4M3.F32.PACK_AB_MERGE_C R30, R35, R30, RZ ;  /* 0x0000001e231e723e */ /* 0x000fe200048070ff */
[--C-:B------:R-:W-:Y:S01]  /*7cf0*/  HADD2.F32 R46, -RZ, R45.reuse.H0_H0 ;  /* 0x2000002dff2e7230 */ /* 0x100fe20000004100 */
[----:B------:R-:W-:Y:S01]  /*7d00*/  F2FP.SATFINITE.E4M3.F32.PACK_AB_MERGE_C R40, R40, R31, RZ ;  /* 0x0000001f2828723e */ /* 0x000fe200048070ff */
[----:B------:R-:W-:Y:S01]  /*7d10*/  HADD2.F32 R45, -RZ, R45.H1_H1 ;  /* 0x3000002dff2d7230 */ /* 0x000fe20000004100 */
[----:B------:R-:W-:Y:S01]  /*7d20*/  F2FP.SATFINITE.E4M3.F32.PACK_AB_MERGE_C R31, R44, R41, R30 ;  /* 0x000000292c1f723e */ /* 0x000fe2000480701e */
[----:B------:R-:W-:-:S02]  /*7d30*/  HADD2.F32 R29, -RZ, R29.H1_H1 ;  /* 0x3000001dff1d7230 */ /* 0x000fc40000004100 */
[-C--:B------:R-:W-:Y:S01]  /*7d40*/  FMUL.FTZ R105, R46, R93.reuse ;  /* 0x0000005d2e697220 */ /* 0x080fe20000410000 */
[--C-:B------:R-:W-:Y:S02]  /*7d50*/  HADD2.F32 R47, -RZ, R104.reuse.H0_H0 ;  /* 0x20000068ff2f7230 */ /* 0x100fe40000004100 */
[C---:B------:R-:W-:Y:S01]  /*7d60*/  FMUL.FTZ R93, R14.reuse, R93 ;  /* 0x0000005d0e5d7220 */ /* 0x040fe20000410000 */
[----:B------:R-:W-:Y:S02]  /*7d70*/  HADD2.F32 R104, -RZ, R104.H1_H1 ;  /* 0x30000068ff687230 */ /* 0x000fe40000004100 */
[-C--:B------:R-:W-:Y:S01]  /*7d80*/  FMUL.FTZ R92, R45, R106.reuse ;  /* 0x0000006a2d5c7220 */ /* 0x080fe20000410000 */
[----:B------:R-:W-:Y:S01]  /*7d90*/  FMUL.FTZ R106, R29, R106 ;  /* 0x0000006a1d6a7220 */ /* 0x000fe20000410000 */
[-C--:B------:R-:W-:Y:S01]  /*7da0*/  FFMA.FTZ R105, R14, R47.reuse, -R105 ;  /* 0x0000002f0e697223 */ /* 0x080fe20000010869 */
[----:B------:R-:W-:Y:S01]  /*7db0*/  FFMA.FTZ R14, R46, R47, R93 ;  /* 0x0000002f2e0e7223 */ /* 0x000fe2000001005d */
[----:B------:R-:W-:Y:S01]  /*7dc0*/  F2FP.SATFINITE.E4M3.F32.PACK_AB_MERGE_C R30, R43, R42, R40 ;  /* 0x0000002a2b1e723e */ /* 0x000fe20004807028 */
[-C--:B------:R-:W-:Y:S01]  /*7dd0*/  FFMA.FTZ R47, R45, R104.reuse, R106 ;  /* 0x000000682d2f7223 */ /* 0x080fe2000001006a */
[----:B------:R-:W-:Y:S01]  /*7de0*/  F2FP.F16.E4M3.UNPACK_B R45, R13 ;  /* 0x0000000dff2d723e */ /* 0x000fe200020006ff */
[----:B------:R-:W-:Y:S01]  /*7df0*/  FFMA.FTZ R92, R29, R104, -R92 ;  /* 0x000000681d5c7223 */ /* 0x000fe2000001085c */
[----:B------:R-:W-:-:S02]  /*7e00*/  F2FP.F16.E4M3.UNPACK_B R46, R12 ;  /* 0x0000000cff2e723e */ /* 0x000fc400020006ff */
[----:B------:R-:W-:Y:S01]  /*7e10*/  F2FP.F16.E4M3.UNPACK_B R40, R28 ;  /* 0x0000001cff28723e */ /* 0x000fe200020006ff */
[--C-:B------:R-:W-:Y:S01]  /*7e20*/  HADD2.F32 R41, -RZ, R45.reuse.H0_H0 ;  /* 0x2000002dff297230 */ /* 0x100fe20000004100 */
[----:B------:R-:W-:Y:S01]  /*7e30*/  F2FP.SATFINITE.E4M3.F32.PACK_AB_MERGE_C R29, R110, R111, RZ ;  /* 0x0000006f6e1d723e */ /* 0x000fe200048070ff */
[----:B------:R-:W-:Y:S01]  /*7e40*/  HADD2.F32 R42, -RZ, R46.H0_H0 ;  /* 0x2000002eff2a7230 */ /* 0x000fe20000004100 */
[----:B------:R-:W-:Y:S01]  /*7e50*/  F2FP.F16.E4M3.UNPACK_B R43, R10 ;  /* 0x0000000aff2b723e */ /* 0x000fe200020006ff */
[----:B------:R-:W-:Y:S01]  /*7e60*/  HADD2.F32 R35, -RZ, R40.H0_H0 ;  /* 0x20000028ff237230 */ /* 0x000fe20000004100 */
[----:B------:R-:W-:Y:S01]  /*7e70*/  F2FP.SATFINITE.E4M3.F32.PACK_AB_MERGE_C R29, R92, R105, R29 ;  /* 0x000000695c1d723e */ /* 0x000fe2000480701d */
[----:B------:R-:W-:Y:S02]  /*7e80*/  HADD2.F32 R45, -RZ, R45.H1_H1 ;  /* 0x3000002dff2d7230 */ /* 0x000fe40000004100 */
[----:B------:R-:W-:Y:S01]  /*7e90*/  FMUL.FTZ R92, R41, R42 ;  /* 0x0000002a295c7220 */ /* 0x000fe20000410000 */
[----:B------:R-:W-:-:S02]  /*7ea0*/  HADD2.F32 R44, -RZ, R43.H0_H0 ;  /* 0x2000002bff2c7230 */ /* 0x000fc40000004100 */
[----:B------:R-:W-:Y:S01]  /*7eb0*/  FMUL.FTZ R104, R35, R42 ;  /* 0x0000002a23687220 */ /* 0x000fe20000410000 */
[----:B------:R-:W-:Y:S01]  /*7ec0*/  F2FP.SATFINITE.E4M3.F32.PACK_AB_MERGE_C R107, R108, R107, RZ ;  /* 0x0000006b6c6b723e */ /* 0x000fe200048070ff */
[----:B------:R-:W-:Y:S01]  /*7ed0*/  HADD2.F32 R46, -RZ, R46.H1_H1 ;  /* 0x3000002eff2e7230 */ /* 0x000fe20000004100 */
[----:B------:R-:W-:Y:S01]  /*7ee0*/  F2FP.F16.E4M3.UNPACK_B R10, R10.H1 ;  /* 0x0000000aff0a723e */ /* 0x000fe200030006ff */
[----:B------:R-:W-:Y:S01]  /*7ef0*/  HADD2.F32 R42, -RZ, R40.H1_H1 ;  /* 0x30000028ff2a7230 */ /* 0x000fe20000004100 */
[----:B------:R-:W-:Y:S01]  /*7f00*/  F2FP.SATFINITE.E4M3.F32.PACK_AB_MERGE_C R14, R47, R14, R107 ;  /* 0x0000000e2f0e723e */ /* 0x000fe2000480706b */
[-C--:B------:R-:W-:Y:S01]  /*7f10*/  FFMA.FTZ R35, R35, R44.reuse, -R92 ;  /* 0x0000002c23237223 */ /* 0x080fe2000001085c */
[----:B------:R-:W-:Y:S01]  /*7f20*/  FFMA.FTZ R40, R41, R44, R104 ;  /* 0x0000002c29287223 */ /* 0x000fe20000010068 */
[----:B------:R-:W-:Y:S02]  /*7f30*/  HADD2.F32 R44, -RZ, R43.H1_H1 ;  /* 0x3000002bff2c7230 */ /* 0x000fe40000004100 */
[-C--:B------:R-:W-:Y:S01]  /*7f40*/  FMUL.FTZ R47, R45, R46.reuse ;  /* 0x0000002e2d2f7220 */ /* 0x080fe20000410000 */
[----:B------:R-:W-:Y:S01]  /*7f50*/  FMUL.FTZ R92, R42, R46 ;  /* 0x0000002e2a5c7220 */ /* 0x000fe20000410000 */
[----:B------:R-:W-:-:S02]  /*7f60*/  F2FP.F16.E4M3.UNPACK_B R43, R13.H1 ;  /* 0x0000000dff2b723e */ /* 0x000fc400030006ff */
[----:B------:R-:W-:Y:S01]  /*7f70*/  F2FP.F16.E4M3.UNPACK_B R46, R12.H1 ;  /* 0x0000000cff2e723e */ /* 0x000fe200030006ff */
[----:B------:R-:W-:Y:S01]  /*7f80*/  FFMA.FTZ R13, R45, R44, R92 ;  /* 0x0000002c2d0d7223 */ /* 0x000fe2000001005c */
[----:B------:R-:W-:Y:S01]  /*7f90*/  F2FP.F16.E4M3.UNPACK_B R41, R28.H1 ;  /* 0x0000001cff29723e */ /* 0x000fe200030006ff */
[----:B------:R-:W-:Y:S01]  /*7fa0*/  FFMA.FTZ R28, R42, R44, -R47 ;  /* 0x0000002c2a1c7223 */ /* 0x000fe2000001082f */
[--C-:B------:R-:W-:Y:S02]  /*7fb0*/  HADD2.F32 R42, -RZ, R43.reuse.H0_H0 ;  /* 0x2000002bff2a7230 */ /* 0x100fe40000004100 */
[--C-:B------:R-:W-:Y:S02]  /*7fc0*/  HADD2.F32 R47, -RZ, R46.reuse.H0_H0 ;  /* 0x2000002eff2f7230 */ /* 0x100fe40000004100 */
[----:B------:R-:W-:Y:S02]  /*7fd0*/  HADD2.F32 R43, -RZ, R43.H1_H1 ;  /* 0x3000002bff2b7230 */ /* 0x000fe40000004100 */
[----:B------:R-:W-:-:S02]  /*7fe0*/  HADD2.F32 R46, -RZ, R46.H1_H1 ;  /* 0x3000002eff2e7230 */ /* 0x000fc40000004100 */
[-C--:B------:R-:W-:Y:S01]  /*7ff0*/  FMUL.FTZ R93, R42, R47.reuse ;  /* 0x0000002f2a5d7220 */ /* 0x080fe20000410000 */
[--C-:B------:R-:W-:Y:S02]  /*8000*/  HADD2.F32 R12, -RZ, R41.reuse.H0_H0 ;  /* 0x20000029ff0c7230 */ /* 0x100fe40000004100 */
[----:B------:R-:W-:Y:S02]  /*8010*/  HADD2.F32 R41, -RZ, R41.H1_H1 ;  /* 0x30000029ff297230 */ /* 0x000fe40000004100 */
[-C--:B------:R-:W-:Y:S01]  /*8020*/  FMUL.FTZ R92, R43, R46.reuse ;  /* 0x0000002e2b5c7220 */ /* 0x080fe20000410000 */
[--C-:B------:R-:W-:Y:S02]  /*8030*/  HADD2.F32 R45, -RZ, R10.reuse.H0_H0 ;  /* 0x2000000aff2d7230 */ /* 0x100fe40000004100 */
[C---:B------:R-:W-:Y:S01]  /*8040*/  FMUL.FTZ R47, R12.reuse, R47 ;  /* 0x0000002f0c2f7220 */ /* 0x040fe20000410000 */
[----:B------:R-:W-:Y:S02]  /*8050*/  HADD2.F32 R44, -RZ, R10.H1_H1 ;  /* 0x3000000aff2c7230 */ /* 0x000fe40000004100 */
[C---:B------:R-:W-:Y:S01]  /*8060*/  FMUL.FTZ R46, R41.reuse, R46 ;  /* 0x0000002e292e7220 */ /* 0x040fe20000410000 */
[----:B------:R-:W-:Y:S01]  /*8070*/  FFMA.FTZ R10, R12, R45, -R93 ;  /* 0x0000002d0c0a7223 */ /* 0x000fe2000001085d */
[----:B------:R-:W-:Y:S01]  /*8080*/  F2FP.F16.E4M3.UNPACK_B R12, R11 ;  /* 0x0000000bff0c723e */ /* 0x000fe200020006ff */
[-C--:B------:R-:W-:Y:S01]  /*8090*/  FFMA.FTZ R107, R41, R44.reuse, -R92 ;  /* 0x0000002c296b7223 */ /* 0x080fe2000001085c */
[----:B------:R-:W-:Y:S01]  /*80a0*/  F2FP.F16.E4M3.UNPACK_B R92, R9 ;  /* 0x00000009ff5c723e */ /* 0x000fe200020006ff */
[----:B------:R-:W-:Y:S01]  /*80b0*/  FFMA.FTZ R106, R42, R45, R47 ;  /* 0x0000002d2a6a7223 */ /* 0x000fe2000001002f */
[----:B------:R-:W-:Y:S01]  /*80c0*/  F2FP.F16.E4M3.UNPACK_B R42, R15 ;  /* 0x0000000fff2a723e */ /* 0x000fe200020006ff */
[----:B------:R-:W-:Y:S01]  /*80d0*/  FFMA.FTZ R111, R43, R44, R46 ;  /* 0x0000002c2b6f7223 */ /* 0x000fe2000001002e */
[----:B------:R-:W-:Y:S01]  /*80e0*/  F2FP.F16.E4M3.UNPACK_B R93, R9.H1 ;  /* 0x00000009ff5d723e */ /* 0x000fe200030006ff */
[----:B------:R-:W-:Y:S01]  /*80f0*/  HADD2.F32 R104, -RZ, R92.H0_H0 ;  /* 0x2000005cff687230 */ /* 0x000fe20000004100 */
[----:B------:R-:W-:Y:S01]  /*8100*/  F2FP.F16.E4M3.UNPACK_B R43, R15.H1 ;  /* 0x0000000fff2b723e */ /* 0x000fe200030006ff */
        /* <DEDUP_REMOVED lines=8> */
[----:B------:R-:W-:Y:S02]  /*8190*/  HADD2.F32 R46, -RZ, R9.H0_H0 ;  /* 0x20000009ff2e7230 */ /* 0x000fe40000004100 */
[----:B------:R-:W-:Y:S01]  /*81a0*/  FMUL.FTZ R108, R44, R104 ;  /* 0x000000682c6c7220 */ /* 0x000fe20000410000 */
[----:B------:R-:W-:Y:S02]  /*81b0*/  HADD2.F32 R41, -RZ, R11.H0_H0 ;  /* 0x2000000bff297230 */ /* 0x000fe40000004100 */
[----:B------:R-:W-:Y:S01]  /*81c0*/  FMUL.FTZ R104, R8, R105 ;  /* 0x0000006908687220 */ /* 0x000fe20000410000 */
[----:B------:R-:W-:Y:S02]  /*81d0*/  HADD2.F32 R47, -RZ, R45.H0_H0 ;  /* 0x2000002dff2f7230 */ /* 0x000fe40000004100 */
[----:B------:R-:W-:Y:S01]  /*81e0*/  FFMA.FTZ R113, R44, R46, R113 ;  /* 0x0000002e2c717223 */ /* 0x000fe20000010071 */
[----:B------:R-:W-:-:S02]  /*81f0*/  HADD2.F32 R43, -RZ, R43.H1_H1 ;  /* 0x3000002bff2b7230 */ /* 0x000fc40000004100 */
[----:B------:R-:W-:Y:S01]  /*8200*/  FMUL.FTZ R105, R41, R105 ;  /* 0x0000006929697220 */ /* 0x000fe20000410000 */
[----:B------:R-:W-:Y:S02]  /*8210*/  HADD2.F32 R44, -RZ, R93.H1_H1 ;  /* 0x3000005dff2c7230 */ /* 0x000fe40000004100 */
[----:B------:R-:W-:Y:S01]  /*8220*/  FFMA.FTZ R108, R15, R46, -R108 ;  /* 0x0000002e0f6c7223 */ /* 0x000fe2000001086c */
[----:B------:R-:W-:Y:S02]  /*8230*/  HADD2.F32 R11, -RZ, R11.H1_H1 ;  /* 0x3000000bff0b7230 */ /* 0x000fe40000004100 */
[----:B------:R-:W-:Y:S01]  /*8240*/  FFMA.FTZ R105, R8, R47, R105 ;  /* 0x0000002f08697223 */ /* 0x000fe20000010069 */
[----:B------:R-:W-:Y:S02]  /*8250*/  HADD2.F32 R42, -RZ, R42.H1_H1 ;  /* 0x3000002aff2a7230 */ /* 0x000fe40000004100 */
[----:B------:R-:W-:Y:S01]  /*8260*/  FMUL.FTZ R46, R43, R44 ;  /* 0x0000002c2b2e7220 */ /* 0x000fe20000410000 */
[----:B------:R-:W-:-:S02]  /*8270*/  HADD2.F32 R15, -RZ, R92.H1_H1 ;  /* 0x3000005cff0f7230 */ /* 0x000fc40000004100 */
[----:B------:R-:W-:Y:S01]  /*8280*/  FMUL.FTZ R44, R11, R44 ;  /* 0x0000002c0b2c7220 */ /* 0x000fe20000410000 */
[----:B------:R-:W-:Y:S02]  /*8290*/  HADD2.F32 R12, -RZ, R12.H1_H1 ;  /* 0x3000000cff0c7230 */ /* 0x000fe40000004100 */
[----:B------:R-:W-:Y:S01]  /*82a0*/  FFMA.FTZ R104, R41, R47, -R104 ;  /* 0x0000002f29687223 */ /* 0x000fe20000010868 */
[----:B------:R-:W-:Y:S02]  /*82b0*/  HADD2.F32 R8, -RZ, R45.H1_H1 ;  /* 0x3000002dff087230 */ /* 0x000fe40000004100 */
[-C--:B------:R-:W-:Y:S01]  /*82c0*/  FMUL.FTZ R41, R42, R15.reuse ;  /* 0x0000000f2a297220 */ /* 0x080fe20000410000 */
[----:B------:R-:W-:Y:S02]  /*82d0*/  HADD2.F32 R9, -RZ, R9.H1_H1 ;  /* 0x30000009ff097230 */ /* 0x000fe40000004100 */
[C---:B------:R-:W-:Y:S01]  /*82e0*/  FMUL.FTZ R15, R12.reuse, R15 ;  /* 0x0000000f0c0f7220 */ /* 0x040fe20000410000 */
[----:B------:R-:W-:Y:S01]  /*82f0*/  F2FP.SATFINITE.E4M3.F32.PACK_AB_MERGE_C R10, R107, R10, RZ ;  /* 0x0000000a6b0a723e */ /* 0x000fe200048070ff */
[-C--:B------:R-:W-:Y:S01]  /*8300*/  FFMA.FTZ R11, R11, R8.reuse, -R46 ;  /* 0x000000080b0b7223 */ /* 0x080fe2000001082e */
[----:B------:R-:W-:Y:S01]  /*8310*/  FFMA.FTZ R44, R43, R8, R44 ;  /* 0x000000082b2c7223 */ /* 0x000fe2000001002c */
[-C--:B------:R-:W-:Y:S01]  /*8320*/  FFMA.FTZ R41, R12, R9.reuse, -R41 ;  /* 0x000000090c297223 */ /* 0x080fe20000010829 */
[----:B------:R-:W-:Y:S01]  /*8330*/  FFMA.FTZ R42, R42, R9, R15 ;  /* 0x000000092a2a7223 */ /* 0x000fe2000001000f */
[----:B------:R-:W-:Y:S01]  /*8340*/  F2FP.SATFINITE.E4M3.F32.PACK_AB_MERGE_C R106, R111, R106, RZ ;  /* 0x0000006a6f6a723e */ /* 0x000fe200048070ff */
[----:B------:R-:W-:Y:S01]  /*8350*/  IMAD.MOV.U32 R8, RZ, RZ, R31 ;  /* 0x000000ffff087224 */ /* 0x000fe200078e001f */
[----:B------:R-:W-:Y:S01]  /*8360*/  F2FP.SATFINITE.E4M3.F32.PACK_AB_MERGE_C R11, R11, R104, RZ ;  /* 0x000000680b0b723e */ /* 0x000fe200048070ff */
[----:B------:R-:W-:Y:S01]  /*8370*/  IMAD.MOV.U32 R12, RZ, RZ, R30 ;  /* 0x000000ffff0c7224 */ /* 0x000fe200078e001e */
[----:B------:R-:W-:-:S02]  /*8380*/  F2FP.SATFINITE.E4M3.F32.PACK_AB_MERGE_C R44, R44, R105, RZ ;  /* 0x000000692c2c723e */ /* 0x000fc400048070ff */
[----:B------:R-:W-:Y:S01]  /*8390*/  F2FP.SATFINITE.E4M3.F32.PACK_AB_MERGE_C R9, R28, R35, R10 ;  /* 0x000000231c09723e */ /* 0x000fe2000480700a */
[----:B------:R-:W-:Y:S01]  /*83a0*/  IMAD.MOV.U32 R10, RZ, RZ, R29 ;  /* 0x000000ffff0a7224 */ /* 0x000fe200078e001d */
[----:B------:R-:W-:Y:S02]  /*83b0*/  F2FP.SATFINITE.E4M3.F32.PACK_AB_MERGE_C R11, R41, R108, R11 ;  /* 0x0000006c290b723e */ /* 0x000fe4000480700b */
[----:B------:R-:W-:Y:S02]  /*83c0*/  F2FP.SATFINITE.E4M3.F32.PACK_AB_MERGE_C R13, R13, R40, R106 ;  /* 0x000000280d0d723e */ /* 0x000fe4000480706a */
[----:B------:R-:W-:-:S07]  /*83d0*/  F2FP.SATFINITE.E4M3.F32.PACK_AB_MERGE_C R15, R42, R113, R44 ;  /* 0x000000712a0f723e */ /* 0x000fce000480702c */
.L_x_1681:
[----:B------:R-:W-:Y:S05]  /*83e0*/  BSYNC B2 ;  /* 0x0000000000027941 */ /* 0x000fea0003800000 */
.L_x_1680:
[----:B------:R-:W-:Y:S01]  /*83f0*/  ISETP.GE.AND P3, PT, R34, R97, PT ;  /* 0x000000612200720c */ /* 0x000fe20003f66270 */
[----:B0-----:R0:W-:-:S12]  /*8400*/  ST.E.128 desc[UR42][R32.64], R8 ;  /* 0x0000000820007985 */ /* 0x0011d8000c101d2a */
[----:B------:R-:W-:-:S04]  /*8410*/  @!P3 IADD3 R28, P4, R100, R34, RZ ;  /* 0x00000022641cb210 */ /* 0x000fc80007f9e0ff */
[----:B------:R-:W-:-:S05]  /*8420*/  @!P3 LEA.HI.X.SX32 R29, R34, R98, 0x1, P4 ;  /* 0x00000062221db211 */ /* 0x000fca00020f0eff */
[----:B--2---:R0:W-:Y:S04]  /*8430*/  @!P3 ST.E.128 desc[UR42][R28.64], R12 ;  /* 0x0000000c1c00b985 */ /* 0x0041e8000c101d2a */
.L_x_1679:
[----:B------:R-:W-:Y:S05]  /*8440*/  BSYNC B1 ;  /* 0x0000000000017941 */ /* 0x000fea0003800000 */
.L_x_1678:
[----:B------:R-:W-:-:S13]  /*8450*/  ISETP.NE.AND P3, PT, R3, RZ, PT ;  /* 0x000000ff0300720c */ /* 0x000fda0003f65270 */
[----:B------:R-:W-:Y:S05]  /*8460*/  @!P3 BRA `(.L_x_1645) ;  /* 0x0000001000d4b947 */ /* 0x000fea0003800000 */
[----:B------:R-:W-:Y:S01]  /*8470*/  ISETP.NE.AND P4, PT, R84, RZ, PT ;  /* 0x000000ff5400720c */ /* 0x000fe20003f85270 */
[----:B------:R-:W-:Y:S01]  /*8480*/  BSSY B1, `(.L_x_1682) ;  /* 0x00000e7000017945 */ /* 0x000fe20003800000 */
[----:B0---4-:R-:W-:Y:S02]  /*8490*/  IADD3 R28, P3, R56, R100, RZ ;  /* 0x00000064381c7210 */ /* 0x011fe40007f7e0ff */
[----:B------:R-:W-:Y:S02]  /*84a0*/  SEL R109, R66, R109, !P4 ;  /* 0x0000006d426d7207 */ /* 0x000fe40006000000 */
[----:B--2---:R-:W-:Y:S02]  /*84b0*/  LEA.HI.X.SX32 R29, R56, R98, 0x1, P3 ;  /* 0x00000062381d7211 */ /* 0x004fe400018f0eff */
[----:B---3--:R-:W-:Y:S02]  /*84c0*/  SHF.R.S32.HI R8, RZ, 0x1f, R109 ;  /* 0x0000001fff087819 */ /* 0x008fe4000001146d */
        /* <DEDUP_REMOVED lines=13> */
[----:B------:R-:W-:Y:S02]  /*85a0*/  IMAD R11, R23, 0x6000, R8 ;  /* 0x00006000170b7824 */ /* 0x000fe400078e0208 */
[C---:B------:R-:W-:Y:S02]  /*85b0*/  IMAD.IADD R9, R16.reuse, 0x1, R9 ;  /* 0x0000000110097824 */ /* 0x040fe400078e0209 */
[----:B------:R-:W-:-:S04]  /*85c0*/  IMAD.IADD R12, R16, 0x1, R11 ;  /* 0x00000001100c7824 */ /* 0x000fc800078e020b */
[----:B------:R-:W0:Y:S04]  /*85d0*/  LDS.128 R8, [R9+0x1e400] ;  /* 0x01e4000009087984 */ /* 0x000e280000000c00 */
[----:B------:R-:W2:Y:S01]  /*85e0*/  LDS.128 R12, [R12+0x1e400] ;  /* 0x01e400000c0c7984 */ /* 0x000ea20000000c00 */
[----:B------:R-:W-:Y:S05]  /*85f0*/  @P3 BRA `(.L_x_1683) ;  /* 0x0000000c003c3947 */ /* 0x000fea0003800000 */
[--C-:B------:R-:W-:Y:S01]  /*8600*/  SHF.R.U32.HI R4, RZ, 0x8, R5.reuse ;  /* 0x00000008ff047819 */ /* 0x100fe20000011605 */
[----:B0-----:R-:W-:Y:S01]  /*8610*/  IMAD.MOV.U32 R31, RZ, RZ, R8 ;  /* 0x000000ffff1f7224 */ /* 0x001fe200078e0008 */
[----:B------:R-:W-:Y:S01]  /*8620*/  SHF.R.U32.HI R38, RZ, 0x10, R5 ;  /* 0x00000010ff267819 */ /* 0x000fe20000011605 */
[----:B--2---:R-:W-:Y:S01]  /*8630*/  IMAD.MOV.U32 R33, RZ, RZ, R12 ;  /* 0x000000ffff217224 */ /* 0x004fe200078e000c */
[----:B------:R-:W-:Y:S01]  /*8640*/  LOP3.LUT R5, R5, 0xff0000ff, RZ, 0xc0, !PT ;  /* 0xff0000ff05057812 */ /* 0x000fe200078ec0ff */
[----:B------:R-:W-:Y:S01]  /*8650*/  IMAD.SHL.U32 R4, R4, 0x100, RZ ;  /* 0x0000010004047824 */ /* 0x000fe200078e00ff */
[----:B------:R-:W-:Y:S02]  /*8660*/  SHF.R.U32.HI R34, RZ, 0x8, R7 ;  /* 0x00000008ff227819 */ /* 0x000fe40000011607 */
[----:B------:R-:W-:Y:S02]  /*8670*/  SHF.R.U32.HI R32, RZ, 0x8, R37 ;  /* 0x00000008ff207819 */ /* 0x000fe40000011625 */
[----:B------:R-:W-:-:S02]  /*8680*/  SHF.R.U32.HI R6, RZ, 0x8, R39 ;  /* 0x00000008ff067819 */ /* 0x000fc40000011627 */
[----:B------:R-:W-:Y:S01]  /*8690*/  LOP3.LUT R5, R5, 0xff00, R4, 0xf8, !PT ;  /* 0x0000ff0005057812 */ /* 0x000fe200078ef804 */
[----:B------:R-:W-:Y:S01]  /*86a0*/  IMAD.SHL.U32 R4, R34, 0x100, RZ ;  /* 0x0000010022047824 */ /* 0x000fe200078e00ff */
[----:B------:R-:W-:Y:S01]  /*86b0*/  SHF.R.U32.HI R36, RZ, 0x10, R7 ;  /* 0x00000010ff247819 */ /* 0x000fe20000011607 */
[----:B------:R-:W-:Y:S01]  /*86c0*/  IMAD.SHL.U32 R8, R32, 0x100, RZ ;  /* 0x0000010020087824 */ /* 0x000fe200078e00ff */
[----:B------:R-:W-:Y:S01]  /*86d0*/  LOP3.LUT R7, R7, 0xff0000ff, RZ, 0xc0, !PT ;  /* 0xff0000ff07077812 */ /* 0x000fe200078ec0ff */
[----:B------:R-:W-:Y:S01]  /*86e0*/  IMAD.SHL.U32 R12, R6, 0x100, RZ ;  /* 0x00000100060c7824 */ /* 0x000fe200078e00ff */
[----:B------:R-:W-:Y:S01]  /*86f0*/  LOP3.LUT R35, R37, 0xff0000ff, RZ, 0xc0, !PT ;  /* 0xff0000ff25237812 */ /* 0x000fe200078ec0ff */
[----:B------:R-:W-:Y:S01]  /*8700*/  IMAD.U32 R6, R38, 0x10000, RZ ;  /* 0x0001000026067824 */ /* 0x000fe200078e00ff */
[----:B------:R-:W-:Y:S01]  /*8710*/  LOP3.LUT R7, R7, 0xff00, R4, 0xf8, !PT ;  /* 0x0000ff0007077812 */ /* 0x000fe200078ef804 */
[----:B------:R-:W-:Y:S01]  /*8720*/  IMAD.U32 R4, R36, 0x10000, RZ ;  /* 0x0001000024047824 */ /* 0x000fe200078e00ff */
[----:B------:R-:W-:-:S02]  /*8730*/  SHF.R.U32.HI R42, RZ, 0x10, R37 ;  /* 0x00000010ff2a7819 */ /* 0x000fc40000011625 */
[----:B------:R-:W-:Y:S02]  /*8740*/  LOP3.LUT R38, R35, 0xff00, R8, 0xf8, !PT ;  /* 0x0000ff0023267812 */ /* 0x000fe400078ef808 */
[----:B------:R-:W-:Y:S02]  /*8750*/  LOP3.LUT R37, R39, 0xff0000ff, RZ, 0xc0, !PT ;  /* 0xff0000ff27257812 */ /* 0x000fe400078ec0ff */
[----:B------:R-:W-:Y:S02]  /*8760*/  F2FP.F16.E4M3.UNPACK_B R36, R103.H1 ;  /* 0x00000067ff24723e */ /* 0x000fe400030006ff */
[----:B------:R-:W-:Y:S02]  /*8770*/  F2FP.F16.E4M3.UNPACK_B R35, R33.H1 ;  /* 0x00000021ff23723e */ /* 0x000fe400030006ff */
[----:B------:R-:W-:Y:S02]  /*8780*/  F2FP.F16.E4M3.UNPACK_B R32, R31.H1 ;  /* 0x0000001fff20723e */ /* 0x000fe400030006ff */
[----:B------:R-:W-:-:S02]  /*8790*/  SHF.R.U32.HI R41, RZ, 0x10, R39 ;  /* 0x00000010ff297819 */ /* 0x000fc40000011627 */
[----:B------:R-:W-:Y:S01]  /*87a0*/  LOP3.LUT R40, R37, 0xff00, R12, 0xf8, !PT ;  /* 0x0000ff0025287812 */ /* 0x000fe200078ef80c */
[----:B------:R-:W-:Y:S01]  /*87b0*/  HADD2.F32 R12, -RZ, R35.H0_H0 ;  /* 0x20000023ff0c7230 */ /* 0x000fe20000004100 */
[----:B------:R-:W-:Y:S01]  /*87c0*/  LOP3.LUT R6, R5, 0xff0000, R6, 0xf8, !PT ;  /* 0x00ff000005067812 */ /* 0x000fe200078ef806 */
[----:B------:R-:W-:Y:S01]  /*87d0*/  HADD2.F32 R5, -RZ, R36.H0_H0 ;  /* 0x20000024ff057230 */ /* 0x000fe20000004100 */
[----:B------:R-:W-:Y:S01]  /*87e0*/  F2FP.F16.E4M3.UNPACK_B R34, R101.H1 ;  /* 0x00000065ff22723e */ /* 0x000fe200030006ff */
[----:B------:R-:W-:Y:S01]  /*87f0*/  HADD2.F32 R8, -RZ, R32.H0_H0 ;  /* 0x20000020ff087230 */ /* 0x000fe20000004100 */
[----:B------:R-:W-:Y:S01]  /*8800*/  LOP3.LUT R4, R7, 0xff0000, R4, 0xf8, !PT ;  /* 0x00ff000007047812 */ /* 0x000fe200078ef804 */
[----:B------:R-:W-:Y:S01]  /*8810*/  IMAD.U32 R7, R42, 0x10000, RZ ;  /* 0x000100002a077824 */ /* 0x000fe200078e00ff */
[----:B------:R-:W-:Y:S01]  /*8820*/  F2FP.F16.E4M3.UNPACK_B R103, R103 ;  /* 0x00000067ff67723e */ /* 0x000fe200020006ff */
[----:B------:R-:W-:Y:S02]  /*8830*/  IMAD.U32 R39, R41, 0x10000, RZ ;  /* 0x0001000029277824 */ /* 0x000fe400078e00ff */
[----:B------:R-:W-:Y:S01]  /*8840*/  FMUL.FTZ R41, R12, R5 ;  /* 0x000000050c297220 */ /* 0x000fe20000410000 */
[----:B------:R-:W-:-:S02]  /*8850*/  HADD2.F32 R37, -RZ, R34.H0_H0 ;  /* 0x20000022ff257230 */ /* 0x000fc40000004100 */
        /* <DEDUP_REMOVED lines=13> */
[CC--:B------:R-:W-:Y:S01]  /*8930*/  FMUL.FTZ R40, R34.reuse, R36.reuse ;  /* 0x0000002422287220 */ /* 0x0c0fe20000410000 */
[----:B------:R-:W-:Y:S02]  /*8940*/  HADD2.F32 R33, -RZ, R32.H0_H0 ;  /* 0x20000020ff217230 */ /* 0x000fe40000004100 */
[C---:B------:R-:W-:Y:S01]  /*8950*/  FMUL.FTZ R31, R37.reuse, R36 ;  /* 0x00000024251f7220 */ /* 0x040fe20000410000 */
[----:B------:R-:W-:Y:S02]  /*8960*/  HADD2.F32 R36, -RZ, R35.H0_H0 ;  /* 0x20000023ff247230 */ /* 0x000fe40000004100 */
[-C--:B------:R-:W-:Y:S01]  /*8970*/  FFMA.FTZ R45, R37, R38.reuse, R40 ;  /* 0x00000026252d7223 */ /* 0x080fe20000010028 */
[----:B------:R-:W-:Y:S02]  /*8980*/  HADD2.F32 R103, -RZ, R103.H1_H1 ;  /* 0x30000067ff677230 */ /* 0x000fe40000004100 */
[----:B------:R-:W-:Y:S01]  /*8990*/  FFMA.FTZ R31, R34, R38, -R31 ;  /* 0x00000026221f7223 */ /* 0x000fe2000001081f */
[----:B------:R-:W-:-:S02]  /*89a0*/  HADD2.F32 R34, -RZ, R101.H0_H0 ;  /* 0x20000065ff227230 */ /* 0x000fc40000004100 */
[CC--:B------:R-:W-:Y:S01]  /*89b0*/  FMUL.FTZ R38, R36.reuse, R39.reuse ;  /* 0x0000002724267220 */ /* 0x0c0fe20000410000 */
[----:B------:R-:W-:Y:S02]  /*89c0*/  HADD2.F32 R35, -RZ, R35.H1_H1 ;  /* 0x30000023ff237230 */ /* 0x000fe40000004100 */
[C---:B------:R-:W-:Y:S01]  /*89d0*/  FMUL.FTZ R39, R33.reuse, R39 ;  /* 0x0000002721277220 */ /* 0x040fe20000410000 */
[----:B------:R-:W-:Y:S02]  /*89e0*/  HADD2.F32 R32, -RZ, R32.H1_H1 ;  /* 0x30000020ff207230 */ /* 0x000fe40000004100 */
[-C--:B------:R-:W-:Y:S01]  /*89f0*/  FFMA.FTZ R40, R33, R34.reuse, -R38 ;  /* 0x0000002221287223 */ /* 0x080fe20000010826 */
[----:B------:R-:W-:Y:S02]  /*8a00*/  HADD2.F32 R101, -RZ, R101.H1_H1 ;  /* 0x30000065ff657230 */ /* 0x000fe40000004100 */
[----:B------:R-:W-:Y:S01]  /*8a10*/  FFMA.FTZ R41, R36, R34, R39 ;  /* 0x0000002224297223 */ /* 0x000fe20000010027 */
[-C--:B------:R-:W-:Y:S01]  /*8a20*/  FMUL.FTZ R37, R35, R103.reuse ;  /* 0x0000006723257220 */ /* 0x080fe20000410000 */
[----:B------:R-:W-:Y:S01]  /*8a30*/  F2FP.F16.E4M3.UNPACK_B R33, R102.H1 ;  /* 0x00000066ff21723e */ /* 0x000fe200030006ff */
[C---:B------:R-:W-:Y:S01]  /*8a40*/  FMUL.FTZ R42, R32.reuse, R103 ;  /* 0x00000067202a7220 */ /* 0x040fe20000410000 */
[----:B------:R-:W-:Y:S01]  /*8a50*/  F2FP.F16.E4M3.UNPACK_B R34, R14.H1 ;  /* 0x0000000eff22723e */ /* 0x000fe200030006ff */
[----:B------:R-:W-:Y:S01]  /*8a60*/  FFMA.FTZ R43, R32, R101, -R37 ;  /* 0x00000065202b7223 */ /* 0x000fe20000010825 */
[----:B------:R-:W-:Y:S01]  /*8a70*/  F2FP.F16.E4M3.UNPACK_B R37, R99.H1 ;  /* 0x00000063ff25723e */ /* 0x000fe200030006ff */
[----:B------:R-:W-:Y:S01]  /*8a80*/  HADD2.F32 R38, -RZ, R33.H0_H0 ;  /* 0x20000021ff267230 */ /* 0x000fe20000004100 */
[----:B------:R-:W-:Y:S01]  /*8a90*/  F2FP.F16.E4M3.UNPACK_B R32, R10.H1 ;  /* 0x0000000aff20723e */ /* 0x000fe200030006ff */
[----:B------:R-:W-:-:S02]  /*8aa0*/  HADD2.F32 R36, -RZ, R34.H0_H0 ;  /* 0x20000022ff247230 */ /* 0x000fc40000004100 */
[----:B------:R-:W-:Y:S01]  /*8ab0*/  FFMA.FTZ R42, R35, R101, R42 ;  /* 0x00000065232a7223 */ /* 0x000fe2000001002a */
[----:B------:R-:W-:Y:S01]  /*8ac0*/  HADD2.F32 R39, -RZ, R33.H1_H1 ;  /* 0x30000021ff277230 */ /* 0x000fe20000004100 */
[----:B------:R-:W-:Y:S01]  /*8ad0*/  F2FP.F16.E4M3.UNPACK_B R102, R102 ;  /* 0x00000066ff66723e */ /* 0x000fe200020006ff */
[----:B------:R-:W-:Y:S02]  /*8ae0*/  HADD2.F32 R33, -RZ, R32.H0_H0 ;  /* 0x20000020ff217230 */ /* 0x000fe40000004100 */
[----:B------:R-:W-:Y:S01]  /*8af0*/  FMUL.FTZ R44, R36, R38 ;  /* 0x00000026242c7220 */ /* 0x000fe20000410000 */
[----:B------:R-:W-:Y:S01]  /*8b00*/  HADD2.F32 R35, -RZ, R37.H0_H0 ;  /* 0x20000025ff237230 */ /* 0x000fe20000004100 */
[----:B------:R-:W-:Y:S01]  /*8b10*/  F2FP.F16.E4M3.UNPACK_B R10, R10 ;  /* 0x0000000aff0a723e */ /* 0x000fe200020006ff */
[----:B------:R-:W-:Y:S02]  /*8b20*/  HADD2.F32 R34, -RZ, R34.H1_H1 ;  /* 0x30000022ff227230 */ /* 0x000fe40000004100 */
[----:B------:R-:W-:Y:S01]  /*8b30*/  FMUL.FTZ R47, R33, R38 ;  /* 0x00000026212f7220 */ /* 0x000fe20000410000 */
[----:B------:R-:W-:-:S02]  /*8b40*/  HADD2.F32 R32, -RZ, R32.H1_H1 ;  /* 0x30000020ff207230 */ /* 0x000fc40000004100 */
[----:B------:R-:W-:Y:S01]  /*8b50*/  FFMA.FTZ R44, R33, R35, -R44 ;  /* 0x00000023212c7223 */ /* 0x000fe2000001082c */
[----:B------:R-:W-:Y:S02]  /*8b60*/  HADD2.F32 R37, -RZ, R37.H1_H1 ;  /* 0x30000025ff257230 */ /* 0x000fe40000004100 */
[----:B------:R-:W-:Y:S01]  /*8b70*/  FMUL.FTZ R33, R34, R39 ;  /* 0x0000002722217220 */ /* 0x000fe20000410000 */
[----:B------:R-:W-:Y:S01]  /*8b80*/  FFMA.FTZ R47, R36, R35, R47 ;  /* 0x00000023242f7223 */ /* 0x000fe2000001002f */
[C---:B------:R-:W-:Y:S01]  /*8b90*/  FMUL.FTZ R39, R32.reuse, R39 ;  /* 0x0000002720277220 */ /* 0x040fe20000410000 */
[----:B------:R-:W-:Y:S01]  /*8ba0*/  F2FP.F16.E4M3.UNPACK_B R99, R99 ;  /* 0x00000063ff63723e */ /* 0x000fe200020006ff */
[-C--:B------:R-:W-:Y:S01]  /*8bb0*/  FFMA.FTZ R93, R32, R37.reuse, -R33 ;  /* 0x00000025205d7223 */ /* 0x080fe20000010821 */
[----:B------:R-:W-:Y:S01]  /*8bc0*/  F2FP.F16.E4M3.UNPACK_B R32, R14 ;  /* 0x0000000eff20723e */ /* 0x000fe200020006ff */
[----:B------:R-:W-:Y:S01]  /*8bd0*/  FFMA.FTZ R38, R34, R37, R39 ;  /* 0x0000002522267223 */ /* 0x000fe20000010027 */
[----:B------:R-:W-:Y:S01]  /*8be0*/  HADD2.F32 R35, -RZ, R102.H0_H0 ;  /* 0x20000066ff237230 */ /* 0x000fe20000004100 */
[----:B------:R-:W-:Y:S01]  /*8bf0*/  F2FP.SATFINITE.E4M3.F32.PACK_AB_MERGE_C R8, R31, R8, RZ ;  /* 0x000000081f08723e */ /* 0x000fe200048070ff */
[----:B------:R-:W-:Y:S01]  /*8c00*/  HADD2.F32 R14, -RZ, R10.H0_H0 ;  /* 0x2000000aff0e7230 */ /* 0x000fe20000004100 */
[----:B------:R-:W-:Y:S01]  /*8c10*/  F2FP.SATFINITE.E4M3.F32.PACK_AB_MERGE_C R12, R45, R12, RZ ;  /* 0x0000000c2d0c723e */ /* 0x000fe200048070ff */
[----:B------:R-:W-:Y:S01]  /*8c20*/  HADD2.F32 R33, -RZ, R32.H0_H0 ;  /* 0x20000020ff217230 */ /* 0x000fe20000004100 */
[----:B------:R-:W-:Y:S01]  /*8c30*/  F2FP.SATFINITE.E4M3.F32.PACK_AB_MERGE_C R8, R43, R40, R8 ;  /* 0x000000282b08723e */ /* 0x000fe20004807008 */
[----:B------:R-:W-:-:S02]  /*8c40*/  HADD2.F32 R37, -RZ, R102.H1_H1 ;  /* 0x30000066ff257230 */ /* 0x000fc40000004100 */
[-C--:B------:R-:W-:Y:S01]  /*8c50*/  FMUL.FTZ R36, R14, R35.reuse ;  /* 0x000000230e247220 */ /* 0x080fe20000410000 */
[----:B------:R-:W-:Y:S02]  /*8c60*/  HADD2.F32 R32, -RZ, R32.H1_H1 ;  /* 0x30000020ff207230 */ /* 0x000fe40000004100 */
[C---:B------:R-:W-:Y:S01]  /*8c70*/  FMUL.FTZ R39, R33.reuse, R35 ;  /* 0x0000002321277220 */ /* 0x040fe20000410000 */
[----:B------:R-:W-:Y:S01]  /*8c80*/  HADD2.F32 R10, -RZ, R10.H1_H1 ;  /* 0x3000000aff0a7230 */ /* 0x000fe20000004100 */
[----:B------:R-:W-:Y:S01]  /*8c90*/  F2FP.SATFINITE.E4M3.F32.PACK_AB_MERGE_C R38, R38, R47, RZ ;  /* 0x0000002f2626723e */ /* 0x000fe200048070ff */
[--C-:B------:R-:W-:Y:S02]  /*8ca0*/  HADD2.F32 R34, -RZ, R99.reuse.H0_H0 ;  /* 0x20000063ff227230 */ /* 0x100fe40000004100 */
[-C--:B------:R-:W-:Y:S01]  /*8cb0*/  FMUL.FTZ R35, R32, R37.reuse ;  /* 0x0000002520237220 */ /* 0x080fe20000410000 */
[----:B------:R-:W-:Y:S02]  /*8cc0*/  HADD2.F32 R99, -RZ, R99.H1_H1 ;  /* 0x30000063ff637230 */ /* 0x000fe40000004100 */
[----:B------:R-:W-:Y:S01]  /*8cd0*/  FMUL.FTZ R37, R10, R37 ;  /* 0x000000250a257220 */ /* 0x000fe20000410000 */
[----:B------:R-:W-:Y:S01]  /*8ce0*/  F2FP.SATFINITE.E4M3.F32.PACK_AB_MERGE_C R12, R42, R41, R12 ;  /* 0x000000292a0c723e */ /* 0x000fe2000480700c */
[-C--:B------:R-:W-:Y:S01]  /*8cf0*/  FFMA.FTZ R39, R14, R34.reuse, -R39 ;  /* 0x000000220e277223 */ /* 0x080fe20000010827 */
[----:B------:R-:W-:Y:S01]  /*8d00*/  FFMA.FTZ R14, R33, R34, R36 ;  /* 0x00000022210e7223 */ /* 0x000fe20000010024 */
[-C--:B------:R-:W-:Y:S01]  /*8d10*/  FFMA.FTZ R10, R10, R99.reuse, -R35 ;  /* 0x000000630a0a7223 */ /* 0x080fe20000010823 */
[----:B------:R-:W-:Y:S01]  /*8d20*/  FFMA.FTZ R99, R32, R99, R37 ;  /* 0x0000006320637223 */ /* 0x000fe20000010025 */
[----:B------:R-:W-:-:S02]  /*8d30*/  F2FP.F16.E4M3.UNPACK_B R33, R13 ;  /* 0x0000000dff21723e */ /* 0x000fc400020006ff */
[----:B------:R-:W-:Y:S02]  /*8d40*/  F2FP.F16.E4M3.UNPACK_B R34, R7 ;  /* 0x00000007ff22723e */ /* 0x000fe400020006ff */
[----:B------:R-:W-:Y:S01]  /*8d50*/  F2FP.F16.E4M3.UNPACK_B R32, R9 ;  /* 0x00000009ff20723e */ /* 0x000fe200020006ff */
[--C-:B------:R-:W-:Y:S01]  /*8d60*/  HADD2.F32 R35, -RZ, R33.reuse.H0_H0 ;  /* 0x20000021ff237230 */ /* 0x100fe20000004100 */
[----:B------:R-:W-:Y:S01]  /*8d70*/  F2FP.F16.E4M3.UNPACK_B R37, R6 ;  /* 0x00000006ff25723e */ /* 0x000fe200020006ff */
[----:B------:R-:W-:Y:S01]  /*8d80*/  HADD2.F32 R40, -RZ, R34.H0_H0 ;  /* 0x20000022ff287230 */ /* 0x000fe20000004100 */
[----:B------:R-:W-:Y:S01]  /*8d90*/  F2FP.SATFINITE.E4M3.F32.PACK_AB_MERGE_C R14, R99, R14, R38 ;  /* 0x0000000e630e723e */ /* 0x000fe20004807026 */
[----:B------:R-:W-:Y:S01]  /*8da0*/  HADD2.F32 R31, -RZ, R32.H0_H0 ;  /* 0x20000020ff1f7230 */ /* 0x000fe20000004100 */
[----:B------:R-:W-:Y:S01]  /*8db0*/  F2FP.SATFINITE.E4M3.F32.PACK_AB_MERGE_C R44, R93, R44, RZ ;  /* 0x0000002c5d2c723e */ /* 0x000fe200048070ff */
[----:B------:R-:W-:Y:S02]  /*8dc0*/  HADD2.F32 R36, -RZ, R33.H1_H1 ;  /* 0x30000021ff247230 */ /* 0x000fe40000004100 */
[----:B------:R-:W-:Y:S01]  /*8dd0*/  FMUL.FTZ R42, R35, R40 ;  /* 0x00000028232a7220 */ /* 0x000fe20000410000 */
[----:B------:R-:W-:-:S02]  /*8de0*/  HADD2.F32 R38, -RZ, R37.H0_H0 ;  /* 0x20000025ff267230 */ /* 0x000fc40000004100 */
[----:B------:R-:W-:Y:S01]  /*8df0*/  FMUL.FTZ R40, R31, R40 ;  /* 0x000000281f287220 */ /* 0x000fe20000410000 */
[----:B------:R-:W-:Y:S01]  /*8e00*/  HADD2.F32 R33, -RZ, R34.H1_H1 ;  /* 0x30000022ff217230 */ /* 0x000fe20000004100 */
[----:B------:R-:W-:Y:S01]  /*8e10*/  F2FP.SATFINITE.E4M3.F32.PACK_AB_MERGE_C R10, R10, R39, R44 ;  /* 0x000000270a0a723e */ /* 0x000fe2000480702c */
[----:B------:R-:W-:Y:S02]  /*8e20*/  HADD2.F32 R34, -RZ, R32.H1_H1 ;  /* 0x30000020ff227230 */ /* 0x000fe40000004100 */
[-C--:B------:R-:W-:Y:S01]  /*8e30*/  FFMA.FTZ R32, R35, R38.reuse, R40 ;  /* 0x0000002623207223 */ /* 0x080fe20000010028 */
[----:B------:R-:W-:Y:S01]  /*8e40*/  FFMA.FTZ R31, R31, R38, -R42 ;  /* 0x000000261f1f7223 */ /* 0x000fe2000001082a */
[----:B------:R-:W-:Y:S02]  /*8e50*/  HADD2.F32 R37, -RZ, R37.H1_H1 ;  /* 0x30000025ff257230 */ /* 0x000fe40000004100 */
[-C--:B------:R-:W-:Y:S01]  /*8e60*/  FMUL.FTZ R35, R36, R33.reuse ;  /* 0x0000002124237220 */ /* 0x080fe20000410000 */
[----:B------:R-:W-:Y:S01]  /*8e70*/  FMUL.FTZ R39, R34, R33 ;  /* 0x0000002122277220 */ /* 0x000fe20000410000 */
[----:B------:R-:W-:-:S02]  /*8e80*/  F2FP.F16.E4M3.UNPACK_B R33, R13.H1 ;  /* 0x0000000dff21723e */ /* 0x000fc400030006ff */
[----:B------:R-:W-:Y:S01]  /*8e90*/  F2FP.F16.E4M3.UNPACK_B R38, R7.H1 ;  /* 0x00000007ff26723e */ /* 0x000fe200030006ff */
[----:B------:R-:W-:Y:S01]  /*8ea0*/  FFMA.FTZ R34, R34, R37, -R35 ;  /* 0x0000002522227223 */ /* 0x000fe20000010823 */
[----:B------:R-:W-:Y:S01]  /*8eb0*/  F2FP.F16.E4M3.UNPACK_B R9, R9.H1 ;  /* 0x00000009ff09723e */ /* 0x000fe200030006ff */
[----:B------:R-:W-:Y:S01]  /*8ec0*/  HADD2.F32 R35, -RZ, R33.H0_H0 ;  /* 0x20000021ff237230 */ /* 0x000fe20000004100 */
[----:B------:R-:W-:Y:S01]  /*8ed0*/  F2FP.F16.E4M3.UNPACK_B R6, R6.H1 ;  /* 0x00000006ff06723e */ /* 0x000fe200030006ff */
[----:B------:R-:W-:Y:S02]  /*8ee0*/  HADD2.F32 R40, -RZ, R38.H0_H0 ;  /* 0x20000026ff287230 */ /* 0x000fe40000004100 */
[----:B------:R-:W-:Y:S01]  /*8ef0*/  FFMA.FTZ R7, R36, R37, R39 ;  /* 0x0000002524077223 */ /* 0x000fe20000010027 */
[----:B------:R-:W-:Y:S01]  /*8f00*/  HADD2.F32 R13, -RZ, R9.H0_H0 ;  /* 0x20000009ff0d7230 */ /* 0x000fe20000004100 */
[----:B------:R-:W-:Y:S01]  /*8f10*/  F2FP.F16.E4M3.UNPACK_B R39, R5 ;  /* 0x00000005ff27723e */ /* 0x000fe200020006ff */
[----:B------:R-:W-:-:S02]  /*8f20*/  HADD2.F32 R33, -RZ, R33.H1_H1 ;  /* 0x30000021ff217230 */ /* 0x000fc40000004100 */
[-C--:B------:R-:W-:Y:S01]  /*8f30*/  FMUL.FTZ R44, R35, R40.reuse ;  /* 0x00000028232c7220 */ /* 0x080fe20000410000 */
[----:B------:R-:W-:Y:S02]  /*8f40*/  HADD2.F32 R42, -RZ, R38.H1_H1 ;  /* 0x30000026ff2a7230 */ /* 0x000fe40000004100 */
[----:B------:R-:W-:Y:S01]  /*8f50*/  FMUL.FTZ R40, R13, R40 ;  /* 0x000000280d287220 */ /* 0x000fe20000410000 */
[--C-:B------:R-:W-:Y:S02]  /*8f60*/  HADD2.F32 R36, -RZ, R6.reuse.H0_H0 ;  /* 0x20000006ff247230 */ /* 0x100fe40000004100 */
[----:B------:R-:W-:Y:S02]  /*8f70*/  HADD2.F32 R9, -RZ, R9.H1_H1 ;  /* 0x30000009ff097230 */ /* 0x000fe40000004100 */
        /* <DEDUP_REMOVED lines=8> */
[----:B------:R-:W-:Y:S01]  /*9000*/  F2FP.F16.E4M3.UNPACK_B R40, R5.H1 ;  /* 0x00000005ff28723e */ /* 0x000fe200030006ff */
[----:B------:R-:W-:Y:S01]  /*9010*/  HADD2.F32 R33, -RZ, R35.H0_H0 ;  /* 0x20000023ff217230 */ /* 0x000fe20000004100 */
[----:B------:R-:W-:Y:S01]  /*9020*/  F2FP.F16.E4M3.UNPACK_B R15, R15.H1 ;  /* 0x0000000fff0f723e */ /* 0x000fe200030006ff */
[----:B------:R-:W-:Y:S01]  /*9030*/  HADD2.F32 R42, -RZ, R39.H0_H0 ;  /* 0x20000027ff2a7230 */ /* 0x000fe20000004100 */
[----:B------:R-:W-:Y:S01]  /*9040*/  F2FP.F16.E4M3.UNPACK_B R5, R4 ;  /* 0x00000004ff05723e */ /* 0x000fe200020006ff */
[----:B------:R-:W-:Y:S01]  /*9050*/  HADD2.F32 R9, -RZ, R6.H0_H0 ;  /* 0x20000006ff097230 */ /* 0x000fe20000004100 */
[----:B------:R-:W-:Y:S01]  /*9060*/  F2FP.F16.E4M3.UNPACK_B R11, R11.H1 ;  /* 0x0000000bff0b723e */ /* 0x000fe200030006ff */
[----:B------:R-:W-:Y:S01]  /*9070*/  FFMA.FTZ R44, R13, R36, -R44 ;  /* 0x000000240d2c7223 */ /* 0x000fe2000001082c */
[----:B------:R-:W-:Y:S01]  /*9080*/  F2FP.F16.E4M3.UNPACK_B R36, R4.H1 ;  /* 0x00000004ff24723e */ /* 0x000fe200030006ff */
[----:B------:R-:W-:-:S02]  /*9090*/  HADD2.F32 R4, -RZ, R15.H0_H0 ;  /* 0x2000000fff047230 */ /* 0x000fc40000004100 */
[-C--:B------:R-:W-:Y:S01]  /*90a0*/  FMUL.FTZ R92, R33, R42.reuse ;  /* 0x0000002a215c7220 */ /* 0x080fe20000410000 */
[--C-:B------:R-:W-:Y:S02]  /*90b0*/  HADD2.F32 R41, -RZ, R40.reuse.H0_H0 ;  /* 0x20000028ff297230 */ /* 0x100fe40000004100 */
[----:B------:R-:W-:Y:S01]  /*90c0*/  FMUL.FTZ R42, R9, R42 ;  /* 0x0000002a092a7220 */ /* 0x000fe20000410000 */
[----:B------:R-:W-:Y:S01]  /*90d0*/  HADD2.F32 R38, -RZ, R5.H0_H0 ;  /* 0x20000005ff267230 */ /* 0x000fe20000004100 */
[----:B------:R-:W-:Y:S01]  /*90e0*/  F2FP.SATFINITE.E4M3.F32.PACK_AB_MERGE_C R44, R45, R44, RZ ;  /* 0x0000002c2d2c723e */ /* 0x000fe200048070ff */
[----:B------:R-:W-:Y:S02]  /*90f0*/  HADD2.F32 R13, -RZ, R11.H0_H0 ;  /* 0x2000000bff0d7230 */ /* 0x000fe40000004100 */
[----:B------:R-:W-:Y:S01]  /*9100*/  FMUL.FTZ R96, R4, R41 ;  /* 0x0000002904607220 */ /* 0x000fe20000410000 */
[----:B------:R-:W-:Y:S02]  /*9110*/  HADD2.F32 R15, -RZ, R15.H1_H1 ;  /* 0x3000000fff0f7230 */ /* 0x000fe40000004100 */
[----:B------:R-:W-:Y:S01]  /*9120*/  FFMA.FTZ R92, R9, R38, -R92 ;  /* 0x00000026095c7223 */ /* 0x000fe2000001085c */
[----:B------:R-:W-:-:S02]  /*9130*/  HADD2.F32 R40, -RZ, R40.H1_H1 ;  /* 0x30000028ff287230 */ /* 0x000fc40000004100 */
[----:B------:R-:W-:Y:S01]  /*9140*/  FFMA.FTZ R42, R33, R38, R42 ;  /* 0x00000026212a7223 */ /* 0x000fe2000001002a */
[----:B------:R-:W-:Y:S02]  /*9150*/  HADD2.F32 R11, -RZ, R11.H1_H1 ;  /* 0x3000000bff0b7230 */ /* 0x000fe40000004100 */
[----:B------:R-:W-:Y:S01]  /*9160*/  FMUL.FTZ R41, R13, R41 ;  /* 0x000000290d297220 */ /* 0x000fe20000410000 */
        /* <DEDUP_REMOVED lines=10> */
[----:B------:R-:W-:Y:S02]  /*9210*/  HADD2.F32 R5, -RZ, R5.H1_H1 ;  /* 0x30000005ff057230 */ /* 0x000fe40000004100 */
[-C--:B------:R-:W-:Y:S01]  /*9220*/  FFMA.FTZ R11, R11, R36.reuse, -R38 ;  /* 0x000000240b0b7223 */ /* 0x080fe20000010826 */
[----:B------:R-:W-:Y:S01]  /*9230*/  FFMA.FTZ R40, R15, R36, R40 ;  /* 0x000000240f287223 */ /* 0x000fe20000010028 */
[----:B------:R-:W-:Y:S01]  /*9240*/  FMUL.FTZ R4, R6, R39 ;  /* 0x0000002706047220 */ /* 0x000fe20000410000 */
[----:B------:R-:W-:Y:S01]  /*9250*/  F2FP.SATFINITE.E4M3.F32.PACK_AB_MERGE_C R31, R34, R31, R44 ;  /* 0x0000001f221f723e */ /* 0x000fe2000480702c */
[-C--:B------:R-:W-:Y:S01]  /*9260*/  FFMA.FTZ R9, R6, R5.reuse, -R9 ;  /* 0x0000000506097223 */ /* 0x080fe20000010809 */
[----:B------:R-:W-:Y:S01]  /*9270*/  F2FP.SATFINITE.E4M3.F32.PACK_AB_MERGE_C R11, R11, R96, RZ ;  /* 0x000000600b0b723e */ /* 0x000fe200048070ff */
[----:B------:R-:W-:Y:S01]  /*9280*/  FFMA.FTZ R5, R35, R5, R4 ;  /* 0x0000000523057223 */ /* 0x000fe20000010004 */
[----:B------:R-:W-:-:S02]  /*9290*/  F2FP.SATFINITE.E4M3.F32.PACK_AB_MERGE_C R43, R46, R43, RZ ;  /* 0x0000002b2e2b723e */ /* 0x000fc400048070ff */
[----:B------:R-:W-:Y:S02]  /*92a0*/  F2FP.SATFINITE.E4M3.F32.PACK_AB_MERGE_C R40, R40, R41, RZ ;  /* 0x000000292828723e */ /* 0x000fe400048070ff */
[----:B------:R-:W-:Y:S01]  /*92b0*/  F2FP.SATFINITE.E4M3.F32.PACK_AB_MERGE_C R11, R9, R92, R11 ;  /* 0x0000005c090b723e */ /* 0x000fe2000480700b */
[----:B------:R-:W-:Y:S01]  /*92c0*/  IMAD.MOV.U32 R9, RZ, RZ, R31 ;  /* 0x000000ffff097224 */ /* 0x000fe200078e001f */
[----:B------:R-:W-:Y:S02]  /*92d0*/  F2FP.SATFINITE.E4M3.F32.PACK_AB_MERGE_C R13, R7, R32, R43 ;  /* 0x00000020070d723e */ /* 0x000fe4000480702b */
[----:B------:R-:W-:-:S07]  /*92e0*/  F2FP.SATFINITE.E4M3.F32.PACK_AB_MERGE_C R15, R5, R42, R40 ;  /* 0x0000002a050f723e */ /* 0x000fce0004807028 */
.L_x_1683:
[----:B------:R-:W-:Y:S05]  /*92f0*/  BSYNC B1 ;  /* 0x0000000000017941 */ /* 0x000fea0003800000 */
.L_x_1682:
[----:B0-----:R0:W-:Y:S01]  /*9300*/  ST.E.128 desc[UR42][R28.64], R8 ;  /* 0x000000081c007985 */ /* 0x0011e2000c101d2a */
[----:B------:R-:W-:-:S13]  /*9310*/  ISETP.GE.AND P3, PT, R30, R97, PT ;  /* 0x000000611e00720c */ /* 0x000fda0003f66270 */
[----:B------:R-:W-:Y:S05]  /*9320*/  @P3 BRA `(.L_x_1645) ;  /* 0x0000000400243947 */ /* 0x000fea0003800000 */
[----:B------:R-:W-:-:S04]  /*9330*/  IADD3 R4, P3, R100, R30, RZ ;  /* 0x0000001e64047210 */ /* 0x000fc80007f7e0ff */
[----:B------:R-:W-:-:S05]  /*9340*/  LEA.HI.X.SX32 R5, R30, R98, 0x1, P3 ;  /* 0x000000621e057211 */ /* 0x000fca00018f0eff */
[----:B--2---:R2:W-:Y:S01]  /*9350*/  ST.E.128 desc[UR42][R4.64], R12 ;  /* 0x0000000c04007985 */ /* 0x0045e2000c101d2a */
[----:B------:R-:W-:Y:S05]  /*9360*/  BRA `(.L_x_1645) ;  /* 0x0000000400147947 */ /* 0x000fea0003800000 */
.L_x_1637:
[----:B------:R-:W-:-:S06]  /*9370*/  UISETP.NE.AND UP0, UPT, UR40, 0x3, UPT ;  /* 0x000000032800788c */ /* 0x000fcc000bf05270 */
[----:B------:R-:W-:-:S13]  /*9380*/  PLOP3.LUT P2, PT, PT, PT, UP0, 0x80, 0x0 ;  /* 0x000000000000781c */ /* 0x000fda0003f4f008 */
[----:B------:R-:W-:Y:S05]  /*9390*/  @!P2 BRA `(.L_x_1684) ;  /* 0x000000000004a947 */ /* 0x000fea0003800000 */
[----:B------:R-:W-:Y:S01]  /*93a0*/  BPT.TRAP 0x1 ;  /* 0x000000040000795c */ /* 0x000fe20000300000 */
.L_x_1684:
[----:B------:R-:W-:Y:S01]  /*93b0*/  IMAD R82, R23, 0x8, R16 ;  /* 0x0000000817527824 */ /* 0x000fe200078e0210 */
[----:B------:R-:W-:Y:S01]  /*93c0*/  SHF.L.U32 R95, R210, 0x1f, RZ ;  /* 0x0000001fd25f7819 */ /* 0x000fe200000006ff */
[----:B------:R-:W-:Y:S01]  /*93d0*/  BSSY B1, `(.L_x_1685) ;  /* 0x0000004000017945 */ /* 0x000fe20003800000 */
[----:B------:R-:W-:Y:S02]  /*93e0*/  SHF.R.S32.HI R89, RZ, 0x1f, R88 ;  /* 0x0000001fff597819 */ /* 0x000fe40000011458 */
[----:B------:R-:W0:Y:S02]  /*93f0*/  SYNCS.PHASECHK.TRANS64.TRYWAIT P3, [R82+URZ+0x2a890], R95 ;  /* 0x02a8905f520075a7 */ /* 0x000e24000806017f */
[----:B0-----:R-:W-:Y:S05]  /*9400*/  @!P3 BRA `(.L_x_1686) ;  /* 0x00000240006cb947 */ /* 0x001fea0003800000 */
.L_x_2029:
[----:B------:R-:W-:Y:S05]  /*9410*/  BSYNC B1 ;  /* 0x0000000000017941 */ /* 0x000fea0003800000 */
.L_x_1685:
        /* <DEDUP_REMOVED lines=19> */
[----:B------:R-:W-:Y:S02]  /*9550*/  IADD3.X R13, R13, UR7, RZ, P3, !PT ;  /* 0x000000070d0d7c10 */ /* 0x000fe40009ffe4ff */
[----:B------:R-:W-:Y:S01]  /*9560*/  ISETP.GT.AND P3, PT, R91, R211, PT ;  /* 0x000000d35b00720c */ /* 0x000fe20003f64270 */
[----:B------:R-:W-:-:S12]  /*9570*/  BRA.DIV UR4, `(.L_x_1687) ;  /* 0x0000024204247947 */ /* 0x000fd8000b800000 */
[----:B------:R1:W2:Y:S04]  /*9580*/  SHFL.IDX PT, R28, R13, RZ, 0x1e1f ;  /* 0x001e1fff0d1c7589 */ /* 0x0002a800000e0000 */
[----:B------:R1:W3:Y:S02]  /*9590*/  SHFL.IDX PT, R14, R4, RZ, 0x1e1f ;  /* 0x001e1fff040e7589 */ /* 0x0002e400000e0000 */
.L_x_2033:
[----:B------:R-:W-:Y:S05]  /*95a0*/  @!P3 BRA `(.L_x_1645) ;  /* 0x000000000084b947 */ /* 0x000fea0003800000 */
[----:B------:R-:W-:Y:S02]  /*95b0*/  ULDC UR4, c[0x0][0x2f4] ;  /* 0x0000bd0000047ab9 */ /* 0x000fe40000000800 */
[----:B------:R-:W-:-:S13]  /*95c0*/  ISETP.GE.AND P5, PT, R18, UR4, PT ;  /* 0x0000000412007c0c */ /* 0x000fda000bfa6270 */
[----:B-1----:R-:W1:Y:S01]  /*95d0*/  @!P5 LDS.128 R4, [R86+0x1e400] ;  /* 0x01e400005604d984 */ /* 0x002e620000000c00 */
[----:B---3--:R-:W-:-:S05]  /*95e0*/  @!P5 IADD3 R12, P3, R18, R14, RZ ;  /* 0x0000000e120cd210 */ /* 0x008fca0007f7e0ff */
[----:B--2---:R-:W-:Y:S01]  /*95f0*/  @!P5 IMAD.X R13, R28, 0x1, R19, P3 ;  /* 0x000000011c0dd824 */ /* 0x004fe200018e0613 */
[----:B------:R-:W-:-:S13]  /*9600*/  ISETP.GE.AND P3, PT, R208, UR4, PT ;  /* 0x00000004d0007c0c */ /* 0x000fda000bf66270 */
[----:B------:R-:W-:-:S05]  /*9610*/  @!P3 IADD3 R10, P4, R208, R14, RZ ;  /* 0x0000000ed00ab210 */ /* 0x000fca0007f9e0ff */
[----:B------:R-:W-:Y:S01]  /*9620*/  @!P3 IMAD.X R11, R28, 0x1, R221, P4 ;  /* 0x000000011c0bb824 */ /* 0x000fe200020e06dd */
[----:B------:R-:W-:-:S13]  /*9630*/  ISETP.GE.AND P4, PT, R205, UR4, PT ;  /* 0x00000004cd007c0c */ /* 0x000fda000bf86270 */
[----:B------:R-:W-:Y:S01]  /*9640*/  @!P4 IADD3 R8, P6, R205, R14, RZ ;  /* 0x0000000ecd08c210 */ /* 0x000fe20007fde0ff */
[----:B-1----:R1:W-:Y:S01]  /*9650*/  @!P5 ST.E.128 desc[UR42][R12.64], R4 ;  /* 0x000000040c00d985 */ /* 0x0023e2000c101d2a */
[----:B------:R-:W-:-:S03]  /*9660*/  ISETP.GE.AND P5, PT, R80, UR4, PT ;  /* 0x0000000450007c0c */ /* 0x000fc6000bfa6270 */
[----:B------:R-:W-:-:S10]  /*9670*/  @!P4 IMAD.X R9, R28, 0x1, R220, P6 ;  /* 0x000000011c09c824 */ /* 0x000fd400030e06dc */
[----:B------:R-:W2:Y:S01]  /*9680*/  @!P5 LDS.128 R4, [R85+0x1e400] ;  /* 0x01e400005504d984 */ /* 0x000ea20000000c00 */
[----:B------:R-:W-:-:S05]  /*9690*/  @!P5 IMAD.SHL.U32 R15, R213, 0x10, RZ ;  /* 0x00000010d50fd824 */ /* 0x000fca00078e00ff */
[----:B-1----:R-:W-:-:S04]  /*96a0*/  @!P5 IADD3 R12, P6, R15, R14, RZ ;  /* 0x0000000e0f0cd210 */ /* 0x002fc80007fde0ff */
[----:B------:R-:W-:-:S05]  /*96b0*/  @!P5 LEA.HI.X.SX32 R13, R15, R28, 0x1, P6 ;  /* 0x0000001c0f0dd211 */ /* 0x000fca00030f0eff */
[----:B--2---:R1:W-:Y:S01]  /*96c0*/  @!P5 ST.E.128 desc[UR42][R12.64], R4 ;  /* 0x000000040c00d985 */ /* 0x0043e2000c101d2a */
[----:B------:R-:W-:-:S13]  /*96d0*/  ISETP.GE.AND P5, PT, R78, UR4, PT ;  /* 0x000000044e007c0c */ /* 0x000fda000bfa6270 */
[----:B------:R-:W2:Y:S01]  /*96e0*/  @!P5 LDS.128 R4, [R86+0x20400] ;  /* 0x020400005604d984 */ /* 0x000ea20000000c00 */
[----:B------:R-:W-:-:S05]  /*96f0*/  @!P5 IMAD.SHL.U32 R15, R214, 0x10, RZ ;  /* 0x00000010d60fd824 */ /* 0x000fca00078e00ff */
[----:B-1----:R-:W-:-:S04]  /*9700*/  @!P5 IADD3 R12, P6, R15, R14, RZ ;  /* 0x0000000e0f0cd210 */ /* 0x002fc80007fde0ff */
[----:B------:R-:W-:-:S05]  /*9710*/  @!P5 LEA.HI.X.SX32 R13, R15, R28, 0x1, P6 ;  /* 0x0000001c0f0dd211 */ /* 0x000fca00030f0eff */
[----:B--2---:R1:W-:Y:S01]  /*9720*/  @!P5 ST.E.128 desc[UR42][R12.64], R4 ;  /* 0x000000040c00d985 */ /* 0x0043e2000c101d2a */
[----:B------:R-:W-:-:S03]  /*9730*/  ISETP.GE.AND P5, PT, R209, UR4, PT ;  /* 0x00000004d1007c0c */ /* 0x000fc6000bfa6270 */
[----:B------:R-:W2:Y:S10]  /*9740*/  @!P3 LDS.128 R4, [R85+0x20400] ;  /* 0x020400005504b984 */ /* 0x000eb40000000c00 */
[----:B-1----:R-:W-:-:S05]  /*9750*/  @!P5 IADD3 R12, P6, R209, R14, RZ ;  /* 0x0000000ed10cd210 */ /* 0x002fca0007fde0ff */
[----:B------:R-:W-:Y:S01]  /*9760*/  @!P5 IMAD.X R13, R28, 0x1, R219, P6 ;  /* 0x000000011c0dd824 */ /* 0x000fe200030e06db */
[----:B--2---:R-:W-:Y:S04]  /*9770*/  @!P3 ST.E.128 desc[UR42][R10.64], R4 ;  /* 0x000000040a00b985 */ /* 0x004fe8000c101d2a */
[----:B------:R-:W1:Y:S04]  /*9780*/  @!P4 LDS.128 R4, [R86+0x22400] ;  /* 0x022400005604c984 */ /* 0x000e680000000c00 */
[----:B-1----:R-:W-:Y:S04]  /*9790*/  @!P4 ST.E.128 desc[UR42][R8.64], R4 ;  /* 0x000000040800c985 */ /* 0x002fe8000c101d2a */
[----:B------:R-:W1:Y:S04]  /*97a0*/  @!P5 LDS.128 R4, [R85+0x22400] ;  /* 0x022400005504d984 */ /* 0x000e680000000c00 */
[----:B-1----:R4:W-:Y:S02]  /*97b0*/  @!P5 ST.E.128 desc[UR42][R12.64], R4 ;  /* 0x000000040c00d985 */ /* 0x0029e4000c101d2a */
.L_x_1645:
[----:B------:R-:W-:Y:S05]  /*97c0*/  BSYNC B0 ;  /* 0x0000000000007941 */ /* 0x000fea0003800000 */
.L_x_1636:
[----:B012-4-:R-:W0:Y:S01]  /*97d0*/  S2R R4, SR_TID.X ;  /* 0x0000000000047919 */ /* 0x017e220000002100 */
[----:B------:R-:W-:Y:S01]  /*97e0*/  @!PT LDS RZ, [RZ] ;  /* 0x00000000fffff984 */ /* 0x000fe20000000800 */
[----:B------:R-:W-:Y:S01]  /*97f0*/  @!PT LDS RZ, [RZ] ;  /* 0x00000000fffff984 */ /* 0x000fe20000000800 */
[----:B------:R-:W-:Y:S01]  /*9800*/  @!PT LDS RZ, [RZ] ;  /* 0x00000000fffff984 */ /* 0x000fe20000000800 */
[----:B------:R-:W-:Y:S01]  /*9810*/  @!PT LDS RZ, [RZ] ;  /* 0x00000000fffff984 */ /* 0x000fe20000000800 */
[----:B------:R1:W-:Y:S06]  /*9820*/  MEMBAR.ALL.CTA ;  /* 0x0000000000007992 */ /* 0x0003ec0000008000 */
[----:B-1----:R-:W1:Y:S01]  /*9830*/  FENCE.VIEW.ASYNC.S ;  /* 0x00000000000073c6 */ /* 0x002e620000000000 */
[----:B------:R-:W-:Y:S05]  /*9840*/  WARPSYNC.ALL ;  /* 0x0000000000007948 */ /* 0x000fea0003800000 */
[----:B------:R-:W-:Y:S01]  /*9850*/  BSSY B0, `(.L_x_1688) ;  /* 0x0000008000007945 */ /* 0x000fe20003800000 */
[----:B-1----:R1:W-:Y:S01]  /*9860*/  BAR.SYNC.DEFER_BLOCKING R67, 0x80 ;  /* 0x000200430000751d */ /* 0x0023e20000010000 */
[----:B0-----:R-:W-:-:S13]  /*9870*/  LOP3.LUT P3, RZ, R4, 0x7f, RZ, 0xc0, !PT ;  /* 0x0000007f04ff7812 */ /* 0x001fda000786c0ff */
[----:B------:R-:W-:-:S05]  /*9880*/  @!P3 VIADD R4, R82, 0x2a8a0 ;  /* 0x0002a8a05204b836 */ /* 0x000fca0000000000 */
[----:B------:R-:W-:-:S04]  /*9890*/  @!P3 PRMT R4, RZ, 0x654, R4 ;  /* 0x00000654ff04b816 */ /* 0x000fc80000000004 */
[----:B------:R1:W-:Y:S01]  /*98a0*/  @!P3 SYNCS.ARRIVE.TRANS64.RED.A1T0 RZ, [R4+URZ], RZ ;  /* 0x000000ff04ffb9a7 */ /* 0x0003e2000810043f */
[----:B------:R-:W-:Y:S05]  /*98b0*/  @!P2 BRA `(.L_x_1689) ;  /* 0x000000000004a947 */ /* 0x000fea0003800000 */
[----:B------:R-:W-:Y:S01]  /*98c0*/  BPT.TRAP 0x1 ;  /* 0x000000040000795c */ /* 0x000fe20000300000 */
.L_x_1689:
[----:B------:R-:W-:Y:S05]  /*98d0*/  BSYNC B0 ;  /* 0x0000000000007941 */ /* 0x000fea0003800000 */
.L_x_1688:
[----:B------:R-:W0:Y:S01]  /*98e0*/  SYNCS.PHASECHK.TRANS64.TRYWAIT P2, [R82+URZ+0x2a8b0], R95 ;  /* 0x02a8b05f520075a7 */ /* 0x000e22000804017f */
[----:B------:R-:W-:Y:S04]  /*98f0*/  BSSY B0, `(.L_x_1690) ;  /* 0x0000002000007945 */ /* 0x000fe80003800000 */
[----:B0-----:R-:W-:Y:S05]  /*9900*/  @!P2 BRA `(.L_x_1691) ;  /* 0x0000023c0084a947 */ /* 0x001fea0003800000 */
.L_x_2034:
[----:B------:R-:W-:Y:S05]  /*9910*/  BSYNC B0 ;  /* 0x0000000000007941 */ /* 0x000fea0003800000 */
.L_x_1690:
[----:B------:R-:W-:Y:S01]  /*9920*/  ULDC.64 UR4, c[0x0][0x328] ;  /* 0x0000ca0000047ab9 */ /* 0x000fe20000000a00 */
[----:B------:R-:W-:Y:S01]  /*9930*/  ULDC.64 UR6, c[0x0][0x318] ;  /* 0x0000c60000067ab9 */ /* 0x000fe20000000a00 */
[----:B------:R-:W-:Y:S01]  /*9940*/  IMAD R89, R89, UR4, RZ ;  /* 0x0000000459597c24 */ /* 0x000fe2000f8e02ff */
[----:B------:R-:W-:Y:S01]  /*9950*/  BSSY B0, `(.L_x_1692) ;  /* 0x0000033000007945 */ /* 0x000fe20003800000 */
[----:B-1----:R-:W-:-:S04]  /*9960*/  IMAD.WIDE.U32 R4, R88, UR4, RZ ;  /* 0x0000000458047c25 */ /* 0x002fc8000f8e00ff */
[----:B------:R-:W-:Y:S01]  /*9970*/  IMAD R89, R88, UR5, R89 ;  /* 0x0000000558597c24 */ /* 0x000fe2000f8e0259 */
[----:B------:R-:W-:Y:S02]  /*9980*/  ULDC.64 UR4, c[0x0][0x338] ;  /* 0x0000ce0000047ab9 */ /* 0x000fe40000000a00 */
[----:B------:R-:W-:Y:S02]  /*9990*/  IMAD R90, R90, UR4, RZ ;  /* 0x000000045a5a7c24 */ /* 0x000fe4000f8e02ff */
[----:B------:R-:W-:Y:S02]  /*99a0*/  IMAD.IADD R5, R5, 0x1, R89 ;  /* 0x0000000105057824 */ /* 0x000fe400078e0259 */
[C---:B------:R-:W-:Y:S02]  /*99b0*/  IMAD R7, R87.reuse, UR5, R90 ;  /* 0x0000000557077c24 */ /* 0x040fe4000f8e025a */
[----:B------:R-:W-:Y:S01]  /*99c0*/  IMAD.WIDE.U32 R4, R87, UR4, R4 ;  /* 0x0000000457047c25 */ /* 0x000fe2000f8e0004 */
[----:B------:R-:W-:-:S03]  /*99d0*/  ULDC.64 UR4, c[0x0][0x330] ;  /* 0x0000cc0000047ab9 */ /* 0x000fc60000000a00 */
[----:B------:R-:W-:Y:S02]  /*99e0*/  IMAD.IADD R5, R5, 0x1, R7 ;  /* 0x0000000105057824 */ /* 0x000fe400078e0207 */
[----:B------:R-:W-:-:S04]  /*99f0*/  IMAD.WIDE.U32 R4, R201, UR4, R4 ;  /* 0x00000004c9047c25 */ /* 0x000fc8000f8e0004 */
[----:B------:R-:W-:Y:S01]  /*9a00*/  IMAD R5, R201, UR5, R5 ;  /* 0x00000005c9057c24 */ /* 0x000fe2000f8e0205 */
[----:B------:R-:W-:-:S04]  /*9a10*/  IADD3 R4, P2, R4, UR6, RZ ;  /* 0x0000000604047c10 */ /* 0x000fc8000ff5e0ff */
[----:B------:R-:W-:Y:S01]  /*9a20*/  IADD3.X R5, R5, UR7, RZ, P2, !PT ;  /* 0x0000000705057c10 */ /* 0x000fe200097fe4ff */
[----:B---3--:R1:W2:Y:S01]  /*9a30*/  SHFL.IDX PT, R15, R4, RZ, 0x1e1f ;  /* 0x001e1fff040f7589 */ /* 0x0082a200000e0000 */
[----:B------:R-:W-:-:S03]  /*9a40*/  ISETP.GT.AND P2, PT, R91, R211, PT ;  /* 0x000000d35b00720c */ /* 0x000fc60003f44270 */
[----:B------:R1:W3:Y:S10]  /*9a50*/  SHFL.IDX PT, R14, R5, RZ, 0x1e1f ;  /* 0x001e1fff050e7589 */ /* 0x0002f400000e0000 */
[----:B-1----:R-:W-:Y:S05]  /*9a60*/  @!P2 BRA `(.L_x_1693) ;  /* 0x000000000084a947 */ /* 0x002fea0003800000 */
[----:B------:R-:W-:Y:S02]  /*9a70*/  ULDC UR4, c[0x0][0x2f4] ;  /* 0x0000bd0000047ab9 */ /* 0x000fe40000000800 */
[----:B------:R-:W-:-:S13]  /*9a80*/  ISETP.GE.AND P5, PT, R18, UR4, PT ;  /* 0x0000000412007c0c */ /* 0x000fda000bfa6270 */
[----:B------:R-:W1:Y:S01]  /*9a90*/  @!P5 LDS.128 R4, [R86+0xc400] ;  /* 0x00c400005604d984 */ /* 0x000e620000000c00 */
[----:B--2---:R-:W-:-:S05]  /*9aa0*/  @!P5 IADD3 R12, P2, R18, R15, RZ ;  /* 0x0000000f120cd210 */ /* 0x004fca0007f5e0ff */
[----:B---3--:R-:W-:Y:S01]  /*9ab0*/  @!P5 IMAD.X R13, R14, 0x1, R19, P2 ;  /* 0x000000010e0dd824 */ /* 0x008fe200010e0613 */
        /* <DEDUP_REMOVED lines=28> */
.L_x_1693:
[----:B------:R-:W-:Y:S05]  /*9c80*/  BSYNC B0 ;  /* 0x0000000000007941 */ /* 0x000fea0003800000 */
.L_x_1692:
[----:B------:R-:W-:Y:S01]  /*9c90*/  @!PT LDS RZ, [RZ] ;  /* 0x00000000fffff984 */ /* 0x000fe20000000800 */
[----:B------:R-:W-:Y:S01]  /*9ca0*/  @!PT LDS RZ, [RZ] ;  /* 0x00000000fffff984 */ /* 0x000fe20000000800 */
[----:B------:R-:W-:Y:S01]  /*9cb0*/  @!PT LDS RZ, [RZ] ;  /* 0x00000000fffff984 */ /* 0x000fe20000000800 */
[----:B------:R-:W-:Y:S01]  /*9cc0*/  @!PT LDS RZ, [RZ] ;  /* 0x00000000fffff984 */ /* 0x000fe20000000800 */
[----:B------:R4:W-:Y:S06]  /*9cd0*/  MEMBAR.ALL.CTA ;  /* 0x0000000000007992 */ /* 0x0009ec0000008000 */
[----:B----4-:R-:W4:Y:S01]  /*9ce0*/  FENCE.VIEW.ASYNC.S ;  /* 0x00000000000073c6 */ /* 0x010f220000000000 */
[----:B------:R-:W-:Y:S02]  /*9cf0*/  VIADD R23, R23, 0x1 ;  /* 0x0000000117177836 */ /* 0x000fe40000000000 */
[----:B0-----:R-:W-:Y:S01]  /*9d00*/  @!P3 VIADD R82, R82, 0x2a8c0 ;  /* 0x0002a8c05252b836 */ /* 0x001fe20000000000 */
[----:B----4-:R0:W-:Y:S02]  /*9d10*/  BAR.SYNC.DEFER_BLOCKING R67, 0x80 ;  /* 0x000200430000751d */ /* 0x0101e40000010000 */
[----:B------:R-:W-:-:S02]  /*9d20*/  ISETP.NE.AND P2, PT, R23, 0x2, PT ;  /* 0x000000021700780c */ /* 0x000fc40003f45270 */
[----:B------:R-:W-:Y:S02]  /*9d30*/  @!P3 PRMT R82, RZ, 0x654, R82 ;  /* 0x00000654ff52b816 */ /* 0x000fe40000000052 */
[----:B-1----:R-:W-:Y:S02]  /*9d40*/  SEL R5, RZ, 0x1, P2 ;  /* 0x00000001ff057807 */ /* 0x002fe40001000000 */
[----:B------:R-:W-:Y:S02]  /*9d50*/  SEL R23, R23, RZ, P2 ;  /* 0x000000ff17177207 */ /* 0x000fe40001000000 */
[----:B------:R-:W-:Y:S01]  /*9d60*/  LOP3.LUT R210, R210, R5, RZ, 0x3c, !PT ;  /* 0x00000005d2d27212 */ /* 0x000fe200078e3cff */
[----:B------:R0:W-:Y:S01]  /*9d70*/  @!P3 SYNCS.ARRIVE.TRANS64.RED.A1T0 RZ, [R82+URZ], RZ ;  /* 0x000000ff52ffb9a7 */ /* 0x0001e2000810043f */
[----:B------:R-:W-:Y:S05]  /*9d80*/  @P1 BRA `(.L_x_1694) ;  /* 0xffffff8c00b41947 */ /* 0x000fea000383ffff */
[----:B------:R-:W1:Y:S01]  /*9d90*/  S2R R4, SR_TID.X ;  /* 0x0000000000047919 */ /* 0x000e620000002100 */
[----:B------:R-:W-:Y:S02]  /*9da0*/  PLOP3.LUT P0, PT, PT, PT, PT, 0x8, 0x0 ;  /* 0x000000000000781c */ /* 0x000fe40003f0e170 */
[----:B-1----:R-:W-:-:S04]  /*9db0*/  SHF.R.U32.HI R4, RZ, 0x7, R4 ;  /* 0x00000007ff047819 */ /* 0x002fc80000011604 */
[----:B------:R-:W-:-:S13]  /*9dc0*/  ISETP.NE.AND P4, PT, R4, 0x1, PT ;  /* 0x000000010400780c */ /* 0x000fda0003f85270 */
[----:B------:R-:W-:Y:S06]  /*9dd0*/  @!P4 BAR.ARV 0x9, 0x100 ;  /* 0x024400000000cb1d */ /* 0x000fec0000002000 */
.L_x_1631:
[----:B------:R-:W-:Y:S05]  /*9de0*/  @P0 BRA `(.L_x_1695) ;  /* 0x00000000000c0947 */ /* 0x000fea0003800000 */
[----:B------:R-:W1:Y:S01]  /*9df0*/  FENCE.VIEW.ASYNC.G ;  /* 0x00000000000073c6 */ /* 0x000e620000000100 */
[----:B------:R-:W-:Y:S05]  /*9e00*/  WARPSYNC.ALL ;  /* 0x0000000000007948 */ /* 0x000fea0003800000 */
[----:B-1----:R-:W-:Y:S06]  /*9e10*/  BAR.ARV 0xc, 0x180 ;  /* 0x0306000000007b1d */ /* 0x002fec0000002000 */
.L_x_1695:
[----:B------:R-:W-:Y:S01]  /*9e20*/  ULDC.64 UR6, c[0x0][0x998] ;  /* 0x0002660000067ab9 */ /* 0x000fe20000000a00 */
[----:B------:R-:W-:Y:S01]  /*9e30*/  ULDC.64 UR4, c[0x0][0x990] ;  /* 0x0002640000047ab9 */ /* 0x000fe20000000a00 */
[----:B------:R-:W-:Y:S02]  /*9e40*/  ISETP.NE.U32.AND P1, PT, RZ, UR6, PT ;  /* 0x00000006ff007c0c */ /* 0x000fe4000bf25070 */
[----:B------:R-:W-:Y:S02]  /*9e50*/  ISETP.NE.U32.AND P0, PT, RZ, UR4, PT ;  /* 0x00000004ff007c0c */ /* 0x000fe4000bf05070 */
[----:B------:R-:W-:Y:S02]  /*9e60*/  ISETP.NE.AND.EX P1, PT, RZ, UR7, PT, P1 ;  /* 0x00000007ff007c0c */ /* 0x000fe4000bf25310 */
[----:B------:R-:W-:-:S11]  /*9e70*/  ISETP.NE.AND.EX P0, PT, RZ, UR5, PT, P0 ;  /* 0x00000005ff007c0c */ /* 0x000fd6000bf05300 */
[----:B------:R-:W1:Y:S01]  /*9e80*/  @P1 LDC.64 R8, c[0x0][0x9b8] ;  /* 0x00026e00ff081b82 */ /* 0x000e620000000a00 */
[--C-:B------:R-:W-:Y:S02]  /*9e90*/  @P1 SHF.R.S32.HI R5, RZ, 0x1f, R227.reuse ;  /* 0x0000001fff051819 */ /* 0x100fe400000114e3 */
[----:B------:R-:W-:-:S05]  /*9ea0*/  @P0 SHF.R.S32.HI R3, RZ, 0x1f, R227 ;  /* 0x0000001fff030819 */ /* 0x000fca00000114e3 */
[----:B------:R-:W4:Y:S08]  /*9eb0*/  @P0 LDC.64 R6, c[0x0][0x9a8] ;  /* 0x00026a00ff060b82 */ /* 0x000f300000000a00 */
[----:B------:R-:W0:Y:S08]  /*9ec0*/  @P1 LDC.64 R12, c[0x0][0x9c0] ;  /* 0x00027000ff0c1b82 */ /* 0x000e300000000a00 */
[----:B------:R-:W2:Y:S01]  /*9ed0*/  @P0 LDC.64 R10, c[0x0][0x9b0] ;  /* 0x00026c00ff0a0b82 */ /* 0x000ea20000000a00 */
[----:B-1----:R-:W-:-:S02]  /*9ee0*/  @P1 IMAD R2, R5, R8, RZ ;  /* 0x0000000805021224 */ /* 0x002fc400078e02ff */
[----:B------:R-:W-:-:S04]  /*9ef0*/  @P1 IMAD.WIDE.U32 R4, R227, R8, RZ ;  /* 0x00000008e3041225 */ /* 0x000fc800078e00ff */
[----:B------:R-:W-:Y:S02]  /*9f00*/  @P1 IMAD R9, R227, R9, R2 ;  /* 0x00000009e3091224 */ /* 0x000fe400078e0202 */
[-C--:B----4-:R-:W-:Y:S02]  /*9f10*/  @P0 IMAD R0, R3, R6.reuse, RZ ;  /* 0x0000000603000224 */ /* 0x090fe400078e02ff */
[----:B------:R-:W-:-:S04]  /*9f20*/  @P0 IMAD.WIDE.U32 R2, R227, R6, RZ ;  /* 0x00000006e3020225 */ /* 0x000fc800078e00ff */
[----:B------:R-:W-:Y:S02]  /*9f30*/  @P0 IMAD R7, R227, R7, R0 ;  /* 0x00000007e3070224 */ /* 0x000fe400078e0200 */
[----:B------:R-:W-:Y:S02]  /*9f40*/  @P1 IMAD.IADD R5, R5, 0x1, R9 ;  /* 0x0000000105051824 */ /* 0x000fe400078e0209 */
[----:B------:R-:W-:Y:S02]  /*9f50*/  @P0 IMAD.IADD R3, R3, 0x1, R7 ;  /* 0x0000000103030824 */ /* 0x000fe400078e0207 */
[----:B0-----:R-:W-:-:S04]  /*9f60*/  @P1 IMAD.WIDE.U32 R6, R201, R12, R4 ;  /* 0x0000000cc9061225 */ /* 0x001fc800078e0004 */
[----:B--2---:R-:W-:Y:S01]  /*9f70*/  @P0 IMAD.WIDE.U32 R2, R201, R10, R2 ;  /* 0x0000000ac9020225 */ /* 0x004fe200078e0002 */
        /* <DEDUP_REMOVED lines=8> */
[----:B------:R-:W-:Y:S02]  /*a000*/  @P0 LEA.HI.X R5, R2, UR5, R3, 0x2, P2 ;  /* 0x0000000502050c11 */ /* 0x000fe400090f1403 */
[----:B------:R-:W0:Y:S01]  /*a010*/  LDC R2, c[0x0][0x448] ;  /* 0x00011200ff027b82 */ /* 0x000e220000000800 */
[----:B------:R1:W2:Y:S04]  /*a020*/  @P1 LDG.E R0, desc[UR42][R8.64] ;  /* 0x0000002a08001981 */ /* 0x0002a8000c1e1900 */
[----:B------:R4:W2:Y:S01]  /*a030*/  @P0 LDG.E R7, desc[UR42][R4.64] ;  /* 0x0000002a04070981 */ /* 0x0008a2000c1e1900 */
[----:B------:R-:W-:Y:S01]  /*a040*/  VIADD R6, R212, 0x7f ;  /* 0x0000007fd4067836 */ /* 0x000fe20000000000 */
[----:B-1----:R-:W-:-:S02]  /*a050*/  IADD3 R9, R204, 0x1, -R203 ;  /* 0x00000001cc097810 */ /* 0x002fc40007ffe8cb */
[----:B0-----:R-:W-:Y:S02]  /*a060*/  ISETP.NE.AND P1, PT, R2, 0x1, PT ;  /* 0x000000010200780c */ /* 0x001fe40003f25270 */
[----:B------:R-:W0:Y:S11]  /*a070*/  LDC.64 R2, c[0x0][0x9e0] ;  /* 0x00027800ff027b82 */ /* 0x000e360000000a00 */
[----:B------:R-:W1:Y:S08]  /*a080*/  @P1 LDC R11, c[0x0][0x44c] ;  /* 0x00011300ff0b1b82 */ /* 0x000e700000000800 */
[----:B------:R-:W3:Y:S01]  /*a090*/  @P1 LDC R10, c[0x0][0x450] ;  /* 0x00011400ff0a1b82 */ /* 0x000ee20000000800 */
[----:B0-----:R-:W-:Y:S01]  /*a0a0*/  ISETP.GE.AND P2, PT, R3, 0x1, PT ;  /* 0x000000010300780c */ /* 0x001fe20003f46270 */
[----:B-1----:R-:W-:-:S05]  /*a0b0*/  @P1 IMAD.HI.U32 R11, R6, R11, RZ ;  /* 0x0000000b060b1227 */ /* 0x002fca00078e00ff */
[----:B---3--:R-:W-:-:S05]  /*a0c0*/  @P1 SHF.R.U32.HI R6, RZ, R10, R11 ;  /* 0x0000000aff061219 */ /* 0x008fca000001160b */
[----:B----4-:R-:W-:-:S04]  /*a0d0*/  IMAD.IADD R5, R9, 0x1, R6 ;  /* 0x0000000109057824 */ /* 0x010fc800078e0206 */
[----:B------:R-:W-:Y:S02]  /*a0e0*/  IMAD.IADD R4, R5, 0x1, R2 ;  /* 0x0000000105047824 */ /* 0x000fe400078e0202 */
[----:B--2---:R-:W-:-:S04]  /*a0f0*/  FMUL.FTZ R0, R7, R0 ;  /* 0x0000000007007220 */ /* 0x004fc80000410000 */
[----:B------:R-:W-:Y:S01]  /*a100*/  FMUL.FTZ R2, R0, UR4 ;  /* 0x0000000400027c20 */ /* 0x000fe20008410000 */
        /* <DEDUP_REMOVED lines=12> */
.L_x_1698:
[----:B------:R-:W-:-:S13]  /*a1d0*/  ISETP.NE.AND P0, PT, R3, 0x1, PT ;  /* 0x000000010300780c */ /* 0x000fda0003f05270 */
[----:B------:R-:W0:Y:S02]  /*a1e0*/  @P0 LDC.64 R6, c[0x0][0x9e8] ;  /* 0x00027a00ff060b82 */ /* 0x000e240000000a00 */
[----:B0-----:R-:W-:-:S05]  /*a1f0*/  @P0 IMAD.HI.U32 R6, R0, R6, RZ ;  /* 0x0000000600060227 */ /* 0x001fca00078e00ff */
[----:B------:R-:W-:-:S07]  /*a200*/  @P0 SHF.R.U32.HI R0, RZ, R7, R6 ;  /* 0x00000007ff000219 */ /* 0x000fce0000011606 */
.L_x_1699:
[----:B------:R-:W-:Y:S05]  /*a210*/  BSYNC B0 ;  /* 0x0000000000007941 */ /* 0x000fea0003800000 */
.L_x_1697:
[----:B------:R-:W-:-:S05]  /*a220*/  IMAD R5, R0, R3, R3 ;  /* 0x0000000300057224 */ /* 0x000fca00078e0203 */
[----:B------:R-:W-:-:S07]  /*a230*/  VIMNMX R4, R4, R5, PT ;  /* 0x0000000504047248 */ /* 0x000fce0003fe0100 */
.L_x_1696:
[----:B------:R-:W0:Y:S01]  /*a240*/  @P1 LDC R7, c[0x0][0x44c] ;  /* 0x00011300ff071b82 */ /* 0x000e220000000800 */
[----:B------:R-:W-:Y:S01]  /*a250*/  VIADD R4, R4, 0x7f ;  /* 0x0000007f04047836 */ /* 0x000fe20000000000 */
[----:B------:R-:W-:-:S04]  /*a260*/  ULDC UR4, c[0x0][0x9dc] ;  /* 0x0002770000047ab9 */ /* 0x000fc80000000800 */
        /* <DEDUP_REMOVED lines=21> */
.L_x_1702:
[----:B------:R-:W-:-:S13]  /*a3c0*/  ISETP.NE.AND P0, PT, R3, 0x1, PT ;  /* 0x000000010300780c */ /* 0x000fda0003f05270 */
[----:B------:R-:W0:Y:S02]  /*a3d0*/  @P0 LDC.64 R6, c[0x0][0x9e8] ;  /* 0x00027a00ff060b82 */ /* 0x000e240000000a00 */
[----:B0-----:R-:W-:-:S05]  /*a3e0*/  @P0 IMAD.HI.U32 R6, R4, R6, RZ ;  /* 0x0000000604060227 */ /* 0x001fca00078e00ff */
[----:B------:R-:W-:-:S07]  /*a3f0*/  @P0 SHF.R.U32.HI R4, RZ, R7, R6 ;  /* 0x00000007ff040219 */ /* 0x000fce0000011606 */
.L_x_1703:
[----:B------:R-:W-:Y:S05]  /*a400*/  BSYNC B0 ;  /* 0x0000000000007941 */ /* 0x000fea0003800000 */
.L_x_1701:
[----:B------:R-:W-:-:S05]  /*a410*/  IMAD R3, R4, R3, RZ ;  /* 0x0000000304037224 */ /* 0x000fca00078e02ff */
[----:B------:R-:W-:-:S07]  /*a420*/  VIMNMX R0, R0, R3, !PT ;  /* 0x0000000300007248 */ /* 0x000fce0007fe0100 */
.L_x_1700:
[----:B------:R-:W-:Y:S01]  /*a430*/  SHF.R.S32.HI R3, RZ, 0x1f, R0 ;  /* 0x0000001fff037819 */ /* 0x000fe20000011400 */
[----:B------:R-:W-:Y:S03]  /*a440*/  BSSY B0, `(.L_x_1704) ;  /* 0x0000027000007945 */ /* 0x000fe60003800000 */
[----:B------:R-:W-:-:S04]  /*a450*/  LEA.HI R3, R3, R0, RZ, 0x7 ;  /* 0x0000000003037211 */ /* 0x000fc800078f38ff */
[----:B------:R-:W-:-:S04]  /*a460*/  SHF.R.S32.HI R3, RZ, 0x7, R3 ;  /* 0x00000007ff037819 */ /* 0x000fc80000011403 */
[----:B------:R-:W-:Y:S01]  /*a470*/  VIMNMX R224, RZ, R3, !PT ;  /* 0x00000003ffe07248 */ /* 0x000fe20007fe0100 */
[----:B------:R-:W-:-:S03]  /*a480*/  IMAD.MOV.U32 R3, RZ, RZ, RZ ;  /* 0x000000ffff037224 */ /* 0x000fc600078e00ff */
[----:B------:R-:W-:-:S13]  /*a490*/  ISETP.GT.AND P0, PT, R25, R224, PT ;  /* 0x000000e01900720c */ /* 0x000fda0003f04270 */
[----:B------:R-:W-:Y:S05]  /*a4a0*/  @!P0 BRA `(.L_x_1705) ;  /* 0x0000000000808947 */ /* 0x000fea0003800000 */
[----:B------:R-:W2:Y:S01]  /*a4b0*/  LDL R4, [R1+0xc] ;  /* 0x00000c0001047983 */ /* 0x000ea20000100800 */
[----:B------:R-:W-:Y:S01]  /*a4c0*/  ULDC UR4, c[0x0][0x9f0] ;  /* 0x00027c0000047ab9 */ /* 0x000fe20000000800 */
[----:B--2---:R-:W-:-:S04]  /*a4d0*/  ISETP.NE.AND P0, PT, R4, RZ, PT ;  /* 0x000000ff0400720c */ /* 0x004fc80003f05270 */
        /* <DEDUP_REMOVED lines=29> */
.L_x_1705:
[----:B------:R-:W-:Y:S05]  /*a6b0*/  BSYNC B0 ;  /* 0x0000000000007941 */ /* 0x000fea0003800000 */
.L_x_1704:
[----:B------:R-:W2:Y:S01]  /*a6c0*/  LDL R0, [R1+0x18] ;  /* 0x0000180001007983 */ /* 0x000ea20000100800 */
[----:B------:R-:W-:Y:S02]  /*a6d0*/  PLOP3.LUT P0, PT, PT, PT, PT, 0x80, 0x0 ;  /* 0x000000000000781c */ /* 0x000fe40003f0f070 */
[----:B------:R-:W-:Y:S01]  /*a6e0*/  CS2R R28, SRZ ;  /* 0x00000000001c7805 */ /* 0x000fe2000001ff00 */
[----:B------:R-:W-:Y:S01]  /*a6f0*/  IMAD.MOV.U32 R152, RZ, RZ, RZ ;  /* 0x000000ffff987224 */ /* 0x000fe200078e00ff */
[----:B------:R-:W-:Y:S02]  /*a700*/  CS2R R150, SRZ ;  /* 0x0000000000967805 */ /* 0x000fe4000001ff00 */
[----:B------:R-:W-:Y:S02]  /*a710*/  CS2R R6, SRZ ;  /* 0x0000000000067805 */ /* 0x000fe4000001ff00 */
[----:B------:R-:W-:Y:S02]  /*a720*/  CS2R R142, SRZ ;  /* 0x00000000008e7805 */ /* 0x000fe4000001ff00 */
[----:B------:R-:W-:-:S02]  /*a730*/  CS2R R92, SRZ ;  /* 0x00000000005c7805 */ /* 0x000fc4000001ff00 */
[----:B------:R-:W-:Y:S01]  /*a740*/  CS2R R88, SRZ ;  /* 0x0000000000587805 */ /* 0x000fe2000001ff00 */
[----:B------:R-:W-:Y:S01]  /*a750*/  IMAD.MOV.U32 R144, RZ, RZ, RZ ;  /* 0x000000ffff907224 */ /* 0x000fe200078e00ff */
        /* <DEDUP_REMOVED lines=21> */
[----:B------:R-:W-:Y:S01]  /*a8b0*/  CS2R R42, SRZ ;  /* 0x00000000002a7805 */ /* 0x000fe2000001ff00 */
[----:B------:R-:W-:Y:S01]  /*a8c0*/  IMAD.MOV.U32 R69, RZ, RZ, RZ ;  /* 0x000000ffff457224 */ /* 0x000fe200078e00ff */
        /* <DEDUP_REMOVED lines=25> */
[----:B--2---:R-:W-:-:S05]  /*aa60*/  IMAD R224, R0, R3, R224 ;  /* 0x0000000300e07224 */ /* 0x004fca00078e02e0 */
[----:B------:R-:W-:Y:S01]  /*aa70*/  VIADDMNMX R90, R224, R3, R25, PT ;  /* 0x00000003e05a7246 */ /* 0x000fe20003800119 */
[----:B------:R-:W-:-:S03]  /*aa80*/  IMAD.MOV.U32 R3, RZ, RZ, RZ ;  /* 0x000000ffff037224 */ /* 0x000fc600078e00ff */
[----:B------:R-:W-:-:S13]  /*aa90*/  ISETP.GT.AND P1, PT, R90, R224, PT ;  /* 0x000000e05a00720c */ /* 0x000fda0003f24270 */
[----:B------:R-:W-:Y:S05]  /*aaa0*/  @!P1 BRA `(.L_x_1706) ;  /* 0x0000014000a89947 */ /* 0x000fea0003800000 */
[----:B------:R-:W0:Y:S01]  /*aab0*/  S2R R0, SR_TID.X ;  /* 0x0000000000007919 */ /* 0x000e220000002100 */
[----:B------:R-:W-:Y:S01]  /*aac0*/  UMOV UR4, 0xffffffff ;  /* 0xffffffff00047882 */ /* 0x000fe20000000000 */
[----:B0-----:R-:W-:-:S05]  /*aad0*/  VIADD R45, R0, 0xffffff80 ;  /* 0xffffff80002d7836 */ /* 0x001fca0000000000 */
[----:B------:R-:W-:-:S04]  /*aae0*/  SHF.R.S32.HI R54, RZ, 0x1f, R45 ;  /* 0x0000001fff367819 */ /* 0x000fc8000001142d */
[----:B------:R-:W-:-:S04]  /*aaf0*/  LEA.HI R13, R54, R45, RZ, 0x7 ;  /* 0x0000002d360d7211 */ /* 0x000fc800078f38ff */
[----:B------:R-:W-:Y:S01]  /*ab00*/  SHF.R.S32.HI R13, RZ, 0x7, R13 ;  /* 0x00000007ff0d7819 */ /* 0x000fe2000001140d */
[----:B------:R-:W-:Y:S06]  /*ab10*/  BRA.DIV UR4, `(.L_x_1707) ;  /* 0x0000022e04147947 */ /* 0x000fec000b800000 */
[----:B------:R0:W1:Y:S02]  /*ab20*/  SHFL.IDX PT, R218, R13, RZ, 0x1f ;  /* 0x00001fff0dda7589 */ /* 0x00006400000e0000 */
.L_x_2037:
[----:B-1----:R-:W-:Y:S01]  /*ab30*/  LEA.HI R0, R218, R218, RZ, 0x1 ;  /* 0x000000dada007211 */ /* 0x002fe200078f08ff */
[----:B------:R-:W-:-:S03]  /*ab40*/  ULOP3.LUT UP0, URZ, UR39, 0x3ff, URZ, 0xc0, !UPT ;  /* 0x000003ff273f7892 */ /* 0x000fc6000f80c03f */
[----:B------:R-:W-:-:S03]  /*ab50*/  LOP3.LUT R3, R0, 0x3e, RZ, 0xc0, !PT ;  /* 0x0000003e00037812 */ /* 0x000fc600078ec0ff */
[----:B------:R-:W-:Y:S02]  /*ab60*/  PLOP3.LUT P0, PT, PT, PT, UP0, 0x80, 0x0 ;  /* 0x000000000000781c */ /* 0x000fe40003f0f008 */
[----:B------:R-:W-:-:S05]  /*ab70*/  IMAD.IADD R3, R218, 0x1, -R3 ;  /* 0x00000001da037824 */ /* 0x000fca00078e0a03 */
[----:B------:R-:W-:-:S04]  /*ab80*/  LEA R3, R3, UR39, 0xc ;  /* 0x0000002703037c11 */ /* 0x000fc8000f8e60ff */
[----:B------:R-:W-:-:S04]  /*ab90*/  SHF.R.U32.HI R3, RZ, 0x4, R3 ;  /* 0x00000004ff037819 */ /* 0x000fc80000011603 */
[----:B------:R-:W-:Y:S01]  /*aba0*/  LOP3.LUT R44, R3, 0x3fff, RZ, 0xc0, !PT ;  /* 0x00003fff032c7812 */ /* 0x000fe200078ec0ff */
[----:B------:R-:W-:Y:S06]  /*abb0*/  @!P0 BRA `(.L_x_1708) ;  /* 0x0000000000408947 */ /* 0x000fec0003800000 */
[----:B------:R-:W-:Y:S01]  /*abc0*/  MOV R0, 0x0 ;  /* 0x0000000000007802 */ /* 0x000fe20000000f00 */
[----:B------:R-:W-:Y:S01]  /*abd0*/  ULDC.64 UR4, c[0x4][0xc0] ;  /* 0x0100300000047ab9 */ /* 0x000fe20000000a00 */
[----:B------:R-:W-:Y:S01]  /*abe0*/  ULDC.64 UR6, c[0x4][0xc8] ;  /* 0x0100320000067ab9 */ /* 0x000fe20000000a00 */
[----:B------:R-:W-:Y:S01]  /*abf0*/  IMAD.U32 R4, RZ, RZ, UR4 ;  /* 0x00000004ff047e24 */ /* 0x000fe2000f8e00ff */
[----:B------:R1:W2:Y:S01]  /*ac00*/  LDC.64 R14, c[0x4][R0] ;  /* 0x01000000000e7b82 */ /* 0x0002a20000000a00 */
        /* <DEDUP_REMOVED lines=8> */
[----:B01----:R-:W-:-:S07]  /*ac90*/  IMAD.MOV.U32 R13, RZ, RZ, RZ ;  /* 0x000000ffff0d7224 */ /* 0x003fce00078e00ff */
[----:B------:R-:W-:-:S07]  /*aca0*/  LEPC R20, `(.L_x_1708) ;  /* 0x000000001014794e */ /* 0x000fce0000000000 */
[----:B--2--5:R-:W-:Y:S05]  /*acb0*/  CALL.ABS.NOINC R14 ;  /* 0x000000000e007343 */ /* 0x024fea0003c00000 */
.L_x_1708:
        /* <DEDUP_REMOVED lines=13> */
.L_x_1712:
[----:B--2---:R2:W3:Y:S02]  /*ad90*/  SYNCS.PHASECHK.TRANS64.TRYWAIT P0, [R16+URZ+0x2a800], R3 ;  /* 0x02a80003100075a7 */ /* 0x0044e4000800017f */
[----:B---3--:R-:W-:Y:S05]  /*ada0*/  @!P0 NANOSLEEP.SYNCS 0x989680 ;  /* 0x009896800000895d */ /* 0x008fea0003900000 */
[----:B------:R-:W3:Y:S02]  /*adb0*/  @!P0 SYNCS.PHASECHK.TRANS64 P0, [R16+URZ+0x2a800], R3 ;  /* 0x02a80003100085a7 */ /* 0x000ee4000800007f */
[----:B---3--:R-:W-:Y:S05]  /*adc0*/  @!P0 BRA `(.L_x_1712) ;  /* 0xfffffffc00f08947 */ /* 0x008fea000383ffff */
.L_x_1711:
[----:B------:R-:W-:Y:S05]  /*add0*/  BSYNC B0 ;  /* 0x0000000000007941 */ /* 0x000fea0003800000 */
.L_x_1710:
[----:B------:R-:W-:Y:S05]  /*ade0*/  BRA `(.L_x_1713) ;  /* 0x0000006c00f47947 */ /* 0x000fea0003800000 */
.L_x_1709:
[----:B------:R-:W-:Y:S01]  /*adf0*/  ULOP3.LUT UP0, URZ, UR39, 0x1bf, URZ, 0xc0, !UPT ;  /* 0x000001bf273f7892 */ /* 0x000fe2000f80c03f */
[----:B-----5:R-:W-:Y:S01]  /*ae00*/  SHF.R.S32.HI R0, RZ, 0x1f, R24 ;  /* 0x0000001fff007819 */ /* 0x020fe20000011418 */
[----:B------:R-:W-:Y:S01]  /*ae10*/  ULDC.64 UR4, c[0x0][0x3f8] ;  /* 0x0000fe0000047ab9 */ /* 0x000fe20000000a00 */
[----:B------:R-:W-:Y:S01]  /*ae20*/  ULDC.64 UR6, c[0x0][0x408] ;  /* 0x0001020000067ab9 */ /* 0x000fe20000000a00 */
[----:B------:R-:W-:Y:S02]  /*ae30*/  IMAD.WIDE.U32 R26, R24, UR4, RZ ;  /* 0x00000004181a7c25 */ /* 0x000fe4000f8e00ff */
[----:B------:R-:W-:Y:S02]  /*ae40*/  PLOP3.LUT P0, PT, PT, PT, UP0, 0x80, 0x0 ;  /* 0x000000000000781c */ /* 0x000fe40003f0f008 */
[C---:B------:R-:W-:Y:S02]  /*ae50*/  IMAD R3, R0.reuse, UR4, RZ ;  /* 0x0000000400037c24 */ /* 0x040fe4000f8e02ff */
[----:B------:R-:W-:-:S02]  /*ae60*/  IMAD R5, R0, UR6, RZ ;  /* 0x0000000600057c24 */ /* 0x000fc4000f8e02ff */
[C---:B------:R-:W-:Y:S02]  /*ae70*/  IMAD R3, R24.reuse, UR5, R3 ;  /* 0x0000000518037c24 */ /* 0x040fe4000f8e0203 */
[C---:B------:R-:W-:Y:S02]  /*ae80*/  IMAD R5, R24.reuse, UR7, R5 ;  /* 0x0000000718057c24 */ /* 0x040fe4000f8e0205 */
[----:B------:R-:W-:-:S04]  /*ae90*/  IMAD.WIDE.U32 R24, R24, UR6, RZ ;  /* 0x0000000618187c25 */ /* 0x000fc8000f8e00ff */
[----:B------:R-:W-:Y:S02]  /*aea0*/  IMAD.IADD R29, R3, 0x1, R27 ;  /* 0x00000001031d7824 */ /* 0x000fe400078e021b */
[----:B------:R-:W-:Y:S01]  /*aeb0*/  IMAD.IADD R31, R5, 0x1, R25 ;  /* 0x00000001051f7824 */ /* 0x000fe200078e0219 */
        /* <DEDUP_REMOVED lines=16> */
[----:B--2---:R-:W-:Y:S05]  /*afc0*/  CALL.ABS.NOINC R14 ;  /* 0x000000000e007343 */ /* 0x004fea0003c00000 */
.L_x_1714:
[----:B------:R-:W-:Y:S01]  /*afd0*/  ULDC.U8 UR4, c[0x0][0x410] ;  /* 0x0001040000047ab9 */ /* 0x000fe20000000000 */
[----:B------:R-:W-:Y:S01]  /*afe0*/  BSSY B0, `(.L_x_1715) ;  /* 0x00006d5000007945 */ /* 0x000fe20003800000 */
[----:B------:R-:W-:Y:S01]  /*aff0*/  ISETP.NE.AND P0, PT, RZ, UR4, PT ;  /* 0x00000004ff007c0c */ /* 0x000fe2000bf05270 */
[----:B------:R-:W-:-:S12]  /*b000*/  IMAD.IADD R10, R211, 0x1, R212 ;  /* 0x00000001d30a7824 */ /* 0x000fd800078e02d4 */
[----:B------:R-:W-:Y:S05]  /*b010*/  @!P0 BRA `(.L_x_1716) ;  /* 0x0000003400bc8947 */ /* 0x000fea0003800000 */
[----:B------:R-:W1:Y:S01]  /*b020*/  LDC R20, c[0x0][0x448] ;  /* 0x00011200ff147b82 */ /* 0x000e620000000800 */
[----:B------:R-:W-:Y:S01]  /*b030*/  IMAD.MOV.U32 R11, RZ, RZ, R10 ;  /* 0x000000ffff0b7224 */ /* 0x000fe200078e000a */
[----:B------:R-:W-:Y:S01]  /*b040*/  ULDC.64 UR4, c[0x0][0x3f8] ;  /* 0x0000fe0000047ab9 */ /* 0x000fe20000000a00 */
[----:B------:R-:W-:Y:S01]  /*b050*/  IMAD.MOV.U32 R8, RZ, RZ, R24 ;  /* 0x000000ffff087224 */ /* 0x000fe200078e0018 */
[----:B------:R-:W-:Y:S01]  /*b060*/  ULDC.64 UR6, c[0x0][0x408] ;  /* 0x0001020000067ab9 */ /* 0x000fe20000000a00 */
[----:B------:R-:W-:Y:S01]  /*b070*/  IMAD.MOV.U32 R9, RZ, RZ, R31 ;  /* 0x000000ffff097224 */ /* 0x000fe200078e001f */
[----:B------:R-:W-:Y:S01]  /*b080*/  ULDC.64 UR8, c[0x0][0x400] ;  /* 0x0001000000087ab9 */ /* 0x000fe20000000a00 */
[----:B------:R-:W-:Y:S02]  /*b090*/  IMAD.MOV.U32 R6, RZ, RZ, R26 ;  /* 0x000000ffff067224 */ /* 0x000fe400078e001a */
[----:B------:R-:W-:Y:S01]  /*b0a0*/  IMAD.MOV.U32 R7, RZ, RZ, R29 ;  /* 0x000000ffff077224 */ /* 0x000fe200078e001d */
[----:B-1----:R-:W-:-:S13]  /*b0b0*/  ISETP.NE.AND P0, PT, R20, 0x1, PT ;  /* 0x000000011400780c */ /* 0x002fda0003f05270 */
[----:B------:R-:W1:Y:S08]  /*b0c0*/  @P0 LDC R3, c[0x0][0x44c] ;  /* 0x00011300ff030b82 */ /* 0x000e700000000800 */
[----:B------:R-:W2:Y:S01]  /*b0d0*/  @P0 LDC R5, c[0x0][0x450] ;  /* 0x00011400ff050b82 */ /* 0x000ea20000000800 */
[----:B-1----:R-:W-:-:S05]  /*b0e0*/  @P0 IMAD.HI.U32 R0, R10, R3, RZ ;  /* 0x000000030a000227 */ /* 0x002fca00078e00ff */
[----:B--2---:R-:W-:-:S04]  /*b0f0*/  @P0 SHF.R.U32.HI R11, RZ, R5, R0 ;  /* 0x00000005ff0b0219 */ /* 0x004fc80000011600 */
[----:B------:R-:W-:Y:S01]  /*b100*/  SHF.R.S32.HI R0, RZ, 0x1f, R11 ;  /* 0x0000001fff007819 */ /* 0x000fe2000001140b */
[----:B------:R-:W-:-:S04]  /*b110*/  IMAD.WIDE.U32 R8, R11, UR6, R8 ;  /* 0x000000060b087c25 */ /* 0x000fc8000f8e0008 */
[----:B------:R-:W-:Y:S01]  /*b120*/  IMAD R4, R0, UR4, RZ ;  /* 0x0000000400047c24 */ /* 0x000fe2000f8e02ff */
[----:B------:R-:W-:Y:S01]  /*b130*/  IADD3 R5, P1, R8, UR8, RZ ;  /* 0x0000000808057c10 */ /* 0x000fe2000ff3e0ff */
[----:B------:R-:W-:-:S04]  /*b140*/  IMAD.WIDE.U32 R6, R11, UR4, R6 ;  /* 0x000000040b067c25 */ /* 0x000fc8000f8e0006 */
[----:B------:R-:W-:Y:S02]  /*b150*/  IMAD R0, R0, UR6, RZ ;  /* 0x0000000600007c24 */ /* 0x000fe4000f8e02ff */
[C---:B0-----:R-:W-:Y:S01]  /*b160*/  IMAD R13, R11.reuse, UR5, R4 ;  /* 0x000000050b0d7c24 */ /* 0x041fe2000f8e0204 */
[----:B------:R-:W-:Y:S01]  /*b170*/  ULDC.64 UR4, c[0x0][0x3e8] ;  /* 0x0000fa0000047ab9 */ /* 0x000fe20000000a00 */
[----:B------:R-:W-:Y:S01]  /*b180*/  IMAD R8, R11, UR7, R0 ;  /* 0x000000070b087c24 */ /* 0x000fe2000f8e0200 */
[----:B------:R-:W-:Y:S01]  /*b190*/  IADD3 R3, P0, R6, UR4, RZ ;  /* 0x0000000406037c10 */ /* 0x000fe2000ff1e0ff */
[----:B------:R-:W-:-:S03]  /*b1a0*/  UMOV UR4, 0xffffffff ;  /* 0xffffffff00047882 */ /* 0x000fc60000000000 */
[----:B------:R-:W-:Y:S02]  /*b1b0*/  IADD3.X R13, R7, UR5, R13, P0, !PT ;  /* 0x00000005070d7c10 */ /* 0x000fe400087fe40d */
[----:B------:R-:W-:Y:S01]  /*b1c0*/  IADD3.X R4, R9, UR9, R8, P1, !PT ;  /* 0x0000000909047c10 */ /* 0x000fe20008ffe408 */
[----:B------:R-:W-:Y:S06]  /*b1d0*/  BRA.DIV UR4, `(.L_x_1717) ;  /* 0x00000226048c7947 */ /* 0x000fec000b800000 */
[----:B------:R0:W1:Y:S04]  /*b1e0*/  SHFL.IDX PT, R0, R13, RZ, 0x1e1f ;  /* 0x001e1fff0d007589 */ /* 0x00006800000e0000 */
[----:B------:R-:W2:Y:S04]  /*b1f0*/  SHFL.IDX PT, R3, R3, RZ, 0x1e1f ;  /* 0x001e1fff03037589 */ /* 0x000ea800000e0000 */
[----:B------:R-:W3:Y:S04]  /*b200*/  SHFL.IDX PT, R4, R4, RZ, 0x1e1f ;  /* 0x001e1fff04047589 */ /* 0x000ee800000e0000 */
[----:B0-----:R-:W4:Y:S02]  /*b210*/  SHFL.IDX PT, R5, R5, RZ, 0x1e1f ;  /* 0x001e1fff05057589 */ /* 0x001f2400000e0000 */
.L_x_2043:
[----:B------:R-:W-:Y:S01]  /*b220*/  IMAD R55, R203, R20, RZ ;  /* 0x00000014cb377224 */ /* 0x000fe200078e02ff */
[----:B------:R-:W-:Y:S01]  /*b230*/  BSSY B1, `(.L_x_1718) ;  /* 0x000004d000017945 */ /* 0x000fe20003800000 */
[----:B------:R-:W-:Y:S02]  /*b240*/  CS2R R8, SRZ ;  /* 0x0000000000087805 */ /* 0x000fe4000001ff00 */
[----:B------:R-:W-:Y:S02]  /*b250*/  CS2R R12, SRZ ;  /* 0x00000000000c7805 */ /* 0x000fe4000001ff00 */
[----:B------:R-:W-:Y:S02]  /*b260*/  CS2R R20, SRZ ;  /* 0x0000000000147805 */ /* 0x000fe4000001ff00 */
[----:B------:R-:W-:Y:S02]  /*b270*/  ISETP.GE.AND P0, PT, R10, R55, PT ;  /* 0x000000370a00720c */ /* 0x000fe40003f06270 */
        /* <DEDUP_REMOVED lines=8> */
[----:B------:R-:W-:Y:S01]  /*b300*/  CS2R R34, SRZ ;  /* 0x0000000000227805 */ /* 0x000fe2000001ff00 */
[----:B------:R-:W-:Y:S06]  /*b310*/  @P0 BRA `(.L_x_1719) ;  /* 0x0000000000f80947 */ /* 0x000fec0003800000 */
[----:B------:R-:W3:Y:S01]  /*b320*/  LDL R46, [R1] ;  /* 0x00000000012e7983 */ /* 0x000ee20000100800 */
[----:B------:R-:W-:Y:S01]  /*b330*/  ULDC UR4, c[0x0][0x3f4] ;  /* 0x0000fd0000047ab9 */ /* 0x000fe20000000800 */
[----:B------:R-:W-:Y:S02]  /*b340*/  SHF.R.S32.HI R9, RZ, 0x1f, R222 ;  /* 0x0000001fff097819 */ /* 0x000fe400000114de */
[----:B------:R-:W-:Y:S02]  /*b350*/  CS2R R32, SRZ ;  /* 0x0000000000207805 */ /* 0x000fe4000001ff00 */
[----:B------:R-:W-:Y:S02]  /*b360*/  ISETP.GE.AND P4, PT, R222, UR4, PT ;  /* 0x00000004de007c0c */ /* 0x000fe4000bf86270 */
[----:B------:R-:W-:Y:S02]  /*b370*/  CS2R R30, SRZ ;  /* 0x00000000001e7805 */ /* 0x000fe4000001ff00 */
[----:B------:R-:W-:-:S02]  /*b380*/  ISETP.GE.AND P3, PT, R228, UR4, PT ;  /* 0x00000004e4007c0c */ /* 0x000fc4000bf66270 */
[----:B------:R-:W-:-:S07]  /*b390*/  ISETP.GE.AND P2, PT, R229, UR4, PT ;  /* 0x00000004e5007c0c */ /* 0x000fce000bf46270 */
[C---:B--2---:R-:W-:Y:S02]  /*b3a0*/  @!P4 IADD3 R6, P0, R222.reuse, R3, RZ ;  /* 0x00000003de06c210 */ /* 0x044fe40007f1e0ff */
[----:B----4-:R-:W-:-:S03]  /*b3b0*/  @!P4 IADD3 R12, P1, R222, R5, RZ ;  /* 0x00000005de0cc210 */ /* 0x010fc60007f3e0ff */
[--C-:B-1----:R-:W-:Y:S02]  /*b3c0*/  @!P4 IMAD.X R7, R0, 0x1, R9.reuse, P0 ;  /* 0x000000010007c824 */ /* 0x102fe400000e0609 */
[----:B---3--:R-:W-:Y:S01]  /*b3d0*/  @!P4 IMAD.X R13, R4, 0x1, R9, P1 ;  /* 0x00000001040dc824 */ /* 0x008fe200008e0609 */
[----:B------:R-:W-:Y:S02]  /*b3e0*/  ISETP.GE.AND P1, PT, R223, UR4, PT ;  /* 0x00000004df007c0c */ /* 0x000fe4000bf26270 */
[----:B------:R0:W5:Y:S01]  /*b3f0*/  @!P4 LD.E.64 R32, desc[UR42][R6.64] ;  /* 0x0000002a0620c980 */ /* 0x000162000c101b00 */
[----:B------:R-:W-:-:S03]  /*b400*/  SHF.R.S32.HI R9, RZ, 0x1f, R228 ;  /* 0x0000001fff097819 */ /* 0x000fc600000114e4 */
[----:B------:R-:W5:Y:S01]  /*b410*/  @!P4 LD.E.64 R30, desc[UR42][R12.64] ;  /* 0x0000002a0c1ec980 */ /* 0x000f62000c101b00 */
[C---:B------:R-:W-:Y:S02]  /*b420*/  @!P3 IADD3 R10, P4, R228.reuse, R3, RZ ;  /* 0x00000003e40ab210 */ /* 0x040fe40007f9e0ff */
[----:B------:R-:W-:Y:S02]  /*b430*/  CS2R R26, SRZ ;  /* 0x00000000001a7805 */ /* 0x000fe4000001ff00 */
[----:B------:R-:W-:Y:S02]  /*b440*/  @!P3 IADD3 R8, P5, R228, R5, RZ ;  /* 0x00000005e408b210 */ /* 0x000fe40007fbe0ff */
[----:B------:R-:W-:Y:S02]  /*b450*/  CS2R R28, SRZ ;  /* 0x00000000001c7805 */ /* 0x000fe4000001ff00 */
[----:B------:R-:W-:Y:S01]  /*b460*/  SHF.R.S32.HI R21, RZ, 0x1f, R229 ;  /* 0x0000001fff157819 */ /* 0x000fe200000114e5 */
[--C-:B------:R-:W-:Y:S01]  /*b470*/  @!P3 IMAD.X R11, R0, 0x1, R9.reuse, P4 ;  /* 0x00000001000bb824 */ /* 0x100fe200020e0609 */
[----:B------:R-:W-:Y:S01]  /*b480*/  ISETP.GE.AND P0, PT, R206, UR4, PT ;  /* 0x00000004ce007c0c */ /* 0x000fe2000bf06270 */
[----:B------:R-:W-:Y:S01]  /*b490*/  @!P3 IMAD.X R9, R4, 0x1, R9, P5 ;  /* 0x000000010409b824 */ /* 0x000fe200028e0609 */
[----:B------:R-:W-:-:S02]  /*b4a0*/  @!P2 IADD3 R52, P4, R229, R3, RZ ;  /* 0x00000003e534a210 */ /* 0x000fc40007f9e0ff */
[----:B------:R-:W-:Y:S01]  /*b4b0*/  @!P2 IADD3 R50, P5, R229, R5, RZ ;  /* 0x00000005e532a210 */ /* 0x000fe20007fbe0ff */
[----:B------:R-:W5:Y:S01]  /*b4c0*/  @!P3 LD.E.64 R26, desc[UR42][R10.64] ;  /* 0x0000002a0a1ab980 */ /* 0x000f62000c101b00 */
[----:B------:R-:W-:Y:S01]  /*b4d0*/  SHF.R.S32.HI R15, RZ, 0x1f, R223 ;  /* 0x0000001fff0f7819 */ /* 0x000fe200000114df */
[--C-:B------:R-:W-:Y:S01]  /*b4e0*/  @!P2 IMAD.X R53, R0, 0x1, R21.reuse, P4 ;  /* 0x000000010035a824 */ /* 0x100fe200020e0615 */
[C---:B------:R-:W-:Y:S01]  /*b4f0*/  @!P1 IADD3 R48, P4, R223.reuse, R3, RZ ;  /* 0x00000003df309210 */ /* 0x040fe20007f9e0ff */
[----:B------:R-:W-:Y:S01]  /*b500*/  @!P2 IMAD.X R51, R4, 0x1, R21, P5 ;  /* 0x000000010433a824 */ /* 0x000fe200028e0615 */
[----:B------:R-:W-:Y:S01]  /*b510*/  @!P1 IADD3 R42, P5, R223, R5, RZ ;  /* 0x00000005df2a9210 */ /* 0x000fe20007fbe0ff */
[----:B------:R1:W5:Y:S02]  /*b520*/  @!P3 LD.E.64 R28, desc[UR42][R8.64] ;  /* 0x0000002a081cb980 */ /* 0x000364000c101b00 */
[--C-:B------:R-:W-:Y:S01]  /*b530*/  @!P1 IMAD.X R49, R0, 0x1, R15.reuse, P4 ;  /* 0x0000000100319824 */ /* 0x100fe200020e060f */
[----:B0-----:R-:W-:Y:S01]  /*b540*/  @!P0 SHF.R.S32.HI R7, RZ, 0x1f, R206 ;  /* 0x0000001fff078819 */ /* 0x001fe200000114ce */
[----:B------:R-:W-:Y:S01]  /*b550*/  @!P1 IMAD.X R43, R4, 0x1, R15, P5 ;  /* 0x00000001042b9824 */ /* 0x000fe200028e060f */
[----:B------:R-:W-:-:S05]  /*b560*/  @!P0 IADD3 R40, P5, R206, R3, RZ ;  /* 0x00000003ce288210 */ /* 0x000fca0007fbe0ff */
[----:B------:R-:W-:Y:S01]  /*b570*/  @!P0 IMAD.X R41, R0, 0x1, R7, P5 ;  /* 0x0000000100298824 */ /* 0x000fe200028e0607 */
[----:B------:R-:W-:-:S05]  /*b580*/  @!P0 IADD3 R6, P5, R206, R5, RZ ;  /* 0x00000005ce068210 */ /* 0x000fca0007fbe0ff */
[----:B------:R-:W-:Y:S01]  /*b590*/  @!P0 IMAD.X R7, R4, 0x1, R7, P5 ;  /* 0x0000000104078824 */ /* 0x000fe200028e0607 */
[----:B------:R-:W-:Y:S02]  /*b5a0*/  CS2R R20, SRZ ;  /* 0x0000000000147805 */ /* 0x000fe4000001ff00 */
[----:B------:R-:W-:Y:S02]  /*b5b0*/  CS2R R24, SRZ ;  /* 0x0000000000187805 */ /* 0x000fe4000001ff00 */
[----:B------:R-:W-:Y:S02]  /*b5c0*/  CS2R R14, SRZ ;  /* 0x00000000000e7805 */ /* 0x000fe4000001ff00 */
[----:B------:R-:W-:Y:S02]  /*b5d0*/  CS2R R36, SRZ ;  /* 0x0000000000247805 */ /* 0x000fe4000001ff00 */
[----:B------:R-:W-:Y:S02]  /*b5e0*/  CS2R R34, SRZ ;  /* 0x0000000000227805 */ /* 0x000fe4000001ff00 */
[----:B-1----:R-:W-:-:S02]  /*b5f0*/  CS2R R8, SRZ ;  /* 0x0000000000087805 */ /* 0x002fc4000001ff00 */
[----:B------:R-:W-:Y:S01]  /*b600*/  CS2R R10, SRZ ;  /* 0x00000000000a7805 */ /* 0x000fe2000001ff00 */
[----:B------:R0:W5:Y:S04]  /*b610*/  @!P2 LD.E.64 R20, desc[UR42][R52.64] ;  /* 0x0000002a3414a980 */ /* 0x000168000c101b00 */
[----:B------:R0:W5:Y:S04]  /*b620*/  @!P2 LD.E.64 R24, desc[UR42][R50.64] ;  /* 0x0000002a3218a980 */ /* 0x000168000c101b00 */
[----:B------:R0:W5:Y:S04]  /*b630*/  @!P1 LD.E.64 R14, desc[UR42][R42.64] ;  /* 0x0000002a2a0e9980 */ /* 0x000168000c101b00 */
[----:B------:R0:W5:Y:S04]  /*b640*/  @!P0 LD.E.64 R36, desc[UR42][R40.64] ;  /* 0x0000002a28248980 */ /* 0x000168000c101b00 */
[----:B------:R0:W5:Y:S01]  /*b650*/  @!P0 LD.E.64 R34, desc[UR42][R6.64] ;  /* 0x0000002a06228980 */ /* 0x000162000c101b00 */
[----:B------:R-:W-:-:S02]  /*b660*/  ISETP.GE.AND P4, PT, R46, UR4, PT ;  /* 0x000000042e007c0c */ /* 0x000fc4000bf86270 */
[----:B------:R-:W-:-:S11]  /*b670*/  SHF.R.S32.HI R13, RZ, 0x1f, R46 ;  /* 0x0000001fff0d7819 */ /* 0x000fd6000001142e */
[----:B------:R-:W-:-:S05]  /*b680*/  @!P4 IADD3 R38, P5, R46, R3, RZ ;  /* 0x000000032e26c210 */ /* 0x000fca0007fbe0ff */
[----:B------:R-:W-:Y:S01]  /*b690*/  @!P4 IMAD.X R39, R0, 0x1, R13, P5 ;  /* 0x000000010027c824 */ /* 0x000fe200028e060d */
[----:B------:R-:W-:-:S04]  /*b6a0*/  @!P4 IADD3 R46, P5, R46, R5, RZ ;  /* 0x000000052e2ec210 */ /* 0x000fc80007fbe0ff */
[----:B------:R0:W5:Y:S01]  /*b6b0*/  @!P4 LD.E.64 R8, desc[UR42][R38.64] ;  /* 0x0000002a2608c980 */ /* 0x000162000c101b00 */
[----:B------:R-:W-:Y:S01]  /*b6c0*/  @!P4 IMAD.X R47, R4, 0x1, R13, P5 ;  /* 0x00000001042fc824 */ /* 0x000fe200028e060d */
[----:B------:R-:W-:-:S04]  /*b6d0*/  CS2R R12, SRZ ;  /* 0x00000000000c7805 */ /* 0x000fc8000001ff00 */
[----:B------:R0:W5:Y:S04]  /*b6e0*/  @!P4 LD.E.64 R10, desc[UR42][R46.64] ;  /* 0x0000002a2e0ac980 */ /* 0x000168000c101b00 */
[----:B------:R0:W5:Y:S02]  /*b6f0*/  @!P1 LD.E.64 R12, desc[UR42][R48.64] ;  /* 0x0000002a300c9980 */ /* 0x000164000c101b00 */
.L_x_1719:
[----:B------:R-:W-:Y:S05]  /*b700*/  BSYNC B1 ;  /* 0x0000000000017941 */ /* 0x000fea0003800000 */
.L_x_1718:
[----:B------:R-:W-:Y:S01]  /*b710*/  ULEA.HI UR4, UR37, UR37, URZ, 0x1 ;  /* 0x0000002525047291 */ /* 0x000fe2000f8f083f */
[----:B-1----:R-:W-:Y:S01]  /*b720*/  VIADDMNMX R0, R55, -R212, 0x80, PT ;  /* 0x0000008037007446 */ /* 0x002fe200038009d4 */
[----:B------:R-:W-:Y:S02]  /*b730*/  BSSY B1, `(.L_x_1720) ;  /* 0x0000008000017945 */ /* 0x000fe40003800000 */
[----:B------:R-:W-:Y:S01]  /*b740*/  ULOP3.LUT UR4, UR4, 0xfffffffe, URZ, 0xc0, !UPT ;  /* 0xfffffffe04047892 */ /* 0x000fe2000f8ec03f */
[----:B------:R-:W-:-:S03]  /*b750*/  ISETP.GE.AND P1, PT, R211, R0, PT ;  /* 0x00000000d300720c */ /* 0x000fc60003f26270 */
[----:B------:R-:W-:-:S06]  /*b760*/  UIADD3 UR4, UR37, -UR4, URZ ;  /* 0x8000000425047290 */ /* 0x000fcc000fffe03f */
[----:B--2---:R-:W-:-:S05]  /*b770*/  IMAD.U32 R3, RZ, RZ, UR4 ;  /* 0x00000004ff037e24 */ /* 0x004fca000f8e00ff */
[----:B------:R-:W-:-:S04]  /*b780*/  SHF.L.U32 R3, R3, 0x1f, RZ ;  /* 0x0000001f03037819 */ /* 0x000fc800000006ff */
[----:B------:R-:W1:Y:S02]  /*b790*/  SYNCS.PHASECHK.TRANS64.TRYWAIT P0, [R16+URZ+0x2a800], R3 ;  /* 0x02a80003100075a7 */ /* 0x000e64000800017f */
[----:B-1----:R-:W-:Y:S05]  /*b7a0*/  @!P0 BRA `(.L_x_1721) ;  /* 0x0000022000888947 */ /* 0x002fea0003800000 */
.L_x_2044:
[----:B------:R-:W-:Y:S05]  /*b7b0*/  BSYNC B1 ;  /* 0x0000000000017941 */ /* 0x000fea0003800000 */
.L_x_1720:
[----:B------:R-:W-:Y:S05]  /*b7c0*/  @P1 BRA `(.L_x_1722) ;  /* 0x0000006400581947 */ /* 0x000fea0003800000 */
[----:B0-----:R-:W1:Y:S01]  /*b7d0*/  LDL R6, [R1+0x8] ;  /* 0x0000080001067983 */ /* 0x001e620000100800 */
[----:B----4-:R-:W0:Y:S03]  /*b7e0*/  LDC R5, c[0x0][0x3f4] ;  /* 0x0000fd00ff057b82 */ /* 0x010e260000000800 */
[----:B---3--:R-:W2:Y:S01]  /*b7f0*/  LDL R4, [R1] ;  /* 0x0000000001047983 */ /* 0x008ea20000100800 */
[----:B------:R-:W-:Y:S01]  /*b800*/  LEA.HI R45, R54, R45, RZ, 0x2 ;  /* 0x0000002d362d7211 */ /* 0x000fe200078f10ff */
[----:B------:R-:W-:Y:S03]  /*b810*/  BSSY B1, `(.L_x_1723) ;  /* 0x0000086000017945 */ /* 0x000fe60003800000 */
[--C-:B------:R-:W-:Y:S02]  /*b820*/  SHF.R.S32.HI R0, RZ, 0x2, R45.reuse ;  /* 0x00000002ff007819 */ /* 0x100fe4000001142d */
[----:B------:R-:W-:-:S04]  /*b830*/  SHF.R.S32.HI R45, RZ, 0x1f, R45 ;  /* 0x0000001fff2d7819 */ /* 0x000fc8000001142d */
[----:B------:R-:W-:-:S04]  /*b840*/  LEA.HI R45, R45, R0, RZ, 0x2 ;  /* 0x000000002d2d7211 */ /* 0x000fc800078f10ff */
[----:B------:R-:W-:-:S05]  /*b850*/  LOP3.LUT R45, R45, 0xfffffffc, RZ, 0xc0, !PT ;  /* 0xfffffffc2d2d7812 */ /* 0x000fca00078ec0ff */
[----:B------:R-:W-:Y:S01]  /*b860*/  IMAD.IADD R45, R0, 0x1, -R45 ;  /* 0x00000001002d7824 */ /* 0x000fe200078e0a2d */
[-C--:B0-----:R-:W-:Y:S02]  /*b870*/  ISETP.GE.AND P6, PT, R206, R5.reuse, PT ;  /* 0x00000005ce00720c */ /* 0x081fe40003fc6270 */
[-C--:B------:R-:W-:Y:S02]  /*b880*/  ISETP.GE.AND P1, PT, R222, R5.reuse, PT ;  /* 0x00000005de00720c */ /* 0x080fe40003f26270 */
[----:B------:R-:W-:Y:S02]  /*b890*/  LOP3.LUT P0, RZ, R45, 0x2, RZ, 0xc0, !PT ;  /* 0x000000022dff7812 */ /* 0x000fe4000780c0ff */
[-C--:B------:R-:W-:Y:S02]  /*b8a0*/  ISETP.GE.AND P2, PT, R228, R5.reuse, PT ;  /* 0x00000005e400720c */ /* 0x080fe40003f46270 */
[-C--:B------:R-:W-:Y:S02]  /*b8b0*/  ISETP.GE.AND P3, PT, R229, R5.reuse, PT ;  /* 0x00000005e500720c */ /* 0x080fe40003f66270 */
[----:B------:R-:W-:Y:S01]  /*b8c0*/  ISETP.GE.AND P4, PT, R223, R5, PT ;  /* 0x00000005df00720c */ /* 0x000fe20003f86270 */
[----:B-1----:R-:W-:-:S04]  /*b8d0*/  IMAD.IADD R3, R16, 0x1, R6 ;  /* 0x0000000110037824 */ /* 0x002fc800078e0206 */
[----:B------:R-:W-:Y:S01]  /*b8e0*/  VIADD R0, R3, 0x20 ;  /* 0x0000002003007836 */ /* 0x000fe20000000000 */
[----:B--2---:R-:W-:Y:S01]  /*b8f0*/  ISETP.GE.AND P5, PT, R4, R5, PT ;  /* 0x000000050400720c */ /* 0x004fe20003fa6270 */
        /* <DEDUP_REMOVED lines=119> */
.L_x_1724:
[----:B------:R-:W-:Y:S05]  /*c070*/  BSYNC B1 ;  /* 0x0000000000017941 */ /* 0x000fea0003800000 */
.L_x_1723:
        /* <DEDUP_REMOVED lines=125> */
.L_x_1726:
[----:B------:R-:W-:Y:S05]  /*c850*/  BSYNC B1 ;  /* 0x0000000000017941 */ /* 0x000fea0003800000 */
.L_x_1725:
[----:B------:R-:W-:Y:S04]  /*c860*/  BSSY B1, `(.L_x_1727) ;  /* 0x0000078000017945 */ /* 0x000fe80003800000 */
[----:B------:R-:W-:Y:S05]  /*c870*/  @P2 BRA `(.L_x_1728) ;  /* 0x0000000400d82947 */ /* 0x000fea0003800000 */
[----:B01----:R-:W0:Y:S01]  /*c880*/  LDS.128 R4, [R3+0x1a400] ;  /* 0x01a4000003047984 */ /* 0x003e220000000c00 */
        /* <DEDUP_REMOVED lines=117> */
.L_x_1728:
[----:B------:R-:W-:Y:S05]  /*cfe0*/  BSYNC B1 ;  /* 0x0000000000017941 */ /* 0x000fea0003800000 */
.L_x_1727:
        /* <DEDUP_REMOVED lines=124> */
.L_x_1730:
[----:B------:R-:W-:Y:S05]  /*d7b0*/  BSYNC B1 ;  /* 0x0000000000017941 */ /* 0x000fea0003800000 */
.L_x_1729:
        /* <DEDUP_REMOVED lines=120> */
.L_x_1732:
[----:B------:R-:W-:Y:S05]  /*df40*/  BSYNC B1 ;  /* 0x0000000000017941 */ /* 0x000fea0003800000 */
.L_x_1731:
        /* <DEDUP_REMOVED lines=124> */
.L_x_1716:
[----:B------:R-:W1:Y:S01]  /*e710*/  LDC R20, c[0x0][0x448] ;  /* 0x00011200ff147b82 */ /* 0x000e620000000800 */
[----:B------:R-:W-:Y:S01]  /*e720*/  IMAD.MOV.U32 R4, RZ, RZ, R26 ;  /* 0x000000ffff047224 */ /* 0x000fe200078e001a */
[----:B------:R-:W-:Y:S01]  /*e730*/  ULDC.64 UR4, c[0x0][0x3f8] ;  /* 0x0000fe0000047ab9 */ /* 0x000fe20000000a00 */
[----:B------:R-:W-:Y:S01]  /*e740*/  IMAD.MOV.U32 R6, RZ, RZ, R24 ;  /* 0x000000ffff067224 */ /* 0x000fe200078e0018 */
[----:B------:R-:W-:Y:S01]  /*e750*/  ULDC.64 UR6, c[0x0][0x408] ;  /* 0x0001020000067ab9 */ /* 0x000fe20000000a00 */
[----:B------:R-:W-:Y:S01]  /*e760*/  IMAD.MOV.U32 R7, RZ, RZ, R31 ;  /* 0x000000ffff077224 */ /* 0x000fe200078e001f */
[----:B------:R-:W-:Y:S01]  /*e770*/  ULDC.64 UR8, c[0x0][0x400] ;  /* 0x0001000000087ab9 */ /* 0x000fe20000000a00 */
[----:B-1----:R-:W-:-:S13]  /*e780*/  ISETP.NE.AND P0, PT, R20, 0x1, PT ;  /* 0x000000011400780c */ /* 0x002fda0003f05270 */
[----:B------:R-:W1:Y:S08]  /*e790*/  @P0 LDC R3, c[0x0][0x44c] ;  /* 0x00011300ff030b82 */ /* 0x000e700000000800 */
[----:B------:R-:W2:Y:S01]  /*e7a0*/  @P0 LDC R5, c[0x0][0x450] ;  /* 0x00011400ff050b82 */ /* 0x000ea20000000800 */
[----:B-1----:R-:W-:-:S04]  /*e7b0*/  @P0 IMAD.HI.U32 R0, R10, R3, RZ ;  /* 0x000000030a000227 */ /* 0x002fc800078e00ff */
[----:B------:R-:W-:Y:S01]  /*e7c0*/  IMAD.MOV.U32 R3, RZ, RZ, R10 ;  /* 0x000000ffff037224 */ /* 0x000fe200078e000a */
[----:B--2---:R-:W-:Y:S01]  /*e7d0*/  @P0 SHF.R.U32.HI R3, RZ, R5, R0 ;  /* 0x00000005ff030219 */ /* 0x004fe20000011600 */
[----:B------:R-:W-:-:S03]  /*e7e0*/  IMAD.MOV.U32 R5, RZ, RZ, R29 ;  /* 0x000000ffff057224 */ /* 0x000fc600078e001d */
[----:B------:R-:W-:Y:S01]  /*e7f0*/  SHF.R.S32.HI R0, RZ, 0x1f, R3 ;  /* 0x0000001fff007819 */ /* 0x000fe20000011403 */
[----:B------:R-:W-:-:S04]  /*e800*/  IMAD.WIDE.U32 R4, R3, UR4, R4 ;  /* 0x0000000403047c25 */ /* 0x000fc8000f8e0004 */
[----:B------:R-:W-:Y:S02]  /*e810*/  IMAD R8, R0, UR4, RZ ;  /* 0x0000000400087c24 */ /* 0x000fe4000f8e02ff */
[----:B------:R-:W-:-:S04]  /*e820*/  IMAD.WIDE.U32 R6, R3, UR6, R6 ;  /* 0x0000000603067c25 */ /* 0x000fc8000f8e0006 */
[----:B------:R-:W-:Y:S01]  /*e830*/  IMAD R0, R0, UR6, RZ ;  /* 0x0000000600007c24 */ /* 0x000fe2000f8e02ff */
[----:B------:R-:W-:Y:S01]  /*e840*/  IADD3 R39, P1, R6, UR8, RZ ;  /* 0x0000000806277c10 */ /* 0x000fe2000ff3e0ff */
        /* <DEDUP_REMOVED lines=12> */
.L_x_2050:
        /* <DEDUP_REMOVED lines=16> */
[C---:B------:R-:W-:Y:S01]  /*ea10*/  VIADD R0, R18.reuse, 0x20 ;  /* 0x0000002012007836 */ /* 0x040fe20000000000 */
[----:B------:R-:W-:Y:S01]  /*ea20*/  ULDC UR4, c[0x0][0x3f4] ;  /* 0x0000fd0000047ab9 */ /* 0x000fe20000000800 */
[C---:B------:R-:W-:Y:S01]  /*ea30*/  VIADD R4, R18.reuse, 0x40 ;  /* 0x0000004012047836 */ /* 0x040fe20000000000 */
[----:B------:R-:W-:Y:S02]  /*ea40*/  ISETP.GE.AND P2, PT, R18, UR4, PT ;  /* 0x0000000412007c0c */ /* 0x000fe4000bf46270 */
[----:B------:R-:W-:Y:S02]  /*ea50*/  CS2R R24, SRZ ;  /* 0x0000000000187805 */ /* 0x000fe4000001ff00 */
[----:B------:R-:W-:Y:S02]  /*ea60*/  ISETP.GE.AND P1, PT, R0, UR4, PT ;  /* 0x0000000400007c0c */ /* 0x000fe4000bf26270 */
[----:B------:R-:W-:Y:S02]  /*ea70*/  CS2R R26, SRZ ;  /* 0x00000000001a7805 */ /* 0x000fe4000001ff00 */
[----:B------:R-:W-:-:S02]  /*ea80*/  ISETP.GE.AND P0, PT, R4, UR4, PT ;  /* 0x0000000404007c0c */ /* 0x000fc4000bf06270 */
[----:B------:R-:W-:Y:S02]  /*ea90*/  CS2R R4, SRZ ;  /* 0x0000000000047805 */ /* 0x000fe4000001ff00 */
[----:B------:R-:W-:Y:S02]  /*eaa0*/  CS2R R6, SRZ ;  /* 0x0000000000067805 */ /* 0x000fe4000001ff00 */
[----:B------:R-:W-:Y:S02]  /*eab0*/  CS2R R28, SRZ ;  /* 0x00000000001c7805 */ /* 0x000fe4000001ff00 */
[----:B------:R-:W-:Y:S02]  /*eac0*/  CS2R R30, SRZ ;  /* 0x00000000001e7805 */ /* 0x000fe4000001ff00 */
[----:B--2---:R-:W-:Y:S01]  /*ead0*/  @!P2 IADD3 R42, P3, R18, R21, RZ ;  /* 0x00000015122aa210 */ /* 0x004fe20007f7e0ff */
[----:B------:R-:W-:Y:S02]  /*eae0*/  @!P1 IMAD.SHL.U32 R20, R213, 0x10, RZ ;  /* 0x00000010d5149824 */ /* 0x000fe400078e00ff */
[----:B------:R-:W-:-:S02]  /*eaf0*/  @!P0 IMAD.SHL.U32 R40, R214, 0x10, RZ ;  /* 0x00000010d6288824 */ /* 0x000fc400078e00ff */
[C---:B-1----:R-:W-:Y:S01]  /*eb00*/  @!P2 IMAD.X R43, R3.reuse, 0x1, R19, P3 ;  /* 0x00000001032ba824 */ /* 0x042fe200018e0613 */
[----:B------:R-:W-:Y:S02]  /*eb10*/  @!P1 SHF.R.S32.HI R0, RZ, 0x1f, R20 ;  /* 0x0000001fff009819 */ /* 0x000fe40000011414 */
[C---:B------:R-:W-:Y:S02]  /*eb20*/  @!P1 IADD3 R46, P5, R20.reuse, R21, RZ ;  /* 0x00000015142e9210 */ /* 0x040fe40007fbe0ff */
[----:B----4-:R-:W-:Y:S02]  /*eb30*/  @!P1 IADD3 R20, P4, R20, R39, RZ ;  /* 0x0000002714149210 */ /* 0x010fe40007f9e0ff */
[----:B------:R-:W-:Y:S02]  /*eb40*/  CS2R R10, SRZ ;  /* 0x00000000000a7805 */ /* 0x000fe4000001ff00 */
[C---:B------:R-:W-:Y:S01]  /*eb50*/  @!P0 IADD3 R38, P3, R40.reuse, R21, RZ ;  /* 0x0000001528268210 */ /* 0x040fe20007f7e0ff */
[----:B------:R-:W-:Y:S01]  /*eb60*/  @!P1 IMAD.X R47, R3, 0x1, R0, P5 ;  /* 0x00000001032f9824 */ /* 0x000fe200028e0600 */
[----:B------:R-:W-:Y:S01]  /*eb70*/  @!P0 SHF.R.S32.HI R8, RZ, 0x1f, R40 ;  /* 0x0000001fff088819 */ /* 0x000fe20000011428 */
[----:B---3--:R-:W-:Y:S01]  /*eb80*/  @!P1 IMAD.X R21, R37, 0x1, R0, P4 ;  /* 0x0000000125159824 */ /* 0x008fe200020e0600 */
[----:B------:R-:W-:-:S02]  /*eb90*/  @!P0 IADD3 R40, P5, R40, R39, RZ ;  /* 0x0000002728288210 */ /* 0x000fc40007fbe0ff */
[----:B------:R-:W-:Y:S02]  /*eba0*/  CS2R R32, SRZ ;  /* 0x0000000000207805 */ /* 0x000fe4000001ff00 */
[----:B------:R-:W-:Y:S01]  /*ebb0*/  @!P2 IADD3 R36, P4, R18, R39, RZ ;  /* 0x000000271224a210 */ /* 0x000fe20007f9e0ff */
[--C-:B------:R-:W-:Y:S01]  /*ebc0*/  @!P0 IMAD.X R39, R3, 0x1, R8.reuse, P3 ;  /* 0x0000000103278824 */ /* 0x100fe200018e0608 */
[----:B------:R-:W-:Y:S01]  /*ebd0*/  CS2R R34, SRZ ;  /* 0x0000000000227805 */ /* 0x000fe2000001ff00 */
[C---:B------:R-:W-:Y:S01]  /*ebe0*/  @!P0 IMAD.X R41, R37.reuse, 0x1, R8, P5 ;  /* 0x0000000125298824 */ /* 0x040fe200028e0608 */
[----:B------:R-:W-:Y:S02]  /*ebf0*/  CS2R R8, SRZ ;  /* 0x0000000000087805 */ /* 0x000fe4000001ff00 */
        /* <DEDUP_REMOVED lines=9> */
.L_x_1735:
[----:B------:R-:W-:Y:S05]  /*ec90*/  BSYNC B1 ;  /* 0x0000000000017941 */ /* 0x000fea0003800000 */
.L_x_1734:
[----:B------:R-:W-:Y:S01]  /*eca0*/  ULEA.HI UR4, UR37, UR37, URZ, 0x1 ;  /* 0x0000002525047291 */ /* 0x000fe2000f8f083f */
[----:B------:R-:W-:Y:S01]  /*ecb0*/  VIADDMNMX R0, R49, -R212, 0x80, PT ;  /* 0x0000008031007446 */ /* 0x000fe200038009d4 */
[----:B------:R-:W-:Y:S02]  /*ecc0*/  BSSY B1, `(.L_x_1736) ;  /* 0x0000008000017945 */ /* 0x000fe40003800000 */
[----:B------:R-:W-:Y:S01]  /*ecd0*/  ULOP3.LUT UR4, UR4, 0xfffffffe, URZ, 0xc0, !UPT ;  /* 0xfffffffe04047892 */ /* 0x000fe2000f8ec03f */
[----:B------:R-:W-:-:S03]  /*ece0*/  ISETP.GE.AND P1, PT, R211, R0, PT ;  /* 0x00000000d300720c */ /* 0x000fc60003f26270 */
[----:B------:R-:W-:-:S06]  /*ecf0*/  UIADD3 UR4, UR37, -UR4, URZ ;  /* 0x8000000425047290 */ /* 0x000fcc000fffe03f */
[----:B-1----:R-:W-:-:S05]  /*ed00*/  IMAD.U32 R3, RZ, RZ, UR4 ;  /* 0x00000004ff037e24 */ /* 0x002fca000f8e00ff */
[----:B------:R-:W-:-:S04]  /*ed10*/  SHF.L.U32 R3, R3, 0x1f, RZ ;  /* 0x0000001f03037819 */ /* 0x000fc800000006ff */
[----:B------:R-:W1:Y:S02]  /*ed20*/  SYNCS.PHASECHK.TRANS64.TRYWAIT P0, [R16+URZ+0x2a800], R3 ;  /* 0x02a80003100075a7 */ /* 0x000e64000800017f */
[----:B-1----:R-:W-:Y:S05]  /*ed30*/  @!P0 BRA `(.L_x_1737) ;  /* 0x000001ec00a88947 */ /* 0x002fea0003800000 */
.L_x_2051:
[----:B------:R-:W-:Y:S05]  /*ed40*/  BSYNC B1 ;  /* 0x0000000000017941 */ /* 0x000fea0003800000 */
.L_x_1736:
[----:B------:R-:W-:Y:S05]  /*ed50*/  @P1 BRA `(.L_x_1722) ;  /* 0x0000002c00f41947 */ /* 0x000fea0003800000 */
[----:B-1----:R-:W1:Y:S01]  /*ed60*/  LDC R3, c[0x0][0x3f4] ;  /* 0x0000fd00ff037b82 */ /* 0x002e620000000800 */
[C---:B------:R-:W-:Y:S01]  /*ed70*/  VIADD R0, R18.reuse, 0x20 ;  /* 0x0000002012007836 */ /* 0x040fe20000000000 */
[----:B------:R-:W-:Y:S01]  /*ed80*/  BSSY B1, `(.L_x_1738) ;  /* 0x0000100000017945 */ /* 0x000fe20003800000 */
[C---:B0-----:R-:W-:Y:S01]  /*ed90*/  VIADD R20, R18.reuse, 0x40 ;  /* 0x0000004012147836 */ /* 0x041fe20000000000 */
[-C--:B-1----:R-:W-:Y:S02]  /*eda0*/  ISETP.GE.AND P0, PT, R18, R3.reuse, PT ;  /* 0x000000031200720c */ /* 0x082fe40003f06270 */
[-C--:B------:R-:W-:Y:S02]  /*edb0*/  ISETP.GE.AND P1, PT, R0, R3.reuse, PT ;  /* 0x000000030000720c */ /* 0x080fe40003f26270 */
[----:B------:R-:W-:-:S09]  /*edc0*/  ISETP.GE.AND P2, PT, R20, R3, PT ;  /* 0x000000031400720c */ /* 0x000fd20003f46270 */
[----:B------:R-:W-:Y:S05]  /*edd0*/  @P0 BRA `(.L_x_1739) ;  /* 0x0000000c00e80947 */ /* 0x000fea0003800000 */
[----:B------:R-:W4:Y:S01]  /*ede0*/  LDL R68, [R1+0x34] ;  /* 0x0000340001447983 */ /* 0x000f220000100800 */
[C---:B------:R-:W-:Y:S02]  /*edf0*/  LEA.HI R0, R45.reuse, R45, RZ, 0x1 ;  /* 0x0000002d2d007211 */ /* 0x040fe400078f08ff */
[----:B-----5:R-:W-:Y:S02]  /*ee00*/  LOP3.LUT R20, R24, 0xff, RZ, 0xc0, !PT ;  /* 0x000000ff18147812 */ /* 0x020fe400078ec0ff */
[----:B------:R-:W-:Y:S02]  /*ee10*/  LOP3.LUT R36, R0, 0xfffffffe, RZ, 0xc0, !PT ;  /* 0xfffffffe00247812 */ /* 0x000fe400078ec0ff */
[----:B------:R-:W-:Y:S02]  /*ee20*/  SHF.R.U32.HI R0, RZ, 0x8, R24 ;  /* 0x00000008ff007819 */ /* 0x000fe40000011618 */
[----:B---3--:R-:W-:Y:S01]  /*ee30*/  SHF.R.U32.HI R37, RZ, 0x8, R25 ;  /* 0x00000008ff257819 */ /* 0x008fe20000011619 */
[----:B------:R-:W-:Y:S01]  /*ee40*/  IMAD.IADD R40, R45, 0x1, -R36 ;  /* 0x000000012d287824 */ /* 0x000fe200078e0a24 */
[----:B--2---:R-:W-:-:S02]  /*ee50*/  LOP3.LUT R21, R0, 0xff, RZ, 0xc0, !PT ;  /* 0x000000ff00157812 */ /* 0x004fc400078ec0ff */
[----:B----4-:R-:W-:Y:S02]  /*ee60*/  SHF.R.U32.HI R39, RZ, 0x8, R26 ;  /* 0x00000008ff277819 */ /* 0x010fe4000001161a */
        /* <DEDUP_REMOVED lines=15> */
[----:B------:R-:W-:Y:S02]  /*ef60*/  PRMT R49, R39, 0x7604, R38 ;  /* 0x0000760427317816 */ /* 0x000fe40000000026 */
        /* <DEDUP_REMOVED lines=12> */
[----:B------:R-:W-:Y:S02]  /*f030*/  LOP3.LUT R20, R5, 0xff, RZ, 0xc0, !PT ;  /* 0x000000ff05147812 */ /* 0x000fe400078ec0ff */
[----:B------:R-:W-:Y:S02]  /*f040*/  SHF.R.U32.HI R52, RZ, 0x8, R7 ;  /* 0x00000008ff347819 */ /* 0x000fe40000011607 */
[----:B------:R-:W-:Y:S02]  /*f050*/  PRMT R20, R21, 0x7604, R20 ;  /* 0x0000760415147816 */ /* 0x000fe40000000014 */
[----:B------:R-:W-:Y:S02]  /*f060*/  SHF.R.U32.HI R21, RZ, 0x10, R25 ;  /* 0x00000010ff157819 */ /* 0x000fe40000011619 */
[----:B------:R-:W-:Y:S02]  /*f070*/  SHF.R.U32.HI R50, RZ, 0x8, R6 ;  /* 0x00000008ff327819 */ /* 0x000fe40000011606 */
[----:B------:R-:W-:Y:S01]  /*f080*/  LOP3.LUT R51, R7, 0xff, RZ, 0xc0, !PT ;  /* 0x000000ff07337812 */ /* 0x000fe200078ec0ff */
[----:B------:R-:W-:Y:S01]  /*f090*/  IMAD.U32 R21, R21, 0x10000, RZ ;  /* 0x0001000015157824 */ /* 0x000fe200078e00ff */
[----:B------:R-:W-:-:S02]  /*f0a0*/  LOP3.LUT R52, R52, 0xff, RZ, 0xc0, !PT ;  /* 0x000000ff34347812 */ /* 0x000fc400078ec0ff */
[----:B------:R-:W-:Y:S02]  /*f0b0*/  SHF.R.U32.HI R55, RZ, 0x10, R5 ;  /* 0x00000010ff377819 */ /* 0x000fe40000011605 */
[----:B------:R-:W-:Y:S02]  /*f0c0*/  LOP3.LUT R47, R6, 0xff, RZ, 0xc0, !PT ;  /* 0x000000ff062f7812 */ /* 0x000fe400078ec0ff */
[----:B------:R-:W-:Y:S01]  /*f0d0*/  LOP3.LUT R50, R50, 0xff, RZ, 0xc0, !PT ;  /* 0x000000ff32327812 */ /* 0x000fe200078ec0ff */
[----:B------:R-:W-:Y:S01]  /*f0e0*/  IMAD.U32 R55, R55, 0x10000, RZ ;  /* 0x0001000037377824 */ /* 0x000fe200078e00ff */
[----:B------:R-:W-:Y:S02]  /*f0f0*/  PRMT R52, R52, 0x7604, R51 ;  /* 0x0000760434347816 */ /* 0x000fe40000000033 */
[----:B------:R-:W-:Y:S02]  /*f100*/  SHF.R.U32.HI R51, RZ, 0x10, R27 ;  /* 0x00000010ff337819 */ /* 0x000fe4000001161b */
[----:B------:R-:W-:-:S02]  /*f110*/  PRMT R57, R50, 0x7604, R47 ;  /* 0x0000760432397816 */ /* 0x000fc4000000002f */
[----:B------:R-:W-:Y:S01]  /*f120*/  LOP3.LUT R47, R46, 0xff0000, R21, 0xf8, !PT ;  /* 0x00ff00002e2f7812 */ /* 0x000fe200078ef815 */
[----:B------:R-:W-:Y:S01]  /*f130*/  IMAD.U32 R51, R51, 0x10000, RZ ;  /* 0x0001000033337824 */ /* 0x000fe200078e00ff */
[----:B------:R-:W-:Y:S02]  /*f140*/  LOP3.LUT R21, R45, 0xff0000, R24, 0xf8, !PT ;  /* 0x00ff00002d157812 */ /* 0x000fe400078ef818 */
[----:B------:R-:W-:Y:S02]  /*f150*/  LOP3.LUT R45, R20, 0xff0000, R55, 0xf8, !PT ;  /* 0x00ff0000142d7812 */ /* 0x000fe400078ef837 */
[----:B------:R-:W-:Y:S02]  /*f160*/  LOP3.LUT R49, R49, 0xff0000, R26, 0xf8, !PT ;  /* 0x00ff000031317812 */ /* 0x000fe400078ef81a */
[----:B------:R-:W-:Y:S02]  /*f170*/  LOP3.LUT R57, R57, 0xff0000, R6, 0xf8, !PT ;  /* 0x00ff000039397812 */ /* 0x000fe400078ef806 */
[----:B------:R-:W-:-:S02]  /*f180*/  LOP3.LUT R51, R48, 0xff0000, R51, 0xf8, !PT ;  /* 0x00ff000030337812 */ /* 0x000fc400078ef833 */
[----:B------:R-:W-:Y:S02]  /*f190*/  LOP3.LUT R56, R45, 0xff000000, R5, 0xf8, !PT ;  /* 0xff0000002d387812 */ /* 0x000fe400078ef805 */
[----:B------:R-:W-:Y:S02]  /*f1a0*/  LOP3.LUT R54, R47, 0xff000000, R25, 0xf8, !PT ;  /* 0xff0000002f367812 */ /* 0x000fe400078ef819 */
[----:B------:R-:W-:Y:S02]  /*f1b0*/  SHF.R.U32.HI R59, RZ, 0x10, R7 ;  /* 0x00000010ff3b7819 */ /* 0x000fe40000011607 */
[----:B------:R-:W-:Y:S02]  /*f1c0*/  LOP3.LUT R20, R49, 0xff000000, R26, 0xf8, !PT ;  /* 0xff00000031147812 */ /* 0x000fe400078ef81a */
[----:B------:R-:W-:Y:S01]  /*f1d0*/  LOP3.LUT R5, R57, 0xff000000, R6, 0xf8, !PT ;  /* 0xff00000039057812 */ /* 0x000fe200078ef806 */
[----:B------:R-:W-:Y:S01]  /*f1e0*/  IMAD.U32 R59, R59, 0x10000, RZ ;  /* 0x000100003b3b7824 */ /* 0x000fe200078e00ff */
[----:B------:R-:W-:-:S02]  /*f1f0*/  LOP3.LUT R55, R51, 0xff000000, R27, 0xf8, !PT ;  /* 0xff00000033377812 */ /* 0x000fc400078ef81b */
[----:B------:R-:W-:Y:S02]  /*f200*/  F2FP.F16.E4M3.UNPACK_B R57, R56 ;  /* 0x00000038ff39723e */ /* 0x000fe400020006ff */
[----:B0-----:R-:W-:Y:S02]  /*f210*/  F2FP.F16.E4M3.UNPACK_B R26, R41 ;  /* 0x00000029ff1a723e */ /* 0x001fe400020006ff */
[----:B------:R-:W-:Y:S02]  /*f220*/  F2FP.F16.E4M3.UNPACK_B R27, R54 ;  /* 0x00000036ff1b723e */ /* 0x000fe400020006ff */
[----:B------:R-:W-:Y:S01]  /*f230*/  LOP3.LUT R21, R21, 0xff000000, R24, 0xf8, !PT ;  /* 0xff00000015157812 */ /* 0x000fe200078ef818 */
[--C-:B------:R-:W-:Y:S01]  /*f240*/  HADD2.F32 R6, -RZ, R26.reuse.H0_H0 ;  /* 0x2000001aff067230 */ /* 0x100fe20000004100 */
[----:B------:R-:W-:Y:S01]  /*f250*/  LOP3.LUT R59, R52, 0xff0000, R59, 0xf8, !PT ;  /* 0x00ff0000343b7812 */ /* 0x000fe200078ef83b */
[----:B------:R-:W-:Y:S01]  /*f260*/  HADD2.F32 R26, -RZ, R26.H1_H1 ;  /* 0x3000001aff1a7230 */ /* 0x000fe20000004100 */
[----:B------:R-:W-:-:S02]  /*f270*/  F2FP.F16.E4M3.UNPACK_B R45, R40 ;  /* 0x00000028ff2d723e */ /* 0x000fc400020006ff */
[----:B------:R-:W-:Y:S02]  /*f280*/  F2FP.F16.E4M3.UNPACK_B R52, R40.H1 ;  /* 0x00000028ff34723e */ /* 0x000fe400030006ff */
[--C-:B------:R-:W-:Y:S02]  /*f290*/  LOP3.LUT R53, R53, 0xff0000, R4.reuse, 0xf8, !PT ;  /* 0x00ff000035357812 */ /* 0x100fe400078ef804 */
[----:B------:R-:W-:Y:S02]  /*f2a0*/  F2FP.F16.E4M3.UNPACK_B R41, R41.H1 ;  /* 0x00000029ff29723e */ /* 0x000fe400030006ff */
[----:B------:R-:W-:Y:S02]  /*f2b0*/  F2FP.F16.E4M3.UNPACK_B R56, R56.H1 ;  /* 0x00000038ff38723e */ /* 0x000fe400030006ff */
[----:B------:R-:W-:Y:S02]  /*f2c0*/  F2FP.F16.E4M3.UNPACK_B R54, R54.H1 ;  /* 0x00000036ff36723e */ /* 0x000fe400030006ff */
[----:B------:R-:W-:-:S02]  /*f2d0*/  LOP3.LUT R46, R53, 0xff000000, R4, 0xf8, !PT ;  /* 0xff000000352e7812 */ /* 0x000fc400078ef804 */
[-C--:B------:R-:W-:Y:S02]  /*f2e0*/  F2FP.F16.E4M3.UNPACK_B R51, R43.reuse ;  /* 0x0000002bff33723e */ /* 0x080fe400020006ff */
[----:B------:R-:W-:Y:S01]  /*f2f0*/  F2FP.F16.E4M3.UNPACK_B R53, R43.H1 ;  /* 0x0000002bff35723e */ /* 0x000fe200030006ff */
[----:B------:R-:W-:Y:S01]  /*f300*/  HADD2.F32 R43, -RZ, R56.H0_H0 ;  /* 0x20000038ff2b7230 */ /* 0x000fe20000004100 */
[----:B------:R-:W-:Y:S02]  /*f310*/  LOP3.LUT R59, R59, 0xff000000, R7, 0xf8, !PT ;  /* 0xff0000003b3b7812 */ /* 0x000fe400078ef807 */
[----:B------:R-:W-:Y:S02]  /*f320*/  F2FP.F16.E4M3.UNPACK_B R7, R42 ;  /* 0x0000002aff07723e */ /* 0x000fe400020006ff */
[-C--:B------:R-:W-:Y:S02]  /*f330*/  F2FP.F16.E4M3.UNPACK_B R60, R59.reuse ;  /* 0x0000003bff3c723e */ /* 0x080fe400020006ff */
[----:B------:R-:W-:-:S02]  /*f340*/  F2FP.F16.E4M3.UNPACK_B R59, R59.H1 ;  /* 0x0000003bff3b723e */ /* 0x000fc400030006ff */
[----:B------:R-:W-:Y:S01]  /*f350*/  F2FP.F16.E4M3.UNPACK_B R42, R42.H1 ;  /* 0x0000002aff2a723e */ /* 0x000fe200030006ff */
[----:B------:R-:W0:Y:S02]  /*f360*/  LDS.128 R36, [R68+0x18400] ;  /* 0x0184000044247984 */ /* 0x000e240000000c00 */
[-C--:B0-----:R-:W-:Y:S02]  /*f370*/  F2FP.F16.E4M3.UNPACK_B R24, R37.reuse ;  /* 0x00000025ff18723e */ /* 0x081fe400020006ff */
[----:B------:R-:W-:Y:S02]  /*f380*/  F2FP.F16.E4M3.UNPACK_B R47, R37.H1 ;  /* 0x00000025ff2f723e */ /* 0x000fe400030006ff */
[-C--:B------:R-:W-:Y:S01]  /*f390*/  F2FP.F16.E4M3.UNPACK_B R48, R39.reuse ;  /* 0x00000027ff30723e */ /* 0x080fe200020006ff */
[----:B------:R-:W-:Y:S01]  /*f3a0*/  HADD2.F32 R25, -RZ, R24.H0_H0 ;  /* 0x20000018ff197230 */ /* 0x000fe20000004100 */
[----:B------:R-:W-:Y:S01]  /*f3b0*/  F2FP.F16.E4M3.UNPACK_B R50, R39.H1 ;  /* 0x00000027ff32723e */ /* 0x000fe200030006ff */
[--C-:B------:R-:W-:Y:S01]  /*f3c0*/  HADD2.F32 R39, -RZ, R57.reuse.H0_H0 ;  /* 0x20000039ff277230 */ /* 0x100fe20000004100 */
[-C--:B------:R-:W-:Y:S01]  /*f3d0*/  F2FP.F16.E4M3.UNPACK_B R37, R36.reuse ;  /* 0x00000024ff25723e */ /* 0x080fe200020006ff */
[----:B------:R-:W-:Y:S01]  /*f3e0*/  HADD2.F32 R57, -RZ, R57.H1_H1 ;  /* 0x30000039ff397230 */ /* 0x000fe20000004100 */
[----:B------:R-:W-:Y:S01]  /*f3f0*/  F2FP.F16.E4M3.UNPACK_B R49, R36.H1 ;  /* 0x00000024ff31723e */ /* 0x000fe200030006ff */
[----:B------:R-:W-:-:S02]  /*f400*/  HADD2.F32 R36, -RZ, R27.H0_H0 ;  /* 0x2000001bff247230 */ /* 0x000fc40000004100 */
[----:B------:R-:W-:Y:S01]  /*f410*/  FMUL.FTZ R40, R6, R39 ;  /* 0x0000002706287220 */ /* 0x000fe20000410000 */
[----:B------:R-:W-:Y:S02]  /*f420*/  HADD2.F32 R24, -RZ, R24.H1_H1 ;  /* 0x30000018ff187230 */ /* 0x000fe40000004100 */
[----:B------:R-:W-:Y:S01]  /*f430*/  FMUL.FTZ R61, R26, R57 ;  /* 0x000000391a3d7220 */ /* 0x000fe20000410000 */
[----:B------:R-:W-:Y:S01]  /*f440*/  F2FP.F16.E4M3.UNPACK_B R4, R38 ;  /* 0x00000026ff04723e */ /* 0x000fe200020006ff */
[-C--:B------:R-:W-:Y:S01]  /*f450*/  FMUL.FTZ R58, R6, R36.reuse ;  /* 0x00000024063a7220 */ /* 0x080fe20000410000 */
[C---:B------:R-:W-:Y:S01]  /*f460*/  FFMA.FTZ R6, R25.reuse, R36, -R40 ;  /* 0x0000002419067223 */ /* 0x040fe20000010828 */
[----:B------:R-:W-:Y:S01]  /*f470*/  HADD2.F32 R40, -RZ, R54.H0_H0 ;  /* 0x20000036ff287230 */ /* 0x000fe20000004100 */
[----:B------:R-:W-:Y:S01]  /*f480*/  F2FP.F16.E4M3.UNPACK_B R38, R38.H1 ;  /* 0x00000026ff26723e */ /* 0x000fe200030006ff */
[----:B------:R-:W-:Y:S01]  /*f490*/  FFMA.FTZ R25, R25, R39, R58 ;  /* 0x0000002719197223 */ /* 0x000fe2000001003a */
[----:B------:R-:W-:-:S02]  /*f4a0*/  HADD2.F32 R39, -RZ, R27.H1_H1 ;  /* 0x3000001bff277230 */ /* 0x000fc40000004100 */
[----:B------:R-:W-:Y:S02]  /*f4b0*/  HADD2.F32 R27, -RZ, R41.H0_H0 ;  /* 0x20000029ff1b7230 */ /* 0x000fe40000004100 */
[----:B------:R-:W-:Y:S02]  /*f4c0*/  HADD2.F32 R36, -RZ, R47.H0_H0 ;  /* 0x2000002fff247230 */ /* 0x000fe40000004100 */
[----:B------:R-:W-:Y:S01]  /*f4d0*/  FMUL.FTZ R26, R26, R39 ;  /* 0x000000271a1a7220 */ /* 0x000fe20000410000 */
[----:B------:R-:W-:Y:S02]  /*f4e0*/  HADD2.F32 R54, -RZ, R54.H1_H1 ;  /* 0x30000036ff367230 */ /* 0x000fe40000004100 */
[C---:B------:R-:W-:Y:S01]  /*f4f0*/  FMUL.FTZ R63, R27.reuse, R43 ;  /* 0x0000002b1b3f7220 */ /* 0x040fe20000410000 */
[-C--:B------:R-:W-:Y:S01]  /*f500*/  FMUL.FTZ R58, R27, R40.reuse ;  /* 0x000000281b3a7220 */ /* 0x080fe20000410000 */
[C---:B------:R-:W-:Y:S01]  /*f510*/  FFMA.FTZ R27, R24.reuse, R39, -R61 ;  /* 0x00000027181b7223 */ /* 0x040fe2000001083d */
[----:B------:R-:W-:Y:S01]  /*f520*/  FFMA.FTZ R24, R24, R57, R26 ;  /* 0x0000003918187223 */ /* 0x000fe2000001001a */
[C---:B------:R-:W-:Y:S01]  /*f530*/  FFMA.FTZ R26, R36.reuse, R40, -R63 ;  /* 0x00000028241a7223 */ /* 0x040fe2000001083f */
[----:B------:R-:W-:Y:S01]  /*f540*/  FFMA.FTZ R36, R36, R43, R58 ;  /* 0x0000002b24247223 */ /* 0x000fe2000001003a */
[----:B------:R-:W-:Y:S01]  /*f550*/  HADD2.F32 R58, -RZ, R56.H1_H1 ;  /* 0x30000038ff3a7230 */ /* 0x000fe20000004100 */
[-C--:B------:R-:W-:Y:S01]  /*f560*/  F2FP.F16.E4M3.UNPACK_B R56, R55.reuse ;  /* 0x00000037ff38723e */ /* 0x080fe200020006ff */
[----:B------:R-:W-:Y:S01]  /*f570*/  HADD2.F32 R41, -RZ, R41.H1_H1 ;  /* 0x30000029ff297230 */ /* 0x000fe20000004100 */
[----:B------:R-:W-:Y:S01]  /*f580*/  F2FP.F16.E4M3.UNPACK_B R55, R55.H1 ;  /* 0x00000037ff37723e */ /* 0x000fe200030006ff */
[----:B------:R-:W-:-:S02]  /*f590*/  HADD2.F32 R61, -RZ, R60.H0_H0 ;  /* 0x2000003cff3d7230 */ /* 0x000fc40000004100 */
[----:B------:R-:W-:Y:S02]  /*f5a0*/  HADD2.F32 R39, -RZ, R51.H0_H0 ;  /* 0x20000033ff277230 */ /* 0x000fe40000004100 */
[C---:B------:R-:W-:Y:S01]  /*f5b0*/  FMUL.FTZ R62, R41.reuse, R58 ;  /* 0x0000003a293e7220 */ /* 0x040fe20000410000 */
[----:B------:R-:W-:Y:S02]  /*f5c0*/  HADD2.F32 R57, -RZ, R56.H0_H0 ;  /* 0x20000038ff397230 */ /* 0x000fe40000004100 */
[----:B------:R-:W-:Y:S01]  /*f5d0*/  FMUL.FTZ R43, R41, R54 ;  /* 0x00000036292b7220 */ /* 0x000fe20000410000 */
[----:B------:R-:W-:Y:S02]  /*f5e0*/  HADD2.F32 R47, -RZ, R47.H1_H1 ;  /* 0x3000002fff2f7230 */ /* 0x000fe40000004100 */
[C---:B------:R-:W-:Y:S01]  /*f5f0*/  FMUL.FTZ R41, R39.reuse, R61 ;  /* 0x0000003d27297220 */ /* 0x040fe20000410000 */
[----:B------:R-:W-:Y:S02]  /*f600*/  HADD2.F32 R40, -RZ, R48.H0_H0 ;  /* 0x20000030ff287230 */ /* 0x000fe40000004100 */
[----:B------:R-:W-:Y:S01]  /*f610*/  FMUL.FTZ R64, R39, R57 ;  /* 0x0000003927407220 */ /* 0x000fe20000410000 */
[----:B------:R-:W-:-:S02]  /*f620*/  HADD2.F32 R60, -RZ, R60.H1_H1 ;  /* 0x3000003cff3c7230 */ /* 0x000fc40000004100 */
[C---:B------:R-:W-:Y:S01]  /*f630*/  FFMA.FTZ R39, R47.reuse, R54, -R62 ;  /* 0x000000362f277223 */ /* 0x040fe2000001083e */
[----:B------:R-:W-:Y:S01]  /*f640*/  FFMA.FTZ R43, R47, R58, R43 ;  /* 0x0000003a2f2b7223 */ /* 0x000fe2000001002b */
[C---:B------:R-:W-:Y:S01]  /*f650*/  FFMA.FTZ R41, R40.reuse, R57, -R41 ;  /* 0x0000003928297223 */ /* 0x040fe20000010829 */
[----:B------:R-:W-:Y:S02]  /*f660*/  HADD2.F32 R58, -RZ, R59.H0_H0 ;  /* 0x2000003bff3a7230 */ /* 0x000fe40000004100 */
[----:B------:R-:W-:Y:S01]  /*f670*/  FFMA.FTZ R40, R40, R61, R64 ;  /* 0x0000003d28287223 */ /* 0x000fe20000010040 */
[----:B------:R-:W-:Y:S01]  /*f680*/  HADD2.F32 R54, -RZ, R53.H0_H0 ;  /* 0x20000035ff367230 */ /* 0x000fe20000004100 */
[----:B------:R-:W-:Y:S01]  /*f690*/  F2FP.SATFINITE.E4M3.F32.PACK_AB_MERGE_C R36, R43, R36, RZ ;  /* 0x000000242b24723e */ /* 0x000fe200048070ff */
[----:B------:R-:W-:Y:S02]  /*f6a0*/  HADD2.F32 R57, -RZ, R55.H0_H0 ;  /* 0x20000037ff397230 */ /* 0x000fe40000004100 */
[----:B------:R-:W-:-:S02]  /*f6b0*/  HADD2.F32 R47, -RZ, R48.H1_H1 ;  /* 0x30000030ff2f7230 */ /* 0x000fc40000004100 */
[C---:B------:R-:W-:Y:S01]  /*f6c0*/  FMUL.FTZ R64, R54.reuse, R58 ;  /* 0x0000003a36407220 */ /* 0x040fe20000410000 */
[----:B------:R-:W-:Y:S02]  /*f6d0*/  HADD2.F32 R48, -RZ, R51.H1_H1 ;  /* 0x30000033ff307230 */ /* 0x000fe40000004100 */
[----:B------:R-:W-:Y:S01]  /*f6e0*/  FMUL.FTZ R63, R54, R57 ;  /* 0x00000039363f7220 */ /* 0x000fe20000410000 */
[----:B------:R-:W-:Y:S01]  /*f6f0*/  HADD2.F32 R51, -RZ, R50.H0_H0 ;  /* 0x20000032ff337230 */ /* 0x000fe20000004100 */
[----:B------:R-:W-:Y:S01]  /*f700*/  F2FP.SATFINITE.E4M3.F32.PACK_AB_MERGE_C R25, R24, R25, R36 ;  /* 0x000000191819723e */ /* 0x000fe20004807024 */
[----:B------:R-:W-:Y:S02]  /*f710*/  HADD2.F32 R56, -RZ, R56.H1_H1 ;  /* 0x30000038ff387230 */ /* 0x000fe40000004100 */
[C---:B------:R-:W-:Y:S01]  /*f720*/  FMUL.FTZ R62, R48.reuse, R60 ;  /* 0x0000003c303e7220 */ /* 0x040fe20000410000 */
[----:B------:R-:W-:Y:S02]  /*f730*/  HADD2.F32 R54, -RZ, R53.H1_H1 ;  /* 0x30000035ff367230 */ /* 0x000fe40000004100 */
[C---:B------:R-:W-:Y:S01]  /*f740*/  FFMA.FTZ R64, R51.reuse, R57, -R64 ;  /* 0x0000003933407223 */ /* 0x040fe20000010840 */
[----:B------:R-:W-:Y:S01]  /*f750*/  FFMA.FTZ R63, R51, R58, R63 ;  /* 0x0000003a333f7223 */ /* 0x000fe2000001003f */
[----:B------:R-:W-:Y:S01]  /*f760*/  FMUL.FTZ R61, R48, R56 ;  /* 0x00000038303d7220 */ /* 0x000fe20000410000 */
[----:B------:R-:W-:Y:S01]  /*f770*/  HADD2.F32 R57, -RZ, R55.H1_H1 ;  /* 0x30000037ff397230 */ /* 0x000fe20000004100 */
[----:B------:R-:W-:Y:S01]  /*f780*/  F2FP.F16.E4M3.UNPACK_B R58, R46.H1 ;  /* 0x0000002eff3a723e */ /* 0x000fe200030006ff */
[C---:B------:R-:W-:Y:S01]  /*f790*/  FFMA.FTZ R48, R47.reuse, R56, -R62 ;  /* 0x000000382f307223 */ /* 0x040fe2000001083e */
[----:B------:R-:W-:Y:S01]  /*f7a0*/  F2FP.F16.E4M3.UNPACK_B R55, R21.H1 ;  /* 0x00000015ff37723e */ /* 0x000fe200030006ff */
[----:B------:R-:W-:Y:S01]  /*f7b0*/  FFMA.FTZ R47, R47, R60, R61 ;  /* 0x0000003c2f2f7223 */ /* 0x000fe2000001003d */
[----:B------:R-:W-:-:S02]  /*f7c0*/  HADD2.F32 R60, -RZ, R59.H1_H1 ;  /* 0x3000003bff3c7230 */ /* 0x000fc40000004100 */
[C---:B------:R-:W-:Y:S01]  /*f7d0*/  FMUL.FTZ R67, R54.reuse, R57 ;  /* 0x0000003936437220 */ /* 0x040fe20000410000 */
[----:B------:R-:W-:Y:S02]  /*f7e0*/  HADD2.F32 R59, -RZ, R58.H0_H0 ;  /* 0x2000003aff3b7230 */ /* 0x000fe40000004100 */
[----:B------:R-:W-:Y:S02]  /*f7f0*/  HADD2.F32 R53, -RZ, R52.H0_H0 ;  /* 0x20000034ff357230 */ /* 0x000fe40000004100 */
[----:B------:R-:W-:Y:S01]  /*f800*/  FMUL.FTZ R62, R54, R60 ;  /* 0x0000003c363e7220 */ /* 0x000fe20000410000 */
[----:B------:R-:W-:Y:S02]  /*f810*/  HADD2.F32 R56, -RZ, R55.H0_H0 ;  /* 0x20000037ff387230 */ /* 0x000fe40000004100 */
[----:B------:R-:W-:Y:S02]  /*f820*/  HADD2.F32 R51, -RZ, R50.H1_H1 ;  /* 0x30000032ff337230 */ /* 0x000fe40000004100 */
[----:B------:R-:W-:Y:S01]  /*f830*/  FMUL.FTZ R61, R53, R59 ;  /* 0x0000003b353d7220 */ /* 0x000fe20000410000 */
[----:B------:R-:W-:-:S02]  /*f840*/  HADD2.F32 R50, -RZ, R49.H0_H0 ;  /* 0x20000031ff327230 */ /* 0x000fc40000004100 */
[----:B------:R-:W-:Y:S01]  /*f850*/  FMUL.FTZ R54, R53, R56 ;  /* 0x0000003835367220 */ /* 0x000fe20000410000 */
[----:B------:R-:W-:Y:S02]  /*f860*/  HADD2.F32 R58, -RZ, R58.H1_H1 ;  /* 0x3000003aff3a7230 */ /* 0x000fe40000004100 */
[C---:B------:R-:W-:Y:S01]  /*f870*/  FFMA.FTZ R65, R51.reuse, R57, -R62 ;  /* 0x0000003933417223 */ /* 0x040fe2000001083e */
[----:B------:R-:W-:Y:S02]  /*f880*/  HADD2.F32 R52, -RZ, R52.H1_H1 ;  /* 0x30000034ff347230 */ /* 0x000fe40000004100 */
[----:B------:R-:W-:Y:S01]  /*f890*/  FFMA.FTZ R66, R51, R60, R67 ;  /* 0x0000003c33427223 */ /* 0x000fe20000010043 */
[----:B------:R-:W-:Y:S02]  /*f8a0*/  HADD2.F32 R55, -RZ, R55.H1_H1 ;  /* 0x30000037ff377230 */ /* 0x000fe40000004100 */
[C---:B------:R-:W-:Y:S01]  /*f8b0*/  FFMA.FTZ R61, R50.reuse, R56, -R61 ;  /* 0x00000038323d7223 */ /* 0x040fe2000001083d */
[----:B------:R-:W-:Y:S01]  /*f8c0*/  FFMA.FTZ R59, R50, R59, R54 ;  /* 0x0000003b323b7223 */ /* 0x000fe20000010036 */
[----:B------:R-:W-:Y:S01]  /*f8d0*/  F2FP.F16.E4M3.UNPACK_B R51, R46 ;  /* 0x0000002eff33723e */ /* 0x000fe200020006ff */
        /* <DEDUP_REMOVED lines=16> */
[----:B------:R-:W-:Y:S02]  /*f9e0*/  HADD2.F32 R50, -RZ, R50.H1_H1 ;  /* 0x30000032ff327230 */ /* 0x000fe40000004100 */
[----:B------:R-:W-:Y:S01]  /*f9f0*/  FFMA.FTZ R52, R21, R52, R46 ;  /* 0x0000003415347223 */ /* 0x000fe2000001002e */
[----:B------:R-:W-:Y:S01]  /*fa00*/  HADD2.F32 R37, -RZ, R37.H1_H1 ;  /* 0x30000025ff257230 */ /* 0x000fe20000004100 */
[----:B------:R-:W-:Y:S01]  /*fa10*/  F2FP.F16.E4M3.UNPACK_B R49, R5.H1 ;  /* 0x00000005ff31723e */ /* 0x000fe200030006ff */
[C---:B------:R-:W-:Y:S01]  /*fa20*/  FMUL.FTZ R58, R45.reuse, R54 ;  /* 0x000000362d3a7220 */ /* 0x040fe20000410000 */
[----:B------:R-:W-:Y:S01]  /*fa30*/  F2FP.F16.E4M3.UNPACK_B R21, R20.H1 ;  /* 0x00000014ff15723e */ /* 0x000fe200030006ff */
[-C--:B------:R-:W-:Y:S01]  /*fa40*/  FMUL.FTZ R53, R45, R50.reuse ;  /* 0x000000322d357220 */ /* 0x080fe20000410000 */
[----:B------:R-:W-:Y:S02]  /*fa50*/  HADD2.F32 R45, -RZ, R42.H0_H0 ;  /* 0x2000002aff2d7230 */ /* 0x000fe40000004100 */
[----:B------:R-:W-:Y:S01]  /*fa60*/  FFMA.FTZ R51, R37, R50, -R58 ;  /* 0x0000003225337223 */ /* 0x000fe2000001083a */
[----:B------:R-:W-:-:S02]  /*fa70*/  HADD2.F32 R50, -RZ, R49.H0_H0 ;  /* 0x20000031ff327230 */ /* 0x000fc40000004100 */
[----:B------:R-:W-:Y:S01]  /*fa80*/  FFMA.FTZ R53, R37, R54, R53 ;  /* 0x0000003625357223 */ /* 0x000fe20000010035 */
[----:B------:R-:W-:Y:S01]  /*fa90*/  HADD2.F32 R46, -RZ, R21.H0_H0 ;  /* 0x20000015ff2e7230 */ /* 0x000fe20000004100 */
[----:B------:R-:W-:Y:S01]  /*faa0*/  F2FP.F16.E4M3.UNPACK_B R20, R20 ;  /* 0x00000014ff14723e */ /* 0x000fe200020006ff */
[----:B------:R-:W-:Y:S02]  /*fab0*/  HADD2.F32 R49, -RZ, R49.H1_H1 ;  /* 0x30000031ff317230 */ /* 0x000fe40000004100 */
[C---:B------:R-:W-:Y:S01]  /*fac0*/  FMUL.FTZ R54, R45.reuse, R50 ;  /* 0x000000322d367220 */ /* 0x040fe20000410000 */
[----:B------:R-:W-:Y:S02]  /*fad0*/  HADD2.F32 R42, -RZ, R42.H1_H1 ;  /* 0x3000002aff2a7230 */ /* 0x000fe40000004100 */
[----:B------:R-:W-:Y:S01]  /*fae0*/  FMUL.FTZ R58, R45, R46 ;  /* 0x0000002e2d3a7220 */ /* 0x000fe20000410000 */
[----:B------:R-:W-:Y:S01]  /*faf0*/  HADD2.F32 R37, -RZ, R21.H1_H1 ;  /* 0x30000015ff257230 */ /* 0x000fe20000004100 */
[----:B------:R-:W-:Y:S01]  /*fb00*/  F2FP.F16.E4M3.UNPACK_B R5, R5 ;  /* 0x00000005ff05723e */ /* 0x000fe200020006ff */
[----:B------:R-:W-:-:S02]  /*fb10*/  HADD2.F32 R21, -RZ, R38.H0_H0 ;  /* 0x20000026ff157230 */ /* 0x000fc40000004100 */
[C---:B------:R-:W-:Y:S01]  /*fb20*/  FMUL.FTZ R45, R42.reuse, R49 ;  /* 0x000000312a2d7220 */ /* 0x040fe20000410000 */
[----:B------:R-:W-:Y:S02]  /*fb30*/  HADD2.F32 R38, -RZ, R38.H1_H1 ;  /* 0x30000026ff267230 */ /* 0x000fe40000004100 */
[----:B------:R-:W-:Y:S01]  /*fb40*/  FMUL.FTZ R42, R42, R37 ;  /* 0x000000252a2a7220 */ /* 0x000fe20000410000 */
[----:B------:R-:W-:Y:S01]  /*fb50*/  F2FP.SATFINITE.E4M3.F32.PACK_AB_MERGE_C R59, R62, R59, RZ ;  /* 0x0000003b3e3b723e */ /* 0x000fe200048070ff */
[C---:B------:R-:W-:Y:S01]  /*fb60*/  FFMA.FTZ R54, R21.reuse, R46, -R54 ;  /* 0x0000002e15367223 */ /* 0x040fe20000010836 */
[----:B------:R-:W-:Y:S01]  /*fb70*/  FFMA.FTZ R58, R21, R50, R58 ;  /* 0x00000032153a7223 */ /* 0x000fe2000001003a */
[C---:B------:R-:W-:Y:S01]  /*fb80*/  FFMA.FTZ R55, R38.reuse, R37, -R45 ;  /* 0x0000002526377223 */ /* 0x040fe2000001082d */
[--C-:B------:R-:W-:Y:S02]  /*fb90*/  HADD2.F32 R21, -RZ, R20.reuse.H0_H0 ;  /* 0x20000014ff157230 */ /* 0x100fe40000004100 */
[----:B------:R-:W-:Y:S01]  /*fba0*/  FFMA.FTZ R57, R38, R49, R42 ;  /* 0x0000003126397223 */ /* 0x000fe2000001002a */
[----:B------:R-:W-:Y:S01]  /*fbb0*/  HADD2.F32 R37, -RZ, R20.H1_H1 ;  /* 0x30000014ff257230 */ /* 0x000fe20000004100 */
[----:B------:R-:W-:Y:S01]  /*fbc0*/  F2FP.SATFINITE.E4M3.F32.PACK_AB_MERGE_C R24, R53, R52, R59 ;  /* 0x000000343518723e */ /* 0x000fe2000480703b */
[----:B------:R-:W-:Y:S01]  /*fbd0*/  HADD2.F32 R20, -RZ, R7.H0_H0 ;  /* 0x20000007ff147230 */ /* 0x000fe20000004100 */
[----:B------:R-:W-:Y:S01]  /*fbe0*/  F2FP.SATFINITE.E4M3.F32.PACK_AB_MERGE_C R54, R55, R54, RZ ;  /* 0x000000363736723e */ /* 0x000fe200048070ff */
[----:B------:R-:W-:-:S02]  /*fbf0*/  HADD2.F32 R38, -RZ, R5.H0_H0 ;  /* 0x20000005ff267230 */ /* 0x000fc40000004100 */
[----:B------:R-:W-:Y:S02]  /*fc00*/  HADD2.F32 R42, -RZ, R5.H1_H1 ;  /* 0x30000005ff2a7230 */ /* 0x000fe40000004100 */
[C---:B------:R-:W-:Y:S01]  /*fc10*/  FMUL.FTZ R45, R20.reuse, R21 ;  /* 0x00000015142d7220 */ /* 0x040fe20000410000 */
[----:B------:R-:W-:Y:S02]  /*fc20*/  HADD2.F32 R7, -RZ, R7.H1_H1 ;  /* 0x30000007ff077230 */ /* 0x000fe40000004100 */
[----:B------:R-:W-:Y:S01]  /*fc30*/  FMUL.FTZ R46, R20, R38 ;  /* 0x00000026142e7220 */ /* 0x000fe20000410000 */
[--C-:B------:R-:W-:Y:S02]  /*fc40*/  HADD2.F32 R5, -RZ, R4.reuse.H0_H0 ;  /* 0x20000004ff057230 */ /* 0x100fe40000004100 */
[----:B------:R-:W-:Y:S02]  /*fc50*/  HADD2.F32 R4, -RZ, R4.H1_H1 ;  /* 0x30000004ff047230 */ /* 0x000fe40000004100 */
[C---:B------:R-:W-:Y:S01]  /*fc60*/  FMUL.FTZ R49, R7.reuse, R42 ;  /* 0x0000002a07317220 */ /* 0x040fe20000410000 */
[----:B------:R-:W-:Y:S01]  /*fc70*/  FMUL.FTZ R7, R7, R37 ;  /* 0x0000002507077220 */ /* 0x000fe20000410000 */
        /* <DEDUP_REMOVED lines=14> */
[----:B------:R0:W-:Y:S04]  /*fd60*/  STS.128 [R68+0x18400], R4 ;  /* 0x0184000444007388 */ /* 0x0001e80000000c00 */
[----:B------:R0:W-:Y:S02]  /*fd70*/  STS.128 [R0+0x18400], R24 ;  /* 0x0184001800007388 */ /* 0x0001e40000000c00 */
.L_x_1739:
[----:B------:R-:W-:Y:S05]  /*fd80*/  BSYNC B1 ;  /* 0x0000000000017941 */ /* 0x000fea0003800000 */
.L_x_1738:
[----:B------:R-:W-:Y:S04]  /*fd90*/  BSSY B1, `(.L_x_1740) ;  /* 0x0000101000017945 */ /* 0x000fe80003800000 */
[----:B------:R-:W-:Y:S05]  /*fda0*/  @P1 BRA `(.L_x_1741) ;  /* 0x0000000c00fc1947 */ /* 0x000fea0003800000 */
[----:B------:R-:W4:Y:S01]  /*fdb0*/  LDL R61, [R1+0x30] ;  /* 0x00003000013d7983 */ /* 0x000f220000100800 */
[----:B0----5:R-:W-:Y:S02]  /*fdc0*/  SHF.R.U32.HI R0, RZ, 0x8, R28 ;  /* 0x00000008ff007819 */ /* 0x021fe4000001161c */
[----:B------:R-:W-:Y:S02]  /*fdd0*/  LOP3.LUT R5, R28, 0xff, RZ, 0xc0, !PT ;  /* 0x000000ff1c057812 */ /* 0x000fe400078ec0ff */
[----:B------:R-:W-:Y:S02]  /*fde0*/  LOP3.LUT R4, R0, 0xff, RZ, 0xc0, !PT ;  /* 0x000000ff00047812 */ /* 0x000fe400078ec0ff */
[----:B------:R-:W-:Y:S02]  /*fdf0*/  LEA.HI R0, R3, R213, RZ, 0x1c ;  /* 0x000000d503007211 */ /* 0x000fe400078fe0ff */
[----:B---3--:R-:W-:Y:S02]  /*fe00*/  PRMT R37, R4, 0x7604, R5 ;  /* 0x0000760404257816 */ /* 0x008fe40000000005 */
[----:B------:R-:W-:-:S02]  /*fe10*/  SHF.R.S32.HI R5, RZ, 0x1f, R0 ;  /* 0x0000001fff057819 */ /* 0x000fc40000011400 */
[----:B------:R-:W-:Y:S02]  /*fe20*/  SHF.R.U32.HI R24, RZ, 0x8, R31 ;  /* 0x00000008ff187819 */ /* 0x000fe4000001161f */
[----:B------:R-:W-:Y:S01]  /*fe30*/  LEA.HI R4, R5, R0, RZ, 0x2 ;  /* 0x0000000005047211 */ /* 0x000fe200078f10ff */
[----:B------:R-:W-:Y:S01]  /*fe40*/  IMAD.SHL.U32 R0, R0, 0x10, RZ ;  /* 0x0000001000007824 */ /* 0x000fe200078e00ff */
[----:B--2---:R-:W-:Y:S02]  /*fe50*/  LOP3.LUT R21, R31, 0xff, RZ, 0xc0, !PT ;  /* 0x000000ff1f157812 */ /* 0x004fe400078ec0ff */
[----:B------:R-:W-:Y:S01]  /*fe60*/  SHF.R.U32.HI R20, RZ, 0x8, R8 ;  /* 0x00000008ff147819 */ /* 0x000fe20000011608 */
[----:B------:R-:W-:Y:S01]  /*fe70*/  IMAD.SHL.U32 R4, R4, 0x800, RZ ;  /* 0x0000080004047824 */ /* 0x000fe200078e00ff */
[----:B------:R-:W-:Y:S02]  /*fe80*/  LOP3.LUT R5, R215, 0x30, R0, 0xf8, !PT ;  /* 0x00000030d7057812 */ /* 0x000fe400078ef800 */
[----:B------:R-:W-:-:S02]  /*fe90*/  LOP3.LUT R0, R24, 0xff, RZ, 0xc0, !PT ;  /* 0x000000ff18007812 */ /* 0x000fc400078ec0ff */
[----:B------:R-:W-:Y:S02]  /*fea0*/  SHF.R.U32.HI R6, RZ, 0x8, R29 ;  /* 0x00000008ff067819 */ /* 0x000fe4000001161d */
[----:B------:R-:W-:Y:S02]  /*feb0*/  LOP3.LUT R25, R8, 0xff, RZ, 0xc0, !PT ;  /* 0x000000ff08197812 */ /* 0x000fe400078ec0ff */
[----:B------:R-:W-:Y:S02]  /*fec0*/  LOP3.LUT R20, R20, 0xff, RZ, 0xc0, !PT ;  /* 0x000000ff14147812 */ /* 0x000fe400078ec0ff */
[----:B------:R-:W-:Y:S02]  /*fed0*/  PRMT R41, R0, 0x7604, R21 ;  /* 0x0000760400297816 */ /* 0x000fe40000000015 */
[----:B------:R-:W-:Y:S02]  /*fee0*/  LOP3.LUT R5, R5, R216, RZ, 0x3c, !PT ;  /* 0x000000d805057212 */ /* 0x000fe400078e3cff */
[----:B------:R-:W-:-:S02]  /*fef0*/  LOP3.LUT R4, R4, 0xffffe000, RZ, 0xc0, !PT ;  /* 0xffffe00004047812 */ /* 0x000fc400078ec0ff */
[----:B------:R-:W-:Y:S02]  /*ff00*/  SHF.R.U32.HI R0, RZ, 0x8, R9 ;  /* 0x00000008ff007819 */ /* 0x000fe40000011609 */
[----:B------:R-:W-:Y:S02]  /*ff10*/  LOP3.LUT R7, R29, 0xff, RZ, 0xc0, !PT ;  /* 0x000000ff1d077812 */ /* 0x000fe400078ec0ff */
[----:B------:R-:W-:Y:S02]  /*ff20*/  LOP3.LUT R6, R6, 0xff, RZ, 0xc0, !PT ;  /* 0x000000ff06067812 */ /* 0x000fe400078ec0ff */
[----:B------:R-:W-:Y:S02]  /*ff30*/  PRMT R43, R20, 0x7604, R25 ;  /* 0x00007604142b7816 */ /* 0x000fe40000000019 */
[----:B------:R-:W-:Y:S02]  /*ff40*/  IADD3 R21, R5, R217, R4 ;  /* 0x000000d905157210 */ /* 0x000fe40007ffe004 */
[----:B------:R-:W-:-:S02]  /*ff50*/  LOP3.LUT R25, R9, 0xff, RZ, 0xc0, !PT ;  /* 0x000000ff09197812 */ /* 0x000fc400078ec0ff */
[----:B------:R-:W-:Y:S02]  /*ff60*/  SHF.R.U32.HI R24, RZ, 0x8, R11 ;  /* 0x00000008ff187819 */ /* 0x000fe4000001160b */
[----:B------:R-:W-:Y:S02]  /*ff70*/  LOP3.LUT R0, R0, 0xff, RZ, 0xc0, !PT ;  /* 0x000000ff00007812 */ /* 0x000fe400078ec0ff */
[----:B------:R-:W-:Y:S02]  /*ff80*/  SHF.R.U32.HI R20, RZ, 0x8, R10 ;  /* 0x00000008ff147819 */ /* 0x000fe4000001160a */
[----:B------:R-:W-:Y:S02]  /*ff90*/  PRMT R36, R6, 0x7604, R7 ;  /* 0x0000760406247816 */ /* 0x000fe40000000007 */
[----:B------:R-:W-:Y:S02]  /*ffa0*/  SHF.R.U32.HI R6, RZ, 0x8, R30 ;  /* 0x00000008ff067819 */ /* 0x000fe4000001161e */
[----:B------:R-:W-:-:S02]  /*ffb0*/  LOP3.LUT R27, R10, 0xff, RZ, 0xc0, !PT ;  /* 0x000000ff0a1b7812 */ /* 0x000fc400078ec0ff */
[----:B------:R-:W-:Y:S02]  /*ffc0*/  LOP3.LUT R24, R24, 0xff, RZ, 0xc0, !PT ;  /* 0x000000ff18187812 */ /* 0x000fe400078ec0ff */
[----:B------:R-:W-:Y:S01]  /*ffd0*/  PRMT R45, R0, 0x7604, R25 ;  /* 0x00007604002d7816 */ /* 0x000fe20000000019 */
[----:B------:R-:W-:Y:S01]  /*ffe0*/  IMAD.IADD R0, R16, 0x1, R21 ;  /* 0x0000000110007824 */ /* 0x000fe200078e0215 */
[----:B------:R-:W-:Y:S02]  /*fff0*/  LOP3.LUT R20, R20, 0xff, RZ, 0xc0, !PT ;  /* 0x000000ff14147812 */ /* 0x000fe400078ec0ff */
[----:B------:R-:W-:Y:S02]  /*10000*/  LOP3.LUT R49, R11, 0xff, RZ, 0xc0, !PT ;  /* 0x000000ff0b317812 */ /* 0x000fe400078ec0ff */
[----:B------:R-:W-:Y:S02]  /*10010*/  LOP3.LUT R7, R30, 0xff, RZ, 0xc0, !PT ;  /* 0x000000ff1e077812 */ /* 0x000fe400078ec0ff */
[----:B------:R-:W-:-:S02]  /*10020*/  LOP3.LUT R6, R6, 0xff, RZ, 0xc0, !PT ;  /* 0x000000ff06067812 */ /* 0x000fc400078ec0ff */
[----:B------:R-:W-:Y:S02]  /*10030*/  PRMT R47, R20, 0x7604, R27 ;  /* 0x00007604142f7816 */ /* 0x000fe4000000001b */
[----:B------:R-:W-:Y:S02]  /*10040*/  PRMT R51, R24, 0x7604, R49 ;  /* 0x0000760418337816 */ /* 0x000fe40000000031 */
[----:B------:R-:W0:Y:S01]  /*10050*/  LDS.128 R24, [R0+0x18400] ;  /* 0x0184000000187984 */ /* 0x000e220000000c00 */
[----:B----4-:R-:W-:Y:S02]  /*10060*/  PRMT R39, R6, 0x7604, R7 ;  /* 0x0000760406277816 */ /* 0x010fe40000000007 */
[----:B------:R-:W-:Y:S02]  /*10070*/  SHF.R.U32.HI R21, RZ, 0x10, R29 ;  /* 0x00000010ff157819 */ /* 0x000fe4000001161d */
[----:B------:R-:W-:Y:S02]  /*10080*/  SHF.R.U32.HI R38, RZ, 0x10, R30 ;  /* 0x00000010ff267819 */ /* 0x000fe4000001161e */
[----:B------:R-:W-:-:S02]  /*10090*/  SHF.R.U32.HI R40, RZ, 0x10, R31 ;  /* 0x00000010ff287819 */ /* 0x000fc4000001161f */
        /* <DEDUP_REMOVED lines=8> */
[----:B------:R-:W-:Y:S02]  /*10120*/  PRMT R41, R40, 0x7054, R41 ;  /* 0x0000705428297816 */ /* 0x000fe40000000029 */
[----:B------:R-:W-:Y:S02]  /*10130*/  SHF.R.U32.HI R38, RZ, 0x10, R10 ;  /* 0x00000010ff267819 */ /* 0x000fe4000001160a */
[----:B------:R-:W-:Y:S02]  /*10140*/  SHF.R.U32.HI R40, RZ, 0x10, R11 ;  /* 0x00000010ff287819 */ /* 0x000fe4000001160b */
[----:B------:R-:W-:-:S02]  /*10150*/  LOP3.LUT R36, R36, 0xff, RZ, 0xc0, !PT ;  /* 0x000000ff24247812 */ /* 0x000fc400078ec0ff */
[----:B------:R-:W-:Y:S02]  /*10160*/  PRMT R37, R20, 0x7054, R37 ;  /* 0x0000705414257816 */ /* 0x000fe40000000025 */
[----:B------:R-:W-:Y:S02]  /*10170*/  SHF.R.U32.HI R20, RZ, 0x10, R8 ;  /* 0x00000010ff147819 */ /* 0x000fe40000011608 */
[----:B------:R-:W-:Y:S02]  /*10180*/  LOP3.LUT R38, R38, 0xff, RZ, 0xc0, !PT ;  /* 0x000000ff26267812 */ /* 0x000fe400078ec0ff */
[----:B------:R-:W-:Y:S02]  /*10190*/  LOP3.LUT R40, R40, 0xff, RZ, 0xc0, !PT ;  /* 0x000000ff28287812 */ /* 0x000fe400078ec0ff */
[----:B------:R-:W-:Y:S02]  /*101a0*/  PRMT R45, R36, 0x7054, R45 ;  /* 0x00007054242d7816 */ /* 0x000fe4000000002d */
[----:B------:R-:W-:-:S02]  /*101b0*/  LOP3.LUT R20, R20, 0xff, RZ, 0xc0, !PT ;  /* 0x000000ff14147812 */ /* 0x000fc400078ec0ff */
[----:B------:R-:W-:Y:S02]  /*101c0*/  PRMT R49, R38, 0x7054, R47 ;  /* 0x0000705426317816 */ /* 0x000fe4000000002f */
[----:B------:R-:W-:Y:S02]  /*101d0*/  PRMT R51, R40, 0x7054, R51 ;  /* 0x0000705428337816 */ /* 0x000fe40000000033 */
[----:B------:R-:W-:Y:S02]  /*101e0*/  LOP3.LUT R47, R45, 0xff000000, R9, 0xf8, !PT ;  /* 0xff0000002d2f7812 */ /* 0x000fe400078ef809 */
[----:B------:R-:W-:Y:S02]  /*101f0*/  LOP3.LUT R21, R21, 0xff000000, R29, 0xf8, !PT ;  /* 0xff00000015157812 */ /* 0x000fe400078ef81d */
[----:B------:R-:W-:Y:S02]  /*10200*/  PRMT R43, R20, 0x7054, R43 ;  /* 0x00007054142b7816 */ /* 0x000fe4000000002b */
[----:B------:R-:W-:-:S02]  /*10210*/  LOP3.LUT R51, R51, 0xff000000, R11, 0xf8, !PT ;  /* 0xff00000033337812 */ /* 0x000fc400078ef80b */
[----:B------:R-:W-:Y:S02]  /*10220*/  LOP3.LUT R20, R39, 0xff000000, R30, 0xf8, !PT ;  /* 0xff00000027147812 */ /* 0x000fe400078ef81e */
[----:B------:R-:W-:Y:S02]  /*10230*/  F2FP.F16.E4M3.UNPACK_B R48, R47 ;  /* 0x0000002fff30723e */ /* 0x000fe400020006ff */
[----:B0-----:R-:W-:Y:S02]  /*10240*/  F2FP.F16.E4M3.UNPACK_B R11, R25 ;  /* 0x00000019ff0b723e */ /* 0x001fe400020006ff */
[----:B------:R-:W-:Y:S01]  /*10250*/  LOP3.LUT R36, R37, 0xff000000, R28, 0xf8, !PT ;  /* 0xff00000025247812 */ /* 0x000fe200078ef81c */
[--C-:B------:R-:W-:Y:S01]  /*10260*/  HADD2.F32 R50, -RZ, R48.reuse.H0_H0 ;  /* 0x20000030ff327230 */ /* 0x100fe20000004100 */
[----:B------:R-:W-:Y:S01]  /*10270*/  F2FP.F16.E4M3.UNPACK_B R30, R21 ;  /* 0x00000015ff1e723e */ /* 0x000fe200020006ff */
[----:B------:R-:W-:Y:S01]  /*10280*/  HADD2.F32 R48, -RZ, R48.H1_H1 ;  /* 0x30000030ff307230 */ /* 0x000fe20000004100 */
[----:B------:R-:W-:-:S02]  /*10290*/  LOP3.LUT R37, R43, 0xff000000, R8, 0xf8, !PT ;  /* 0xff0000002b257812 */ /* 0x000fc400078ef808 */
[----:B------:R-:W-:Y:S01]  /*102a0*/  LOP3.LUT R8, R49, 0xff000000, R10, 0xf8, !PT ;  /* 0xff00000031087812 */ /* 0x000fe200078ef80a */
[--C-:B------:R-:W-:Y:S01]  /*102b0*/  HADD2.F32 R40, -RZ, R30.reuse.H0_H0 ;  /* 0x2000001eff287230 */ /* 0x100fe20000004100 */
[----:B------:R-:W-:Y:S01]  /*102c0*/  LOP3.LUT R46, R41, 0xff000000, R31, 0xf8, !PT ;  /* 0xff000000292e7812 */ /* 0x000fe200078ef81f */
[----:B------:R-:W-:Y:S01]  /*102d0*/  HADD2.F32 R30, -RZ, R30.H1_H1 ;  /* 0x3000001eff1e7230 */ /* 0x000fe20000004100 */
[-C--:B------:R-:W-:Y:S02]  /*102e0*/  F2FP.F16.E4M3.UNPACK_B R31, R24.reuse ;  /* 0x00000018ff1f723e */ /* 0x080fe400020006ff */
[----:B------:R-:W-:Y:S02]  /*102f0*/  F2FP.F16.E4M3.UNPACK_B R43, R24.H1 ;  /* 0x00000018ff2b723e */ /* 0x000fe400030006ff */
[-C--:B------:R-:W-:Y:S02]  /*10300*/  F2FP.F16.E4M3.UNPACK_B R42, R27.reuse ;  /* 0x0000001bff2a723e */ /* 0x080fe400020006ff */
[----:B------:R-:W-:-:S02]  /*10310*/  F2FP.F16.E4M3.UNPACK_B R45, R27.H1 ;  /* 0x0000001bff2d723e */ /* 0x000fc400030006ff */
[----:B------:R-:W-:Y:S02]  /*10320*/  F2FP.F16.E4M3.UNPACK_B R25, R25.H1 ;  /* 0x00000019ff19723e */ /* 0x000fe400030006ff */
[----:B------:R-:W-:-:S05]  /*10330*/  F2FP.F16.E4M3.UNPACK_B R47, R47.H1 ;  /* 0x0000002fff2f723e */ /* 0x000fca00030006ff */
[----:B------:R-:W-:Y:S01]  /*10340*/  HADD2.F32 R49, -RZ, R47.H0_H0 ;  /* 0x2000002fff317230 */ /* 0x000fe20000004100 */
[----:B------:R-:W0:Y:S02]  /*10350*/  LDS.128 R4, [R61+0x18400] ;  /* 0x018400003d047984 */ /* 0x000e240000000c00 */
[-C--:B0-----:R-:W-:Y:S02]  /*10360*/  F2FP.F16.E4M3.UNPACK_B R10, R5.reuse ;  /* 0x00000005ff0a723e */ /* 0x081fe400020006ff */
[----:B------:R-:W-:Y:S01]  /*10370*/  F2FP.F16.E4M3.UNPACK_B R28, R5.H1 ;  /* 0x00000005ff1c723e */ /* 0x000fe200030006ff */
[--C-:B------:R-:W-:Y:S01]  /*10380*/  HADD2.F32 R5, -RZ, R11.reuse.H0_H0 ;  /* 0x2000000bff057230 */ /* 0x100fe20000004100 */
[-C--:B------:R-:W-:Y:S01]  /*10390*/  F2FP.F16.E4M3.UNPACK_B R38, R7.reuse ;  /* 0x00000007ff26723e */ /* 0x080fe200020006ff */
[----:B------:R-:W-:Y:S01]  /*103a0*/  HADD2.F32 R9, -RZ, R10.H0_H0 ;  /* 0x2000000aff097230 */ /* 0x000fe20000004100 */
[----:B------:R-:W-:Y:S01]  /*103b0*/  F2FP.F16.E4M3.UNPACK_B R41, R7.H1 ;  /* 0x00000007ff29723e */ /* 0x000fe200030006ff */
[----:B------:R-:W-:-:S02]  /*103c0*/  HADD2.F32 R11, -RZ, R11.H1_H1 ;  /* 0x3000000bff0b7230 */ /* 0x000fc40000004100 */
[C---:B------:R-:W-:Y:S01]  /*103d0*/  FMUL.FTZ R24, R5.reuse, R50 ;  /* 0x0000003205187220 */ /* 0x040fe20000410000 */
[----:B------:R-:W-:Y:S01]  /*103e0*/  FMUL.FTZ R27, R5, R40 ;  /* 0x00000028051b7220 */ /* 0x000fe20000410000 */
[----:B------:R-:W-:Y:S02]  /*103f0*/  F2FP.F16.E4M3.UNPACK_B R39, R4.H1 ;  /* 0x00000004ff27723e */ /* 0x000fe400030006ff */
[C---:B------:R-:W-:Y:S01]  /*10400*/  FFMA.FTZ R5, R9.reuse, R40, -R24 ;  /* 0x0000002809057223 */ /* 0x040fe20000010818 */
[----:B------:R-:W-:Y:S01]  /*10410*/  FFMA.FTZ R9, R9, R50, R27 ;  /* 0x0000003209097223 */ /* 0x000fe2000001001b */
[----:B------:R-:W-:Y:S01]  /*10420*/  F2FP.F16.E4M3.UNPACK_B R27, R21.H1 ;  /* 0x00000015ff1b723e */ /* 0x000fe200030006ff */
[----:B------:R-:W-:Y:S02]  /*10430*/  HADD2.F32 R24, -RZ, R10.H1_H1 ;  /* 0x3000000aff187230 */ /* 0x000fe40000004100 */
[----:B------:R-:W-:Y:S01]  /*10440*/  FMUL.FTZ R53, R11, R48 ;  /* 0x000000300b357220 */ /* 0x000fe20000410000 */
[----:B------:R-:W-:-:S02]  /*10450*/  HADD2.F32 R10, -RZ, R25.H0_H0 ;  /* 0x20000019ff0a7230 */ /* 0x000fc40000004100 */
[----:B------:R-:W-:Y:S01]  /*10460*/  FMUL.FTZ R11, R11, R30 ;  /* 0x0000001e0b0b7220 */ /* 0x000fe20000410000 */
[----:B------:R-:W-:Y:S01]  /*10470*/  HADD2.F32 R40, -RZ, R27.H0_H0 ;  /* 0x2000001bff287230 */ /* 0x000fe20000004100 */
[----:B------:R-:W-:Y:S01]  /*10480*/  F2FP.F16.E4M3.UNPACK_B R29, R4 ;  /* 0x00000004ff1d723e */ /* 0x000fe200020006ff */
[--C-:B------:R-:W-:Y:S02]  /*10490*/  HADD2.F32 R21, -RZ, R28.reuse.H0_H0 ;  /* 0x2000001cff157230 */ /* 0x100fe40000004100 */
[CC--:B------:R-:W-:Y:S01]  /*104a0*/  FMUL.FTZ R50, R10.reuse, R49.reuse ;  /* 0x000000310a327220 */ /* 0x0c0fe20000410000 */
[----:B------:R-:W-:Y:S02]  /*104b0*/  HADD2.F32 R25, -RZ, R25.H1_H1 ;  /* 0x30000019ff197230 */ /* 0x000fe40000004100 */
[----:B------:R-:W-:Y:S01]  /*104c0*/  FMUL.FTZ R52, R10, R40 ;  /* 0x000000280a347220 */ /* 0x000fe20000410000 */
        /* <DEDUP_REMOVED lines=8> */
[----:B------:R-:W-:Y:S01]  /*10550*/  F2FP.F16.E4M3.UNPACK_B R4, R6 ;  /* 0x00000006ff04723e */ /* 0x000fe200020006ff */
[----:B------:R-:W-:-:S02]  /*10560*/  HADD2.F32 R40, -RZ, R27.H1_H1 ;  /* 0x3000001bff287230 */ /* 0x000fc40000004100 */
[CC--:B------:R-:W-:Y:S01]  /*10570*/  FMUL.FTZ R53, R25.reuse, R49.reuse ;  /* 0x0000003119357220 */ /* 0x0c0fe20000410000 */
[----:B------:R-:W-:Y:S01]  /*10580*/  HADD2.F32 R52, -RZ, R50.H0_H0 ;  /* 0x20000032ff347230 */ /* 0x000fe20000004100 */
[----:B------:R-:W-:Y:S01]  /*10590*/  F2FP.F16.E4M3.UNPACK_B R7, R6.H1 ;  /* 0x00000006ff07723e */ /* 0x000fe200030006ff */
[----:B------:R-:W-:Y:S02]  /*105a0*/  HADD2.F32 R28, -RZ, R42.H0_H0 ;  /* 0x2000002aff1c7230 */ /* 0x000fe40000004100 */
[----:B------:R-:W-:Y:S01]  /*105b0*/  FMUL.FTZ R54, R25, R40 ;  /* 0x0000002819367220 */ /* 0x000fe20000410000 */
[--C-:B------:R-:W-:Y:S01]  /*105c0*/  HADD2.F32 R48, -RZ, R47.reuse.H0_H0 ;  /* 0x2000002fff307230 */ /* 0x100fe20000004100 */
[----:B------:R-:W-:Y:S01]  /*105d0*/  F2FP.F16.E4M3.UNPACK_B R6, R26 ;  /* 0x0000001aff06723e */ /* 0x000fe200020006ff */
[--C-:B------:R-:W-:Y:S02]  /*105e0*/  HADD2.F32 R27, -RZ, R38.reuse.H0_H0 ;  /* 0x20000026ff1b7230 */ /* 0x100fe40000004100 */
[C---:B------:R-:W-:Y:S01]  /*105f0*/  FMUL.FTZ R56, R28.reuse, R52 ;  /* 0x000000341c387220 */ /* 0x040fe20000410000 */
[----:B------:R-:W-:Y:S01]  /*10600*/  F2FP.F16.E4M3.UNPACK_B R26, R26.H1 ;  /* 0x0000001aff1a723e */ /* 0x000fe200030006ff */
[----:B------:R-:W-:Y:S01]  /*10610*/  FMUL.FTZ R55, R28, R48 ;  /* 0x000000301c377220 */ /* 0x000fe20000410000 */
[C---:B------:R-:W-:Y:S01]  /*10620*/  FFMA.FTZ R28, R30.reuse, R40, -R53 ;  /* 0x000000281e1c7223 */ /* 0x040fe20000010835 */
[----:B------:R-:W-:Y:S01]  /*10630*/  FFMA.FTZ R30, R30, R49, R54 ;  /* 0x000000311e1e7223 */ /* 0x000fe20000010036 */
[----:B------:R-:W-:Y:S01]  /*10640*/  FFMA.FTZ R25, R27, R48, -R56 ;  /* 0x000000301b197223 */ /* 0x000fe20000010838 */
[----:B------:R-:W-:Y:S01]  /*10650*/  HADD2.F32 R49, -RZ, R47.H1_H1 ;  /* 0x3000002fff317230 */ /* 0x000fe20000004100 */
[----:B------:R-:W-:Y:S01]  /*10660*/  F2FP.F16.E4M3.UNPACK_B R48, R51.H1 ;  /* 0x00000033ff30723e */ /* 0x000fe200030006ff */
[----:B------:R-:W-:Y:S01]  /*10670*/  HADD2.F32 R40, -RZ, R38.H1_H1 ;  /* 0x30000026ff287230 */ /* 0x000fe20000004100 */
[----:B------:R-:W-:Y:S01]  /*10680*/  F2FP.F16.E4M3.UNPACK_B R47, R46.H1 ;  /* 0x0000002eff2f723e */ /* 0x000fe200030006ff */
[----:B------:R-:W-:-:S02]  /*10690*/  HADD2.F32 R53, -RZ, R50.H1_H1 ;  /* 0x30000032ff357230 */ /* 0x000fc40000004100 */
[----:B------:R-:W-:Y:S01]  /*106a0*/  FFMA.FTZ R27, R27, R52, R55 ;  /* 0x000000341b1b7223 */ /* 0x000fe20000010037 */
[----:B------:R-:W-:Y:S01]  /*106b0*/  HADD2.F32 R38, -RZ, R42.H1_H1 ;  /* 0x3000002aff267230 */ /* 0x000fe20000004100 */
[----:B------:R-:W-:Y:S01]  /*106c0*/  F2FP.SATFINITE.E4M3.F32.PACK_AB_MERGE_C R11, R28, R11, RZ ;  /* 0x0000000b1c0b723e */ /* 0x000fe200048070ff */
[----:B------:R-:W-:Y:S01]  /*106d0*/  HADD2.F32 R55, -RZ, R48.H0_H0 ;  /* 0x20000030ff377230 */ /* 0x000fe20000004100 */
[----:B------:R-:W-:Y:S01]  /*106e0*/  F2FP.SATFINITE.E4M3.F32.PACK_AB_MERGE_C R21, R30, R21, RZ ;  /* 0x000000151e15723e */ /* 0x000fe200048070ff */
[----:B------:R-:W-:Y:S02]  /*106f0*/  HADD2.F32 R46, -RZ, R45.H0_H0 ;  /* 0x2000002dff2e7230 */ /* 0x000fe40000004100 */
[C---:B------:R-:W-:Y:S01]  /*10700*/  FMUL.FTZ R57, R38.reuse, R53 ;  /* 0x0000003526397220 */ /* 0x040fe20000410000 */
[----:B------:R-:W-:Y:S02]  /*10710*/  HADD2.F32 R51, -RZ, R47.H0_H0 ;  /* 0x2000002fff337230 */ /* 0x000fe40000004100 */
[----:B------:R-:W-:Y:S01]  /*10720*/  FMUL.FTZ R50, R38, R49 ;  /* 0x0000003126327220 */ /* 0x000fe20000410000 */
[----:B------:R-:W-:-:S02]  /*10730*/  HADD2.F32 R42, -RZ, R41.H0_H0 ;  /* 0x20000029ff2a7230 */ /* 0x000fc40000004100 */
[----:B------:R-:W-:Y:S01]  /*10740*/  FMUL.FTZ R59, R46, R55 ;  /* 0x000000372e3b7220 */ /* 0x000fe20000410000 */
[----:B------:R-:W-:Y:S01]  /*10750*/  FFMA.FTZ R38, R40, R49, -R57 ;  /* 0x0000003128267223 */ /* 0x000fe20000010839 */
[----:B------:R-:W-:Y:S01]  /*10760*/  FMUL.FTZ R46, R46, R51 ;  /* 0x000000332e2e7220 */ /* 0x000fe20000410000 */
[----:B------:R-:W-:Y:S01]  /*10770*/  FFMA.FTZ R40, R40, R53, R50 ;  /* 0x0000003528287223 */ /* 0x000fe20000010032 */
[----:B------:R-:W-:Y:S01]  /*10780*/  HADD2.F32 R49, -RZ, R47.H1_H1 ;  /* 0x3000002fff317230 */ /* 0x000fe20000004100 */
[----:B------:R-:W-:Y:S01]  /*10790*/  F2FP.F16.E4M3.UNPACK_B R50, R37.H1 ;  /* 0x00000025ff32723e */ /* 0x000fe200030006ff */
[C---:B------:R-:W-:Y:S01]  /*107a0*/  FFMA.FTZ R59, R42.reuse, R51, -R59 ;  /* 0x000000332a3b7223 */ /* 0x040fe2000001083b */
[----:B------:R-:W-:Y:S01]  /*107b0*/  FFMA.FTZ R55, R42, R55, R46 ;  /* 0x000000372a377223 */ /* 0x000fe2000001002e */
[----:B------:R-:W-:Y:S01]  /*107c0*/  F2FP.F16.E4M3.UNPACK_B R47, R36.H1 ;  /* 0x00000024ff2f723e */ /* 0x000fe200030006ff */
[----:B------:R-:W-:Y:S01]  /*107d0*/  HADD2.F32 R51, -RZ, R48.H1_H1 ;  /* 0x30000030ff337230 */ /* 0x000fe20000004100 */
[----:B------:R-:W-:Y:S01]  /*107e0*/  F2FP.SATFINITE.E4M3.F32.PACK_AB_MERGE_C R5, R10, R5, R11 ;  /* 0x000000050a05723e */ /* 0x000fe2000480700b */
[----:B------:R-:W-:Y:S01]  /*107f0*/  HADD2.F32 R46, -RZ, R45.H1_H1 ;  /* 0x3000002dff2e7230 */ /* 0x000fe20000004100 */
[----:B------:R-:W-:Y:S01]  /*10800*/  F2FP.SATFINITE.E4M3.F32.PACK_AB_MERGE_C R9, R24, R9, R21 ;  /* 0x000000091809723e */ /* 0x000fe20004807015 */
[----:B------:R-:W-:-:S02]  /*10810*/  HADD2.F32 R52, -RZ, R50.H0_H0 ;  /* 0x20000032ff347230 */ /* 0x000fc40000004100 */
[----:B------:R-:W-:Y:S02]  /*10820*/  HADD2.F32 R45, -RZ, R43.H0_H0 ;  /* 0x2000002bff2d7230 */ /* 0x000fe40000004100 */
[C---:B------:R-:W-:Y:S01]  /*10830*/  FMUL.FTZ R53, R46.reuse, R51 ;  /* 0x000000332e357220 */ /* 0x040fe20000410000 */
[----:B------:R-:W-:Y:S02]  /*10840*/  HADD2.F32 R42, -RZ, R41.H1_H1 ;  /* 0x30000029ff2a7230 */ /* 0x000fe40000004100 */
[-C--:B------:R-:W-:Y:S01]  /*10850*/  FMUL.FTZ R54, R46, R49.reuse ;  /* 0x000000312e367220 */ /* 0x080fe20000410000 */
[----:B------:R-:W-:Y:S02]  /*10860*/  HADD2.F32 R48, -RZ, R47.H0_H0 ;  /* 0x2000002fff307230 */ /* 0x000fe40000004100 */
[C---:B------:R-:W-:Y:S01]  /*10870*/  FMUL.FTZ R46, R45.reuse, R52 ;  /* 0x000000342d2e7220 */ /* 0x040fe20000410000 */
[----:B------:R-:W-:Y:S02]  /*10880*/  HADD2.F32 R41, -RZ, R39.H0_H0 ;  /* 0x20000027ff297230 */ /* 0x000fe40000004100 */
[C---:B------:R-:W-:Y:S01]  /*10890*/  FFMA.FTZ R60, R42.reuse, R49, -R53 ;  /* 0x000000312a3c7223 */ /* 0x040fe20000010835 */
[----:B------:R-:W-:Y:S01]  /*108a0*/  FFMA.FTZ R62, R42, R51, R54 ;  /* 0x000000332a3e7223 */ /* 0x000fe20000010036 */
[----:B------:R-:W-:Y:S01]  /*108b0*/  FMUL.FTZ R45, R45, R48 ;  /* 0x000000302d2d7220 */ /* 0x000fe20000410000 */
[----:B------:R-:W-:-:S02]  /*108c0*/  HADD2.F32 R50, -RZ, R50.H1_H1 ;  /* 0x30000032ff327230 */ /* 0x000fc40000004100 */
[C---:B------:R-:W-:Y:S01]  /*108d0*/  FFMA.FTZ R49, R41.reuse, R48, -R46 ;  /* 0x0000003029317223 */ /* 0x040fe2000001082e */
[----:B------:R-:W-:Y:S02]  /*108e0*/  HADD2.F32 R43, -RZ, R43.H1_H1 ;  /* 0x3000002bff2b7230 */ /* 0x000fe40000004100 */
[----:B------:R-:W-:Y:S01]  /*108f0*/  FFMA.FTZ R52, R41, R52, R45 ;  /* 0x0000003429347223 */ /* 0x000fe2000001002d */
[----:B------:R-:W-:Y:S01]  /*10900*/  HADD2.F32 R42, -RZ, R47.H1_H1 ;  /* 0x3000002fff2a7230 */ /* 0x000fe20000004100 */
[----:B------:R-:W-:Y:S01]  /*10910*/  F2FP.F16.E4M3.UNPACK_B R41, R36 ;  /* 0x00000024ff29723e */ /* 0x000fe200020006ff */
[----:B------:R-:W-:Y:S01]  /*10920*/  HADD2.F32 R39, -RZ, R39.H1_H1 ;  /* 0x30000027ff277230 */ /* 0x000fe20000004100 */
[----:B------:R-:W-:Y:S01]  /*10930*/  F2FP.F16.E4M3.UNPACK_B R45, R37 ;  /* 0x00000025ff2d723e */ /* 0x000fe200020006ff */
[C---:B------:R-:W-:Y:S01]  /*10940*/  FMUL.FTZ R36, R43.reuse, R50 ;  /* 0x000000322b247220 */ /* 0x040fe20000410000 */
[-C--:B------:R-:W-:Y:S01]  /*10950*/  FMUL.FTZ R47, R43, R42.reuse ;  /* 0x0000002a2b2f7220 */ /* 0x080fe20000410000 */
[----:B------:R-:W-:Y:S01]  /*10960*/  HADD2.F32 R37, -RZ, R31.H0_H0 ;  /* 0x2000001fff257230 */ /* 0x000fe20000004100 */
[----:B------:R-:W-:Y:S01]  /*10970*/  F2FP.SATFINITE.E4M3.F32.PACK_AB_MERGE_C R55, R62, R55, RZ ;  /* 0x000000373e37723e */ /* 0x000fe200048070ff */
[C---:B------:R-:W-:Y:S01]  /*10980*/  FFMA.FTZ R54, R39.reuse, R42, -R36 ;  /* 0x0000002a27367223 */ /* 0x040fe20000010824 */
[----:B------:R-:W-:Y:S01]  /*10990*/  FFMA.FTZ R51, R39, R50, R47 ;  /* 0x0000003227337223 */ /* 0x000fe2000001002f */
[----:B------:R-:W-:Y:S01]  /*109a0*/  HADD2.F32 R43, -RZ, R45.H0_H0 ;  /* 0x2000002dff2b7230 */ /* 0x000fe20000004100 */
[----:B------:R-:W-:Y:S01]  /*109b0*/  F2FP.SATFINITE.E4M3.F32.PACK_AB_MERGE_C R11, R40, R27, R55 ;  /* 0x0000001b280b723e */ /* 0x000fe20004807037 */
[----:B------:R-:W-:-:S02]  /*109c0*/  HADD2.F32 R39, -RZ, R41.H0_H0 ;  /* 0x20000029ff277230 */ /* 0x000fc40000004100 */
[----:B------:R-:W-:Y:S02]  /*109d0*/  HADD2.F32 R46, -RZ, R45.H1_H1 ;  /* 0x3000002dff2e7230 */ /* 0x000fe40000004100 */
[C---:B------:R-:W-:Y:S01]  /*109e0*/  FMUL.FTZ R47, R37.reuse, R43 ;  /* 0x0000002b252f7220 */ /* 0x040fe20000410000 */
[----:B------:R-:W-:Y:S02]  /*109f0*/  HADD2.F32 R31, -RZ, R31.H1_H1 ;  /* 0x3000001fff1f7230 */ /* 0x000fe40000004100 */
[----:B------:R-:W-:Y:S01]  /*10a00*/  FMUL.FTZ R45, R37, R39 ;  /* 0x00000027252d7220 */ /* 0x000fe20000410000 */
[----:B------:R-:W-:Y:S01]  /*10a10*/  HADD2.F32 R36, -RZ, R29.H0_H0 ;  /* 0x2000001dff247230 */ /* 0x000fe20000004100 */
[----:B------:R-:W-:Y:S01]  /*10a20*/  F2FP.F16.E4M3.UNPACK_B R37, R8.H1 ;  /* 0x00000008ff25723e */ /* 0x000fe200030006ff */
[----:B------:R-:W-:Y:S02]  /*10a30*/  HADD2.F32 R42, -RZ, R41.H1_H1 ;  /* 0x30000029ff2a7230 */ /* 0x000fe40000004100 */
[----:B------:R-:W-:Y:S01]  /*10a40*/  FMUL.FTZ R48, R31, R46 ;  /* 0x0000002e1f307220 */ /* 0x000fe20000410000 */
[----:B------:R-:W-:-:S02]  /*10a50*/  HADD2.F32 R29, -RZ, R29.H1_H1 ;  /* 0x3000001dff1d7230 */ /* 0x000fc40000004100 */
[C---:B------:R-:W-:Y:S01]  /*10a60*/  FFMA.FTZ R47, R36.reuse, R39, -R47 ;  /* 0x00000027242f7223 */ /* 0x040fe2000001082f */
[----:B------:R-:W-:Y:S01]  /*10a70*/  FFMA.FTZ R45, R36, R43, R45 ;  /* 0x0000002b242d7223 */ /* 0x000fe2000001002d */
[----:B------:R-:W-:Y:S01]  /*10a80*/  F2FP.F16.E4M3.UNPACK_B R36, R20.H1 ;  /* 0x00000014ff24723e */ /* 0x000fe200030006ff */
[-C--:B------:R-:W-:Y:S01]  /*10a90*/  FMUL.FTZ R39, R31, R42.reuse ;  /* 0x0000002a1f277220 */ /* 0x080fe20000410000 */
[C---:B------:R-:W-:Y:S01]  /*10aa0*/  FFMA.FTZ R50, R29.reuse, R42, -R48 ;  /* 0x0000002a1d327223 */ /* 0x040fe20000010830 */
[----:B------:R-:W-:Y:S01]  /*10ab0*/  HADD2.F32 R48, -RZ, R37.H0_H0 ;  /* 0x20000025ff307230 */ /* 0x000fe20000004100 */
[----:B------:R-:W-:Y:S01]  /*10ac0*/  F2FP.F16.E4M3.UNPACK_B R20, R20 ;  /* 0x00000014ff14723e */ /* 0x000fe200020006ff */
        /* <DEDUP_REMOVED lines=12> */
[----:B------:R-:W-:-:S02]  /*10b90*/  HADD2.F32 R7, -RZ, R7.H1_H1 ;  /* 0x30000007ff077230 */ /* 0x000fc40000004100 */
[CC--:B------:R-:W-:Y:S01]  /*10ba0*/  FMUL.FTZ R42, R26.reuse, R37.reuse ;  /* 0x000000251a2a7220 */ /* 0x0c0fe20000410000 */
[----:B------:R-:W-:Y:S02]  /*10bb0*/  HADD2.F32 R29, -RZ, R20.H1_H1 ;  /* 0x30000014ff1d7230 */ /* 0x000fe40000004100 */
[-C--:B------:R-:W-:Y:S01]  /*10bc0*/  FMUL.FTZ R26, R26, R36.reuse ;  /* 0x000000241a1a7220 */ /* 0x080fe20000410000 */
[----:B------:R-:W-:Y:S02]  /*10bd0*/  HADD2.F32 R31, -RZ, R8.H1_H1 ;  /* 0x30000008ff1f7230 */ /* 0x000fe40000004100 */
[C---:B------:R-:W-:Y:S01]  /*10be0*/  FFMA.FTZ R41, R7.reuse, R36, -R42 ;  /* 0x0000002407297223 */ /* 0x040fe2000001082a */
[----:B------:R-:W-:Y:S01]  /*10bf0*/  FFMA.FTZ R43, R7, R37, R26 ;  /* 0x00000025072b7223 */ /* 0x000fe2000001001a */
[----:B------:R-:W-:Y:S02]  /*10c00*/  HADD2.F32 R26, -RZ, R20.H0_H0 ;  /* 0x20000014ff1a7230 */ /* 0x000fe40000004100 */
[----:B------:R-:W-:Y:S01]  /*10c10*/  HADD2.F32 R20, -RZ, R8.H0_H0 ;  /* 0x20000008ff147230 */ /* 0x000fe20000004100 */
[----:B------:R-:W-:Y:S01]  /*10c20*/  F2FP.SATFINITE.E4M3.F32.PACK_AB_MERGE_C R41, R41, R56, RZ ;  /* 0x000000382929723e */ /* 0x000fe200048070ff */
[--C-:B------:R-:W-:Y:S01]  /*10c30*/  HADD2.F32 R7, -RZ, R6.reuse.H0_H0 ;  /* 0x20000006ff077230 */ /* 0x100fe20000004100 */
[----:B------:R-:W-:Y:S01]  /*10c40*/  F2FP.SATFINITE.E4M3.F32.PACK_AB_MERGE_C R43, R43, R58, RZ ;  /* 0x0000003a2b2b723e */ /* 0x000fe200048070ff */
[----:B------:R-:W-:-:S02]  /*10c50*/  HADD2.F32 R8, -RZ, R6.H1_H1 ;  /* 0x30000006ff087230 */ /* 0x000fc40000004100 */
[--C-:B------:R-:W-:Y:S02]  /*10c60*/  HADD2.F32 R6, -RZ, R4.reuse.H0_H0 ;  /* 0x20000004ff067230 */ /* 0x100fe40000004100 */
[C---:B------:R-:W-:Y:S01]  /*10c70*/  FMUL.FTZ R37, R7.reuse, R20 ;  /* 0x0000001407257220 */ /* 0x040fe20000410000 */
[----:B------:R-:W-:Y:S02]  /*10c80*/  HADD2.F32 R4, -RZ, R4.H1_H1 ;  /* 0x30000004ff047230 */ /* 0x000fe40000004100 */
[-C--:B------:R-:W-:Y:S01]  /*10c90*/  FMUL.FTZ R7, R7, R26.reuse ;  /* 0x0000001a07077220 */ /* 0x080fe20000410000 */
        /* <DEDUP_REMOVED lines=9> */
[----:B------:R-:W-:Y:S02]  /*10d30*/  F2FP.SATFINITE.E4M3.F32.PACK_AB_MERGE_C R7, R38, R25, R7 ;  /* 0x000000192607723e */ /* 0x000fe40004807007 */
[----:B------:R-:W-:Y:S02]  /*10d40*/  F2FP.SATFINITE.E4M3.F32.PACK_AB_MERGE_C R4, R50, R47, R4 ;  /* 0x0000002f3204723e */ /* 0x000fe40004807004 */
[----:B------:R-:W-:Y:S02]  /*10d50*/  F2FP.SATFINITE.E4M3.F32.PACK_AB_MERGE_C R6, R6, R37, R41 ;  /* 0x000000250606723e */ /* 0x000fe40004807029 */
[----:B------:R-:W-:-:S02]  /*10d60*/  F2FP.SATFINITE.E4M3.F32.PACK_AB_MERGE_C R8, R46, R45, R8 ;  /* 0x0000002d2e08723e */ /* 0x000fc40004807008 */
[----:B------:R-:W-:Y:S01]  /*10d70*/  F2FP.SATFINITE.E4M3.F32.PACK_AB_MERGE_C R10, R31, R20, R43 ;  /* 0x000000141f0a723e */ /* 0x000fe2000480702b */
[----:B------:R1:W-:Y:S04]  /*10d80*/  STS.128 [R61+0x18400], R4 ;  /* 0x018400043d007388 */ /* 0x0003e80000000c00 */
[----:B------:R1:W-:Y:S02]  /*10d90*/  STS.128 [R0+0x18400], R8 ;  /* 0x0184000800007388 */ /* 0x0003e40000000c00 */
.L_x_1741:
[----:B------:R-:W-:Y:S05]  /*10da0*/  BSYNC B1 ;  /* 0x0000000000017941 */ /* 0x000fea0003800000 */
.L_x_1740:
[----:B------:R-:W-:Y:S05]  /*10db0*/  @P2 BRA `(.L_x_1722) ;  /* 0x0000000c00dc2947 */ /* 0x000fea0003800000 */
[----:B------:R-:W3:Y:S01]  /*10dc0*/  LDL R47, [R1+0x2c] ;  /* 0x00002c00012f7983 */ /* 0x000ee20000100800 */
[----:B01---5:R-:W-:Y:S02]  /*10dd0*/  SHF.R.U32.HI R4, RZ, 0x8, R32 ;  /* 0x00000008ff047819 */ /* 0x023fe40000011620 */
[----:B------:R-:W-:Y:S02]  /*10de0*/  LOP3.LUT R0, R32, 0xff, RZ, 0xc0, !PT ;  /* 0x000000ff20007812 */ /* 0x000fe400078ec0ff */
[----:B------:R-:W-:Y:S02]  /*10df0*/  SHF.R.U32.HI R8, RZ, 0x8, R34 ;  /* 0x00000008ff087819 */ /* 0x000fe40000011622 */
[----:B------:R-:W-:Y:S02]  /*10e00*/  LOP3.LUT R5, R4, 0xff, RZ, 0xc0, !PT ;  /* 0x000000ff04057812 */ /* 0x000fe400078ec0ff */
[----:B------:R-:W-:Y:S02]  /*10e10*/  LEA.HI R3, R3, R214, RZ, 0x1c ;  /* 0x000000d603037211 */ /* 0x000fe400078fe0ff */
[----:B------:R-:W-:-:S02]  /*10e20*/  LOP3.LUT R4, R34, 0xff, RZ, 0xc0, !PT ;  /* 0x000000ff22047812 */ /* 0x000fc400078ec0ff */
[----:B------:R-:W-:Y:S02]  /*10e30*/  LOP3.LUT R9, R8, 0xff, RZ, 0xc0, !PT ;  /* 0x000000ff08097812 */ /* 0x000fe400078ec0ff */
[----:B--2---:R-:W-:Y:S02]  /*10e40*/  PRMT R21, R5, 0x7604, R0 ;  /* 0x0000760405157816 */ /* 0x004fe40000000000 */
[----:B------:R-:W-:Y:S02]  /*10e50*/  SHF.R.S32.HI R0, RZ, 0x1f, R3 ;  /* 0x0000001fff007819 */ /* 0x000fe40000011403 */
[----:B------:R-:W-:Y:S02]  /*10e60*/  PRMT R25, R9, 0x7604, R4 ;  /* 0x0000760409197816 */ /* 0x000fe40000000004 */
[----:B------:R-:W-:Y:S01]  /*10e70*/  LEA.HI R4, R0, R3, RZ, 0x2 ;  /* 0x0000000300047211 */ /* 0x000fe200078f10ff */
[----:B------:R-:W-:Y:S01]  /*10e80*/  IMAD.SHL.U32 R0, R3, 0x10, RZ ;  /* 0x0000001003007824 */ /* 0x000fe200078e00ff */
[----:B------:R-:W-:-:S02]  /*10e90*/  SHF.R.U32.HI R7, RZ, 0x8, R33 ;  /* 0x00000008ff077819 */ /* 0x000fc40000011621 */
[----:B------:R-:W-:Y:S01]  /*10ea0*/  LOP3.LUT R6, R33, 0xff, RZ, 0xc0, !PT ;  /* 0x000000ff21067812 */ /* 0x000fe200078ec0ff */
[----:B------:R-:W-:Y:S01]  /*10eb0*/  IMAD.SHL.U32 R4, R4, 0x800, RZ ;  /* 0x0000080004047824 */ /* 0x000fe200078e00ff */
[----:B------:R-:W-:Y:S02]  /*10ec0*/  LOP3.LUT R3, R215, 0x30, R0, 0xf8, !PT ;  /* 0x00000030d7037812 */ /* 0x000fe400078ef800 */
[----:B------:R-:W-:Y:S02]  /*10ed0*/  LOP3.LUT R7, R7, 0xff, RZ, 0xc0, !PT ;  /* 0x000000ff07077812 */ /* 0x000fe400078ec0ff */
[----:B------:R-:W-:Y:S02]  /*10ee0*/  SHF.R.U32.HI R8, RZ, 0x8, R12 ;  /* 0x00000008ff087819 */ /* 0x000fe4000001160c */
[----:B------:R-:W-:Y:S02]  /*10ef0*/  LOP3.LUT R3, R3, R216, RZ, 0x3c, !PT ;  /* 0x000000d803037212 */ /* 0x000fe400078e3cff */
[----:B------:R-:W-:-:S02]  /*10f00*/  LOP3.LUT R0, R4, 0xffffe000, RZ, 0xc0, !PT ;  /* 0xffffe00004007812 */ /* 0x000fc400078ec0ff */
[----:B------:R-:W-:Y:S02]  /*10f10*/  PRMT R20, R7, 0x7604, R6 ;  /* 0x0000760407147816 */ /* 0x000fe40000000006 */
[----:B------:R-:W-:Y:S02]  /*10f20*/  LOP3.LUT R7, R12, 0xff, RZ, 0xc0, !PT ;  /* 0x000000ff0c077812 */ /* 0x000fe400078ec0ff */
[----:B------:R-:W-:Y:S02]  /*10f30*/  LOP3.LUT R8, R8, 0xff, RZ, 0xc0, !PT ;  /* 0x000000ff08087812 */ /* 0x000fe400078ec0ff */
[----:B------:R-:W-:Y:S02]  /*10f40*/  IADD3 R3, R3, R217, R0 ;  /* 0x000000d903037210 */ /* 0x000fe40007ffe000 */
[----:B------:R-:W-:Y:S02]  /*10f50*/  PRMT R29, R8, 0x7604, R7 ;  /* 0x00007604081d7816 */ /* 0x000fe40000000007 */
[----:B------:R-:W-:Y:S01]  /*10f60*/  SHF.R.U32.HI R6, RZ, 0x8, R35 ;  /* 0x00000008ff067819 */ /* 0x000fe20000011623 */
[----:B------:R-:W-:Y:S01]  /*10f70*/  IMAD.IADD R0, R16, 0x1, R3 ;  /* 0x0000000110007824 */ /* 0x000fe200078e0203 */
[----:B------:R-:W-:-:S02]  /*10f80*/  SHF.R.U32.HI R8, RZ, 0x8, R13 ;  /* 0x00000008ff087819 */ /* 0x000fc4000001160d */
[----:B------:R-:W-:Y:S02]  /*10f90*/  LOP3.LUT R5, R35, 0xff, RZ, 0xc0, !PT ;  /* 0x000000ff23057812 */ /* 0x000fe400078ec0ff */
[----:B------:R-:W-:Y:S02]  /*10fa0*/  LOP3.LUT R6, R6, 0xff, RZ, 0xc0, !PT ;  /* 0x000000ff06067812 */ /* 0x000fe400078ec0ff */
[----:B------:R-:W-:Y:S02]  /*10fb0*/  LOP3.LUT R3, R8, 0xff, RZ, 0xc0, !PT ;  /* 0x000000ff08037812 */ /* 0x000fe400078ec0ff */
[----:B------:R-:W0:Y:S01]  /*10fc0*/  LDS.128 R8, [R0+0x18400] ;  /* 0x0184000000087984 */ /* 0x000e220000000c00 */
[----:B------:R-:W-:Y:S02]  /*10fd0*/  PRMT R24, R6, 0x7604, R5 ;  /* 0x0000760406187816 */ /* 0x000fe40000000005 */
[----:B------:R-:W-:Y:S02]  /*10fe0*/  SHF.R.U32.HI R31, RZ, 0x8, R15 ;  /* 0x00000008ff1f7819 */ /* 0x000fe4000001160f */
[----:B------:R-:W-:-:S02]  /*10ff0*/  LOP3.LUT R30, R15, 0xff, RZ, 0xc0, !PT ;  /* 0x000000ff0f1e7812 */ /* 0x000fc400078ec0ff */
[----:B------:R-:W-:Y:S02]  /*11000*/  LOP3.LUT R31, R31, 0xff, RZ, 0xc0, !PT ;  /* 0x000000ff1f1f7812 */ /* 0x000fe400078ec0ff */
[----:B------:R-:W-:Y:S02]  /*11010*/  LOP3.LUT R26, R13, 0xff, RZ, 0xc0, !PT ;  /* 0x000000ff0d1a7812 */ /* 0x000fe400078ec0ff */
[----:B------:R-:W-:Y:S02]  /*11020*/  SHF.R.U32.HI R28, RZ, 0x8, R14 ;  /* 0x00000008ff1c7819 */ /* 0x000fe4000001160e */
[----:B------:R-:W-:Y:S02]  /*11030*/  PRMT R30, R31, 0x7604, R30 ;  /* 0x000076041f1e7816 */ /* 0x000fe4000000001e */
[----:B------:R-:W-:Y:S02]  /*11040*/  PRMT R26, R3, 0x7604, R26 ;  /* 0x00007604031a7816 */ /* 0x000fe4000000001a */
[----:B------:R-:W-:-:S02]  /*11050*/  SHF.R.U32.HI R31, RZ, 0x10, R13 ;  /* 0x00000010ff1f7819 */ /* 0x000fc4000001160d */
[----:B------:R-:W-:Y:S02]  /*11060*/  SHF.R.U32.HI R3, RZ, 0x10, R33 ;  /* 0x00000010ff037819 */ /* 0x000fe40000011621 */
[----:B------:R-:W-:Y:S01]  /*11070*/  LOP3.LUT R27, R14, 0xff, RZ, 0xc0, !PT ;  /* 0x000000ff0e1b7812 */ /* 0x000fe200078ec0ff */
[----:B------:R-:W-:Y:S01]  /*11080*/  IMAD.U32 R31, R31, 0x10000, RZ ;  /* 0x000100001f1f7824 */ /* 0x000fe200078e00ff */
[----:B------:R-:W-:Y:S01]  /*11090*/  LOP3.LUT R28, R28, 0xff, RZ, 0xc0, !PT ;  /* 0x000000ff1c1c7812 */ /* 0x000fe200078ec0ff */
[----:B------:R-:W-:Y:S01]  /*110a0*/  IMAD.U32 R3, R3, 0x10000, RZ ;  /* 0x0001000003037824 */ /* 0x000fe200078e00ff */
[----:B----4-:R-:W-:Y:S02]  /*110b0*/  SHF.R.U32.HI R39, RZ, 0x10, R15 ;  /* 0x00000010ff277819 */ /* 0x010fe4000001160f */
[----:B---3--:R-:W-:Y:S02]  /*110c0*/  PRMT R37, R28, 0x7604, R27 ;  /* 0x000076041c257816 */ /* 0x008fe4000000001b */
[----:B------:R-:W-:Y:S01]  /*110d0*/  SHF.R.U32.HI R27, RZ, 0x10, R35 ;  /* 0x00000010ff1b7819 */ /* 0x000fe20000011623 */
[----:B------:R-:W-:Y:S01]  /*110e0*/  IMAD.U32 R39, R39, 0x10000, RZ ;  /* 0x0001000027277824 */ /* 0x000fe200078e00ff */
[----:B------:R-:W-:-:S02]  /*110f0*/  LOP3.LUT R31, R26, 0xff0000, R31, 0xf8, !PT ;  /* 0x00ff00001a1f7812 */ /* 0x000fc400078ef81f */
        /* <DEDUP_REMOVED lines=10> */
[----:B------:R-:W-:Y:S02]  /*111a0*/  F2FP.F16.E4M3.UNPACK_B R34, R36 ;  /* 0x00000024ff22723e */ /* 0x000fe400020006ff */
[----:B------:R-:W-:Y:S01]  /*111b0*/  LOP3.LUT R42, R41, 0xff000000, R15, 0xf8, !PT ;  /* 0xff000000292a7812 */ /* 0x000fe200078ef80f */
[--C-:B------:R-:W-:Y:S01]  /*111c0*/  HADD2.F32 R41, -RZ, R40.reuse.H0_H0 ;  /* 0x20000028ff297230 */ /* 0x100fe20000004100 */
[----:B------:R-:W-:Y:S01]  /*111d0*/  LOP3.LUT R33, R37, 0xff0000, R14, 0xf8, !PT ;  /* 0x00ff000025217812 */ /* 0x000fe200078ef80e */
[----:B------:R-:W-:Y:S01]  /*111e0*/  HADD2.F32 R40, -RZ, R40.H1_H1 ;  /* 0x30000028ff287230 */ /* 0x000fe20000004100 */
[----:B------:R-:W-:-:S02]  /*111f0*/  LOP3.LUT R21, R21, 0xff0000, R32, 0xf8, !PT ;  /* 0x00ff000015157812 */ /* 0x000fc400078ef820 */
[----:B------:R-:W-:Y:S01]  /*11200*/  LOP3.LUT R37, R27, 0xff000000, R35, 0xf8, !PT ;  /* 0xff0000001b257812 */ /* 0x000fe200078ef823 */
[--C-:B------:R-:W-:Y:S01]  /*11210*/  HADD2.F32 R35, -RZ, R34.reuse.H0_H0 ;  /* 0x20000022ff237230 */ /* 0x100fe20000004100 */
[----:B------:R-:W-:Y:S01]  /*11220*/  LOP3.LUT R21, R21, 0xff000000, R32, 0xf8, !PT ;  /* 0xff00000015157812 */ /* 0x000fe200078ef820 */
[----:B------:R-:W-:Y:S01]  /*11230*/  HADD2.F32 R34, -RZ, R34.H1_H1 ;  /* 0x30000022ff227230 */ /* 0x000fe20000004100 */
[----:B------:R-:W-:Y:S02]  /*11240*/  LOP3.LUT R29, R29, 0xff0000, R12, 0xf8, !PT ;  /* 0x00ff00001d1d7812 */ /* 0x000fe400078ef80c */
[----:B------:R-:W-:Y:S02]  /*11250*/  F2FP.F16.E4M3.UNPACK_B R25, R9.H1 ;  /* 0x00000009ff19723e */ /* 0x000fe400030006ff */
[-C--:B------:R-:W-:Y:S02]  /*11260*/  F2FP.F16.E4M3.UNPACK_B R31, R8.reuse ;  /* 0x00000008ff1f723e */ /* 0x080fe400020006ff */
[----:B------:R-:W-:-:S02]  /*11270*/  F2FP.F16.E4M3.UNPACK_B R32, R8.H1 ;  /* 0x00000008ff20723e */ /* 0x000fc400030006ff */
[----:B------:R-:W-:Y:S02]  /*11280*/  F2FP.F16.E4M3.UNPACK_B R39, R39.H1 ;  /* 0x00000027ff27723e */ /* 0x000fe400030006ff */
[----:B------:R-:W-:Y:S02]  /*11290*/  F2FP.F16.E4M3.UNPACK_B R36, R36.H1 ;  /* 0x00000024ff24723e */ /* 0x000fe400030006ff */
[----:B------:R-:W-:Y:S02]  /*112a0*/  LOP3.LUT R38, R29, 0xff000000, R12, 0xf8, !PT ;  /* 0xff0000001d267812 */ /* 0x000fe400078ef80c */
[----:B------:R-:W-:Y:S02]  /*112b0*/  LOP3.LUT R12, R33, 0xff000000, R14, 0xf8, !PT ;  /* 0xff000000210c7812 */ /* 0x000fe400078ef80e */
[-C--:B------:R-:W-:Y:S02]  /*112c0*/  F2FP.F16.E4M3.UNPACK_B R30, R11.reuse ;  /* 0x0000000bff1e723e */ /* 0x080fe400020006ff */
[----:B------:R-:W-:Y:S01]  /*112d0*/  F2FP.F16.E4M3.UNPACK_B R33, R11.H1 ;  /* 0x0000000bff21723e */ /* 0x000fe200030006ff */
[--C-:B------:R-:W-:Y:S01]  /*112e0*/  HADD2.F32 R11, -RZ, R36.reuse.H0_H0 ;  /* 0x20000024ff0b7230 */ /* 0x100fe20000004100 */
[----:B------:R-:W-:Y:S01]  /*112f0*/  F2FP.F16.E4M3.UNPACK_B R14, R10.H1 ;  /* 0x0000000aff0e723e */ /* 0x000fe200030006ff */
[----:B------:R-:W-:Y:S01]  /*11300*/  HADD2.F32 R36, -RZ, R36.H1_H1 ;  /* 0x30000024ff247230 */ /* 0x000fe20000004100 */
[----:B------:R-:W0:Y:S02]  /*11310*/  LDS.128 R4, [R47+0x18400] ;  /* 0x018400002f047984 */ /* 0x000e240000000c00 */
        /* <DEDUP_REMOVED lines=9> */
[----:B------:R-:W-:Y:S01]  /*113b0*/  F2FP.F16.E4M3.UNPACK_B R26, R4 ;  /* 0x00000004ff1a723e */ /* 0x000fe200020006ff */
[----:B------:R-:W-:-:S02]  /*113c0*/  HADD2.F32 R13, -RZ, R13.H1_H1 ;  /* 0x3000000dff0d7230 */ /* 0x000fc40000004100 */
[C---:B------:R-:W-:Y:S01]  /*113d0*/  FFMA.FTZ R5, R20.reuse, R35, -R9 ;  /* 0x0000002314057223 */ /* 0x040fe20000010809 */
[----:B------:R-:W-:Y:S01]  /*113e0*/  F2FP.F16.E4M3.UNPACK_B R27, R4.H1 ;  /* 0x00000004ff1b723e */ /* 0x000fe200030006ff */
[----:B------:R-:W-:Y:S01]  /*113f0*/  FFMA.FTZ R9, R20, R41, R8 ;  /* 0x0000002914097223 */ /* 0x000fe20000010008 */
[-C--:B------:R-:W-:Y:S01]  /*11400*/  F2FP.F16.E4M3.UNPACK_B R4, R6.reuse ;  /* 0x00000006ff04723e */ /* 0x080fe200020006ff */
[----:B------:R-:W-:Y:S01]  /*11410*/  HADD2.F32 R35, -RZ, R39.H0_H0 ;  /* 0x20000027ff237230 */ /* 0x000fe20000004100 */
[----:B------:R-:W-:Y:S01]  /*11420*/  F2FP.F16.E4M3.UNPACK_B R7, R6.H1 ;  /* 0x00000006ff07723e */ /* 0x000fe200030006ff */
[----:B------:R-:W-:Y:S01]  /*11430*/  HADD2.F32 R8, -RZ, R25.H0_H0 ;  /* 0x20000019ff087230 */ /* 0x000fe20000004100 */
[----:B------:R-:W-:Y:S01]  /*11440*/  F2FP.F16.E4M3.UNPACK_B R6, R10 ;  /* 0x0000000aff06723e */ /* 0x000fe200020006ff */
[C---:B------:R-:W-:Y:S01]  /*11450*/  FMUL.FTZ R10, R24.reuse, R40 ;  /* 0x00000028180a7220 */ /* 0x040fe20000410000 */
[----:B------:R-:W-:Y:S01]  /*11460*/  FMUL.FTZ R41, R24, R34 ;  /* 0x0000002218297220 */ /* 0x000fe20000410000 */
[----:B------:R-:W-:-:S02]  /*11470*/  HADD2.F32 R20, -RZ, R15.H0_H0 ;  /* 0x2000000fff147230 */ /* 0x000fc40000004100 */
[C---:B------:R-:W-:Y:S01]  /*11480*/  FMUL.FTZ R43, R8.reuse, R35 ;  /* 0x00000023082b7220 */ /* 0x040fe20000410000 */
[-C--:B------:R-:W-:Y:S01]  /*11490*/  FMUL.FTZ R24, R8, R11.reuse ;  /* 0x0000000b08187220 */ /* 0x080fe20000410000 */
[C---:B------:R-:W-:Y:S01]  /*114a0*/  FFMA.FTZ R8, R13.reuse, R34, -R10 ;  /* 0x000000220d087223 */ /* 0x040fe2000001080a */
[----:B------:R-:W-:Y:S01]  /*114b0*/  FFMA.FTZ R10, R13, R40, R41 ;  /* 0x000000280d0a7223 */ /* 0x000fe20000010029 */
[-C--:B------:R-:W-:Y:S01]  /*114c0*/  F2FP.F16.E4M3.UNPACK_B R40, R42.reuse ;  /* 0x0000002aff28723e */ /* 0x080fe200020006ff */
[C---:B------:R-:W-:Y:S01]  /*114d0*/  FFMA.FTZ R11, R20.reuse, R11, -R43 ;  /* 0x0000000b140b7223 */ /* 0x040fe2000001082b */
[----:B------:R-:W-:Y:S01]  /*114e0*/  F2FP.F16.E4M3.UNPACK_B R34, R37 ;  /* 0x00000025ff22723e */ /* 0x000fe200020006ff */
[----:B------:R-:W-:Y:S01]  /*114f0*/  FFMA.FTZ R13, R20, R35, R24 ;  /* 0x00000023140d7223 */ /* 0x000fe20000010018 */
[----:B------:R-:W-:Y:S01]  /*11500*/  HADD2.F32 R39, -RZ, R39.H1_H1 ;  /* 0x30000027ff277230 */ /* 0x000fe20000004100 */
[----:B------:R-:W-:Y:S01]  /*11510*/  F2FP.F16.E4M3.UNPACK_B R42, R42.H1 ;  /* 0x0000002aff2a723e */ /* 0x000fe200030006ff */
        /* <DEDUP_REMOVED lines=9> */
[--C-:B------:R-:W-:Y:S02]  /*115b0*/  HADD2.F32 R25, -RZ, R28.reuse.H0_H0 ;  /* 0x2000001cff197230 */ /* 0x100fe40000004100 */
[----:B------:R-:W-:Y:S01]  /*115c0*/  FMUL.FTZ R52, R24, R35 ;  /* 0x0000002318347220 */ /* 0x000fe20000410000 */
[----:B------:R-:W-:-:S02]  /*115d0*/  HADD2.F32 R28, -RZ, R28.H1_H1 ;  /* 0x3000001cff1c7230 */ /* 0x000fc40000004100 */
[C---:B------:R-:W-:Y:S01]  /*115e0*/  FFMA.FTZ R20, R15.reuse, R36, -R46 ;  /* 0x000000240f147223 */ /* 0x040fe2000001082e */
[----:B------:R-:W-:Y:S01]  /*115f0*/  FFMA.FTZ R24, R15, R39, R48 ;  /* 0x000000270f187223 */ /* 0x000fe20000010030 */
[C---:B------:R-:W-:Y:S01]  /*11600*/  FFMA.FTZ R15, R25.reuse, R35, -R50 ;  /* 0x00000023190f7223 */ /* 0x040fe20000010832 */
[----:B------:R-:W-:Y:S01]  /*11610*/  FFMA.FTZ R25, R25, R41, R52 ;  /* 0x0000002919197223 */ /* 0x000fe20000010034 */
[----:B------:R-:W-:Y:S01]  /*11620*/  HADD2.F32 R41, -RZ, R40.H1_H1 ;  /* 0x30000028ff297230 */ /* 0x000fe20000004100 */
[----:B------:R-:W-:Y:S01]  /*11630*/  F2FP.SATFINITE.E4M3.F32.PACK_AB_MERGE_C R11, R20, R11, RZ ;  /* 0x0000000b140b723e */ /* 0x000fe200048070ff */
[----:B------:R-:W-:Y:S01]  /*11640*/  HADD2.F32 R39, -RZ, R34.H1_H1 ;  /* 0x30000022ff277230 */ /* 0x000fe20000004100 */
[----:B------:R-:W-:Y:S01]  /*11650*/  F2FP.SATFINITE.E4M3.F32.PACK_AB_MERGE_C R13, R24, R13, RZ ;  /* 0x0000000d180d723e */ /* 0x000fe200048070ff */
[----:B------:R-:W-:Y:S01]  /*11660*/  HADD2.F32 R40, -RZ, R42.H0_H0 ;  /* 0x2000002aff287230 */ /* 0x000fe20000004100 */
[----:B------:R-:W-:Y:S01]  /*11670*/  F2FP.SATFINITE.E4M3.F32.PACK_AB_MERGE_C R5, R8, R5, R11 ;  /* 0x000000050805723e */ /* 0x000fe2000480700b */
[----:B------:R-:W-:Y:S01]  /*11680*/  HADD2.F32 R35, -RZ, R33.H0_H0 ;  /* 0x20000021ff237230 */ /* 0x000fe20000004100 */
[----:B------:R-:W-:Y:S01]  /*11690*/  F2FP.SATFINITE.E4M3.F32.PACK_AB_MERGE_C R9, R10, R9, R13 ;  /* 0x000000090a09723e */ /* 0x000fe2000480700d */
[----:B------:R-:W-:-:S02]  /*116a0*/  HADD2.F32 R34, -RZ, R30.H1_H1 ;  /* 0x3000001eff227230 */ /* 0x000fc40000004100 */
[----:B------:R-:W-:Y:S02]  /*116b0*/  HADD2.F32 R36, -RZ, R37.H0_H0 ;  /* 0x20000025ff247230 */ /* 0x000fe40000004100 */
[C---:B------:R-:W-:Y:S01]  /*116c0*/  FMUL.FTZ R45, R35.reuse, R40 ;  /* 0x00000028232d7220 */ /* 0x040fe20000410000 */
[----:B------:R-:W-:Y:S02]  /*116d0*/  HADD2.F32 R30, -RZ, R29.H0_H0 ;  /* 0x2000001dff1e7230 */ /* 0x000fe40000004100 */
[C---:B------:R-:W-:Y:S01]  /*116e0*/  FMUL.FTZ R43, R34.reuse, R41 ;  /* 0x00000029222b7220 */ /* 0x040fe20000410000 */
[----:B------:R-:W-:Y:S01]  /*116f0*/  FMUL.FTZ R34, R34, R39 ;  /* 0x0000002722227220 */ /* 0x000fe20000410000 */
[-C--:B------:R-:W-:Y:S01]  /*11700*/  FMUL.FTZ R35, R35, R36.reuse ;  /* 0x0000002423237220 */ /* 0x080fe20000410000 */
[----:B------:R-:W-:Y:S02]  /*11710*/  HADD2.F32 R42, -RZ, R42.H1_H1 ;  /* 0x3000002aff2a7230 */ /* 0x000fe40000004100 */
[----:B------:R-:W-:Y:S01]  /*11720*/  FFMA.FTZ R45, R30, R36, -R45 ;  /* 0x000000241e2d7223 */ /* 0x000fe2000001082d */
[----:B------:R-:W-:-:S02]  /*11730*/  HADD2.F32 R36, -RZ, R37.H1_H1 ;  /* 0x30000025ff247230 */ /* 0x000fc40000004100 */
[C---:B------:R-:W-:Y:S01]  /*11740*/  FFMA.FTZ R50, R28.reuse, R41, R34 ;  /* 0x000000291c327223 */ /* 0x040fe20000010022 */
[----:B------:R-:W-:Y:S01]  /*11750*/  F2FP.F16.E4M3.UNPACK_B R37, R38.H1 ;  /* 0x00000026ff25723e */ /* 0x000fe200030006ff */
[----:B------:R-:W-:Y:S01]  /*11760*/  FFMA.FTZ R48, R28, R39, -R43 ;  /* 0x000000271c307223 */ /* 0x000fe2000001082b */
[----:B------:R-:W-:Y:S01]  /*11770*/  F2FP.F16.E4M3.UNPACK_B R34, R21.H1 ;  /* 0x00000015ff22723e */ /* 0x000fe200030006ff */
[----:B------:R-:W-:Y:S02]  /*11780*/  HADD2.F32 R33, -RZ, R33.H1_H1 ;  /* 0x30000021ff217230 */ /* 0x000fe40000004100 */
[----:B------:R-:W-:Y:S01]  /*11790*/  FFMA.FTZ R43, R30, R40, R35 ;  /* 0x000000281e2b7223 */ /* 0x000fe20000010023 */
[----:B------:R-:W-:Y:S01]  /*117a0*/  HADD2.F32 R39, -RZ, R37.H0_H0 ;  /* 0x20000025ff277230 */ /* 0x000fe20000004100 */
[----:B------:R-:W-:Y:S01]  /*117b0*/  F2FP.F16.E4M3.UNPACK_B R38, R38 ;  /* 0x00000026ff26723e */ /* 0x000fe200020006ff */
[----:B------:R-:W-:Y:S02]  /*117c0*/  HADD2.F32 R30, -RZ, R32.H0_H0 ;  /* 0x20000020ff1e7230 */ /* 0x000fe40000004100 */
[----:B------:R-:W-:Y:S01]  /*117d0*/  FMUL.FTZ R40, R33, R42 ;  /* 0x0000002a21287220 */ /* 0x000fe20000410000 */
[----:B------:R-:W-:-:S02]  /*117e0*/  HADD2.F32 R35, -RZ, R34.H0_H0 ;  /* 0x20000022ff237230 */ /* 0x000fc40000004100 */
[-C--:B------:R-:W-:Y:S01]  /*117f0*/  FMUL.FTZ R41, R33, R36.reuse ;  /* 0x0000002421297220 */ /* 0x080fe20000410000 */
[----:B------:R-:W-:Y:S02]  /*11800*/  HADD2.F32 R29, -RZ, R29.H1_H1 ;  /* 0x3000001dff1d7230 */ /* 0x000fe40000004100 */
[C---:B------:R-:W-:Y:S01]  /*11810*/  FMUL.FTZ R33, R30.reuse, R39 ;  /* 0x000000271e217220 */ /* 0x040fe20000410000 */
[----:B------:R-:W-:Y:S02]  /*11820*/  HADD2.F32 R37, -RZ, R37.H1_H1 ;  /* 0x30000025ff257230 */ /* 0x000fe40000004100 */
[----:B------:R-:W-:Y:S01]  /*11830*/  FMUL.FTZ R30, R30, R35 ;  /* 0x000000231e1e7220 */ /* 0x000fe20000410000 */
[----:B------:R-:W-:Y:S02]  /*11840*/  HADD2.F32 R32, -RZ, R32.H1_H1 ;  /* 0x30000020ff207230 */ /* 0x000fe40000004100 */
[----:B------:R-:W-:Y:S01]  /*11850*/  FFMA.FTZ R52, R29, R36, -R40 ;  /* 0x000000241d347223 */ /* 0x000fe20000010828 */
[----:B------:R-:W-:-:S02]  /*11860*/  HADD2.F32 R34, -RZ, R34.H1_H1 ;  /* 0x30000022ff227230 */ /* 0x000fc40000004100 */
[----:B------:R-:W-:Y:S01]  /*11870*/  FFMA.FTZ R54, R29, R42, R41 ;  /* 0x0000002a1d367223 */ /* 0x000fe20000010029 */
[--C-:B------:R-:W-:Y:S02]  /*11880*/  HADD2.F32 R28, -RZ, R27.reuse.H0_H0 ;  /* 0x2000001bff1c7230 */ /* 0x100fe40000004100 */
[C---:B------:R-:W-:Y:S01]  /*11890*/  FMUL.FTZ R36, R32.reuse, R37 ;  /* 0x0000002520247220 */ /* 0x040fe20000410000 */
[----:B------:R-:W-:Y:S01]  /*118a0*/  HADD2.F32 R27, -RZ, R27.H1_H1 ;  /* 0x3000001bff1b7230 */ /* 0x000fe20000004100 */
[----:B------:R-:W-:Y:S01]  /*118b0*/  F2FP.F16.E4M3.UNPACK_B R29, R21 ;  /* 0x00000015ff1d723e */ /* 0x000fe200020006ff */
[-C--:B------:R-:W-:Y:S01]  /*118c0*/  FMUL.FTZ R32, R32, R34.reuse ;  /* 0x0000002220207220 */ /* 0x080fe20000410000 */
[C---:B------:R-:W-:Y:S01]  /*118d0*/  FFMA.FTZ R35, R28.reuse, R35, -R33 ;  /* 0x000000231c237223 */ /* 0x040fe20000010821 */
[----:B------:R-:W-:Y:S01]  /*118e0*/  FFMA.FTZ R39, R28, R39, R30 ;  /* 0x000000271c277223 */ /* 0x000fe2000001001e */
[----:B------:R-:W-:Y:S02]  /*118f0*/  HADD2.F32 R30, -RZ, R38.H0_H0 ;  /* 0x20000026ff1e7230 */ /* 0x000fe40000004100 */
[----:B------:R-:W-:Y:S01]  /*11900*/  FFMA.FTZ R40, R27, R34, -R36 ;  /* 0x000000221b287223 */ /* 0x000fe20000010824 */
[----:B------:R-:W-:-:S02]  /*11910*/  HADD2.F32 R28, -RZ, R31.H0_H0 ;  /* 0x2000001fff1c7230 */ /* 0x000fc40000004100 */
[----:B------:R-:W-:Y:S01]  /*11920*/  FFMA.FTZ R42, R27, R37, R32 ;  /* 0x000000251b2a7223 */ /* 0x000fe20000010020 */
[----:B------:R-:W-:Y:S01]  /*11930*/  HADD2.F32 R27, -RZ, R29.H0_H0 ;  /* 0x2000001dff1b7230 */ /* 0x000fe20000004100 */
[----:B------:R-:W-:Y:S01]  /*11940*/  F2FP.SATFINITE.E4M3.F32.PACK_AB_MERGE_C R43, R54, R43, RZ ;  /* 0x0000002b362b723e */ /* 0x000fe200048070ff */
[----:B------:R-:W-:Y:S02]  /*11950*/  HADD2.F32 R21, -RZ, R26.H0_H0 ;  /* 0x2000001aff157230 */ /* 0x000fe40000004100 */
[C---:B------:R-:W-:Y:S01]  /*11960*/  FMUL.FTZ R32, R28.reuse, R30 ;  /* 0x0000001e1c207220 */ /* 0x040fe20000410000 */
[----:B------:R-:W-:Y:S02]  /*11970*/  HADD2.F32 R38, -RZ, R38.H1_H1 ;  /* 0x30000026ff267230 */ /* 0x000fe40000004100 */
[-C--:B------:R-:W-:Y:S01]  /*11980*/  FMUL.FTZ R28, R28, R27.reuse ;  /* 0x0000001b1c1c7220 */ /* 0x080fe20000410000 */
[----:B------:R-:W-:Y:S02]  /*11990*/  HADD2.F32 R31, -RZ, R31.H1_H1 ;  /* 0x3000001fff1f7230 */ /* 0x000fe40000004100 */
[----:B------:R-:W-:Y:S01]  /*119a0*/  FFMA.FTZ R33, R21, R27, -R32 ;  /* 0x0000001b15217223 */ /* 0x000fe20000010820 */
[----:B------:R-:W-:Y:S01]  /*119b0*/  HADD2.F32 R29, -RZ, R29.H1_H1 ;  /* 0x3000001dff1d7230 */ /* 0x000fe20000004100 */
[----:B------:R-:W-:Y:S01]  /*119c0*/  F2FP.F16.E4M3.UNPACK_B R32, R12.H1 ;  /* 0x0000000cff20723e */ /* 0x000fe200030006ff */
[----:B------:R-:W-:-:S02]  /*119d0*/  HADD2.F32 R26, -RZ, R26.H1_H1 ;  /* 0x3000001aff1a7230 */ /* 0x000fc40000004100 */
[----:B------:R-:W-:Y:S01]  /*119e0*/  FMUL.FTZ R27, R31, R38 ;  /* 0x000000261f1b7220 */ /* 0x000fe20000410000 */
        /* <DEDUP_REMOVED lines=8> */
[--C-:B------:R-:W-:Y:S01]  /*11a70*/  HADD2.F32 R26, -RZ, R21.reuse.H0_H0 ;  /* 0x20000015ff1a7230 */ /* 0x100fe20000004100 */
[----:B------:R-:W-:Y:S01]  /*11a80*/  F2FP.SATFINITE.E4M3.F32.PACK_AB_MERGE_C R39, R42, R39, RZ ;  /* 0x000000272a27723e */ /* 0x000fe200048070ff */
[----:B------:R-:W-:-:S02]  /*11a90*/  HADD2.F32 R28, -RZ, R21.H1_H1 ;  /* 0x30000015ff1c7230 */ /* 0x000fc40000004100 */
[C---:B------:R-:W-:Y:S01]  /*11aa0*/  FMUL.FTZ R38, R27.reuse, R30 ;  /* 0x0000001e1b267220 */ /* 0x040fe20000410000 */
[--C-:B------:R-:W-:Y:S02]  /*11ab0*/  HADD2.F32 R21, -RZ, R7.reuse.H0_H0 ;  /* 0x20000007ff157230 */ /* 0x100fe40000004100 */
[-C--:B------:R-:W-:Y:S01]  /*11ac0*/  FMUL.FTZ R46, R27, R26.reuse ;  /* 0x0000001a1b2e7220 */ /* 0x080fe20000410000 */
[----:B------:R-:W-:Y:S01]  /*11ad0*/  HADD2.F32 R32, -RZ, R32.H1_H1 ;  /* 0x30000020ff207230 */ /* 0x000fe20000004100 */
[----:B------:R-:W-:Y:S01]  /*11ae0*/  F2FP.SATFINITE.E4M3.F32.PACK_AB_MERGE_C R11, R50, R25, R43 ;  /* 0x00000019320b723e */ /* 0x000fe2000480702b */
[----:B------:R-:W-:Y:S02]  /*11af0*/  HADD2.F32 R14, -RZ, R14.H1_H1 ;  /* 0x3000000eff0e7230 */ /* 0x000fe40000004100 */
[C---:B------:R-:W-:Y:S01]  /*11b00*/  FFMA.FTZ R38, R21.reuse, R26, -R38 ;  /* 0x0000001a15267223 */ /* 0x040fe20000010826 */
[----:B------:R-:W-:Y:S02]  /*11b10*/  HADD2.F32 R7, -RZ, R7.H1_H1 ;  /* 0x30000007ff077230 */ /* 0x000fe40000004100 */
[----:B------:R-:W-:Y:S01]  /*11b20*/  FFMA.FTZ R46, R21, R30, R46 ;  /* 0x0000001e152e7223 */ /* 0x000fe2000001002e */
[----:B------:R-:W-:-:S02]  /*11b30*/  HADD2.F32 R21, -RZ, R3.H1_H1 ;  /* 0x30000003ff157230 */ /* 0x000fc40000004100 */
[C---:B------:R-:W-:Y:S01]  /*11b40*/  FMUL.FTZ R26, R14.reuse, R32 ;  /* 0x000000200e1a7220 */ /* 0x040fe20000410000 */
[----:B------:R-:W-:Y:S01]  /*11b50*/  FMUL.FTZ R27, R14, R28 ;  /* 0x0000001c0e1b7220 */ /* 0x000fe20000410000 */
[----:B------:R-:W-:Y:S01]  /*11b60*/  F2FP.F16.E4M3.UNPACK_B R14, R12 ;  /* 0x0000000cff0e723e */ /* 0x000fe200020006ff */
[----:B------:R-:W-:Y:S02]  /*11b70*/  HADD2.F32 R12, -RZ, R3.H0_H0 ;  /* 0x20000003ff0c7230 */ /* 0x000fe40000004100 */
[C---:B------:R-:W-:Y:S01]  /*11b80*/  FFMA.FTZ R37, R7.reuse, R28, -R26 ;  /* 0x0000001c07257223 */ /* 0x040fe2000001081a */
[----:B------:R-:W-:Y:S01]  /*11b90*/  FFMA.FTZ R41, R7, R32, R27 ;  /* 0x0000002007297223 */ /* 0x000fe2000001001b */
[----:B------:R-:W-:Y:S01]  /*11ba0*/  HADD2.F32 R7, -RZ, R6.H0_H0 ;  /* 0x20000006ff077230 */ /* 0x000fe20000004100 */
[----:B------:R-:W-:Y:S01]  /*11bb0*/  F2FP.SATFINITE.E4M3.F32.PACK_AB_MERGE_C R8, R31, R34, R39 ;  /* 0x000000221f08723e */ /* 0x000fe20004807027 */
[--C-:B------:R-:W-:Y:S01]  /*11bc0*/  HADD2.F32 R26, -RZ, R14.reuse.H0_H0 ;  /* 0x2000000eff1a7230 */ /* 0x100fe20000004100 */
[----:B------:R-:W-:Y:S01]  /*11bd0*/  F2FP.SATFINITE.E4M3.F32.PACK_AB_MERGE_C R37, R37, R38, RZ ;  /* 0x000000262525723e */ /* 0x000fe200048070ff */
[----:B------:R-:W-:Y:S01]  /*11be0*/  HADD2.F32 R27, -RZ, R14.H1_H1 ;  /* 0x3000000eff1b7230 */ /* 0x000fe20000004100 */
[----:B------:R-:W-:Y:S01]  /*11bf0*/  F2FP.SATFINITE.E4M3.F32.PACK_AB_MERGE_C R41, R41, R46, RZ ;  /* 0x0000002e2929723e */ /* 0x000fe200048070ff */
[----:B------:R-:W-:-:S02]  /*11c00*/  HADD2.F32 R6, -RZ, R6.H1_H1 ;  /* 0x30000006ff067230 */ /* 0x000fc40000004100 */
[C---:B------:R-:W-:Y:S01]  /*11c10*/  FMUL.FTZ R14, R7.reuse, R26 ;  /* 0x0000001a070e7220 */ /* 0x040fe20000410000 */
[--C-:B------:R-:W-:Y:S02]  /*11c20*/  HADD2.F32 R3, -RZ, R4.reuse.H0_H0 ;  /* 0x20000004ff037230 */ /* 0x100fe40000004100 */
[-C--:B------:R-:W-:Y:S01]  /*11c30*/  FMUL.FTZ R7, R7, R12.reuse ;  /* 0x0000000c07077220 */ /* 0x080fe20000410000 */
        /* <DEDUP_REMOVED lines=9> */
[----:B------:R-:W-:Y:S02]  /*11cd0*/  F2FP.SATFINITE.E4M3.F32.PACK_AB_MERGE_C R7, R48, R15, R7 ;  /* 0x0000000f3007723e */ /* 0x000fe40004807007 */
[----:B------:R-:W-:Y:S02]  /*11ce0*/  F2FP.SATFINITE.E4M3.F32.PACK_AB_MERGE_C R4, R36, R33, R4 ;  /* 0x000000212404723e */ /* 0x000fe40004807004 */
[----:B------:R-:W-:Y:S02]  /*11cf0*/  F2FP.SATFINITE.E4M3.F32.PACK_AB_MERGE_C R6, R29, R6, R37 ;  /* 0x000000061d06723e */ /* 0x000fe40004807025 */
[----:B------:R-:W-:-:S03]  /*11d00*/  F2FP.SATFINITE.E4M3.F32.PACK_AB_MERGE_C R10, R28, R3, R41 ;  /* 0x000000031c0a723e */ /* 0x000fc60004807029 */
[----:B------:R0:W-:Y:S04]  /*11d10*/  STS.128 [R47+0x18400], R4 ;  /* 0x018400042f007388 */ /* 0x0001e80000000c00 */
[----:B------:R0:W-:Y:S02]  /*11d20*/  STS.128 [R0+0x18400], R8 ;  /* 0x0184000800007388 */ /* 0x0001e40000000c00 */
.L_x_1722:
[----:B------:R-:W-:Y:S05]  /*11d30*/  BSYNC B0 ;  /* 0x0000000000007941 */ /* 0x000fea0003800000 */
.L_x_1715:
        /* <DEDUP_REMOVED lines=8> */
.L_x_1713:
[----:B0--3--:R-:W-:-:S05]  /*11dc0*/  IMAD.U32 R0, RZ, RZ, UR40 ;  /* 0x00000028ff007e24 */ /* 0x009fca000f8e00ff */
[----:B------:R-:W-:-:S13]  /*11dd0*/  ISETP.NE.AND P0, PT, R0, 0x3, PT ;  /* 0x000000030000780c */ /* 0x000fda0003f05270 */
[----:B------:R-:W-:Y:S05]  /*11de0*/  @!P0 BRA `(.L_x_1742) ;  /* 0x0000000000048947 */ /* 0x000fea0003800000 */
[----:B------:R-:W-:Y:S01]  /*11df0*/  BPT.TRAP 0x1 ;  /* 0x000000040000795c */ /* 0x000fe20000300000 */
.L_x_1742:
[----:B-----5:R-:W-:Y:S01]  /*11e00*/  IMAD R11, R17, 0x8, R16 ;  /* 0x00000008110b7824 */ /* 0x020fe200078e0210 */
[----:B------:R-:W-:-:S04]  /*11e10*/  SHF.L.U32 R0, R200, 0x1f, RZ ;  /* 0x0000001fc8007819 */ /* 0x000fc800000006ff */
[----:B------:R0:W3:Y:S01]  /*11e20*/  SYNCS.PHASECHK.TRANS64.TRYWAIT P1, [R11+URZ+0x2a830], R0 ;  /* 0x02a830000b0075a7 */ /* 0x0000e2000802017f */
[----:B------:R-:W-:Y:S05]  /*11e30*/  @!P0 BRA `(.L_x_1743) ;  /* 0x0000000000048947 */ /* 0x000fea0003800000 */
[----:B------:R-:W-:Y:S01]  /*11e40*/  BPT.TRAP 0x1 ;  /* 0x000000040000795c */ /* 0x000fe20000300000 */
.L_x_1743:
[----:B---3--:R-:W-:Y:S05]  /*11e50*/  @P1 BRA `(.L_x_1744) ;  /* 0x0000000000081947 */ /* 0x008fea0003800000 */
[----:B------:R-:W3:Y:S02]  /*11e60*/  SYNCS.PHASECHK.TRANS64.TRYWAIT P1, [R11+URZ+0x2a830], R0 ;  /* 0x02a830000b0075a7 */ /* 0x000ee4000802017f */
[----:B---3--:R-:W-:Y:S05]  /*11e70*/  @!P1 BRA `(.L_x_1745) ;  /* 0x000001bc006c9947 */ /* 0x008fea0003800000 */
.L_x_1744:
[----:B------:R-:W-:Y:S05]  /*11e80*/  WARPSYNC.ALL ;  /* 0x0000000000007948 */ /* 0x000fea0003800000 */
[----:B0--3--:R-:W-:Y:S01]  /*11e90*/  VIADD R0, R16, 0x1e400 ;  /* 0x0001e40010007836 */ /* 0x009fe20000000000 */
[----:B------:R-:W-:Y:S01]  /*11ea0*/  R2UR UR24, R44 ;  /* 0x000000002c1872ca */ /* 0x000fe200000e0000 */
[----:B--2-4-:R-:W-:Y:S01]  /*11eb0*/  IMAD.MOV.U32 R5, RZ, RZ, -0x7fffffe0 ;  /* 0x80000020ff057424 */ /* 0x014fe200078e00ff */
[----:B------:R-:W-:Y:S01]  /*11ec0*/  WARPGROUP.ARRIVE ;  /* 0x00000000000079c5 */ /* 0x000fe20000000000 */
[----:B------:R-:W-:Y:S01]  /*11ed0*/  UMOV UR25, 0x80000020 ;  /* 0x8000002000197882 */ /* 0x000fe20000000000 */
[----:B------:R-:W-:Y:S01]  /*11ee0*/  SHF.R.U32.HI R0, RZ, 0x4, R0 ;  /* 0x00000004ff007819 */ /* 0x000fe20000011600 */
[----:B------:R-:W-:Y:S01]  /*11ef0*/  IMAD.MOV.U32 R9, RZ, RZ, -0x7fffffe0 ;  /* 0x80000020ff097424 */ /* 0x000fe200078e00ff */
[----:B------:R-:W-:Y:S01]  /*11f00*/  R2UR UR27, R5 ;  /* 0x00000000051b72ca */ /* 0x000fe200000e0000 */
[----:B------:R-:W-:Y:S01]  /*11f10*/  UMOV UR5, 0x80000020 ;  /* 0x8000002000057882 */ /* 0x000fe20000000000 */
[----:B------:R-:W-:Y:S01]  /*11f20*/  LOP3.LUT R0, R0, 0x3fff, RZ, 0xc0, !PT ;  /* 0x00003fff00007812 */ /* 0x000fe200078ec0ff */
[----:B------:R-:W-:Y:S01]  /*11f30*/  UMOV UR9, 0x80000020 ;  /* 0x8000002000097882 */ /* 0x000fe20000000000 */
[----:B------:R-:W-:Y:S01]  /*11f40*/  R2UR UR7, R9 ;  /* 0x00000000090772ca */ /* 0x000fe200000e0000 */
[----:B------:R-:W-:Y:S01]  /*11f50*/  IMAD.MOV.U32 R9, RZ, RZ, -0x7fffffe0 ;  /* 0x80000020ff097424 */ /* 0x000fe200078e00ff */
[----:B------:R-:W-:Y:S01]  /*11f60*/  LOP3.LUT R7, R0, 0x10000, RZ, 0xfc, !PT ;  /* 0x0001000000077812 */ /* 0x000fe200078efcff */
[----:B------:R-:W-:Y:S01]  /*11f70*/  ULOP3.LUT UR24, UR24, 0x10000, URZ, 0xfc, !UPT ;  /* 0x0001000018187892 */ /* 0x000fe2000f8efc3f */
[----:B------:R-:W-:Y:S01]  /*11f80*/  IMAD.MOV.U32 R5, RZ, RZ, -0x7fffffe0 ;  /* 0x80000020ff057424 */ /* 0x000fe200078e00ff */
[----:B------:R-:W-:Y:S01]  /*11f90*/  UMOV UR13, 0x80000020 ;  /* 0x80000020000d7882 */ /* 0x000fe20000000000 */
[----:B------:R-:W-:Y:S01]  /*11fa0*/  R2UR UR11, R9 ;  /* 0x00000000090b72ca */ /* 0x000fe200000e0000 */
[----:B------:R-:W-:Y:S01]  /*11fb0*/  IMAD R4, R17, 0x600, R7 ;  /* 0x0000060011047824 */ /* 0x000fe200078e0207 */
[----:B------:R-:W-:Y:S01]  /*11fc0*/  UIADD3 UR4, UR24, 0x2, URZ ;  /* 0x0000000218047890 */ /* 0x000fe2000fffe03f */
[----:B------:R-:W-:Y:S01]  /*11fd0*/  IMAD.MOV.U32 R9, RZ, RZ, -0x7fffffe0 ;  /* 0x80000020ff097424 */ /* 0x000fe200078e00ff */
[----:B------:R-:W-:Y:S01]  /*11fe0*/  UIADD3 UR8, UR24, 0x200, URZ ;  /* 0x0000020018087890 */ /* 0x000fe2000fffe03f */
[C---:B------:R-:W-:Y:S01]  /*11ff0*/  VIADD R8, R4.reuse, 0x2 ;  /* 0x0000000204087836 */ /* 0x040fe20000000000 */
[----:B------:R-:W-:Y:S01]  /*12000*/  R2UR UR26, R4 ;  /* 0x00000000041a72ca */ /* 0x000fe200000e0000 */
[----:B------:R-:W-:Y:S01]  /*12010*/  UIADD3 UR12, UR24, 0x202, URZ ;  /* 0x00000202180c7890 */ /* 0x000fe2000fffe03f */
[----:B------:R-:W-:Y:S01]  /*12020*/  R2UR UR15, R9 ;  /* 0x00000000090f72ca */ /* 0x000fe200000e0000 */
[----:B------:R-:W-:Y:S01]  /*12030*/  IMAD.MOV.U32 R9, RZ, RZ, -0x7fffffe0 ;  /* 0x80000020ff097424 */ /* 0x000fe200078e00ff */
[----:B------:R-:W-:Y:S01]  /*12040*/  R2UR UR6, R8 ;  /* 0x00000000080672ca */ /* 0x000fe200000e0000 */
[----:B------:R-:W-:Y:S01]  /*12050*/  VIADD R8, R4, 0x200 ;  /* 0x0000020004087836 */ /* 0x000fe20000000000 */
[----:B------:R-:W-:Y:S01]  /*12060*/  UIADD3 UR16, UR24, 0x400, URZ ;  /* 0x0000040018107890 */ /* 0x000fe2000fffe03f */
[----:B------:R-:W-:Y:S01]  /*12070*/  R2UR UR23, R5 ;  /* 0x00000000051772ca */ /* 0x000fe200000e0000 */
[----:B------:R-:W-:Y:S01]  /*12080*/  UMOV UR17, 0x80000020 ;  /* 0x8000002000117882 */ /* 0x000fe20000000000 */
[----:B------:R-:W-:Y:S01]  /*12090*/  R2UR UR19, R9 ;  /* 0x00000000091372ca */ /* 0x000fe200000e0000 */
[----:B------:R-:W-:Y:S01]  /*120a0*/  UIADD3 UR20, UR24, 0x402, URZ ;  /* 0x0000040218147890 */ /* 0x000fe2000fffe03f */
[----:B------:R-:W-:Y:S01]  /*120b0*/  R2UR UR10, R8 ;  /* 0x00000000080a72ca */ /* 0x000fe200000e0000 */
[----:B------:R-:W-:Y:S01]  /*120c0*/  VIADD R8, R4, 0x202 ;  /* 0x0000020204087836 */ /* 0x000fe20000000000 */
[----:B------:R-:W-:Y:S01]  /*120d0*/  QGMMA.64x128x32.F32.E4M3.E4M3 R24, gdesc[UR24], RZ, !UPT, gsb0 ;  /* 0x01e00000181879f3 */ /* 0x000fe2000c0008ff */
[----:B------:R-:W-:-:S03]  /*120e0*/  UMOV UR21, 0x80000020 ;  /* 0x8000002000157882 */ /* 0x000fc60000000000 */
[----:B------:R-:W-:Y:S01]  /*120f0*/  R2UR UR14, R8 ;  /* 0x00000000080e72ca */ /* 0x000fe200000e0000 */
[C---:B------:R-:W-:Y:S02]  /*12100*/  VIADD R8, R4.reuse, 0x400 ;  /* 0x0000040004087836 */ /* 0x040fe40000000000 */
[----:B------:R-:W-:-:S03]  /*12110*/  VIADD R4, R4, 0x402 ;  /* 0x0000040204047836 */ /* 0x000fc60000000000 */
[----:B------:R-:W-:Y:S02]  /*12120*/  R2UR UR18, R8 ;  /* 0x00000000081272ca */ /* 0x000fe400000e0000 */
[----:B------:R-:W-:Y:S01]  /*12130*/  R2UR UR22, R4 ;  /* 0x00000000041672ca */ /* 0x000fe200000e0000 */
        /* <DEDUP_REMOVED lines=18> */
.L_x_1746:
[----:B-1----:R-:W2:Y:S01]  /*12260*/  LDL R3, [R1+0x4] ;  /* 0x0000040001037983 */ /* 0x002ea20000100800 */
[----:B------:R-:W0:Y:S01]  /*12270*/  LDC R225, c[0x0][0x448] ;  /* 0x00011200ffe17b82 */ /* 0x000e220000000800 */
[----:B------:R-:W-:Y:S01]  /*12280*/  IMAD.MOV.U32 R111, RZ, RZ, -0x80 ;  /* 0xffffff80ff6f7424 */ /* 0x000fe200078e00ff */
[----:B------:R-:W-:Y:S01]  /*12290*/  LOP3.LUT R22, R22, 0xfffffff7, RZ, 0xc0, !PT ;  /* 0xfffffff716167812 */ /* 0x000fe200078ec0ff */
[----:B------:R-:W-:Y:S01]  /*122a0*/  ULDC UR34, c[0x0][0x9dc] ;  /* 0x0002770000227ab9 */ /* 0x000fe20000000800 */
[C---:B------:R-:W-:Y:S01]  /*122b0*/  LEA R6, R90.reuse, 0xffffff80, 0x7 ;  /* 0xffffff805a067811 */ /* 0x040fe200078e38ff */
[----:B------:R-:W-:Y:S01]  /*122c0*/  IMAD R111, R90, R111, 0x80 ;  /* 0x000000805a6f7424 */ /* 0x000fe200078e026f */
[----:B------:R-:W-:Y:S02]  /*122d0*/  ULOP3.LUT UR6, URZ, UR34, URZ, 0x33, !UPT ;  /* 0x000000223f067292 */ /* 0x000fe4000f8e333f */
[----:B------:R-:W1:Y:S01]  /*122e0*/  LDC.64 R8, c[0x0][0x9e0] ;  /* 0x00027800ff087b82 */ /* 0x000e620000000a00 */
[----:B0-----:R-:W-:-:S13]  /*122f0*/  ISETP.NE.AND P1, PT, R225, 0x1, PT ;  /* 0x00000001e100780c */ /* 0x001fda0003f25270 */
[----:B------:R-:W0:Y:S01]  /*12300*/  @P1 LDC R0, c[0x0][0x44c] ;  /* 0x00011300ff001b82 */ /* 0x000e220000000800 */
[----:B------:R-:W-:-:S04]  /*12310*/  @P1 LOP3.LUT R22, R22, 0x8, RZ, 0xfc, !PT ;  /* 0x0000000816161812 */ /* 0x000fc800078efcff */
[----:B------:R-:W-:-:S03]  /*12320*/  LOP3.LUT R22, R22, 0xfffffffb, RZ, 0xc0, !PT ;  /* 0xfffffffb16167812 */ /* 0x000fc600078ec0ff */
[----:B------:R-:W3:Y:S01]  /*12330*/  @P1 LDC R5, c[0x0][0x450] ;  /* 0x00011400ff051b82 */ /* 0x000ee20000000800 */
[----:B--2---:R-:W-:-:S04]  /*12340*/  IMAD.IADD R3, R3, 0x1, R212 ;  /* 0x0000000103037824 */ /* 0x004fc800078e02d4 */
[----:B0-----:R-:W-:-:S05]  /*12350*/  @P1 IMAD.HI.U32 R0, R3, R0, RZ ;  /* 0x0000000003001227 */ /* 0x001fca00078e00ff */
[----:B---3--:R-:W-:Y:S01]  /*12360*/  @P1 SHF.R.U32.HI R3, RZ, R5, R0 ;  /* 0x00000005ff031219 */ /* 0x008fe20000011600 */
[----:B------:R-:W-:Y:S01]  /*12370*/  VIADD R0, R11, 0x2a840 ;  /* 0x0002a8400b007836 */ /* 0x000fe20000000000 */
[----:B-1----:R-:W-:Y:S01]  /*12380*/  ISETP.GE.AND P1, PT, R9, 0x1, PT ;  /* 0x000000010900780c */ /* 0x002fe20003f26270 */
[----:B------:R-:W-:Y:S02]  /*12390*/  IMAD.U32 R5, RZ, RZ, UR38 ;  /* 0x00000026ff057e24 */ /* 0x000fe4000f8e00ff */
[----:B------:R-:W0:Y:S03]  /*123a0*/  SHFL.IDX PT, R11, R3, RZ, 0x1c1f ;  /* 0x001c1fff030b7589 */ /* 0x000e2600000e0000 */
[----:B------:R-:W-:-:S04]  /*123b0*/  PRMT R0, R5, 0x654, R0 ;  /* 0x0000065405007816 */ /* 0x000fc80000000000 */
[----:B------:R1:W-:Y:S03]  /*123c0*/  SYNCS.ARRIVE.TRANS64.RED.A1T0 RZ, [R0+URZ], RZ ;  /* 0x000000ff00ff79a7 */ /* 0x0003e6000810043f */
[----:B------:R-:W-:Y:S02]  /*123d0*/  @P1 LOP3.LUT R22, R22, 0x4, RZ, 0xfc, !PT ;  /* 0x0000000416161812 */ /* 0x000fe400078efcff */
[----:B-1----:R-:W-:-:S04]  /*123e0*/  IADD3 R0, -R202, 0x1, R111 ;  /* 0x00000001ca007810 */ /* 0x002fc80007ffe16f */
[----:B------:R-:W-:Y:S02]  /*123f0*/  IADD3 R113, -R203, R0, R204 ;  /* 0x00000000cb717210 */ /* 0x000fe40007ffe1cc */
[----:B------:R-:W-:-:S03]  /*12400*/  IADD3 R0, -R202, R204, R111 ;  /* 0x000000ccca007210 */ /* 0x000fc60007ffe16f */
[C---:B------:R-:W-:Y:S02]  /*12410*/  VIADD R10, R113.reuse, UR6 ;  /* 0x00000006710a7c36 */ /* 0x040fe40008000000 */
[----:B------:R-:W-:Y:S02]  /*12420*/  IMAD.IADD R113, R113, 0x1, R8 ;  /* 0x0000000171717824 */ /* 0x000fe400078e0208 */
[----:B0-----:R-:W-:-:S03]  /*12430*/  IMAD.IADD R14, R10, 0x1, R11 ;  /* 0x000000010a0e7824 */ /* 0x001fc600078e020b */
[----:B------:R-:W-:Y:S01]  /*12440*/  VIADDMNMX R12, R11, R113, R0, PT ;  /* 0x000000710b0c7246 */ /* 0x000fe20003800100 */
[----:B------:R-:W-:Y:S06]  /*12450*/  @!P1 BRA `(.L_x_1747) ;  /* 0x0000000000509947 */ /* 0x000fec0003800000 */
[----:B------:R-:W-:Y:S01]  /*12460*/  IADD3 R11, -R203, R204, R11 ;  /* 0x000000cccb0b7210 */ /* 0x000fe20007ffe10b */
[----:B------:R-:W-:Y:S03]  /*12470*/  BSSY B0, `(.L_x_1748) ;  /* 0x000000e000007945 */ /* 0x000fe60003800000 */
[----:B------:R-:W-:-:S13]  /*12480*/  ISETP.GT.AND P1, PT, R11, -0x1, PT ;  /* 0xffffffff0b00780c */ /* 0x000fda0003f24270 */
        /* <DEDUP_REMOVED lines=8> */
.L_x_1749:
[----:B------:R-:W-:-:S13]  /*12510*/  ISETP.NE.AND P1, PT, R9, 0x1, PT ;  /* 0x000000010900780c */ /* 0x000fda0003f25270 */
[----:B------:R-:W0:Y:S02]  /*12520*/  @P1 LDC.64 R4, c[0x0][0x9e8] ;  /* 0x00027a00ff041b82 */ /* 0x000e240000000a00 */
[----:B0-----:R-:W-:-:S05]  /*12530*/  @P1 IMAD.HI.U32 R4, R11, R4, RZ ;  /* 0x000000040b041227 */ /* 0x001fca00078e00ff */
[----:B------:R-:W-:-:S07]  /*12540*/  @P1 SHF.R.U32.HI R11, RZ, R5, R4 ;  /* 0x00000005ff0b1219 */ /* 0x000fce0000011604 */
.L_x_1750:
[----:B------:R-:W-:Y:S05]  /*12550*/  BSYNC B0 ;  /* 0x0000000000007941 */ /* 0x000fea0003800000 */
.L_x_1748:
[----:B------:R-:W-:-:S04]  /*12560*/  IMAD R11, R11, R9, -R6 ;  /* 0x000000090b0b7224 */ /* 0x000fc800078e0a06 */
[----:B------:R-:W-:-:S05]  /*12570*/  IMAD.IADD R11, R11, 0x1, -R202 ;  /* 0x000000010b0b7824 */ /* 0x000fca00078e0aca */
[----:B------:R-:W-:Y:S02]  /*12580*/  VIMNMX R14, R14, R11, !PT ;  /* 0x0000000b0e0e7248 */ /* 0x000fe40007fe0100 */
[----:B------:R-:W-:-:S07]  /*12590*/  VIADDMNMX R12, R11, R9, R12, PT ;  /* 0x000000090b0c7246 */ /* 0x000fce000380010c */
.L_x_1747:
[C---:B------:R-:W-:Y:S01]  /*125a0*/  ISETP.GE.AND P1, PT, R111.reuse, 0x2, PT ;  /* 0x000000026f00780c */ /* 0x040fe20003f26270 */
[----:B------:R-:W0:Y:S01]  /*125b0*/  SHFL.IDX PT, R3, R3, 0x1, 0x1c1f ;  /* 0x003c1f0003037f89 */ /* 0x000e2200000e0000 */
[C---:B------:R-:W-:Y:S02]  /*125c0*/  ISETP.GE.AND P6, PT, R111.reuse, 0x9, PT ;  /* 0x000000096f00780c */ /* 0x040fe40003fc6270 */
[----:B------:R-:W-:Y:S02]  /*125d0*/  ISETP.GT.AND P2, PT, R14, 0x1, !P1 ;  /* 0x000000010e00780c */ /* 0x000fe40004f44270 */
[----:B------:R-:W-:Y:S02]  /*125e0*/  ISETP.GE.AND P3, PT, R111, 0xa, PT ;  /* 0x0000000a6f00780c */ /* 0x000fe40003f66270 */
[----:B------:R-:W-:Y:S02]  /*125f0*/  ISETP.LT.OR P2, PT, R12, 0x2, P2 ;  /* 0x000000020c00780c */ /* 0x000fe40001741670 */
[----:B------:R-:W-:-:S02]  /*12600*/  P2R R104, PR, RZ, 0x8 ;  /* 0x00000008ff687803 */ /* 0x000fc40000000000 */
[----:B------:R-:W-:Y:S02]  /*12610*/  FSEL R25, R25, -INF , !P2 ;  /* 0xff80000019197808 */ /* 0x000fe40005000000 */
[----:B------:R-:W-:Y:S02]  /*12620*/  ISETP.GT.AND P2, PT, R14, 0x8, !P6 ;  /* 0x000000080e00780c */ /* 0x000fe40007744270 */
[----:B------:R-:W-:Y:S02]  /*12630*/  ISETP.GE.AND P5, PT, R111, 0x1, PT ;  /* 0x000000016f00780c */ /* 0x000fe40003fa6270 */
[----:B------:R-:W-:-:S04]  /*12640*/  ISETP.LT.OR P2, PT, R12, 0x9, P2 ;  /* 0x000000090c00780c */ /* 0x000fc80001741670 */
[----:B------:R-:W-:Y:S02]  /*12650*/  FSEL R11, R28, -INF , !P2 ;  /* 0xff8000001c0b7808 */ /* 0x000fe40005000000 */
[----:B------:R-:W-:Y:S01]  /*12660*/  ISETP.GT.AND P2, PT, R14, 0x9, !P3 ;  /* 0x000000090e00780c */ /* 0x000fe20005f44270 */
[----:B0-----:R-:W-:Y:S01]  /*12670*/  IMAD.IADD R10, R10, 0x1, R3 ;  /* 0x000000010a0a7824 */ /* 0x001fe200078e0203 */
[----:B------:R-:W-:Y:S02]  /*12680*/  ISETP.GE.AND P3, PT, R111, 0x11, PT ;  /* 0x000000116f00780c */ /* 0x000fe40003f66270 */
[----:B------:R-:W-:Y:S02]  /*12690*/  ISETP.LT.OR P2, PT, R12, 0xa, P2 ;  /* 0x0000000a0c00780c */ /* 0x000fe40001741670 */
[----:B------:R-:W-:Y:S02]  /*126a0*/  P2R R20, PR, RZ, 0x8 ;  /* 0x00000008ff147803 */ /* 0x000fe40000000000 */
[----:B------:R-:W-:-:S02]  /*126b0*/  FSEL R29, R29, -INF , !P2 ;  /* 0xff8000001d1d7808 */ /* 0x000fc40005000000 */
[----:B------:R-:W-:Y:S02]  /*126c0*/  ISETP.GT.AND P2, PT, R14, 0x10, !P3 ;  /* 0x000000100e00780c */ /* 0x000fe40005f44270 */
[----:B------:R-:W-:Y:S02]  /*126d0*/  ISETP.GE.AND P3, PT, R111, 0x12, PT ;  /* 0x000000126f00780c */ /* 0x000fe40003f66270 */
[----:B------:R-:W-:Y:S02]  /*126e0*/  ISETP.LT.OR P2, PT, R12, 0x11, P2 ;  /* 0x000000110c00780c */ /* 0x000fe40001741670 */
[----:B------:R-:W-:Y:S02]  /*126f0*/  P2R R106, PR, RZ, 0x8 ;  /* 0x00000008ff6a7803 */ /* 0x000fe40000000000 */
[----:B------:R-:W-:Y:S02]  /*12700*/  FSEL R13, R32, -INF , !P2 ;  /* 0xff800000200d7808 */ /* 0x000fe40005000000 */
[----:B------:R-:W-:-:S02]  /*12710*/  ISETP.GT.AND P2, PT, R14, 0x11, !P3 ;  /* 0x000000110e00780c */ /* 0x000fc40005f44270 */
[----:B------:R-:W-:Y:S02]  /*12720*/  ISETP.GE.AND P3, PT, R111, 0x19, PT ;  /* 0x000000196f00780c */ /* 0x000fe40003f66270 */
[----:B------:R-:W-:Y:S02]  /*12730*/  ISETP.LT.OR P2, PT, R12, 0x12, P2 ;  /* 0x000000120c00780c */ /* 0x000fe40001741670 */
[----:B------:R-:W-:Y:S02]  /*12740*/  P2R R108, PR, RZ, 0x8 ;  /* 0x00000008ff6c7803 */ /* 0x000fe40000000000 */
[----:B------:R-:W-:Y:S02]  /*12750*/  FSEL R33, R33, -INF , !P2 ;  /* 0xff80000021217808 */ /* 0x000fe40005000000 */
[----:B------:R-:W-:Y:S02]  /*12760*/  ISETP.GT.AND P2, PT, R14, 0x18, !P3 ;  /* 0x000000180e00780c */ /* 0x000fe40005f44270 */
[----:B------:R-:W-:-:S02]  /*12770*/  ISETP.GE.AND P3, PT, R111, 0x1a, PT ;  /* 0x0000001a6f00780c */ /* 0x000fc40003f66270 */
[----:B------:R-:W-:Y:S02]  /*12780*/  ISETP.LT.OR P2, PT, R12, 0x19, P2 ;  /* 0x000000190c00780c */ /* 0x000fe40001741670 */
[----:B------:R-:W-:Y:S02]  /*12790*/  P2R R28, PR, RZ, 0x8 ;  /* 0x00000008ff1c7803 */ /* 0x000fe40000000000 */
[----:B------:R-:W-:Y:S02]  /*127a0*/  FSEL R15, R36, -INF , !P2 ;  /* 0xff800000240f7808 */ /* 0x000fe40005000000 */
[----:B------:R-:W-:Y:S02]  /*127b0*/  ISETP.GT.AND P2, PT, R14, 0x19, !P3 ;  /* 0x000000190e00780c */ /* 0x000fe40005f44270 */
[----:B------:R-:W-:Y:S02]  /*127c0*/  ISETP.GE.AND P3, PT, R111, 0x21, PT ;  /* 0x000000216f00780c */ /* 0x000fe40003f66270 */
[----:B------:R-:W-:-:S02]  /*127d0*/  ISETP.LT.OR P2, PT, R12, 0x1a, P2 ;  /* 0x0000001a0c00780c */ /* 0x000fc40001741670 */
[----:B------:R-:W-:Y:S02]  /*127e0*/  P2R R32, PR, RZ, 0x8 ;  /* 0x00000008ff207803 */ /* 0x000fe40000000000 */
[----:B------:R-:W-:Y:S02]  /*127f0*/  FSEL R37, R37, -INF , !P2 ;  /* 0xff80000025257808 */ /* 0x000fe40005000000 */
[----:B------:R-:W-:Y:S02]  /*12800*/  ISETP.GT.AND P2, PT, R14, 0x20, !P3 ;  /* 0x000000200e00780c */ /* 0x000fe40005f44270 */
[----:B------:R-:W-:Y:S02]  /*12810*/  ISETP.GE.AND P3, PT, R111, 0x22, PT ;  /* 0x000000226f00780c */ /* 0x000fe40003f66270 */
[----:B------:R-:W-:Y:S02]  /*12820*/  ISETP.LT.OR P2, PT, R12, 0x21, P2 ;  /* 0x000000210c00780c */ /* 0x000fe40001741670 */
[----:B------:R-:W-:-:S02]  /*12830*/  P2R R36, PR, RZ, 0x8 ;  /* 0x00000008ff247803 */ /* 0x000fc40000000000 */
[----:B------:R-:W-:Y:S02]  /*12840*/  FSEL R21, R40, -INF , !P2 ;  /* 0xff80000028157808 */ /* 0x000fe40005000000 */
[----:B------:R-:W-:Y:S02]  /*12850*/  ISETP.GT.AND P2, PT, R14, 0x21, !P3 ;  /* 0x000000210e00780c */ /* 0x000fe40005f44270 */
[----:B------:R-:W-:Y:S02]  /*12860*/  ISETP.GE.AND P3, PT, R111, 0x29, PT ;  /* 0x000000296f00780c */ /* 0x000fe40003f66270 */
[----:B------:R-:W-:Y:S02]  /*12870*/  ISETP.LT.OR P2, PT, R12, 0x22, P2 ;  /* 0x000000220c00780c */ /* 0x000fe40001741670 */
[----:B------:R-:W-:Y:S02]  /*12880*/  P2R R40, PR, RZ, 0x8 ;  /* 0x00000008ff287803 */ /* 0x000fe40000000000 */
[----:B------:R-:W-:-:S02]  /*12890*/  FSEL R41, R41, -INF , !P2 ;  /* 0xff80000029297808 */ /* 0x000fc40005000000 */
[----:B------:R-:W-:Y:S02]  /*128a0*/  ISETP.GT.AND P2, PT, R14, 0x28, !P3 ;  /* 0x000000280e00780c */ /* 0x000fe40005f44270 */
[----:B------:R-:W-:Y:S02]  /*128b0*/  ISETP.GE.AND P3, PT, R111, 0x2a, PT ;  /* 0x0000002a6f00780c */ /* 0x000fe40003f66270 */
[----:B------:R-:W-:Y:S02]  /*128c0*/  ISETP.LT.OR P2, PT, R12, 0x29, P2 ;  /* 0x000000290c00780c */ /* 0x000fe40001741670 */
[----:B------:R-:W-:Y:S02]  /*128d0*/  VIADDMNMX R0, R3, R113, R0, PT ;  /* 0x0000007103007246 */ /* 0x000fe40003800100 */
        /* <DEDUP_REMOVED lines=98> */
[----:B------:R-:W-:-:S04]  /*12f00*/  ISETP.GT.AND P4, PT, R14, RZ, !P5 ;  /* 0x000000ff0e00720c */ /* 0x000fc80006f84270 */
[----:B------:R-:W-:-:S04]  /*12f10*/  ISETP.LT.OR P4, PT, R12, 0x1, P4 ;  /* 0x000000010c00780c */ /* 0x000fc80002781670 */
[----:B------:R-:W-:Y:S02]  /*12f20*/  FSEL R24, R24, -INF , !P4 ;  /* 0xff80000018187808 */ /* 0x000fe40006000000 */
[----:B------:R-:W-:-:S04]  /*12f30*/  ISETP.GE.AND P4, PT, R111, 0x7a, PT ;  /* 0x0000007a6f00780c */ /* 0x000fc80003f86270 */
[----:B------:R-:W-:Y:S02]  /*12f40*/  P2R R76, PR, RZ, 0x10 ;  /* 0x00000010ff4c7803 */ /* 0x000fe40000000000 */
[----:B------:R-:W-:-:S04]  /*12f50*/  ISETP.GT.AND P4, PT, R14, 0x79, !P4 ;  /* 0x000000790e00780c */ /* 0x000fc80006784270 */
[----:B------:R-:W-:-:S04]  /*12f60*/  ISETP.LT.OR P4, PT, R12, 0x7a, P4 ;  /* 0x0000007a0c00780c */ /* 0x000fc80002781670 */
[----:B------:R-:W-:Y:S02]  /*12f70*/  FSEL R85, R85, -INF , !P4 ;  /* 0xff80000055557808 */ /* 0x000fe40006000000 */
[----:B------:R-:W-:-:S13]  /*12f80*/  ISETP.GE.AND P4, PT, R9, 0x1, PT ;  /* 0x000000010900780c */ /* 0x000fda0003f86270 */
[----:B------:R-:W-:Y:S05]  /*12f90*/  @!P4 BRA `(.L_x_1751) ;  /* 0x000000000050c947 */ /* 0x000fea0003800000 */
        /* <DEDUP_REMOVED lines=11> */
.L_x_1753:
[----:B------:R-:W-:-:S13]  /*13050*/  ISETP.NE.AND P4, PT, R9, 0x1, PT ;  /* 0x000000010900780c */ /* 0x000fda0003f85270 */
[----:B------:R-:W0:Y:S02]  /*13060*/  @P4 LDC.64 R4, c[0x0][0x9e8] ;  /* 0x00027a00ff044b82 */ /* 0x000e240000000a00 */
[----:B0-----:R-:W-:-:S05]  /*13070*/  @P4 IMAD.HI.U32 R4, R3, R4, RZ ;  /* 0x0000000403044227 */ /* 0x001fca00078e00ff */
[----:B------:R-:W-:-:S07]  /*13080*/  @P4 SHF.R.U32.HI R3, RZ, R5, R4 ;  /* 0x00000005ff034219 */ /* 0x000fce0000011604 */
.L_x_1754:
[----:B------:R-:W-:Y:S05]  /*13090*/  BSYNC B0 ;  /* 0x0000000000007941 */ /* 0x000fea0003800000 */
.L_x_1752:
[----:B------:R-:W-:-:S04]  /*130a0*/  IMAD R3, R3, R9, -R6 ;  /* 0x0000000903037224 */ /* 0x000fc800078e0a06 */
[----:B------:R-:W-:-:S05]  /*130b0*/  IMAD.IADD R3, R3, 0x1, -R202 ;  /* 0x0000000103037824 */ /* 0x000fca00078e0aca */
[----:B------:R-:W-:Y:S02]  /*130c0*/  VIMNMX R10, R10, R3, !PT ;  /* 0x000000030a0a7248 */ /* 0x000fe40007fe0100 */
[----:B------:R-:W-:-:S07]  /*130d0*/  VIADDMNMX R0, R3, R9, R0, PT ;  /* 0x0000000903007246 */ /* 0x000fce0003800100 */
.L_x_1751:
[C---:B------:R-:W-:Y:S02]  /*130e0*/  ISETP.GT.AND P1, PT, R10.reuse, 0x1, !P1 ;  /* 0x000000010a00780c */ /* 0x040fe40004f24270 */
[----:B------:R-:W-:Y:S02]  /*130f0*/  ISETP.GT.AND P6, PT, R10, 0x8, !P6 ;  /* 0x000000080a00780c */ /* 0x000fe400077c4270 */
[C---:B------:R-:W-:Y:S02]  /*13100*/  ISETP.LT.OR P1, PT, R0.reuse, 0x2, P1 ;  /* 0x000000020000780c */ /* 0x040fe40000f21670 */
[----:B------:R-:W-:Y:S02]  /*13110*/  ISETP.LT.OR P6, PT, R0, 0x9, P6 ;  /* 0x000000090000780c */ /* 0x000fe400037c1670 */
[----:B------:R-:W-:Y:S02]  /*13120*/  FSEL R27, R27, -INF , !P1 ;  /* 0xff8000001b1b7808 */ /* 0x000fe40004800000 */
[----:B------:R-:W-:-:S02]  /*13130*/  ISETP.NE.AND P1, PT, R104, RZ, PT ;  /* 0x000000ff6800720c */ /* 0x000fc40003f25270 */
[----:B------:R-:W-:Y:S02]  /*13140*/  FSEL R5, R30, -INF , !P6 ;  /* 0xff8000001e057808 */ /* 0x000fe40007000000 */
[----:B------:R-:W-:Y:S02]  /*13150*/  ISETP.GT.AND P1, PT, R10, 0x9, !P1 ;  /* 0x000000090a00780c */ /* 0x000fe40004f24270 */
[----:B------:R-:W-:Y:S02]  /*13160*/  ISETP.NE.AND P6, PT, R106, RZ, PT ;  /* 0x000000ff6a00720c */ /* 0x000fe40003fc5270 */
[----:B------:R-:W-:Y:S02]  /*13170*/  ISETP.LT.OR P1, PT, R0, 0xa, P1 ;  /* 0x0000000a0000780c */ /* 0x000fe40000f21670 */
[----:B------:R-:W-:Y:S02]  /*13180*/  ISETP.NE.AND P4, PT, R108, RZ, PT ;  /* 0x000000ff6c00720c */ /* 0x000fe40003f85270 */
        /* <DEDUP_REMOVED lines=19> */
[----:B------:R-:W-:Y:S02]  /*132c0*/  ISETP.NE.AND P6, PT, R112, RZ, PT ;  /* 0x000000ff7000720c */ /* 0x000fe40003fc5270 */
[----:B------:R-:W-:Y:S02]  /*132d0*/  ISETP.GT.AND P1, PT, R10, 0x19, !P1 ;  /* 0x000000190a00780c */ /* 0x000fe40004f24270 */
[----:B------:R-:W-:Y:S02]  /*132e0*/  FMNMX.FTZ R4, R21, R4, !PT ;  /* 0x0000000415047209 */ /* 0x000fe40007810000 */
[----:B------:R-:W-:Y:S02]  /*132f0*/  ISETP.LT.OR P1, PT, R0, 0x1a, P1 ;  /* 0x0000001a0000780c */ /* 0x000fe40000f21670 */
[----:B------:R-:W-:Y:S02]  /*13300*/  FMNMX.FTZ R4, R41, R4, !PT ;  /* 0x0000000429047209 */ /* 0x000fe40007810000 */
[----:B------:R-:W-:-:S02]  /*13310*/  FSEL R39, R39, -INF , !P1 ;  /* 0xff80000027277808 */ /* 0x000fc40004800000 */
[----:B------:R-:W-:Y:S02]  /*13320*/  ISETP.NE.AND P1, PT, R32, RZ, PT ;  /* 0x000000ff2000720c */ /* 0x000fe40003f25270 */
[----:B------:R-:W-:Y:S02]  /*13330*/  ISETP.NE.AND P4, PT, R114, RZ, PT ;  /* 0x000000ff7200720c */ /* 0x000fe40003f85270 */
[----:B------:R-:W-:Y:S02]  /*13340*/  ISETP.GT.AND P1, PT, R10, 0x20, !P1 ;  /* 0x000000200a00780c */ /* 0x000fe40004f24270 */
[----:B------:R-:W-:Y:S02]  /*13350*/  FMNMX.FTZ R4, R89, R4, !PT ;  /* 0x0000000459047209 */ /* 0x000fe40007810000 */
        /* <DEDUP_REMOVED lines=50> */
[C---:B------:R-:W-:Y:S01]  /*13680*/  ISETP.GT.AND P5, PT, R10.reuse, RZ, !P5 ;  /* 0x000000ff0a00720c */ /* 0x040fe20006fa4270 */
[----:B------:R-:W0:Y:S01]  /*13690*/  SHFL.BFLY PT, R3, R4, 0x2, 0x1f ;  /* 0x0c401f0004037f89 */ /* 0x000e2200000e0000 */
[----:B------:R-:W-:Y:S02]  /*136a0*/  FSEL R55, R55, -INF , !P1 ;  /* 0xff80000037377808 */ /* 0x000fe40004800000 */
[----:B------:R-:W-:Y:S02]  /*136b0*/  ISETP.GT.AND P1, PT, R10, 0x40, !P6 ;  /* 0x000000400a00780c */ /* 0x000fe40007724270 */
[C---:B------:R-:W-:Y:S02]  /*136c0*/  ISETP.LT.OR P5, PT, R0.reuse, 0x1, P5 ;  /* 0x000000010000780c */ /* 0x040fe40002fa1670 */
[----:B------:R-:W-:Y:S02]  /*136d0*/  ISETP.LT.OR P1, PT, R0, 0x41, P1 ;  /* 0x000000410000780c */ /* 0x000fe40000f21670 */
[----:B------:R-:W-:-:S02]  /*136e0*/  FSEL R26, R26, -INF , !P5 ;  /* 0xff8000001a1a7808 */ /* 0x000fc40006800000 */
[----:B------:R-:W-:Y:S02]  /*136f0*/  FSEL R123, R58, -INF , !P1 ;  /* 0xff8000003a7b7808 */ /* 0x000fe40004800000 */
[----:B------:R-:W-:Y:S02]  /*13700*/  ISETP.GT.AND P1, PT, R10, 0x41, !P4 ;  /* 0x000000410a00780c */ /* 0x000fe40006724270 */
[----:B------:R-:W-:Y:S02]  /*13710*/  ISETP.NE.AND P6, PT, R110, RZ, PT ;  /* 0x000000ff6e00720c */ /* 0x000fe40003fc5270 */
[----:B------:R-:W-:Y:S02]  /*13720*/  ISETP.LT.OR P1, PT, R0, 0x42, P1 ;  /* 0x000000420000780c */ /* 0x000fe40000f21670 */
[----:B------:R-:W-:Y:S02]  /*13730*/  FMNMX.FTZ R12, R26, R27, !PT ;  /* 0x0000001b1a0c7209 */ /* 0x000fe40007810000 */
[----:B------:R-:W-:-:S02]  /*13740*/  FSEL R59, R59, -INF , !P1 ;  /* 0xff8000003b3b7808 */ /* 0x000fc40004800000 */
[----:B------:R-:W-:Y:S02]  /*13750*/  ISETP.NE.AND P1, PT, R56, RZ, PT ;  /* 0x000000ff3800720c */ /* 0x000fe40003f25270 */
[----:B0-----:R-:W-:Y:S02]  /*13760*/  FMNMX.FTZ R6, R4, R3, !PT ;  /* 0x0000000304067209 */ /* 0x001fe40007810000 */
[----:B------:R-:W-:Y:S02]  /*13770*/  ISETP.GT.AND P1, PT, R10, 0x48, !P1 ;  /* 0x000000480a00780c */ /* 0x000fe40004f24270 */
[----:B------:R-:W-:Y:S01]  /*13780*/  FMNMX.FTZ R14, R5, R12, !PT ;  /* 0x0000000c050e7209 */ /* 0x000fe20007810000 */
[----:B------:R-:W0:Y:S01]  /*13790*/  SHFL.BFLY PT, R3, R6, 0x1, 0x1f ;  /* 0x0c201f0006037f89 */ /* 0x000e2200000e0000 */
[----:B------:R-:W-:Y:S02]  /*137a0*/  ISETP.LT.OR P1, PT, R0, 0x49, P1 ;  /* 0x000000490000780c */ /* 0x000fe40000f21670 */
[----:B------:R-:W-:-:S02]  /*137b0*/  FMNMX.FTZ R14, R31, R14, !PT ;  /* 0x0000000e1f0e7209 */ /* 0x000fc40007810000 */
[----:B------:R-:W-:Y:S02]  /*137c0*/  FSEL R125, R62, -INF , !P1 ;  /* 0xff8000003e7d7808 */ /* 0x000fe40004800000 */
[----:B------:R-:W-:Y:S02]  /*137d0*/  ISETP.NE.AND P1, PT, R60, RZ, PT ;  /* 0x000000ff3c00720c */ /* 0x000fe40003f25270 */
[----:B------:R-:W-:Y:S02]  /*137e0*/  ISETP.NE.AND P4, PT, R116, RZ, PT ;  /* 0x000000ff7400720c */ /* 0x000fe40003f85270 */
        /* <DEDUP_REMOVED lines=8> */
[----:B0-----:R-:W-:-:S02]  /*13870*/  FMNMX.FTZ R3, R6, R3, !PT ;  /* 0x0000000306037209 */ /* 0x001fc40007810000 */
[----:B------:R-:W-:Y:S02]  /*13880*/  ISETP.LT.OR P1, PT, R0, 0x51, P1 ;  /* 0x000000510000780c */ /* 0x000fe40000f21670 */
[----:B------:R-:W-:Y:S01]  /*13890*/  FMNMX.FTZ R20, R39, R20, !PT ;  /* 0x0000001427147209 */ /* 0x000fe20007810000 */
[----:B------:R-:W-:-:S01]  /*138a0*/  FFMA.FTZ R137, R2, R3, -8 ;  /* 0xc100000002897423 */ /* 0x000fc20000010003 */
[----:B------:R-:W-:Y:S02]  /*138b0*/  FSEL R127, R66, -INF , !P1 ;  /* 0xff800000427f7808 */ /* 0x000fe40004800000 */
[----:B------:R-:W-:Y:S02]  /*138c0*/  ISETP.NE.AND P1, PT, R64, RZ, PT ;  /* 0x000000ff4000720c */ /* 0x000fe40003f25270 */
[----:B------:R-:W-:Y:S02]  /*138d0*/  FMNMX.FTZ R20, R115, R20, !PT ;  /* 0x0000001473147209 */ /* 0x000fe40007810000 */
[----:B------:R-:W-:-:S02]  /*138e0*/  ISETP.GT.AND P1, PT, R10, 0x51, !P1 ;  /* 0x000000510a00780c */ /* 0x000fc40004f24270 */
[----:B------:R-:W-:Y:S02]  /*138f0*/  FMNMX.FTZ R20, R43, R20, !PT ;  /* 0x000000142b147209 */ /* 0x000fe40007810000 */
[----:B------:R-:W-:Y:S02]  /*13900*/  ISETP.LT.OR P1, PT, R0, 0x52, P1 ;  /* 0x000000520000780c */ /* 0x000fe40000f21670 */
[----:B------:R-:W-:Y:S02]  /*13910*/  ISETP.GT.AND P2, PT, R10, 0x71, !P2 ;  /* 0x000000710a00780c */ /* 0x000fe40005744270 */
[----:B------:R-:W-:Y:S02]  /*13920*/  FSEL R67, R67, -INF , !P1 ;  /* 0xff80000043437808 */ /* 0x000fe40004800000 */
[----:B------:R-:W-:Y:S02]  /*13930*/  ISETP.NE.AND P1, PT, R98, RZ, PT ;  /* 0x000000ff6200720c */ /* 0x000fe40003f25270 */
[----:B------:R-:W-:-:S02]  /*13940*/  ISETP.GT.AND P3, PT, R10, 0x78, !P3 ;  /* 0x000000780a00780c */ /* 0x000fc40005f64270 */
[----:B------:R-:W-:Y:S02]  /*13950*/  ISETP.GT.AND P1, PT, R10, 0x58, !P1 ;  /* 0x000000580a00780c */ /* 0x000fe40004f24270 */
[C---:B------:R-:W-:Y:S02]  /*13960*/  ISETP.LT.OR P2, PT, R0.reuse, 0x72, P2 ;  /* 0x000000720000780c */ /* 0x040fe40001741670 */
[C---:B------:R-:W-:Y:S02]  /*13970*/  ISETP.LT.OR P1, PT, R0.reuse, 0x59, P1 ;  /* 0x000000590000780c */ /* 0x040fe40000f21670 */
[----:B------:R-:W-:Y:S02]  /*13980*/  ISETP.LT.OR P3, PT, R0, 0x79, P3 ;  /* 0x000000790000780c */ /* 0x000fe40001f61670 */
[----:B------:R-:W-:Y:S02]  /*13990*/  FSEL R129, R70, -INF , !P1 ;  /* 0xff80000046817808 */ /* 0x000fe40004800000 */
[----:B------:R-:W-:-:S02]  /*139a0*/  ISETP.NE.AND P1, PT, R68, RZ, PT ;  /* 0x000000ff4400720c */ /* 0x000fc40003f25270 */
[----:B------:R-:W-:Y:S02]  /*139b0*/  FSEL R83, R83, -INF , !P2 ;  /* 0xff80000053537808 */ /* 0x000fe40005000000 */
        /* <DEDUP_REMOVED lines=15> */
[----:B------:R-:W-:-:S04]  /*13ab0*/  ISETP.GT.AND P1, PT, R10, 0x69, !P6 ;  /* 0x000000690a00780c */ /* 0x000fc80007724270 */
[----:B------:R-:W-:-:S04]  /*13ac0*/  ISETP.LT.OR P1, PT, R0, 0x6a, P1 ;  /* 0x0000006a0000780c */ /* 0x000fc80000f21670 */
[----:B------:R-:W-:Y:S02]  /*13ad0*/  FSEL R79, R79, -INF , !P1 ;  /* 0xff8000004f4f7808 */ /* 0x000fe40004800000 */
[----:B------:R-:W-:Y:S02]  /*13ae0*/  ISETP.GT.AND P1, PT, R10, 0x70, !P4 ;  /* 0x000000700a00780c */ /* 0x000fe40006724270 */
[----:B------:R-:W-:Y:S02]  /*13af0*/  ISETP.NE.AND P4, PT, R76, RZ, PT ;  /* 0x000000ff4c00720c */ /* 0x000fe40003f85270 */
[----:B------:R-:W-:-:S04]  /*13b00*/  ISETP.LT.OR P1, PT, R0, 0x71, P1 ;  /* 0x000000710000780c */ /* 0x000fc80000f21670 */
[----:B------:R-:W-:Y:S02]  /*13b10*/  FSEL R135, R82, -INF , !P1 ;  /* 0xff80000052877808 */ /* 0x000fe40004800000 */
[----:B------:R-:W-:-:S04]  /*13b20*/  FSETP.NEU.FTZ.AND P1, PT, R3, -INF , PT ;  /* 0xff8000000300780b */ /* 0x000fc80003f3d000 */
[----:B------:R-:W-:Y:S02]  /*13b30*/  FSEL R137, R137, RZ, P1 ;  /* 0x000000ff89897208 */ /* 0x000fe40000800000 */
[----:B------:R-:W-:Y:S02]  /*13b40*/  ISETP.GT.AND P1, PT, R10, 0x79, !P4 ;  /* 0x000000790a00780c */ /* 0x000fe40006724270 */
[----:B------:R-:W-:Y:S01]  /*13b50*/  ISETP.NE.AND P4, PT, R225, 0x1, PT ;  /* 0x00000001e100780c */ /* 0x000fe20003f85270 */
[----:B------:R-:W-:-:S01]  /*13b60*/  FFMA.FTZ R24, R2, R24, -R137 ;  /* 0x0000001802187223 */ /* 0x000fc20000010889 */
[C-C-:B------:R-:W-:Y:S01]  /*13b70*/  FFMA.FTZ R28, R2.reuse, R13, -R137.reuse ;  /* 0x0000000d021c7223 */ /* 0x140fe20000010889 */
[----:B------:R-:W-:-:S01]  /*13b80*/  FFMA.FTZ R30, R2, R21, -R137 ;  /* 0x00000015021e7223 */ /* 0x000fc20000010889 */
[--C-:B------:R-:W-:Y:S01]  /*13b90*/  FFMA.FTZ R21, R2, R41, -R137.reuse ;  /* 0x0000002902157223 */ /* 0x100fe20000010889 */
[----:B------:R0:W-:Y:S01]  /*13ba0*/  MUFU.EX2 R4, R24 ;  /* 0x0000001800047308 */ /* 0x0001e20000000800 */
[----:B------:R-:W-:Y:S01]  /*13bb0*/  ISETP.LT.OR P1, PT, R0, 0x7a, P1 ;  /* 0x0000007a0000780c */ /* 0x000fe20000f21670 */
[--C-:B------:R-:W-:Y:S01]  /*13bc0*/  FFMA.FTZ R13, R2, R33, -R137.reuse ;  /* 0x00000021020d7223 */ /* 0x100fe20000010889 */
[----:B------:R-:W-:Y:S01]  /*13bd0*/  FSEL R41, R86, -INF , !P3 ;  /* 0xff80000056297808 */ /* 0x000fe20005800000 */
[C-C-:B------:R-:W-:Y:S01]  /*13be0*/  FFMA.FTZ R33, R2.reuse, R49, -R137.reuse ;  /* 0x0000003102217223 */ /* 0x140fe20000010889 */
[----:B------:R-:W-:Y:S01]  /*13bf0*/  FSEL R87, R87, -INF , !P1 ;  /* 0xff80000057577808 */ /* 0x000fe20004800000 */
[C-C-:B------:R-:W-:Y:S01]  /*13c00*/  FFMA.FTZ R49, R2.reuse, R61, -R137.reuse ;  /* 0x0000003d02317223 */ /* 0x140fe20000010889 */
[----:B------:R-:W-:-:S01]  /*13c10*/  FFMA.FTZ R25, R2, R25, -R137 ;  /* 0x0000001902197223 */ /* 0x000fc20000010889 */
[----:B------:R1:W-:Y:S01]  /*13c20*/  MUFU.EX2 R12, R28 ;  /* 0x0000001c000c7308 */ /* 0x0003e20000000800 */
[----:B0-----:R-:W-:Y:S01]  /*13c30*/  FMNMX.FTZ R24, R117, R20, !PT ;  /* 0x0000001475187209 */ /* 0x001fe20007810000 */
[C-C-:B------:R-:W-:Y:S01]  /*13c40*/  FFMA.FTZ R6, R2.reuse, R11, -R137.reuse ;  /* 0x0000000b02067223 */ /* 0x140fe20000010889 */
[----:B------:R-:W-:-:S01]  /*13c50*/  FFMA.FTZ R11, R2, R29, -R137 ;  /* 0x0000001d020b7223 */ /* 0x000fc20000010889 */
[C-C-:B------:R-:W-:Y:S01]  /*13c60*/  FFMA.FTZ R29, R2.reuse, R15, -R137.reuse ;  /* 0x0000000f021d7223 */ /* 0x140fe20000010889 */
[----:B------:R-:W-:Y:S01]  /*13c70*/  FMNMX.FTZ R24, R47, R24, !PT ;  /* 0x000000182f187209 */ /* 0x000fe20007810000 */
[C-C-:B------:R-:W-:Y:S01]  /*13c80*/  FFMA.FTZ R15, R2.reuse, R37, -R137.reuse ;  /* 0x00000025020f7223 */ /* 0x140fe20000010889 */
[----:B------:R-:W-:-:S01]  /*13c90*/  FFMA.FTZ R37, R2, R53, -R137 ;  /* 0x0000003502257223 */ /* 0x000fc20000010889 */
[----:B------:R0:W-:Y:S01]  /*13ca0*/  MUFU.EX2 R20, R30 ;  /* 0x0000001e00147308 */ /* 0x0001e20000000800 */
[----:B------:R-:W-:Y:S01]  /*13cb0*/  FMNMX.FTZ R24, R119, R24, !PT ;  /* 0x0000001877187209 */ /* 0x000fe20007810000 */
[C-C-:B------:R-:W-:Y:S01]  /*13cc0*/  FFMA.FTZ R53, R2.reuse, R65, -R137.reuse ;  /* 0x0000004102357223 */ /* 0x140fe20000010889 */
[----:B------:R-:W-:-:S01]  /*13cd0*/  FFMA.FTZ R65, R2, R77, -R137 ;  /* 0x0000004d02417223 */ /* 0x000fc20000010889 */
[C-C-:B------:R-:W-:Y:S01]  /*13ce0*/  FFMA.FTZ R89, R2.reuse, R89, -R137.reuse ;  /* 0x0000005902597223 */ /* 0x140fe20000010889 */
[----:B------:R-:W-:Y:S01]  /*13cf0*/  FMNMX.FTZ R24, R51, R24, !PT ;  /* 0x0000001833187209 */ /* 0x000fe20007810000 */
[C-C-:B------:R-:W-:Y:S01]  /*13d00*/  FFMA.FTZ R91, R2.reuse, R91, -R137.reuse ;  /* 0x0000005b025b7223 */ /* 0x140fe20000010889 */
[----:B------:R-:W-:-:S01]  /*13d10*/  FFMA.FTZ R93, R2, R93, -R137 ;  /* 0x0000005d025d7223 */ /* 0x000fc20000010889 */
[----:B------:R-:W2:Y:S01]  /*13d20*/  MUFU.EX2 R25, R25 ;  /* 0x0000001900197308 */ /* 0x000ea20000000800 */
[----:B-1----:R-:W-:Y:S01]  /*13d30*/  FMNMX.FTZ R28, R121, R24, !PT ;  /* 0x00000018791c7209 */ /* 0x002fe20007810000 */
[C-C-:B------:R-:W-:Y:S01]  /*13d40*/  FFMA.FTZ R97, R2.reuse, R97, -R137.reuse ;  /* 0x0000006102617223 */ /* 0x140fe20000010889 */
[----:B------:R-:W-:-:S01]  /*13d50*/  FFMA.FTZ R95, R2, R95, -R137 ;  /* 0x0000005f025f7223 */ /* 0x000fc20000010889 */
[C-C-:B------:R-:W-:Y:S01]  /*13d60*/  FFMA.FTZ R36, R2.reuse, R101, -R137.reuse ;  /* 0x0000006502247223 */ /* 0x140fe20000010889 */
[----:B------:R-:W-:Y:S01]  /*13d70*/  FMNMX.FTZ R28, R55, R28, !PT ;  /* 0x0000001c371c7209 */ /* 0x000fe20007810000 */
[C-C-:B------:R-:W-:Y:S01]  /*13d80*/  FFMA.FTZ R34, R2.reuse, R99, -R137.reuse ;  /* 0x0000006302227223 */ /* 0x140fe20000010889 */
[----:B------:R-:W-:-:S01]  /*13d90*/  FFMA.FTZ R40, R2, R105, -R137 ;  /* 0x0000006902287223 */ /* 0x000fc20000010889 */
[----:B------:R-:W1:Y:S01]  /*13da0*/  MUFU.EX2 R6, R6 ;  /* 0x0000000600067308 */ /* 0x000e620000000800 */
[----:B------:R-:W-:Y:S01]  /*13db0*/  FMNMX.FTZ R28, R123, R28, !PT ;  /* 0x0000001c7b1c7209 */ /* 0x000fe20007810000 */
[C-C-:B------:R-:W-:Y:S01]  /*13dc0*/  FFMA.FTZ R38, R2.reuse, R103, -R137.reuse ;  /* 0x0000006702267223 */ /* 0x140fe20000010889 */
[----:B------:R-:W-:-:S02]  /*13dd0*/  FFMA.FTZ R42, R2, R107, -R137 ;  /* 0x0000006b022a7223 */ /* 0x000fc40000010889 */
[----:B------:R-:W-:-:S03]  /*13de0*/  FMNMX.FTZ R28, R59, R28, !PT ;  /* 0x0000001c3b1c7209 */ /* 0x000fc60007810000 */
[----:B------:R-:W3:Y:S01]  /*13df0*/  MUFU.EX2 R11, R11 ;  /* 0x0000000b000b7308 */ /* 0x000ee20000000800 */
[----:B0-----:R-:W-:Y:S01]  /*13e00*/  FMNMX.FTZ R30, R125, R28, !PT ;  /* 0x0000001c7d1e7209 */ /* 0x001fe20007810000 */
[----:B--2---:R-:W-:-:S03]  /*13e10*/  FADD.FTZ R77, R4, R25 ;  /* 0x00000019044d7221 */ /* 0x004fc60000010000 */
[----:B------:R-:W-:-:S03]  /*13e20*/  FMNMX.FTZ R30, R63, R30, !PT ;  /* 0x0000001e3f1e7209 */ /* 0x000fc60007810000 */
[----:B------:R-:W-:Y:S01]  /*13e30*/  MUFU.EX2 R13, R13 ;  /* 0x0000000d000d7308 */ /* 0x000fe20000000800 */
[----:B------:R-:W-:Y:S01]  /*13e40*/  FMNMX.FTZ R30, R127, R30, !PT ;  /* 0x0000001e7f1e7209 */ /* 0x000fe20007810000 */
[----:B-1----:R-:W-:-:S03]  /*13e50*/  FADD.FTZ R64, R6, R77 ;  /* 0x0000004d06407221 */ /* 0x002fc60000010000 */
[----:B------:R-:W-:-:S03]  /*13e60*/  FMNMX.FTZ R30, R67, R30, !PT ;  /* 0x0000001e431e7209 */ /* 0x000fc60007810000 */
[----:B------:R0:W-:Y:S01]  /*13e70*/  MUFU.EX2 R14, R29 ;  /* 0x0000001d000e7308 */ /* 0x0001e20000000800 */
[----:B------:R-:W-:Y:S01]  /*13e80*/  FMNMX.FTZ R32, R129, R30, !PT ;  /* 0x0000001e81207209 */ /* 0x000fe20007810000 */
[C---:B---3--:R-:W-:Y:S01]  /*13e90*/  FADD.FTZ R77, R11.reuse, R64 ;  /* 0x000000400b4d7221 */ /* 0x048fe20000010000 */
[----:B------:R-:W-:Y:S02]  /*13ea0*/  F2FP.SATFINITE.E4M3.F32.PACK_AB_MERGE_C R196, R11, R6, RZ ;  /* 0x000000060bc4723e */ /* 0x000fe400048070ff */
[----:B------:R-:W-:Y:S01]  /*13eb0*/  FMNMX.FTZ R32, R71, R32, !PT ;  /* 0x0000002047207209 */ /* 0x000fe20007810000 */
[----:B------:R-:W-:-:S01]  /*13ec0*/  FADD.FTZ R68, R12, R77 ;  /* 0x0000004d0c447221 */ /* 0x000fc20000010000 */
[----:B------:R-:W-:Y:S01]  /*13ed0*/  F2FP.SATFINITE.E4M3.F32.PACK_AB_MERGE_C R196, R25, R4, R196 ;  /* 0x0000000419c4723e */ /* 0x000fe200048070c4 */
[----:B------:R-:W1:Y:S01]  /*13ee0*/  MUFU.EX2 R15, R15 ;  /* 0x0000000f000f7308 */ /* 0x000e620000000800 */
[----:B------:R-:W-:Y:S01]  /*13ef0*/  FMNMX.FTZ R32, R131, R32, !PT ;  /* 0x0000002083207209 */ /* 0x000fe20007810000 */
[C-C-:B0-----:R-:W-:Y:S01]  /*13f00*/  FFMA.FTZ R29, R2.reuse, R45, -R137.reuse ;  /* 0x0000002d021d7223 */ /* 0x141fe20000010889 */
[----:B------:R-:W-:-:S01]  /*13f10*/  FFMA.FTZ R45, R2, R57, -R137 ;  /* 0x00000039022d7223 */ /* 0x000fc20000010889 */
[C-C-:B------:R-:W-:Y:S01]  /*13f20*/  FFMA.FTZ R57, R2.reuse, R69, -R137.reuse ;  /* 0x0000004502397223 */ /* 0x140fe20000010889 */
[----:B------:R-:W-:Y:S01]  /*13f30*/  FMNMX.FTZ R32, R75, R32, !PT ;  /* 0x000000204b207209 */ /* 0x000fe20007810000 */
[----:B------:R-:W-:-:S02]  /*13f40*/  FFMA.FTZ R69, R2, R109, -R137 ;  /* 0x0000006d02457223 */ /* 0x000fc40000010889 */
[----:B------:R-:W-:Y:S01]  /*13f50*/  MUFU.EX2 R21, R21 ;  /* 0x0000001500157308 */ /* 0x000fe20000000800 */
[----:B------:R-:W-:-:S04]  /*13f60*/  FMNMX.FTZ R32, R133, R32, !PT ;  /* 0x0000002085207209 */ /* 0x000fc80007810000 */
[----:B------:R-:W-:-:S03]  /*13f70*/  FMNMX.FTZ R32, R79, R32, !PT ;  /* 0x000000204f207209 */ /* 0x000fc60007810000 */
[----:B------:R-:W-:Y:S01]  /*13f80*/  MUFU.EX2 R24, R89 ;  /* 0x0000005900187308 */ /* 0x000fe20000000800 */
[----:B------:R-:W-:Y:S02]  /*13f90*/  FMNMX.FTZ R32, R135, R32, !PT ;  /* 0x0000002087207209 */ /* 0x000fe40007810000 */
[----:B-1----:R-:W-:Y:S02]  /*13fa0*/  F2FP.SATFINITE.E4M3.F32.PACK_AB_MERGE_C R198, R15, R14, RZ ;  /* 0x0000000e0fc6723e */ /* 0x002fe400048070ff */
[----:B------:R-:W-:Y:S02]  /*13fb0*/  FMNMX.FTZ R32, R83, R32, !PT ;  /* 0x0000002053207209 */ /* 0x000fe40007810000 */
[----:B------:R-:W-:Y:S01]  /*13fc0*/  F2FP.SATFINITE.E4M3.F32.PACK_AB_MERGE_C R198, R13, R12, R198 ;  /* 0x0000000c0dc6723e */ /* 0x000fe200048070c6 */
[----:B------:R-:W0:Y:S01]  /*13fd0*/  MUFU.EX2 R29, R29 ;  /* 0x0000001d001d7308 */ /* 0x000e220000000800 */
[----:B------:R-:W-:-:S04]  /*13fe0*/  FMNMX.FTZ R0, R41, R32, !PT ;  /* 0x0000002029007209 */ /* 0x000fc80007810000 */
[----:B------:R-:W-:-:S03]  /*13ff0*/  FMNMX.FTZ R0, R87, R0, !PT ;  /* 0x0000000057007209 */ /* 0x000fc60007810000 */
[----:B------:R-:W-:Y:S02]  /*14000*/  MUFU.EX2 R28, R91 ;  /* 0x0000005b001c7308 */ /* 0x000fe40000000800 */
[----:B------:R-:W1:Y:S06]  /*14010*/  SHFL.BFLY PT, R61, R0, 0x2, 0x1f ;  /* 0x0c401f00003d7f89 */ /* 0x000e6c00000e0000 */
[----:B------:R-:W-:Y:S01]  /*14020*/  MUFU.EX2 R33, R33 ;  /* 0x0000002100217308 */ /* 0x000fe20000000800 */
[----:B0-----:R-:W-:-:S04]  /*14030*/  F2FP.SATFINITE.E4M3.F32.PACK_AB_MERGE_C R192, R29, R24, RZ ;  /* 0x000000181dc0723e */ /* 0x001fc800048070ff */
[----:B------:R-:W-:-:S03]  /*14040*/  F2FP.SATFINITE.E4M3.F32.PACK_AB_MERGE_C R192, R21, R20, R192 ;  /* 0x0000001415c0723e */ /* 0x000fc600048070c0 */
[----:B------:R-:W-:Y:S08]  /*14050*/  MUFU.EX2 R30, R93 ;  /* 0x0000005d001e7308 */ /* 0x000ff00000000800 */
[----:B------:R-:W0:Y:S01]  /*14060*/  MUFU.EX2 R37, R37 ;  /* 0x0000002500257308 */ /* 0x000e220000000800 */
[----:B-1----:R-:W-:Y:S01]  /*14070*/  FMNMX.FTZ R44, R0, R61, !PT ;  /* 0x0000003d002c7209 */ /* 0x002fe20007810000 */
[----:B------:R-:W-:-:S04]  /*14080*/  FFMA.FTZ R61, R2, R73, -R137 ;  /* 0x00000049023d7223 */ /* 0x000fc80000010889 */
[----:B------:R-:W1:Y:S02]  /*14090*/  SHFL.BFLY PT, R73, R44, 0x1, 0x1f ;  /* 0x0c201f002c497f89 */ /* 0x000e6400000e0000 */
[----:B------:R-:W-:Y:S08]  /*140a0*/  MUFU.EX2 R32, R97 ;  /* 0x0000006100207308 */ /* 0x000ff00000000800 */
[----:B------:R-:W2:Y:S01]  /*140b0*/  MUFU.EX2 R49, R49 ;  /* 0x0000003100317308 */ /* 0x000ea20000000800 */
[----:B0-----:R-:W-:-:S04]  /*140c0*/  F2FP.SATFINITE.E4M3.F32.PACK_AB_MERGE_C R194, R37, R30, RZ ;  /* 0x0000001e25c2723e */ /* 0x001fc800048070ff */
[----:B------:R-:W-:-:S03]  /*140d0*/  F2FP.SATFINITE.E4M3.F32.PACK_AB_MERGE_C R194, R33, R28, R194 ;  /* 0x0000001c21c2723e */ /* 0x000fc600048070c2 */
[----:B------:R-:W-:Y:S01]  /*140e0*/  MUFU.EX2 R10, R95 ;  /* 0x0000005f000a7308 */ /* 0x000fe20000000800 */
[----:B-1----:R-:W-:Y:S01]  /*140f0*/  FMNMX.FTZ R0, R44, R73, !PT ;  /* 0x000000492c007209 */ /* 0x002fe20007810000 */
[----:B------:R-:W-:Y:S01]  /*14100*/  FFMA.FTZ R44, R2, R81, -R137 ;  /* 0x00000051022c7223 */ /* 0x000fe20000010889 */
[----:B------:R-:W-:-:S05]  /*14110*/  FADD.FTZ R81, R13, R68 ;  /* 0x000000440d517221 */ /* 0x000fca0000010000 */
[----:B------:R-:W0:Y:S01]  /*14120*/  MUFU.EX2 R45, R45 ;  /* 0x0000002d002d7308 */ /* 0x000e220000000800 */
[----:B------:R-:W-:Y:S01]  /*14130*/  FSETP.NEU.FTZ.AND P1, PT, R0, -INF , PT ;  /* 0xff8000000000780b */ /* 0x000fe20003f3d000 */
[----:B------:R-:W-:Y:S01]  /*14140*/  FFMA.FTZ R46, R2, R0, -8 ;  /* 0xc1000000022e7423 */ /* 0x000fe20000010000 */
[----:B------:R-:W-:-:S01]  /*14150*/  FADD.FTZ R68, R14, R81 ;  /* 0x000000510e447221 */ /* 0x000fc20000010000 */
[----:B--2---:R-:W-:Y:S01]  /*14160*/  F2FP.SATFINITE.E4M3.F32.PACK_AB_MERGE_C R188, R49, R32, RZ ;  /* 0x0000002031bc723e */ /* 0x004fe200048070ff */
[----:B------:R-:W-:-:S02]  /*14170*/  FFMA.FTZ R73, R2, R85, -R137 ;  /* 0x0000005502497223 */ /* 0x000fc40000010889 */
[----:B------:R-:W-:Y:S01]  /*14180*/  FSEL R46, R46, RZ, P1 ;  /* 0x000000ff2e2e7208 */ /* 0x000fe20000800000 */
[----:B------:R-:W-:Y:S04]  /*14190*/  MUFU.EX2 R36, R36 ;  /* 0x0000002400247308 */ /* 0x000fe80000000800 */
[----:B------:R-:W-:-:S01]  /*141a0*/  FFMA.FTZ R26, R2, R26, -R46 ;  /* 0x0000001a021a7223 */ /* 0x000fc2000001082e */
[C-C-:B------:R-:W-:Y:S01]  /*141b0*/  FFMA.FTZ R27, R2.reuse, R27, -R46.reuse ;  /* 0x0000001b021b7223 */ /* 0x140fe2000001082e */
[----:B------:R-:W-:-:S01]  /*141c0*/  FFMA.FTZ R5, R2, R5, -R46 ;  /* 0x0000000502057223 */ /* 0x000fc2000001082e */
[C-C-:B------:R-:W-:Y:S01]  /*141d0*/  FFMA.FTZ R48, R2.reuse, R31, -R46.reuse ;  /* 0x0000001f02307223 */ /* 0x140fe2000001082e */
[----:B------:R-:W-:-:S01]  /*141e0*/  FFMA.FTZ R31, R2, R111, -R46 ;  /* 0x0000006f021f7223 */ /* 0x000fc2000001082e */
[C-C-:B------:R-:W-:Y:S01]  /*141f0*/  FFMA.FTZ R50, R2.reuse, R35, -R46.reuse ;  /* 0x0000002302327223 */ /* 0x140fe2000001082e */
[----:B------:R-:W-:Y:S01]  /*14200*/  MUFU.EX2 R26, R26 ;  /* 0x0000001a001a7308 */ /* 0x000fe20000000800 */
[----:B------:R-:W-:-:S01]  /*14210*/  FFMA.FTZ R52, R2, R113, -R46 ;  /* 0x0000007102347223 */ /* 0x000fc2000001082e */
[C-C-:B------:R-:W-:Y:S01]  /*14220*/  FFMA.FTZ R39, R2.reuse, R39, -R46.reuse ;  /* 0x0000002702277223 */ /* 0x140fe2000001082e */
[----:B------:R-:W-:-:S01]  /*14230*/  FFMA.FTZ R35, R2, R115, -R46 ;  /* 0x0000007302237223 */ /* 0x000fc2000001082e */
[C-C-:B------:R-:W-:Y:S01]  /*14240*/  FFMA.FTZ R54, R2.reuse, R43, -R46.reuse ;  /* 0x0000002b02367223 */ /* 0x140fe2000001082e */
[----:B------:R-:W-:-:S01]  /*14250*/  FFMA.FTZ R43, R2, R117, -R46 ;  /* 0x00000075022b7223 */ /* 0x000fc2000001082e */
[C-C-:B------:R-:W-:Y:S01]  /*14260*/  FFMA.FTZ R56, R2.reuse, R47, -R46.reuse ;  /* 0x0000002f02387223 */ /* 0x140fe2000001082e */
[----:B------:R-:W-:-:S01]  /*14270*/  FFMA.FTZ R47, R2, R119, -R46 ;  /* 0x00000077022f7223 */ /* 0x000fc2000001082e */
[----:B------:R-:W1:Y:S01]  /*14280*/  MUFU.EX2 R27, R27 ;  /* 0x0000001b001b7308 */ /* 0x000e620000000800 */
[----:B------:R-:W-:-:S01]  /*14290*/  FFMA.FTZ R58, R2, R51, -R46 ;  /* 0x00000033023a7223 */ /* 0x000fc2000001082e */
[C-C-:B------:R-:W-:Y:S01]  /*142a0*/  FFMA.FTZ R51, R2.reuse, R121, -R46.reuse ;  /* 0x0000007902337223 */ /* 0x140fe2000001082e */
[----:B------:R-:W-:-:S01]  /*142b0*/  FFMA.FTZ R60, R2, R55, -R46 ;  /* 0x00000037023c7223 */ /* 0x000fc2000001082e */
[C-C-:B------:R-:W-:Y:S01]  /*142c0*/  FFMA.FTZ R55, R2.reuse, R123, -R46.reuse ;  /* 0x0000007b02377223 */ /* 0x140fe2000001082e */
[----:B------:R-:W-:-:S01]  /*142d0*/  FFMA.FTZ R62, R2, R59, -R46 ;  /* 0x0000003b023e7223 */ /* 0x000fc2000001082e */
[C-C-:B------:R-:W-:Y:S01]  /*142e0*/  FFMA.FTZ R59, R2.reuse, R125, -R46.reuse ;  /* 0x0000007d023b7223 */ /* 0x140fe2000001082e */
[----:B------:R-:W-:-:S01]  /*142f0*/  FFMA.FTZ R64, R2, R63, -R46 ;  /* 0x0000003f02407223 */ /* 0x000fc2000001082e */
[----:B------:R-:W2:Y:S01]  /*14300*/  MUFU.EX2 R5, R5 ;  /* 0x0000000500057308 */ /* 0x000ea20000000800 */
[----:B------:R-:W-:-:S01]  /*14310*/  FFMA.FTZ R63, R2, R127, -R46 ;  /* 0x0000007f023f7223 */ /* 0x000fc2000001082e */
[C-C-:B------:R-:W-:Y:S01]  /*14320*/  FFMA.FTZ R6, R2.reuse, R67, -R46.reuse ;  /* 0x0000004302067223 */ /* 0x140fe2000001082e */
[----:B------:R-:W-:-:S01]  /*14330*/  FFMA.FTZ R129, R2, R129, -R46 ;  /* 0x0000008102817223 */ /* 0x000fc2000001082e */
[----:B0-----:R-:W-:Y:S01]  /*14340*/  F2FP.SATFINITE.E4M3.F32.PACK_AB_MERGE_C R188, R45, R10, R188 ;  /* 0x0000000a2dbc723e */ /* 0x001fe200048070bc */
[----:B------:R-:W-:-:S01]  /*14350*/  FFMA.FTZ R71, R2, R71, -R46 ;  /* 0x0000004702477223 */ /* 0x000fc2000001082e */
[C-C-:B------:R-:W-:Y:S01]  /*14360*/  FFMA.FTZ R131, R2.reuse, R131, -R46.reuse ;  /* 0x0000008302837223 */ /* 0x140fe2000001082e */
[----:B------:R-:W-:-:S01]  /*14370*/  FFMA.FTZ R75, R2, R75, -R46 ;  /* 0x0000004b024b7223 */ /* 0x000fc2000001082e */
[----:B------:R-:W0:Y:S01]  /*14380*/  MUFU.EX2 R48, R48 ;  /* 0x0000003000307308 */ /* 0x000e220000000800 */
[----:B-1----:R-:W-:-:S01]  /*14390*/  FADD.FTZ R66, R26, R27 ;  /* 0x0000001b1a427221 */ /* 0x002fc20000010000 */
[C-C-:B------:R-:W-:Y:S01]  /*143a0*/  FFMA.FTZ R133, R2.reuse, R133, -R46.reuse ;  /* 0x0000008502857223 */ /* 0x140fe2000001082e */
[----:B------:R-:W-:-:S01]  /*143b0*/  FFMA.FTZ R79, R2, R79, -R46 ;  /* 0x0000004f024f7223 */ /* 0x000fc2000001082e */
[C-C-:B------:R-:W-:Y:S01]  /*143c0*/  FFMA.FTZ R135, R2.reuse, R135, -R46.reuse ;  /* 0x0000008702877223 */ /* 0x140fe2000001082e */
[----:B------:R-:W-:-:S01]  /*143d0*/  FFMA.FTZ R83, R2, R83, -R46 ;  /* 0x0000005302537223 */ /* 0x000fc2000001082e */
[C-C-:B------:R-:W-:Y:S01]  /*143e0*/  FFMA.FTZ R41, R2.reuse, R41, -R46.reuse ;  /* 0x0000002902297223 */ /* 0x140fe2000001082e */
[----:B------:R-:W-:-:S01]  /*143f0*/  FFMA.FTZ R46, R2, R87, -R46 ;  /* 0x00000057022e7223 */ /* 0x000fc2000001082e */
[----:B------:R-:W1:Y:S01]  /*14400*/  MUFU.EX2 R31, R31 ;  /* 0x0000001f001f7308 */ /* 0x000e620000000800 */
[----:B--2---:R-:W-:-:S07]  /*14410*/  FADD.FTZ R77, R5, R66 ;  /* 0x00000042054d7221 */ /* 0x004fce0000010000 */
[----:B------:R-:W2:Y:S01]  /*14420*/  MUFU.EX2 R50, R50 ;  /* 0x0000003200327308 */ /* 0x000ea20000000800 */
[----:B0-----:R-:W-:-:S01]  /*14430*/  FADD.FTZ R66, R48, R77 ;  /* 0x0000004d30427221 */ /* 0x001fc20000010000 */
[----:B------:R-:W-:Y:S01]  /*14440*/  FADD.FTZ R77, R15, R68 ;  /* 0x000000440f4d7221 */ /* 0x000fe20000010000 */
[----:B------:R-:W-:-:S03]  /*14450*/  F2FP.SATFINITE.E4M3.F32.PACK_AB_MERGE_C R48, R48, R5, RZ ;  /* 0x000000053030723e */ /* 0x000fc600048070ff */
[----:B------:R-:W-:Y:S01]  /*14460*/  FADD.FTZ R14, R20, R77 ;  /* 0x0000004d140e7221 */ /* 0x000fe20000010000 */
[----:B------:R-:W-:Y:S01]  /*14470*/  F2FP.SATFINITE.E4M3.F32.PACK_AB_MERGE_C R197, R27, R26, R48 ;  /* 0x0000001a1bc5723e */ /* 0x000fe20004807030 */
        /* <DEDUP_REMOVED lines=14> */
[----:B------:R-:W-:Y:S01]  /*14560*/  FADD.FTZ R37, R37, R30 ;  /* 0x0000001e25257221 */ /* 0x000fe20000010000 */
[----:B------:R-:W1:Y:S01]  /*14570*/  @P4 LDC R13, c[0x0][0x44c] ;  /* 0x00011300ff0d4b82 */ /* 0x000e620000000800 */
[----:B------:R-:W-:Y:S02]  /*14580*/  F2FP.SATFINITE.E4M3.F32.PACK_AB_MERGE_C R39, R39, R52, RZ ;  /* 0x000000342727723e */ /* 0x000fe400048070ff */
[----:B------:R-:W-:Y:S02]  /*14590*/  FADD.FTZ R14, R10, R37 ;  /* 0x000000250a0e7221 */ /* 0x000fe40000010000 */
[----:B------:R-:W3:Y:S01]  /*145a0*/  MUFU.EX2 R43, R43 ;  /* 0x0000002b002b7308 */ /* 0x000ee20000000800 */
[----:B--2---:R-:W-:-:S01]  /*145b0*/  FADD.FTZ R11, R35, R4 ;  /* 0x00000004230b7221 */ /* 0x004fc20000010000 */
[----:B------:R-:W-:Y:S01]  /*145c0*/  FADD.FTZ R45, R45, R14 ;  /* 0x0000000e2d2d7221 */ /* 0x000fe20000010000 */
[----:B------:R-:W-:-:S03]  /*145d0*/  F2FP.SATFINITE.E4M3.F32.PACK_AB_MERGE_C R199, R50, R31, R39 ;  /* 0x0000001f32c7723e */ /* 0x000fc60004807027 */
[----:B------:R-:W-:Y:S02]  /*145e0*/  FADD.FTZ R32, R32, R45 ;  /* 0x0000002d20207221 */ /* 0x000fe40000010000 */
[----:B------:R-:W2:Y:S01]  /*145f0*/  MUFU.EX2 R56, R56 ;  /* 0x0000003800387308 */ /* 0x000ea20000000800 */
[----:B0-----:R-:W-:-:S01]  /*14600*/  FADD.FTZ R12, R54, R11 ;  /* 0x0000000b360c7221 */ /* 0x001fc20000010000 */
[----:B------:R-:W-:-:S06]  /*14610*/  FADD.FTZ R49, R49, R32 ;  /* 0x0000002031317221 */ /* 0x000fcc0000010000 */
[----:B------:R-:W0:Y:S01]  /*14620*/  MUFU.EX2 R47, R47 ;  /* 0x0000002f002f7308 */ /* 0x000e220000000800 */
[----:B---3--:R-:W-:-:S01]  /*14630*/  FADD.FTZ R11, R43, R12 ;  /* 0x0000000c2b0b7221 */ /* 0x008fc20000010000 */
[----:B-1----:R-:W-:-:S06]  /*14640*/  @P4 IMAD.HI.U32 R13, R212, R13, RZ ;  /* 0x0000000dd40d4227 */ /* 0x002fcc00078e00ff */
        /* <DEDUP_REMOVED lines=22> */
[----:B------:R-:W-:-:S04]  /*147b0*/  F2FP.SATFINITE.E4M3.F32.PACK_AB_MERGE_C R59, R64, R59, RZ ;  /* 0x0000003b403b723e */ /* 0x000fc800048070ff */
[----:B------:R-:W-:Y:S02]  /*147c0*/  F2FP.SATFINITE.E4M3.F32.PACK_AB_MERGE_C R189, R62, R55, R59 ;  /* 0x000000373ebd723e */ /* 0x000fe4000480703b */
[----:B------:R-:W1:Y:S01]  /*147d0*/  MUFU.EX2 R6, R6 ;  /* 0x0000000600067308 */ /* 0x000e620000000800 */
[----:B--2---:R-:W-:-:S07]  /*147e0*/  FADD.FTZ R5, R63, R14 ;  /* 0x0000000e3f057221 */ /* 0x004fce0000010000 */
[----:B------:R-:W-:Y:S01]  /*147f0*/  MUFU.EX2 R34, R34 ;  /* 0x0000002200227308 */ /* 0x000fe20000000800 */
[----:B0-----:R-:W-:-:S07]  /*14800*/  F2FP.SATFINITE.E4M3.F32.PACK_AB_MERGE_C R11, R57, R36, RZ ;  /* 0x00000024390b723e */ /* 0x001fce00048070ff */
[----:B------:R-:W0:Y:S01]  /*14810*/  MUFU.EX2 R53, R53 ;  /* 0x0000003500357308 */ /* 0x000e220000000800 */
[----:B-1----:R-:W-:-:S07]  /*14820*/  FADD.FTZ R20, R6, R5 ;  /* 0x0000000506147221 */ /* 0x002fce0000010000 */
[----:B------:R-:W1:Y:S08]  /*14830*/  MUFU.EX2 R129, R129 ;  /* 0x0000008100817308 */ /* 0x000e700000000800 */
[----:B------:R-:W-:Y:S01]  /*14840*/  MUFU.EX2 R40, R40 ;  /* 0x0000002800287308 */ /* 0x000fe20000000800 */
[----:B0-----:R-:W-:Y:S01]  /*14850*/  F2FP.SATFINITE.E4M3.F32.PACK_AB_MERGE_C R190, R53, R34, R11 ;  /* 0x0000002235be723e */ /* 0x001fe2000480700b */
[----:B------:R-:W-:-:S04]  /*14860*/  FADD.FTZ R34, R34, R49 ;  /* 0x0000003122227221 */ /* 0x000fc80000010000 */
[----:B------:R-:W-:Y:S02]  /*14870*/  FADD.FTZ R53, R53, R34 ;  /* 0x0000002235357221 */ /* 0x000fe40000010000 */
[----:B------:R-:W0:Y:S01]  /*14880*/  MUFU.EX2 R65, R65 ;  /* 0x0000004100417308 */ /* 0x000e220000000800 */
[----:B-1----:R-:W-:-:S01]  /*14890*/  FADD.FTZ R5, R129, R20 ;  /* 0x0000001481057221 */ /* 0x002fc20000010000 */
[----:B------:R-:W-:Y:S01]  /*148a0*/  FADD.FTZ R36, R36, R53 ;  /* 0x0000003524247221 */ /* 0x000fe20000010000 */
[----:B------:R-:W1:Y:S03]  /*148b0*/  @P4 LDC R20, c[0x0][0x450] ;  /* 0x00011400ff144b82 */ /* 0x000e660000000800 */
[----:B------:R-:W-:-:S02]  /*148c0*/  FADD.FTZ R57, R57, R36 ;  /* 0x0000002439397221 */ /* 0x000fc40000010000 */
[----:B------:R-:W2:Y:S08]  /*148d0*/  MUFU.EX2 R4, R71 ;  /* 0x0000004700047308 */ /* 0x000eb00000000800 */
[----:B------:R-:W-:Y:S01]  /*148e0*/  MUFU.EX2 R38, R38 ;  /* 0x0000002600267308 */ /* 0x000fe20000000800 */
[----:B0-----:R-:W-:-:S07]  /*148f0*/  F2FP.SATFINITE.E4M3.F32.PACK_AB_MERGE_C R11, R65, R40, RZ ;  /* 0x00000028410b723e */ /* 0x001fce00048070ff */
[----:B------:R-:W0:Y:S01]  /*14900*/  MUFU.EX2 R61, R61 ;  /* 0x0000003d003d7308 */ /* 0x000e220000000800 */
[C---:B--2---:R-:W-:Y:S01]  /*14910*/  F2FP.SATFINITE.E4M3.F32.PACK_AB_MERGE_C R129, R4.reuse, R129, RZ ;  /* 0x000000810481723e */ /* 0x044fe200048070ff */
[----:B------:R-:W-:-:S03]  /*14920*/  FADD.FTZ R4, R4, R5 ;  /* 0x0000000504047221 */ /* 0x000fc60000010000 */
[----:B------:R-:W-:-:S03]  /*14930*/  F2FP.SATFINITE.E4M3.F32.PACK_AB_MERGE_C R191, R6, R63, R129 ;  /* 0x0000003f06bf723e */ /* 0x000fc60004807081 */
[----:B------:R-:W2:Y:S08]  /*14940*/  MUFU.EX2 R131, R131 ;  /* 0x0000008300837308 */ /* 0x000eb00000000800 */
[----:B------:R-:W3:Y:S01]  /*14950*/  MUFU.EX2 R10, R75 ;  /* 0x0000004b000a7308 */ /* 0x000ee20000000800 */
[----:B0-----:R-:W-:Y:S01]  /*14960*/  F2FP.SATFINITE.E4M3.F32.PACK_AB_MERGE_C R184, R61, R38, R11 ;  /* 0x000000263db8723e */ /* 0x001fe2000480700b */
[----:B------:R-:W-:Y:S01]  /*14970*/  FADD.FTZ R38, R38, R57 ;  /* 0x0000003926267221 */ /* 0x000fe20000010000 */
[----:B------:R-:W-:Y:S01]  /*14980*/  IMAD.MOV.U32 R11, RZ, RZ, R212 ;  /* 0x000000ffff0b7224 */ /* 0x000fe200078e00d4 */
[----:B-1----:R-:W-:-:S02]  /*14990*/  @P4 SHF.R.U32.HI R11, RZ, R20, R13 ;  /* 0x00000014ff0b4219 */ /* 0x002fc4000001160d */
[----:B------:R-:W-:-:S01]  /*149a0*/  FADD.FTZ R61, R61, R38 ;  /* 0x000000263d3d7221 */ /* 0x000fc20000010000 */
[----:B------:R-:W-:Y:S01]  /*149b0*/  ISETP.GE.AND P4, PT, R9, 0x1, PT ;  /* 0x000000010900780c */ /* 0x000fe20003f86270 */
[----:B------:R-:W0:Y:S01]  /*149c0*/  MUFU.EX2 R133, R133 ;  /* 0x0000008500857308 */ /* 0x000e220000000800 */
[----:B--2---:R-:W-:-:S01]  /*149d0*/  FADD.FTZ R5, R131, R4 ;  /* 0x0000000483057221 */ /* 0x004fc20000010000 */
[----:B------:R-:W-:Y:S01]  /*149e0*/  FADD.FTZ R40, R40, R61 ;  /* 0x0000003d28287221 */ /* 0x000fe20000010000 */
[----:B------:R-:W-:-:S03]  /*149f0*/  IMAD.IADD R11, R94, 0x1, R11 ;  /* 0x000000015e0b7824 */ /* 0x000fc600078e020b */
[----:B------:R-:W-:Y:S01]  /*14a00*/  FADD.FTZ R65, R65, R40 ;  /* 0x0000002841417221 */ /* 0x000fe20000010000 */
[----:B------:R-:W-:Y:S01]  /*14a10*/  IMAD.IADD R8, R11, 0x1, R8 ;  /* 0x000000010b087824 */ /* 0x000fe200078e0208 */
[----:B------:R-:W-:Y:S01]  /*14a20*/  MUFU.EX2 R44, R44 ;  /* 0x0000002c002c7308 */ /* 0x000fe20000000800 */
[----:B---3--:R-:W-:-:S07]  /*14a30*/  FADD.FTZ R4, R10, R5 ;  /* 0x000000050a047221 */ /* 0x008fce0000010000 */
        /* <DEDUP_REMOVED lines=18> */
[----:B------:R-:W0:Y:S01]  /*14b60*/  MUFU.EX2 R46, R46 ;  /* 0x0000002e002e7308 */ /* 0x000e220000000800 */
[----:B--2---:R-:W-:-:S04]  /*14b70*/  FADD.FTZ R4, R14, R5 ;  /* 0x000000050e047221 */ /* 0x004fc80000010000 */
[----:B-1----:R-:W-:Y:S01]  /*14b80*/  FADD.FTZ R5, R41, R4 ;  /* 0x0000000429057221 */ /* 0x002fe20000010000 */
[----:B------:R-:W-:Y:S01]  /*14b90*/  VIADD R4, R90, 0xfffffffe ;  /* 0xfffffffe5a047836 */ /* 0x000fe20000000000 */
[C---:B0-----:R-:W-:Y:S02]  /*14ba0*/  F2FP.SATFINITE.E4M3.F32.PACK_AB_MERGE_C R10, R46.reuse, R41, RZ ;  /* 0x000000292e0a723e */ /* 0x041fe400048070ff */
[----:B------:R-:W-:-:S02]  /*14bb0*/  FADD.FTZ R5, R46, R5 ;  /* 0x000000052e057221 */ /* 0x000fc40000010000 */
[----:B------:R-:W-:Y:S01]  /*14bc0*/  F2FP.SATFINITE.E4M3.F32.PACK_AB_MERGE_C R187, R14, R135, R10 ;  /* 0x000000870ebb723e */ /* 0x000fe2000480700a */
        /* <DEDUP_REMOVED lines=12> */
.L_x_1757:
[----:B------:R-:W-:-:S13]  /*14c90*/  ISETP.NE.AND P1, PT, R9, 0x1, PT ;  /* 0x000000010900780c */ /* 0x000fda0003f25270 */
[----:B------:R-:W0:Y:S02]  /*14ca0*/  @P1 LDC.64 R12, c[0x0][0x9e8] ;  /* 0x00027a00ff0c1b82 */ /* 0x000e240000000a00 */
[----:B0-----:R-:W-:-:S05]  /*14cb0*/  @P1 IMAD.HI.U32 R12, R10, R12, RZ ;  /* 0x0000000c0a0c1227 */ /* 0x001fca00078e00ff */
[----:B------:R-:W-:-:S07]  /*14cc0*/  @P1 SHF.R.U32.HI R10, RZ, R13, R12 ;  /* 0x0000000dff0a1219 */ /* 0x000fce000001160c */
.L_x_1758:
[----:B------:R-:W-:Y:S05]  /*14cd0*/  BSYNC B0 ;  /* 0x0000000000007941 */ /* 0x000fea0003800000 */
.L_x_1756:
[----:B------:R-:W-:-:S05]  /*14ce0*/  IMAD R9, R10, R9, R9 ;  /* 0x000000090a097224 */ /* 0x000fca00078e0209 */
[----:B------:R-:W-:-:S07]  /*14cf0*/  VIMNMX R8, R8, R9, PT ;  /* 0x0000000908087248 */ /* 0x000fce0003fe0100 */
.L_x_1755:
[----:B------:R-:W-:Y:S01]  /*14d00*/  SHF.R.S32.HI R9, RZ, 0x1f, R8 ;  /* 0x0000001fff097819 */ /* 0x000fe20000011408 */
[----:B------:R-:W-:Y:S01]  /*14d10*/  ULDC UR29, c[0x0][0x9e4] ;  /* 0x00027900001d7ab9 */ /* 0x000fe20000000800 */
[----:B------:R-:W-:Y:S01]  /*14d20*/  ULDC UR28, c[0x0][0x9e4] ;  /* 0x00027900001c7ab9 */ /* 0x000fe20000000800 */
[----:B------:R-:W-:Y:S01]  /*14d30*/  ULDC UR30, c[0x0][0x9dc] ;  /* 0x00027700001e7ab9 */ /* 0x000fe20000000800 */
[----:B------:R-:W-:Y:S01]  /*14d40*/  LEA.HI R9, R9, R8, RZ, 0x7 ;  /* 0x0000000809097211 */ /* 0x000fe200078f38ff */
[----:B------:R-:W-:Y:S01]  /*14d50*/  ULDC UR32, c[0x0][0x9dc] ;  /* 0x0002770000207ab9 */ /* 0x000fe20000000800 */
[----:B------:R-:W-:Y:S01]  /*14d60*/  ULDC UR33, c[0x0][0x9e0] ;  /* 0x0002780000217ab9 */ /* 0x000fe20000000800 */
[----:B------:R-:W-:Y:S01]  /*14d70*/  ULDC UR31, c[0x0][0x9e0] ;  /* 0x00027800001f7ab9 */ /* 0x000fe20000000800 */
[----:B------:R-:W-:Y:S02]  /*14d80*/  SHF.R.S32.HI R9, RZ, 0x7, R9 ;  /* 0x00000007ff097819 */ /* 0x000fe40000011409 */
[----:B------:R-:W-:-:S02]  /*14d90*/  CS2R R24, SRZ ;  /* 0x0000000000187805 */ /* 0x000fc4000001ff00 */
[----:B------:R-:W-:Y:S02]  /*14da0*/  CS2R R26, SRZ ;  /* 0x00000000001a7805 */ /* 0x000fe4000001ff00 */
[----:B------:R-:W-:Y:S02]  /*14db0*/  CS2R R28, SRZ ;  /* 0x00000000001c7805 */ /* 0x000fe4000001ff00 */
[----:B------:R-:W-:Y:S02]  /*14dc0*/  VIMNMX R14, R224, R9, !PT ;  /* 0x00000009e00e7248 */ /* 0x000fe40007fe0100 */
[----:B------:R-:W-:Y:S02]  /*14dd0*/  CS2R R30, SRZ ;  /* 0x00000000001e7805 */ /* 0x000fe4000001ff00 */
[----:B------:R-:W-:Y:S02]  /*14de0*/  CS2R R32, SRZ ;  /* 0x0000000000207805 */ /* 0x000fe4000001ff00 */
[----:B------:R-:W-:-:S02]  /*14df0*/  CS2R R34, SRZ ;  /* 0x0000000000227805 */ /* 0x000fc4000001ff00 */
[----:B------:R-:W-:Y:S02]  /*14e00*/  ISETP.GE.AND P1, PT, R4, R14, PT ;  /* 0x0000000e0400720c */ /* 0x000fe40003f26270 */
        /* <DEDUP_REMOVED lines=42> */
[----:B------:R-:W-:Y:S06]  /*150b0*/  @!P1 BRA `(.L_x_1759) ;  /* 0x0000003400a89947 */ /* 0x000fec0003800000 */
        /* <DEDUP_REMOVED lines=47> */
[----:B------:R-:W-:-:S07]  /*153b0*/  CS2R R24, SRZ ;  /* 0x0000000000187805 */ /* 0x000fce000001ff00 */
.L_x_1779:
[----:B------:R-:W-:Y:S01]  /*153c0*/  ISETP.NE.AND P1, PT, R218, RZ, PT ;  /* 0x000000ffda00720c */ /* 0x000fe20003f25270 */
[----:B------:R-:W-:Y:S01]  /*153d0*/  VIADD R12, R17, 0x1 ;  /* 0x00000001110c7836 */ /* 0x000fe20000000000 */
[----:B------:R-:W-:Y:S05]  /*153e0*/  YIELD ;  /* 0x0000000000007946 */ /* 0x000fea0003800000 */
[----:B------:R-:W-:-:S04]  /*153f0*/  ISETP.NE.AND P2, PT, R12, 0x2, PT ;  /* 0x000000020c00780c */ /* 0x000fc80003f45270 */
[----:B------:R-:W-:Y:S02]  /*15400*/  SEL R13, RZ, 0x1, P2 ;  /* 0x00000001ff0d7807 */ /* 0x000fe40001000000 */
[----:B------:R-:W-:Y:S02]  /*15410*/  SEL R12, R12, RZ, P2 ;  /* 0x000000ff0c0c7207 */ /* 0x000fe40001000000 */
[----:B------:R-:W-:Y:S01]  /*15420*/  LOP3.LUT R13, R200, R13, RZ, 0x3c, !PT ;  /* 0x0000000dc80d7212 */ /* 0x000fe200078e3cff */
[----:B------:R-:W-:Y:S06]  /*15430*/  @P1 BRA `(.L_x_1760) ;  /* 0x0000000000301947 */ /* 0x000fec0003800000 */
[----:B------:R-:W-:Y:S05]  /*15440*/  @!P0 BRA `(.L_x_1761) ;  /* 0x0000000000048947 */ /* 0x000fea0003800000 */
[----:B------:R-:W-:Y:S01]  /*15450*/  BPT.TRAP 0x1 ;  /* 0x000000040000795c */ /* 0x000fe20000300000 */
.L_x_1761:
[----:B------:R-:W-:Y:S01]  /*15460*/  IMAD R9, R12, 0x8, R16 ;  /* 0x000000080c097824 */ /* 0x000fe200078e0210 */
[----:B------:R-:W-:-:S04]  /*15470*/  SHF.L.U32 R8, R13, 0x1f, RZ ;  /* 0x0000001f0d087819 */ /* 0x000fc800000006ff */
[----:B------:R0:W1:Y:S01]  /*15480*/  SYNCS.PHASECHK.TRANS64.TRYWAIT P2, [R9+URZ+0x2a830], R8 ;  /* 0x02a83008090075a7 */ /* 0x000062000804017f */
[----:B------:R-:W-:Y:S05]  /*15490*/  @!P0 BRA `(.L_x_1762) ;  /* 0x0000000000048947 */ /* 0x000fea0003800000 */
[----:B------:R-:W-:Y:S01]  /*154a0*/  BPT.TRAP 0x1 ;  /* 0x000000040000795c */ /* 0x000fe20000300000 */
.L_x_1762:
[----:B------:R-:W-:Y:S04]  /*154b0*/  BSSY B0, `(.L_x_1760) ;  /* 0x0000004000007945 */ /* 0x000fe80003800000 */
[----:B-1----:R-:W-:Y:S05]  /*154c0*/  @P2 BRA `(.L_x_1763) ;  /* 0x0000000000082947 */ /* 0x002fea0003800000 */
[----:B------:R-:W1:Y:S02]  /*154d0*/  SYNCS.PHASECHK.TRANS64.TRYWAIT P2, [R9+URZ+0x2a830], R8 ;  /* 0x02a83008090075a7 */ /* 0x000e64000804017f */
[----:B-1----:R-:W-:Y:S05]  /*154e0*/  @!P2 BRA `(.L_x_1764) ;  /* 0x0000018400e4a947 */ /* 0x002fea0003800000 */
.L_x_1763:
[----:B------:R-:W-:Y:S05]  /*154f0*/  BSYNC B0 ;  /* 0x0000000000007941 */ /* 0x000fea0003800000 */
.L_x_1760:
[----:B01----:R-:W0:Y:S01]  /*15500*/  S2R R8, SR_TID.X ;  /* 0x0000000000087919 */ /* 0x003e220000002100 */
[----:B------:R-:W-:Y:S05]  /*15510*/  WARPSYNC.ALL ;  /* 0x0000000000007948 */ /* 0x000fea0003800000 */
[----:B------:R-:W-:Y:S02]  /*15520*/  IMAD.MOV.U32 R9, RZ, RZ, -0x7fffffe0 ;  /* 0x80000020ff097424 */ /* 0x000fe400078e00ff */
[----:B------:R-:W-:Y:S02]  /*15530*/  IMAD.MOV.U32 R121, RZ, RZ, -0x7fffffe0 ;  /* 0x80000020ff797424 */ /* 0x000fe400078e00ff */
[----:B------:R-:W-:Y:S01]  /*15540*/  IMAD.MOV.U32 R21, RZ, RZ, -0x7fffffe0 ;  /* 0x80000020ff157424 */ /* 0x000fe200078e00ff */
[----:B------:R-:W-:Y:S01]  /*15550*/  R2UR UR27, R9 ;  /* 0x00000000091b72ca */ /* 0x000fe200000e0000 */
[----:B------:R-:W-:Y:S01]  /*15560*/  IMAD.MOV.U32 R11, RZ, RZ, -0x7fffffe0 ;  /* 0x80000020ff0b7424 */ /* 0x000fe200078e00ff */
[----:B------:R-:W-:-:S02]  /*15570*/  R2UR UR19, R121 ;  /* 0x00000000791372ca */ /* 0x000fc400000e0000 */
[----:B------:R-:W-:Y:S02]  /*15580*/  R2UR UR7, R21 ;  /* 0x00000000150772ca */ /* 0x000fe400000e0000 */
[----:B------:R-:W-:Y:S02]  /*15590*/  R2UR UR11, R11 ;  /* 0x000000000b0b72ca */ /* 0x000fe400000e0000 */
[----:B------:R-:W-:Y:S02]  /*155a0*/  R2UR UR15, R21 ;  /* 0x00000000150f72ca */ /* 0x000fe400000e0000 */
[----:B------:R-:W-:Y:S02]  /*155b0*/  R2UR UR23, R9 ;  /* 0x00000000091772ca */ /* 0x000fe400000e0000 */
[----:B0-----:R-:W-:Y:S01]  /*155c0*/  SHF.R.U32.HI R10, RZ, 0x7, R8 ;  /* 0x00000007ff0a7819 */ /* 0x001fe20000011608 */
[----:B------:R-:W-:-:S04]  /*155d0*/  IMAD R8, R12, 0x600, R7 ;  /* 0x000006000c087824 */ /* 0x000fc800078e0207 */
[----:B------:R-:W-:Y:S01]  /*155e0*/  VIADD R15, R10, 0x8 ;  /* 0x000000080a0f7836 */ /* 0x000fe20000000000 */
[C---:B------:R-:W-:Y:S01]  /*155f0*/  R2UR UR26, R8.reuse ;  /* 0x00000000081a72ca */ /* 0x040fe200000e0000 */
[C---:B------:R-:W-:Y:S02]  /*15600*/  VIADD R120, R8.reuse, 0x400 ;  /* 0x0000040008787836 */ /* 0x040fe40000000000 */
[C---:B------:R-:W-:Y:S01]  /*15610*/  VIADD R20, R8.reuse, 0x2 ;  /* 0x0000000208147836 */ /* 0x040fe20000000000 */
[----:B------:R0:W-:Y:S01]  /*15620*/  BAR.SYNC.DEFER_BLOCKING R15, 0x100 ;  /* 0x0004000f0000751d */ /* 0x0001e20000010000 */
[----:B------:R-:W-:Y:S01]  /*15630*/  VIADD R10, R8, 0x200 ;  /* 0x00000200080a7836 */ /* 0x000fe20000000000 */
[----:B------:R-:W-:Y:S02]  /*15640*/  R2UR UR18, R120 ;  /* 0x00000000781272ca */ /* 0x000fe400000e0000 */
[----:B------:R-:W-:Y:S01]  /*15650*/  R2UR UR6, R20 ;  /* 0x00000000140672ca */ /* 0x000fe200000e0000 */
[----:B------:R-:W-:Y:S01]  /*15660*/  VIADD R20, R8, 0x202 ;  /* 0x0000020208147836 */ /* 0x000fe20000000000 */
[----:B------:R-:W-:Y:S01]  /*15670*/  R2UR UR10, R10 ;  /* 0x000000000a0a72ca */ /* 0x000fe200000e0000 */
[----:B------:R-:W-:-:S03]  /*15680*/  VIADD R8, R8, 0x402 ;  /* 0x0000040208087836 */ /* 0x000fc60000000000 */
[----:B------:R-:W-:Y:S02]  /*15690*/  R2UR UR14, R20 ;  /* 0x00000000140e72ca */ /* 0x000fe400000e0000 */
[----:B------:R-:W-:Y:S01]  /*156a0*/  R2UR UR22, R8 ;  /* 0x00000000081672ca */ /* 0x000fe200000e0000 */
        /* <DEDUP_REMOVED lines=21> */
.L_x_1766:
[----:B------:R-:W-:Y:S01]  /*15800*/  SHF.L.U32 R8, R200, 0x1f, RZ ;  /* 0x0000001fc8087819 */ /* 0x000fe200000006ff */
[----:B------:R-:W-:-:S04]  /*15810*/  IMAD R9, R17, 0x8, R16 ;  /* 0x0000000811097824 */ /* 0x000fc800078e0210 */
[----:B------:R0:W1:Y:S01]  /*15820*/  SYNCS.PHASECHK.TRANS64.TRYWAIT P1, [R9+URZ+0x2a850], R8 ;  /* 0x02a85008090075a7 */ /* 0x000062000802017f */
[----:B------:R-:W-:Y:S05]  /*15830*/  @!P0 BRA `(.L_x_1767) ;  /* 0x0000000000048947 */ /* 0x000fea0003800000 */
[----:B------:R-:W-:Y:S01]  /*15840*/  BPT.TRAP 0x1 ;  /* 0x000000040000795c */ /* 0x000fe20000300000 */
.L_x_1767:
[----:B-1----:R-:W-:Y:S05]  /*15850*/  @P1 BRA `(.L_x_1765) ;  /* 0x0000000000081947 */ /* 0x002fea0003800000 */
[----:B------:R-:W1:Y:S02]  /*15860*/  SYNCS.PHASECHK.TRANS64.TRYWAIT P1, [R9+URZ+0x2a850], R8 ;  /* 0x02a85008090075a7 */ /* 0x000e64000802017f */
[----:B-1----:R-:W-:Y:S05]  /*15870*/  @!P1 BRA `(.L_x_1768) ;  /* 0x0000018400149947 */ /* 0x002fea0003800000 */
.L_x_1765:
[----:B01----:R-:W-:Y:S01]  /*15880*/  VIADD R8, R16, 0x400 ;  /* 0x0000040010087836 */ /* 0x003fe20000000000 */
[----:B------:R-:W-:Y:S05]  /*15890*/  WARPSYNC.ALL ;  /* 0x0000000000007948 */ /* 0x000fea0003800000 */
[----:B------:R-:W-:Y:S01]  /*158a0*/  SHF.R.U32.HI R8, RZ, 0x4, R8 ;  /* 0x00000004ff087819 */ /* 0x000fe20000011608 */
[----:B------:R-:W-:Y:S01]  /*158b0*/  IMAD.MOV.U32 R9, RZ, RZ, 0x40000040 ;  /* 0x40000040ff097424 */ /* 0x000fe200078e00ff */
[----:B------:R-:W-:Y:S01]  /*158c0*/  WARPGROUP.ARRIVE ;  /* 0x00000000000079c5 */ /* 0x000fe20000000000 */
[----:B------:R-:W-:Y:S01]  /*158d0*/  IMAD.MOV.U32 R11, RZ, RZ, 0x40000040 ;  /* 0x40000040ff0b7424 */ /* 0x000fe200078e00ff */
[----:B------:R-:W-:-:S04]  /*158e0*/  LOP3.LUT R8, R8, 0x3fff, RZ, 0xc0, !PT ;  /* 0x00003fff08087812 */ /* 0x000fc800078ec0ff */
[----:B------:R-:W0:Y:S01]  /*158f0*/  S2R R15, SR_TID.X ;  /* 0x00000000000f7919 */ /* 0x000e220000002100 */
[----:B------:R-:W-:Y:S01]  /*15900*/  R2UR UR7, R9 ;  /* 0x00000000090772ca */ /* 0x000fe200000e0000 */
[----:B------:R-:W-:Y:S01]  /*15910*/  IMAD.MOV.U32 R9, RZ, RZ, 0x40000040 ;  /* 0x40000040ff097424 */ /* 0x000fe200078e00ff */
[----:B------:R-:W-:-:S05]  /*15920*/  LOP3.LUT R8, R8, 0x10000, RZ, 0xfc, !PT ;  /* 0x0001000008087812 */ /* 0x000fca00078efcff */
[----:B------:R-:W-:-:S04]  /*15930*/  IMAD R8, R17, 0x600, R8 ;  /* 0x0000060011087824 */ /* 0x000fc800078e0208 */
[C---:B------:R-:W-:Y:S01]  /*15940*/  VIADD R10, R8.reuse, 0x2 ;  /* 0x00000002080a7836 */ /* 0x040fe20000000000 */
[----:B------:R-:W-:-:S13]  /*15950*/  R2UR UR6, R8 ;  /* 0x00000000080672ca */ /* 0x000fda00000e0000 */
[----:B------:R-:W-:Y:S01]  /*15960*/  QGMMA.64x192x32.F32.E4M3.E4M3 R24, R196, gdesc[UR4], R24, gsb0 ;  /* 0x02e00004c4187df3 */ /* 0x000fe20008000818 */
[----:B------:R-:W-:Y:S01]  /*15970*/  R2UR UR6, R10 ;  /* 0x000000000a0672ca */ /* 0x000fe200000e0000 */
[C---:B------:R-:W-:Y:S01]  /*15980*/  VIADD R10, R8.reuse, 0x4 ;  /* 0x00000004080a7836 */ /* 0x040fe20000000000 */
[----:B------:R-:W-:Y:S01]  /*15990*/  R2UR UR7, R11 ;  /* 0x000000000b0772ca */ /* 0x000fe200000e0000 */
[----:B------:R-:W-:Y:S02]  /*159a0*/  IMAD.MOV.U32 R11, RZ, RZ, 0x40000040 ;  /* 0x40000040ff0b7424 */ /* 0x000fe400078e00ff */
[----:B------:R-:W-:Y:S01]  /*159b0*/  VIADD R8, R8, 0x6 ;  /* 0x0000000608087836 */ /* 0x000fe20000000000 */
[----:B0-----:R-:W-:Y:S01]  /*159c0*/  SHF.R.U32.HI R15, RZ, 0x7, R15 ;  /* 0x00000007ff0f7819 */ /* 0x001fe2000001160f */
[----:B------:R-:W-:Y:S02]  /*159d0*/  WARPGROUP.DEPBAR.LE gsb0, 0x0 ;  /* 0x00008000000079c5 */ /* 0x000fe40000010000 */
[----:B------:R-:W-:-:S10]  /*159e0*/  WARPGROUP.ARRIVE ;  /* 0x00000000000079c5 */ /* 0x000fd40000000000 */
[----:B------:R-:W-:Y:S01]  /*159f0*/  QGMMA.64x192x32.F32.E4M3.E4M3 R24, R192, gdesc[UR4], R24, gsb0 ;  /* 0x02e00004c0187df3 */ /* 0x000fe20008000818 */
[----:B------:R-:W-:Y:S02]  /*15a00*/  R2UR UR6, R10 ;  /* 0x000000000a0672ca */ /* 0x000fe400000e0000 */
[----:B------:R-:W-:Y:S01]  /*15a10*/  R2UR UR7, R11 ;  /* 0x000000000b0772ca */ /* 0x000fe200000e0000 */
[----:B------:R-:W-:Y:S02]  /*15a20*/  WARPGROUP.DEPBAR.LE gsb0, 0x0 ;  /* 0x00008000000079c5 */ /* 0x000fe40000010000 */
[----:B------:R-:W-:-:S14]  /*15a30*/  WARPGROUP.ARRIVE ;  /* 0x00000000000079c5 */ /* 0x000fdc0000000000 */
[----:B------:R-:W-:Y:S01]  /*15a40*/  QGMMA.64x192x32.F32.E4M3.E4M3 R24, R188, gdesc[UR4], R24, gsb0 ;  /* 0x02e00004bc187df3 */ /* 0x000fe20008000818 */
[----:B------:R-:W-:Y:S02]  /*15a50*/  R2UR UR6, R8 ;  /* 0x00000000080672ca */ /* 0x000fe400000e0000 */
[----:B------:R-:W-:Y:S02]  /*15a60*/  R2UR UR7, R9 ;  /* 0x00000000090772ca */ /* 0x000fe400000e0000 */
[----:B------:R-:W-:Y:S01]  /*15a70*/  IADD3 R8, -R15, 0xb, RZ ;  /* 0x0000000b0f087810 */ /* 0x000fe20007ffe1ff */
[----:B------:R-:W-:Y:S02]  /*15a80*/  WARPGROUP.DEPBAR.LE gsb0, 0x0 ;  /* 0x00008000000079c5 */ /* 0x000fe40000010000 */
[----:B------:R-:W-:-:S12]  /*15a90*/  WARPGROUP.ARRIVE ;  /* 0x00000000000079c5 */ /* 0x000fd80000000000 */
[----:B------:R-:W-:Y:S03]  /*15aa0*/  QGMMA.64x192x32.F32.E4M3.E4M3 R24, R184, gdesc[UR4], R24, gsb0 ;  /* 0x02e00004b8187df3 */ /* 0x000fe60008000818 */
[----:B------:R-:W-:Y:S02]  /*15ab0*/  WARPGROUP.DEPBAR.LE gsb0, 0x0 ;  /* 0x00008000000079c5 */ /* 0x000fe40000010000 */
[----:B------:R0:W-:Y:S06]  /*15ac0*/  BAR.ARV R8, 0x100 ;  /* 0x000400080000751d */ /* 0x0001ec0000002000 */
[----:B------:R-:W-:Y:S05]  /*15ad0*/  @!P0 BRA `(.L_x_1769) ;  /* 0x0000000000048947 */ /* 0x000fea0003800000 */
[----:B------:R-:W-:Y:S01]  /*15ae0*/  BPT.TRAP 0x1 ;  /* 0x000000040000795c */ /* 0x000fe20000300000 */
.L_x_1769:
[----:B------:R-:W2:Y:S01]  /*15af0*/  LDL R10, [R1+0x4] ;  /* 0x00000400010a7983 */ /* 0x000ea20000100800 */
[----:B------:R-:W-:Y:S01]  /*15b00*/  ISETP.NE.AND P1, PT, R225, 0x1, PT ;  /* 0x00000001e100780c */ /* 0x000fe20003f25270 */
[----:B------:R-:W-:Y:S01]  /*15b10*/  UMOV UR34, UR30 ;  /* 0x0000001e00227c82 */ /* 0x000fe20008000000 */
[----:B------:R-:W-:Y:S01]  /*15b20*/  LOP3.LUT P3, RZ, R22, 0x4, RZ, 0xc0, !PT ;  /* 0x0000000416ff7812 */ /* 0x000fe2000786c0ff */
[----:B------:R-:W-:-:S10]  /*15b30*/  ULOP3.LUT UR6, URZ, UR34, URZ, 0x33, !UPT ;  /* 0x000000223f067292 */ /* 0x000fd4000f8e333f */
[----:B------:R-:W1:Y:S08]  /*15b40*/  @P1 LDC R9, c[0x0][0x44c] ;  /* 0x00011300ff091b82 */ /* 0x000e700000000800 */
[----:B0-----:R-:W0:Y:S01]  /*15b50*/  @P1 LDC R8, c[0x0][0x450] ;  /* 0x00011400ff081b82 */ /* 0x001e220000000800 */
[----:B--2---:R-:W-:Y:S02]  /*15b60*/  IMAD.IADD R11, R10, 0x1, R212 ;  /* 0x000000010a0b7824 */ /* 0x004fe400078e02d4 */
[----:B------:R-:W-:-:S02]  /*15b70*/  IMAD.SHL.U32 R10, R4, 0x80, RZ ;  /* 0x00000080040a7824 */ /* 0x000fc400078e00ff */
[----:B-1----:R-:W-:-:S03]  /*15b80*/  @P1 IMAD.HI.U32 R9, R11, R9, RZ ;  /* 0x000000090b091227 */ /* 0x002fc600078e00ff */
[----:B------:R-:W-:Y:S02]  /*15b90*/  IADD3 R20, -R202, 0x1, -R10 ;  /* 0x00000001ca147810 */ /* 0x000fe40007ffe90a */
[----:B0-----:R-:W-:Y:S01]  /*15ba0*/  @P1 SHF.R.U32.HI R11, RZ, R8, R9 ;  /* 0x00000008ff0b1219 */ /* 0x001fe20000011609 */
[----:B------:R-:W-:Y:S01]  /*15bb0*/  IMAD R8, R12, 0x8, R16 ;  /* 0x000000080c087824 */ /* 0x000fe200078e0210 */
[----:B------:R-:W-:Y:S01]  /*15bc0*/  IADD3 R20, -R203, R20, R204 ;  /* 0x00000014cb147210 */ /* 0x000fe20007ffe1cc */
[----:B------:R-:W-:Y:S02]  /*15bd0*/  IMAD.U32 R9, RZ, RZ, UR38 ;  /* 0x00000026ff097e24 */ /* 0x000fe4000f8e00ff */
[----:B------:R-:W0:Y:S01]  /*15be0*/  SHFL.IDX PT, R185, R11, RZ, 0x1c1f ;  /* 0x001c1fff0bb97589 */ /* 0x000e2200000e0000 */
[----:B------:R-:W-:Y:S02]  /*15bf0*/  VIADD R8, R8, 0x2a840 ;  /* 0x0002a84008087836 */ /* 0x000fe40000000000 */
[----:B------:R-:W-:-:S02]  /*15c00*/  VIADD R15, R20, UR33 ;  /* 0x00000021140f7c36 */ /* 0x000fc40008000000 */
[----:B------:R-:W-:Y:S01]  /*15c10*/  VIADD R20, R20, UR6 ;  /* 0x0000000614147c36 */ /* 0x000fe20008000000 */
[----:B------:R-:W-:-:S04]  /*15c20*/  PRMT R8, R9, 0x654, R8 ;  /* 0x0000065409087816 */ /* 0x000fc80000000008 */
[----:B------:R1:W-:Y:S01]  /*15c30*/  SYNCS.ARRIVE.TRANS64.RED.A1T0 RZ, [R8+URZ], RZ ;  /* 0x000000ff08ff79a7 */ /* 0x0003e2000810043f */
[--C-:B0-----:R-:W-:Y:S02]  /*15c40*/  IMAD.IADD R21, R15, 0x1, R185.reuse ;  /* 0x000000010f157824 */ /* 0x101fe400078e02b9 */
[----:B------:R-:W-:Y:S01]  /*15c50*/  IMAD.IADD R184, R20, 0x1, R185 ;  /* 0x0000000114b87824 */ /* 0x000fe200078e02b9 */
[----:B-1----:R-:W-:Y:S06]  /*15c60*/  @!P3 BRA `(.L_x_1770) ;  /* 0x000000000058b947 */ /* 0x002fec0003800000 */
[----:B------:R-:W-:Y:S01]  /*15c70*/  IADD3 R185, -R203, R204, R185 ;  /* 0x000000cccbb97210 */ /* 0x000fe20007ffe1b9 */
[----:B------:R-:W-:Y:S03]  /*15c80*/  BSSY B0, `(.L_x_1771) ;  /* 0x0000010000007945 */ /* 0x000fe60003800000 */
        /* <DEDUP_REMOVED lines=10> */
.L_x_1772:
[----:B------:R-:W-:-:S05]  /*15d30*/  IMAD.U32 R186, RZ, RZ, UR29 ;  /* 0x0000001dffba7e24 */ /* 0x000fca000f8e00ff */
[----:B------:R-:W-:-:S13]  /*15d40*/  ISETP.NE.AND P1, PT, R186, 0x1, PT ;  /* 0x00000001ba00780c */ /* 0x000fda0003f25270 */
[----:B------:R-:W0:Y:S02]  /*15d50*/  @P1 LDC.64 R8, c[0x0][0x9e8] ;  /* 0x00027a00ff081b82 */ /* 0x000e240000000a00 */
[----:B0-----:R-:W-:-:S05]  /*15d60*/  @P1 IMAD.HI.U32 R8, R185, R8, RZ ;  /* 0x00000008b9081227 */ /* 0x001fca00078e00ff */
[----:B------:R-:W-:-:S07]  /*15d70*/  @P1 SHF.R.U32.HI R185, RZ, R9, R8 ;  /* 0x00000009ffb91219 */ /* 0x000fce0000011608 */
.L_x_1773:
[----:B------:R-:W-:Y:S05]  /*15d80*/  BSYNC B0 ;  /* 0x0000000000007941 */ /* 0x000fea0003800000 */
.L_x_1771:
[----:B------:R-:W-:-:S04]  /*15d90*/  IMAD R185, R185, R186, -R10 ;  /* 0x000000bab9b97224 */ /* 0x000fc800078e0a0a */
[----:B------:R-:W-:-:S05]  /*15da0*/  IMAD.IADD R185, R185, 0x1, -R202 ;  /* 0x00000001b9b97824 */ /* 0x000fca00078e0aca */
[----:B------:R-:W-:Y:S02]  /*15db0*/  VIMNMX R184, R184, R185, !PT ;  /* 0x000000b9b8b87248 */ /* 0x000fe40007fe0100 */
[----:B------:R-:W-:-:S07]  /*15dc0*/  VIADDMNMX R21, R185, R186, R21, PT ;  /* 0x000000bab9157246 */ /* 0x000fce0003800115 */
.L_x_1770:
[----:B------:R-:W-:Y:S01]  /*15dd0*/  ISETP.GT.AND P5, PT, R4, -0x1, PT ;  /* 0xffffffff0400780c */ /* 0x000fe20003fa4270 */
[----:B------:R-:W0:Y:S03]  /*15de0*/  SHFL.IDX PT, R11, R11, 0x1, 0x1c1f ;  /* 0x003c1f000b0b7f89 */ /* 0x000e2600000e0000 */
[C---:B------:R-:W-:Y:S02]  /*15df0*/  ISETP.GT.AND P2, PT, R184.reuse, RZ, P5 ;  /* 0x000000ffb800720c */ /* 0x040fe40002f44270 */
[----:B------:R-:W-:Y:S02]  /*15e00*/  ISETP.GT.AND P1, PT, R184, 0x1, P5 ;  /* 0x00000001b800780c */ /* 0x000fe40002f24270 */
[C---:B------:R-:W-:Y:S02]  /*15e10*/  ISETP.LT.OR P2, PT, R21.reuse, 0x1, P2 ;  /* 0x000000011500780c */ /* 0x040fe40001741670 */
[----:B------:R-:W-:-:S02]  /*15e20*/  ISETP.LT.OR P1, PT, R21, 0x2, P1 ;  /* 0x000000021500780c */ /* 0x000fc40000f21670 */
[----:B------:R-:W-:Y:S02]  /*15e30*/  FSEL R120, R120, -INF , !P2 ;  /* 0xff80000078787808 */ /* 0x000fe40005000000 */
[----:B------:R-:W-:Y:S02]  /*15e40*/  FSEL R121, R121, -INF , !P1 ;  /* 0xff80000079797808 */ /* 0x000fe40004800000 */
[C---:B------:R-:W-:Y:S02]  /*15e50*/  ISETP.GT.AND P2, PT, R184.reuse, 0x8, P5 ;  /* 0x00000008b800780c */ /* 0x040fe40002f44270 */
[----:B------:R-:W-:Y:S02]  /*15e60*/  ISETP.GT.AND P1, PT, R184, 0x9, P5 ;  /* 0x00000009b800780c */ /* 0x000fe40002f24270 */
[C---:B------:R-:W-:Y:S02]  /*15e70*/  ISETP.LT.OR P2, PT, R21.reuse, 0x9, P2 ;  /* 0x000000091500780c */ /* 0x040fe40001741670 */
[----:B------:R-:W-:-:S02]  /*15e80*/  ISETP.LT.OR P1, PT, R21, 0xa, P1 ;  /* 0x0000000a1500780c */ /* 0x000fc40000f21670 */
[----:B------:R-:W-:Y:S01]  /*15e90*/  FSEL R124, R124, -INF , !P2 ;  /* 0xff8000007c7c7808 */ /* 0x000fe20005000000 */
[--C-:B0-----:R-:W-:Y:S01]  /*15ea0*/  IMAD.IADD R15, R15, 0x1, R11.reuse ;  /* 0x000000010f0f7824 */ /* 0x101fe200078e020b */
[----:B------:R-:W-:Y:S01]  /*15eb0*/  FSEL R125, R125, -INF , !P1 ;  /* 0xff8000007d7d7808 */ /* 0x000fe20004800000 */
[----:B------:R-:W-:Y:S01]  /*15ec0*/  IMAD.IADD R20, R20, 0x1, R11 ;  /* 0x0000000114147824 */ /* 0x000fe200078e020b */
[C---:B------:R-:W-:Y:S02]  /*15ed0*/  ISETP.GT.AND P2, PT, R184.reuse, 0x10, P5 ;  /* 0x00000010b800780c */ /* 0x040fe40002f44270 */
        /* <DEDUP_REMOVED lines=82> */
[----:B------:R-:W-:Y:S01]  /*16400*/  FSEL R181, R181, -INF , !P1 ;  /* 0xff800000b5b57808 */ /* 0x000fe20004800000 */
[----:B------:R-:W-:Y:S08]  /*16410*/  @!P3 BRA `(.L_x_1774) ;  /* 0x000000000058b947 */ /* 0x000ff00003800000 */
        /* <DEDUP_REMOVED lines=12> */
.L_x_1776:
[----:B------:R-:W-:-:S05]  /*164e0*/  IMAD.U32 R21, RZ, RZ, UR29 ;  /* 0x0000001dff157e24 */ /* 0x000fca000f8e00ff */
[----:B------:R-:W-:-:S13]  /*164f0*/  ISETP.NE.AND P1, PT, R21, 0x1, PT ;  /* 0x000000011500780c */ /* 0x000fda0003f25270 */
[----:B------:R-:W0:Y:S02]  /*16500*/  @P1 LDC.64 R8, c[0x0][0x9e8] ;  /* 0x00027a00ff081b82 */ /* 0x000e240000000a00 */
[----:B0-----:R-:W-:-:S05]  /*16510*/  @P1 IMAD.HI.U32 R8, R11, R8, RZ ;  /* 0x000000080b081227 */ /* 0x001fca00078e00ff */
[----:B------:R-:W-:-:S07]  /*16520*/  @P1 SHF.R.U32.HI R11, RZ, R9, R8 ;  /* 0x00000009ff0b1219 */ /* 0x000fce0000011608 */
.L_x_1777:
[----:B------:R-:W-:Y:S05]  /*16530*/  BSYNC B0 ;  /* 0x0000000000007941 */ /* 0x000fea0003800000 */
.L_x_1775:
[----:B------:R-:W-:-:S04]  /*16540*/  IMAD R10, R11, R21, -R10 ;  /* 0x000000150b0a7224 */ /* 0x000fc800078e0a0a */
[----:B------:R-:W-:-:S05]  /*16550*/  IMAD.IADD R10, R10, 0x1, -R202 ;  /* 0x000000010a0a7824 */ /* 0x000fca00078e0aca */
[----:B------:R-:W-:Y:S02]  /*16560*/  VIMNMX R20, R20, R10, !PT ;  /* 0x0000000a14147248 */ /* 0x000fe40007fe0100 */
[----:B------:R-:W-:-:S07]  /*16570*/  VIADDMNMX R15, R10, R21, R15, PT ;  /* 0x000000150a0f7246 */ /* 0x000fce000380010f */
.L_x_1774:
[----:B------:R-:W-:Y:S02]  /*16580*/  FMNMX.FTZ R8, R120, R3, !PT ;  /* 0x0000000378087209 */ /* 0x000fe40007810000 */
[----:B------:R-:W-:Y:S02]  /*16590*/  ISETP.GT.AND P1, PT, R20, 0x1, P5 ;  /* 0x000000011400780c */ /* 0x000fe40002f24270 */
[----:B------:R-:W-:Y:S02]  /*165a0*/  FMNMX.FTZ R8, R121, R8, !PT ;  /* 0x0000000879087209 */ /* 0x000fe40007810000 */
[----:B------:R-:W-:Y:S02]  /*165b0*/  LOP3.LUT R22, R22, 0xbfffffff, RZ, 0xc0, !PT ;  /* 0xbfffffff16167812 */ /* 0x000fe400078ec0ff */
[----:B------:R-:W-:Y:S02]  /*165c0*/  FMNMX.FTZ R8, R124, R8, !PT ;  /* 0x000000087c087209 */ /* 0x000fe40007810000 */
[----:B------:R-:W-:-:S02]  /*165d0*/  ISETP.LT.OR P1, PT, R15, 0x2, P1 ;  /* 0x000000020f00780c */ /* 0x000fc40000f21670 */
[----:B------:R-:W-:Y:S02]  /*165e0*/  FMNMX.FTZ R8, R125, R8, !PT ;  /* 0x000000087d087209 */ /* 0x000fe40007810000 */
[----:B------:R-:W-:Y:S02]  /*165f0*/  ISETP.GT.AND P2, PT, R20, 0x8, P5 ;  /* 0x000000081400780c */ /* 0x000fe40002f44270 */
[----:B------:R-:W-:Y:S02]  /*16600*/  FMNMX.FTZ R8, R128, R8, !PT ;  /* 0x0000000880087209 */ /* 0x000fe40007810000 */
[----:B------:R-:W-:Y:S02]  /*16610*/  @P0 LOP3.LUT R22, R22, 0x40000000, RZ, 0xfc, !PT ;  /* 0x4000000016160812 */ /* 0x000fe400078efcff */
        /* <DEDUP_REMOVED lines=9> */
[C---:B------:R-:W-:Y:S02]  /*166b0*/  ISETP.LT.OR P0, PT, R15.reuse, 0x1, P0 ;  /* 0x000000010f00780c */ /* 0x040fe40000701670 */
[----:B------:R-:W-:Y:S02]  /*166c0*/  FMNMX.FTZ R8, R140, R8, !PT ;  /* 0x000000088c087209 */ /* 0x000fe40007810000 */
[----:B------:R-:W-:Y:S02]  /*166d0*/  ISETP.LT.OR P1, PT, R15, 0xa, P1 ;  /* 0x0000000a0f00780c */ /* 0x000fe40000f21670 */
[----:B------:R-:W-:Y:S02]  /*166e0*/  FMNMX.FTZ R8, R141, R8, !PT ;  /* 0x000000088d087209 */ /* 0x000fe40007810000 */
[----:B------:R-:W-:-:S02]  /*166f0*/  FSEL R126, R126, -INF , !P2 ;  /* 0xff8000007e7e7808 */ /* 0x000fc40005000000 */
[----:B------:R-:W-:Y:S02]  /*16700*/  FMNMX.FTZ R8, R144, R8, !PT ;  /* 0x0000000890087209 */ /* 0x000fe40007810000 */
[----:B------:R-:W-:Y:S02]  /*16710*/  ISETP.GT.AND P2, PT, R20, 0x10, P5 ;  /* 0x000000101400780c */ /* 0x000fe40002f44270 */
[----:B------:R-:W-:Y:S02]  /*16720*/  FMNMX.FTZ R8, R145, R8, !PT ;  /* 0x0000000891087209 */ /* 0x000fe40007810000 */
[----:B------:R-:W-:Y:S02]  /*16730*/  FSEL R122, R122, -INF , !P0 ;  /* 0xff8000007a7a7808 */ /* 0x000fe40004000000 */
[----:B------:R-:W-:Y:S02]  /*16740*/  FMNMX.FTZ R8, R148, R8, !PT ;  /* 0x0000000894087209 */ /* 0x000fe40007810000 */
[----:B------:R-:W-:-:S02]  /*16750*/  FSEL R127, R127, -INF , !P1 ;  /* 0xff8000007f7f7808 */ /* 0x000fc40004800000 */
[----:B------:R-:W-:Y:S02]  /*16760*/  FMNMX.FTZ R8, R149, R8, !PT ;  /* 0x0000000895087209 */ /* 0x000fe40007810000 */
[----:B------:R-:W-:Y:S02]  /*16770*/  ISETP.GT.AND P1, PT, R20, 0x11, P5 ;  /* 0x000000111400780c */ /* 0x000fe40002f24270 */
[----:B------:R-:W-:Y:S02]  /*16780*/  FMNMX.FTZ R8, R152, R8, !PT ;  /* 0x0000000898087209 */ /* 0x000fe40007810000 */
[----:B------:R-:W-:Y:S02]  /*16790*/  ISETP.LT.OR P2, PT, R15, 0x11, P2 ;  /* 0x000000110f00780c */ /* 0x000fe40001741670 */
[----:B------:R-:W-:Y:S02]  /*167a0*/  FMNMX.FTZ R8, R153, R8, !PT ;  /* 0x0000000899087209 */ /* 0x000fe40007810000 */
[----:B------:R-:W-:-:S02]  /*167b0*/  FMNMX.FTZ R10, R122, R0, !PT ;  /* 0x000000007a0a7209 */ /* 0x000fc40007810000 */
[----:B------:R-:W-:Y:S02]  /*167c0*/  FMNMX.FTZ R8, R156, R8, !PT ;  /* 0x000000089c087209 */ /* 0x000fe40007810000 */
[----:B------:R-:W-:Y:S02]  /*167d0*/  ISETP.LT.OR P1, PT, R15, 0x12, P1 ;  /* 0x000000120f00780c */ /* 0x000fe40000f21670 */
[----:B------:R-:W-:Y:S02]  /*167e0*/  FMNMX.FTZ R8, R157, R8, !PT ;  /* 0x000000089d087209 */ /* 0x000fe40007810000 */
[----:B------:R-:W-:Y:S02]  /*167f0*/  FSEL R130, R130, -INF , !P2 ;  /* 0xff80000082827808 */ /* 0x000fe40005000000 */
[----:B------:R-:W-:Y:S02]  /*16800*/  FMNMX.FTZ R8, R160, R8, !PT ;  /* 0x00000008a0087209 */ /* 0x000fe40007810000 */
[----:B------:R-:W-:-:S02]  /*16810*/  ISETP.GT.AND P2, PT, R20, 0x18, P5 ;  /* 0x000000181400780c */ /* 0x000fc40002f44270 */
[----:B------:R-:W-:Y:S02]  /*16820*/  FMNMX.FTZ R8, R161, R8, !PT ;  /* 0x00000008a1087209 */ /* 0x000fe40007810000 */
[----:B------:R-:W-:Y:S02]  /*16830*/  FMNMX.FTZ R10, R123, R10, !PT ;  /* 0x0000000a7b0a7209 */ /* 0x000fe40007810000 */
[----:B------:R-:W-:Y:S02]  /*16840*/  FMNMX.FTZ R8, R164, R8, !PT ;  /* 0x00000008a4087209 */ /* 0x000fe40007810000 */
[----:B------:R-:W-:Y:S02]  /*16850*/  FSEL R131, R131, -INF , !P1 ;  /* 0xff80000083837808 */ /* 0x000fe40004800000 */
[----:B------:R-:W-:Y:S02]  /*16860*/  FMNMX.FTZ R8, R165, R8, !PT ;  /* 0x00000008a5087209 */ /* 0x000fe40007810000 */
[----:B------:R-:W-:-:S02]  /*16870*/  ISETP.GT.AND P1, PT, R20, 0x19, P5 ;  /* 0x000000191400780c */ /* 0x000fc40002f24270 */
[----:B------:R-:W-:Y:S02]  /*16880*/  FMNMX.FTZ R8, R168, R8, !PT ;  /* 0x00000008a8087209 */ /* 0x000fe40007810000 */
[----:B------:R-:W-:Y:S02]  /*16890*/  ISETP.LT.OR P2, PT, R15, 0x19, P2 ;  /* 0x000000190f00780c */ /* 0x000fe40001741670 */
[----:B------:R-:W-:Y:S02]  /*168a0*/  FMNMX.FTZ R8, R169, R8, !PT ;  /* 0x00000008a9087209 */ /* 0x000fe40007810000 */
[----:B------:R-:W-:Y:S02]  /*168b0*/  FMNMX.FTZ R10, R126, R10, !PT ;  /* 0x0000000a7e0a7209 */ /* 0x000fe40007810000 */
[----:B------:R-:W-:Y:S02]  /*168c0*/  FMNMX.FTZ R8, R172, R8, !PT ;  /* 0x00000008ac087209 */ /* 0x000fe40007810000 */
[----:B------:R-:W-:-:S02]  /*168d0*/  ISETP.LT.OR P1, PT, R15, 0x1a, P1 ;  /* 0x0000001a0f00780c */ /* 0x000fc40000f21670 */
[----:B------:R-:W-:Y:S02]  /*168e0*/  FMNMX.FTZ R8, R173, R8, !PT ;  /* 0x00000008ad087209 */ /* 0x000fe40007810000 */
[----:B------:R-:W-:Y:S02]  /*168f0*/  FSEL R134, R134, -INF , !P2 ;  /* 0xff80000086867808 */ /* 0x000fe40005000000 */
[----:B------:R-:W-:Y:S02]  /*16900*/  FMNMX.FTZ R8, R176, R8, !PT ;  /* 0x00000008b0087209 */ /* 0x000fe40007810000 */
[----:B------:R-:W-:Y:S02]  /*16910*/  ISETP.GT.AND P2, PT, R20, 0x20, P5 ;  /* 0x000000201400780c */ /* 0x000fe40002f44270 */
[----:B------:R-:W-:Y:S02]  /*16920*/  FMNMX.FTZ R8, R177, R8, !PT ;  /* 0x00000008b1087209 */ /* 0x000fe40007810000 */
[----:B------:R-:W-:-:S02]  /*16930*/  FMNMX.FTZ R10, R127, R10, !PT ;  /* 0x0000000a7f0a7209 */ /* 0x000fc40007810000 */
[----:B------:R-:W-:Y:S02]  /*16940*/  FMNMX.FTZ R8, R180, R8, !PT ;  /* 0x00000008b4087209 */ /* 0x000fe40007810000 */
[----:B------:R-:W-:Y:S02]  /*16950*/  FSEL R135, R135, -INF , !P1 ;  /* 0xff80000087877808 */ /* 0x000fe40004800000 */
[----:B------:R-:W-:Y:S02]  /*16960*/  ISETP.GT.AND P1, PT, R20, 0x21, P5 ;  /* 0x000000211400780c */ /* 0x000fe40002f24270 */
[----:B------:R-:W-:Y:S02]  /*16970*/  ISETP.LT.OR P2, PT, R15, 0x21, P2 ;  /* 0x000000210f00780c */ /* 0x000fe40001741670 */
[----:B------:R-:W-:Y:S02]  /*16980*/  FMNMX.FTZ R10, R130, R10, !PT ;  /* 0x0000000a820a7209 */ /* 0x000fe40007810000 */
[----:B------:R-:W-:-:S02]  /*16990*/  FMNMX.FTZ R8, R181, R8, !PT ;  /* 0x00000008b5087209 */ /* 0x000fc40007810000 */
[----:B------:R-:W-:Y:S02]  /*169a0*/  ISETP.LT.OR P1, PT, R15, 0x22, P1 ;  /* 0x000000220f00780c */ /* 0x000fe40000f21670 */
[----:B------:R-:W-:Y:S01]  /*169b0*/  FSEL R138, R138, -INF , !P2 ;  /* 0xff8000008a8a7808 */ /* 0x000fe20005000000 */
[----:B------:R-:W0:Y:S01]  /*169c0*/  SHFL.BFLY PT, R9, R8, 0x2, 0x1f ;  /* 0x0c401f0008097f89 */ /* 0x000e2200000e0000 */
[----:B------:R-:W-:Y:S02]  /*169d0*/  FMNMX.FTZ R10, R131, R10, !PT ;  /* 0x0000000a830a7209 */ /* 0x000fe40007810000 */
[----:B------:R-:W-:Y:S02]  /*169e0*/  ISETP.GT.AND P2, PT, R20, 0x28, P5 ;  /* 0x000000281400780c */ /* 0x000fe40002f44270 */
[----:B------:R-:W-:Y:S02]  /*169f0*/  FSEL R139, R139, -INF , !P1 ;  /* 0xff8000008b8b7808 */ /* 0x000fe40004800000 */
[----:B------:R-:W-:-:S02]  /*16a00*/  FMNMX.FTZ R10, R134, R10, !PT ;  /* 0x0000000a860a7209 */ /* 0x000fc40007810000 */
[----:B------:R-:W-:Y:S02]  /*16a10*/  ISETP.GT.AND P1, PT, R20, 0x29, P5 ;  /* 0x000000291400780c */ /* 0x000fe40002f24270 */
[----:B------:R-:W-:Y:S02]  /*16a20*/  ISETP.LT.OR P2, PT, R15, 0x29, P2 ;  /* 0x000000290f00780c */ /* 0x000fe40001741670 */
[----:B------:R-:W-:Y:S02]  /*16a30*/  FMNMX.FTZ R10, R135, R10, !PT ;  /* 0x0000000a870a7209 */ /* 0x000fe40007810000 */
[----:B------:R-:W-:Y:S02]  /*16a40*/  ISETP.LT.OR P1, PT, R15, 0x2a, P1 ;  /* 0x0000002a0f00780c */ /* 0x000fe40000f21670 */
[----:B------:R-:W-:Y:S02]  /*16a50*/  FSEL R142, R142, -INF , !P2 ;  /* 0xff8000008e8e7808 */ /* 0x000fe40005000000 */
[----:B------:R-:W-:-:S02]  /*16a60*/  ISETP.GT.AND P2, PT, R20, 0x30, P5 ;  /* 0x000000301400780c */ /* 0x000fc40002f44270 */
[----:B------:R-:W-:Y:S02]  /*16a70*/  FMNMX.FTZ R10, R138, R10, !PT ;  /* 0x0000000a8a0a7209 */ /* 0x000fe40007810000 */
[----:B------:R-:W-:Y:S02]  /*16a80*/  FSEL R143, R143, -INF , !P1 ;  /* 0xff8000008f8f7808 */ /* 0x000fe40004800000 */
[----:B------:R-:W-:Y:S02]  /*16a90*/  ISETP.GT.AND P1, PT, R20, 0x31, P5 ;  /* 0x000000311400780c */ /* 0x000fe40002f24270 */
[----:B------:R-:W-:Y:S02]  /*16aa0*/  ISETP.LT.OR P2, PT, R15, 0x31, P2 ;  /* 0x000000310f00780c */ /* 0x000fe40001741670 */
[----:B------:R-:W-:Y:S02]  /*16ab0*/  FMNMX.FTZ R10, R139, R10, !PT ;  /* 0x0000000a8b0a7209 */ /* 0x000fe40007810000 */
[----:B------:R-:W-:-:S02]  /*16ac0*/  ISETP.LT.OR P1, PT, R15, 0x32, P1 ;  /* 0x000000320f00780c */ /* 0x000fc40000f21670 */
[----:B------:R-:W-:Y:S02]  /*16ad0*/  FSEL R146, R146, -INF , !P2 ;  /* 0xff80000092927808 */ /* 0x000fe40005000000 */
[----:B------:R-:W-:Y:S02]  /*16ae0*/  ISETP.GT.AND P2, PT, R20, 0x38, P5 ;  /* 0x000000381400780c */ /* 0x000fe40002f44270 */
[----:B------:R-:W-:Y:S02]  /*16af0*/  FMNMX.FTZ R10, R142, R10, !PT ;  /* 0x0000000a8e0a7209 */ /* 0x000fe40007810000 */
[----:B------:R-:W-:Y:S02]  /*16b00*/  FSEL R147, R147, -INF , !P1 ;  /* 0xff80000093937808 */ /* 0x000fe40004800000 */
[----:B------:R-:W-:Y:S02]  /*16b10*/  ISETP.GT.AND P1, PT, R20, 0x39, P5 ;  /* 0x000000391400780c */ /* 0x000fe40002f24270 */
[----:B------:R-:W-:-:S02]  /*16b20*/  ISETP.LT.OR P2, PT, R15, 0x39, P2 ;  /* 0x000000390f00780c */ /* 0x000fc40001741670 */
[----:B------:R-:W-:Y:S02]  /*16b30*/  FMNMX.FTZ R10, R143, R10, !PT ;  /* 0x0000000a8f0a7209 */ /* 0x000fe40007810000 */
[----:B------:R-:W-:Y:S02]  /*16b40*/  ISETP.LT.OR P1, PT, R15, 0x3a, P1 ;  /* 0x0000003a0f00780c */ /* 0x000fe40000f21670 */
[----:B------:R-:W-:Y:S02]  /*16b50*/  FSEL R150, R150, -INF , !P2 ;  /* 0xff80000096967808 */ /* 0x000fe40005000000 */
[----:B0-----:R-:W-:Y:S02]  /*16b60*/  FMNMX.FTZ R8, R8, R9, !PT ;  /* 0x0000000908087209 */ /* 0x001fe40007810000 */
[----:B------:R-:W-:Y:S02]  /*16b70*/  ISETP.GT.AND P2, PT, R20, 0x40, P5 ;  /* 0x000000401400780c */ /* 0x000fe40002f44270 */
[----:B------:R-:W-:Y:S01]  /*16b80*/  FMNMX.FTZ R10, R146, R10, !PT ;  /* 0x0000000a920a7209 */ /* 0x000fe20007810000 */
[----:B------:R-:W0:Y:S01]  /*16b90*/  SHFL.BFLY PT, R9, R8, 0x1, 0x1f ;  /* 0x0c201f0008097f89 */ /* 0x000e2200000e0000 */
[----:B------:R-:W-:-:S02]  /*16ba0*/  FSEL R151, R151, -INF , !P1 ;  /* 0xff80000097977808 */ /* 0x000fc40004800000 */
[----:B------:R-:W-:Y:S02]  /*16bb0*/  ISETP.GT.AND P1, PT, R20, 0x41, P5 ;  /* 0x000000411400780c */ /* 0x000fe40002f24270 */
[----:B------:R-:W-:Y:S02]  /*16bc0*/  ISETP.LT.OR P2, PT, R15, 0x41, P2 ;  /* 0x000000410f00780c */ /* 0x000fe40001741670 */
[----:B------:R-:W-:Y:S02]  /*16bd0*/  FMNMX.FTZ R10, R147, R10, !PT ;  /* 0x0000000a930a7209 */ /* 0x000fe40007810000 */
[----:B------:R-:W-:Y:S02]  /*16be0*/  ISETP.LT.OR P1, PT, R15, 0x42, P1 ;  /* 0x000000420f00780c */ /* 0x000fe40000f21670 */
[----:B------:R-:W-:Y:S02]  /*16bf0*/  FSEL R154, R154, -INF , !P2 ;  /* 0xff8000009a9a7808 */ /* 0x000fe40005000000 */
[----:B------:R-:W-:-:S02]  /*16c00*/  FMNMX.FTZ R10, R150, R10, !PT ;  /* 0x0000000a960a7209 */ /* 0x000fc40007810000 */
[C---:B------:R-:W-:Y:S02]  /*16c10*/  ISETP.GT.AND P2, PT, R20.reuse, 0x48, P5 ;  /* 0x000000481400780c */ /* 0x040fe40002f44270 */
[----:B------:R-:W-:Y:S02]  /*16c20*/  FSEL R155, R155, -INF , !P1 ;  /* 0xff8000009b9b7808 */ /* 0x000fe40004800000 */
[----:B------:R-:W-:Y:S02]  /*16c30*/  FMNMX.FTZ R10, R151, R10, !PT ;  /* 0x0000000a970a7209 */ /* 0x000fe40007810000 */
[C---:B------:R-:W-:Y:S02]  /*16c40*/  ISETP.GT.AND P1, PT, R20.reuse, 0x49, P5 ;  /* 0x000000491400780c */ /* 0x040fe40002f24270 */
[----:B------:R-:W-:Y:S02]  /*16c50*/  ISETP.LT.OR P2, PT, R15, 0x49, P2 ;  /* 0x000000490f00780c */ /* 0x000fe40001741670 */
[----:B------:R-:W-:-:S02]  /*16c60*/  ISETP.GT.AND P4, PT, R20, 0x68, P5 ;  /* 0x000000681400780c */ /* 0x000fc40002f84270 */
[----:B------:R-:W-:Y:S02]  /*16c70*/  FMNMX.FTZ R10, R154, R10, !PT ;  /* 0x0000000a9a0a7209 */ /* 0x000fe40007810000 */
[C---:B------:R-:W-:Y:S02]  /*16c80*/  ISETP.LT.OR P1, PT, R15.reuse, 0x4a, P1 ;  /* 0x0000004a0f00780c */ /* 0x040fe40000f21670 */
[----:B------:R-:W-:Y:S02]  /*16c90*/  FSEL R158, R158, -INF , !P2 ;  /* 0xff8000009e9e7808 */ /* 0x000fe40005000000 */
[----:B------:R-:W-:Y:S02]  /*16ca0*/  ISETP.LT.OR P4, PT, R15, 0x69, P4 ;  /* 0x000000690f00780c */ /* 0x000fe40002781670 */
[----:B------:R-:W-:Y:S02]  /*16cb0*/  ISETP.GT.AND P2, PT, R20, 0x50, P5 ;  /* 0x000000501400780c */ /* 0x000fe40002f44270 */
[----:B------:R-:W-:-:S02]  /*16cc0*/  FMNMX.FTZ R10, R155, R10, !PT ;  /* 0x0000000a9b0a7209 */ /* 0x000fc40007810000 */
[----:B------:R-:W-:Y:S02]  /*16cd0*/  FSEL R159, R159, -INF , !P1 ;  /* 0xff8000009f9f7808 */ /* 0x000fe40004800000 */
[----:B------:R-:W-:Y:S02]  /*16ce0*/  ISETP.GT.AND P1, PT, R20, 0x51, P5 ;  /* 0x000000511400780c */ /* 0x000fe40002f24270 */
[C---:B------:R-:W-:Y:S02]  /*16cf0*/  ISETP.LT.OR P2, PT, R15.reuse, 0x51, P2 ;  /* 0x000000510f00780c */ /* 0x040fe40001741670 */
[----:B------:R-:W-:Y:S02]  /*16d00*/  FMNMX.FTZ R10, R158, R10, !PT ;  /* 0x0000000a9e0a7209 */ /* 0x000fe40007810000 */
[----:B------:R-:W-:Y:S02]  /*16d10*/  ISETP.LT.OR P1, PT, R15, 0x52, P1 ;  /* 0x000000520f00780c */ /* 0x000fe40000f21670 */
[----:B------:R-:W-:-:S02]  /*16d20*/  FSEL R162, R162, -INF , !P2 ;  /* 0xff800000a2a27808 */ /* 0x000fc40005000000 */
[----:B------:R-:W-:Y:S02]  /*16d30*/  LOP3.LUT R22, R22, 0xfffffffd, RZ, 0xc0, !PT ;  /* 0xfffffffd16167812 */ /* 0x000fe400078ec0ff */
[C---:B------:R-:W-:Y:S02]  /*16d40*/  ISETP.GT.AND P2, PT, R20.reuse, 0x58, P5 ;  /* 0x000000581400780c */ /* 0x040fe40002f44270 */
[----:B------:R-:W-:Y:S02]  /*16d50*/  ISETP.GT.AND P6, PT, R20, 0x69, P5 ;  /* 0x000000691400780c */ /* 0x000fe40002fc4270 */
[----:B0-----:R-:W-:Y:S02]  /*16d60*/  FMNMX.FTZ R8, R8, R9, !PT ;  /* 0x0000000908087209 */ /* 0x001fe40007810000 */
[----:B------:R-:W-:Y:S02]  /*16d70*/  FMNMX.FTZ R10, R159, R10, !PT ;  /* 0x0000000a9f0a7209 */ /* 0x000fe40007810000 */
[----:B------:R-:W-:-:S02]  /*16d80*/  FSEL R163, R163, -INF , !P1 ;  /* 0xff800000a3a37808 */ /* 0x000fc40004800000 */
[----:B------:R-:W-:Y:S02]  /*16d90*/  @P4 LOP3.LUT R22, R22, 0x2, RZ, 0xfc, !PT ;  /* 0x0000000216164812 */ /* 0x000fe400078efcff */
[----:B------:R-:W-:Y:S02]  /*16da0*/  ISETP.GT.AND P1, PT, R20, 0x59, P5 ;  /* 0x000000591400780c */ /* 0x000fe40002f24270 */
[C---:B------:R-:W-:Y:S02]  /*16db0*/  ISETP.LT.OR P2, PT, R15.reuse, 0x59, P2 ;  /* 0x000000590f00780c */ /* 0x040fe40001741670 */
[----:B------:R-:W-:Y:S02]  /*16dc0*/  ISETP.LT.OR P4, PT, R15, 0x6a, P6 ;  /* 0x0000006a0f00780c */ /* 0x000fe40003781670 */
[----:B------:R-:W-:Y:S02]  /*16dd0*/  FSETP.NEU.FTZ.AND P6, PT, R8, -INF , PT ;  /* 0xff8000000800780b */ /* 0x000fe40003fdd000 */
[----:B------:R-:W-:-:S02]  /*16de0*/  FMNMX.FTZ R10, R162, R10, !PT ;  /* 0x0000000aa20a7209 */ /* 0x000fc40007810000 */
[----:B------:R-:W-:Y:S02]  /*16df0*/  ISETP.LT.OR P1, PT, R15, 0x5a, P1 ;  /* 0x0000005a0f00780c */ /* 0x000fe40000f21670 */
[----:B------:R-:W-:Y:S02]  /*16e00*/  FSEL R166, R166, -INF , !P2 ;  /* 0xff800000a6a67808 */ /* 0x000fe40005000000 */
[----:B------:R-:W-:Y:S02]  /*16e10*/  ISETP.GT.AND P2, PT, R20, 0x60, P5 ;  /* 0x000000601400780c */ /* 0x000fe40002f44270 */
[----:B------:R-:W-:Y:S02]  /*16e20*/  FSEL R9, R8, RZ, P6 ;  /* 0x000000ff08097208 */ /* 0x000fe40003000000 */
[----:B------:R-:W-:Y:S02]  /*16e30*/  FMNMX.FTZ R10, R163, R10, !PT ;  /* 0x0000000aa30a7209 */ /* 0x000fe40007810000 */
[----:B------:R-:W-:Y:S01]  /*16e40*/  FSEL R167, R167, -INF , !P1 ;  /* 0xff800000a7a77808 */ /* 0x000fe20004800000 */
[----:B------:R-:W-:-:S01]  /*16e50*/  FADD.FTZ R3, -R9, R3 ;  /* 0x0000000309037221 */ /* 0x000fc20000010100 */
[----:B------:R-:W-:Y:S01]  /*16e60*/  ISETP.GT.AND P1, PT, R20, 0x61, P5 ;  /* 0x000000611400780c */ /* 0x000fe20002f24270 */
[----:B------:R-:W-:-:S01]  /*16e70*/  FFMA.FTZ R9, R2, R8, -8 ;  /* 0xc100000002097423 */ /* 0x000fc20000010008 */
[----:B------:R-:W-:Y:S01]  /*16e80*/  ISETP.LT.OR P2, PT, R15, 0x61, P2 ;  /* 0x000000610f00780c */ /* 0x000fe20001741670 */
[----:B------:R-:W-:Y:S01]  /*16e90*/  FMUL.FTZ R3, R2, R3 ;  /* 0x0000000302037220 */ /* 0x000fe20000410000 */
[----:B------:R-:W-:-:S02]  /*16ea0*/  FMNMX.FTZ R10, R166, R10, !PT ;  /* 0x0000000aa60a7209 */ /* 0x000fc40007810000 */
[----:B------:R-:W-:Y:S02]  /*16eb0*/  ISETP.LT.OR P1, PT, R15, 0x62, P1 ;  /* 0x000000620f00780c */ /* 0x000fe40000f21670 */
[----:B------:R-:W-:Y:S01]  /*16ec0*/  FSEL R170, R170, -INF , !P2 ;  /* 0xff800000aaaa7808 */ /* 0x000fe20005000000 */
[----:B------:R-:W-:Y:S01]  /*16ed0*/  MUFU.EX2 R3, R3 ;  /* 0x0000000300037308 */ /* 0x000fe20000000800 */
[----:B------:R-:W-:Y:S02]  /*16ee0*/  FMNMX.FTZ R10, R167, R10, !PT ;  /* 0x0000000aa70a7209 */ /* 0x000fe40007810000 */
[----:B------:R-:W-:Y:S02]  /*16ef0*/  FSEL R9, R9, RZ, P6 ;  /* 0x000000ff09097208 */ /* 0x000fe40003000000 */
[----:B------:R-:W-:Y:S02]  /*16f00*/  FSEL R171, R171, -INF , !P1 ;  /* 0xff800000abab7808 */ /* 0x000fe40004800000 */
[----:B------:R-:W-:Y:S01]  /*16f10*/  LOP3.LUT P6, RZ, R22, 0x2, RZ, 0xc0, !PT ;  /* 0x0000000216ff7812 */ /* 0x000fe200078cc0ff */
[----:B------:R-:W-:-:S01]  /*16f20*/  FFMA.FTZ R120, R2, R120, -R9 ;  /* 0x0000007802787223 */ /* 0x000fc20000010809 */
[----:B------:R-:W-:Y:S01]  /*16f30*/  FMNMX.FTZ R10, R170, R10, !PT ;  /* 0x0000000aaa0a7209 */ /* 0x000fe20007810000 */
[----:B------:R-:W-:-:S01]  /*16f40*/  FFMA.FTZ R121, R2, R121, -R9 ;  /* 0x0000007902797223 */ /* 0x000fc20000010809 */
[----:B------:R-:W-:Y:S01]  /*16f50*/  ISETP.GT.AND P3, PT, R20, 0x70, P5 ;  /* 0x000000701400780c */ /* 0x000fe20002f64270 */
[----:B------:R-:W-:-:S01]  /*16f60*/  FFMA.FTZ R124, R2, R124, -R9 ;  /* 0x0000007c027c7223 */ /* 0x000fc20000010809 */
[----:B------:R-:W-:Y:S01]  /*16f70*/  FSEL R174, R174, -INF , !P6 ;  /* 0xff800000aeae7808 */ /* 0x000fe20007000000 */
[----:B------:R-:W0:Y:S01]  /*16f80*/  MUFU.EX2 R120, R120 ;  /* 0x0000007800787308 */ /* 0x000e220000000800 */
[----:B------:R-:W-:Y:S01]  /*16f90*/  FMNMX.FTZ R10, R171, R10, !PT ;  /* 0x0000000aab0a7209 */ /* 0x000fe20007810000 */
[--C-:B------:R-:W-:Y:S01]  /*16fa0*/  FFMA.FTZ R125, R2, R125, -R9.reuse ;  /* 0x0000007d027d7223 */ /* 0x100fe20000010809 */
[----:B------:R-:W-:Y:S01]  /*16fb0*/  ISETP.GT.AND P2, PT, R20, 0x71, P5 ;  /* 0x000000711400780c */ /* 0x000fe20002f44270 */
[C-C-:B------:R-:W-:Y:S01]  /*16fc0*/  FFMA.FTZ R128, R2.reuse, R128, -R9.reuse ;  /* 0x0000008002807223 */ /* 0x140fe20000010809 */
[----:B------:R-:W-:Y:S01]  /*16fd0*/  ISETP.LT.OR P3, PT, R15, 0x71, P3 ;  /* 0x000000710f00780c */ /* 0x000fe20001f61670 */
[--C-:B------:R-:W-:Y:S01]  /*16fe0*/  FFMA.FTZ R129, R2, R129, -R9.reuse ;  /* 0x0000008102817223 */ /* 0x100fe20000010809 */
[----:B------:R-:W-:Y:S01]  /*16ff0*/  FSEL R175, R175, -INF , !P4 ;  /* 0xff800000afaf7808 */ /* 0x000fe20006000000 */
[----:B------:R-:W1:Y:S01]  /*17000*/  MUFU.EX2 R121, R121 ;  /* 0x0000007900797308 */ /* 0x000e620000000800 */
[----:B------:R-:W-:Y:S01]  /*17010*/  FMNMX.FTZ R10, R174, R10, !PT ;  /* 0x0000000aae0a7209 */ /* 0x000fe20007810000 */
[--C-:B------:R-:W-:Y:S01]  /*17020*/  FFMA.FTZ R132, R2, R132, -R9.reuse ;  /* 0x0000008402847223 */ /* 0x100fe20000010809 */
[----:B------:R-:W-:Y:S01]  /*17030*/  ISETP.GT.AND P1, PT, R20, 0x78, P5 ;  /* 0x000000781400780c */ /* 0x000fe20002f24270 */
[C-C-:B------:R-:W-:Y:S01]  /*17040*/  FFMA.FTZ R133, R2.reuse, R133, -R9.reuse ;  /* 0x0000008502857223 */ /* 0x140fe20000010809 */
[----:B------:R-:W-:Y:S01]  /*17050*/  ISETP.LT.OR P2, PT, R15, 0x72, P2 ;  /* 0x000000720f00780c */ /* 0x000fe20001741670 */
[--C-:B------:R-:W-:Y:S01]  /*17060*/  FFMA.FTZ R136, R2, R136, -R9.reuse ;  /* 0x0000008802887223 */ /* 0x100fe20000010809 */
[----:B------:R-:W-:Y:S01]  /*17070*/  FSEL R178, R178, -INF , !P3 ;  /* 0xff800000b2b27808 */ /* 0x000fe20005800000 */
[----:B------:R-:W-:Y:S01]  /*17080*/  MUFU.EX2 R124, R124 ;  /* 0x0000007c007c7308 */ /* 0x000fe20000000800 */
[----:B------:R-:W-:Y:S01]  /*17090*/  FMNMX.FTZ R10, R175, R10, !PT ;  /* 0x0000000aaf0a7209 */ /* 0x000fe20007810000 */
[----:B0-----:R-:W-:Y:S01]  /*170a0*/  FFMA.FTZ R6, R3, R6, R120 ;  /* 0x0000000603067223 */ /* 0x001fe20000010078 */
[----:B------:R-:W-:Y:S01]  /*170b0*/  ISETP.GT.AND P5, PT, R20, 0x79, P5 ;  /* 0x000000791400780c */ /* 0x000fe20002fa4270 */
[C-C-:B------:R-:W-:Y:S01]  /*170c0*/  FFMA.FTZ R137, R2.reuse, R137, -R9.reuse ;  /* 0x0000008902897223 */ /* 0x140fe20000010809 */
[----:B------:R-:W-:Y:S01]  /*170d0*/  ISETP.LT.OR P1, PT, R15, 0x79, P1 ;  /* 0x000000790f00780c */ /* 0x000fe20000f21670 */
[--C-:B------:R-:W-:Y:S01]  /*170e0*/  FFMA.FTZ R140, R2, R140, -R9.reuse ;  /* 0x0000008c028c7223 */ /* 0x100fe20000010809 */
[----:B------:R-:W-:Y:S01]  /*170f0*/  FSEL R179, R179, -INF , !P2 ;  /* 0xff800000b3b37808 */ /* 0x000fe20005000000 */
[----:B------:R-:W-:Y:S01]  /*17100*/  MUFU.EX2 R125, R125 ;  /* 0x0000007d007d7308 */ /* 0x000fe20000000800 */
[----:B------:R-:W-:Y:S01]  /*17110*/  FMNMX.FTZ R10, R178, R10, !PT ;  /* 0x0000000ab20a7209 */ /* 0x000fe20007810000 */
[----:B-1----:R-:W-:Y:S01]  /*17120*/  FADD.FTZ R6, R121, R6 ;  /* 0x0000000679067221 */ /* 0x002fe20000010000 */
[----:B------:R-:W-:Y:S01]  /*17130*/  ISETP.LT.OR P5, PT, R15, 0x7a, P5 ;  /* 0x0000007a0f00780c */ /* 0x000fe20002fa1670 */
[--C-:B------:R-:W-:Y:S01]  /*17140*/  FFMA.FTZ R141, R2, R141, -R9.reuse ;  /* 0x0000008d028d7223 */ /* 0x100fe20000010809 */
[----:B------:R-:W-:Y:S01]  /*17150*/  FSEL R182, R182, -INF , !P1 ;  /* 0xff800000b6b67808 */ /* 0x000fe20004800000 */
[C-C-:B------:R-:W-:Y:S01]  /*17160*/  FFMA.FTZ R144, R2.reuse, R144, -R9.reuse ;  /* 0x0000009002907223 */ /* 0x140fe20000010809 */
[----:B------:R-:W-:Y:S01]  /*17170*/  FMNMX.FTZ R10, R179, R10, !PT ;  /* 0x0000000ab30a7209 */ /* 0x000fe20007810000 */
[----:B------:R-:W-:Y:S01]  /*17180*/  MUFU.EX2 R128, R128 ;  /* 0x0000008000807308 */ /* 0x000fe20000000800 */
[----:B------:R-:W-:Y:S01]  /*17190*/  FSEL R183, R183, -INF , !P5 ;  /* 0xff800000b7b77808 */ /* 0x000fe20006800000 */
[--C-:B------:R-:W-:Y:S01]  /*171a0*/  FFMA.FTZ R145, R2, R145, -R9.reuse ;  /* 0x0000009102917223 */ /* 0x100fe20000010809 */
[----:B------:R-:W-:Y:S01]  /*171b0*/  FMNMX.FTZ R10, R182, R10, !PT ;  /* 0x0000000ab60a7209 */ /* 0x000fe20007810000 */
[C-C-:B------:R-:W-:Y:S01]  /*171c0*/  FFMA.FTZ R148, R2.reuse, R148, -R9.reuse ;  /* 0x0000009402947223 */ /* 0x140fe20000010809 */
[----:B------:R-:W-:-:S01]  /*171d0*/  FFMA.FTZ R149, R2, R149, -R9 ;  /* 0x0000009502957223 */ /* 0x000fc20000010809 */
[C-C-:B------:R-:W-:Y:S01]  /*171e0*/  FFMA.FTZ R152, R2.reuse, R152, -R9.reuse ;  /* 0x0000009802987223 */ /* 0x140fe20000010809 */
[----:B------:R-:W-:Y:S01]  /*171f0*/  FMNMX.FTZ R10, R183, R10, !PT ;  /* 0x0000000ab70a7209 */ /* 0x000fe20007810000 */
[----:B------:R-:W-:Y:S01]  /*17200*/  MUFU.EX2 R129, R129 ;  /* 0x0000008100817308 */ /* 0x000fe20000000800 */
[----:B------:R-:W-:-:S01]  /*17210*/  FFMA.FTZ R153, R2, R153, -R9 ;  /* 0x0000009902997223 */ /* 0x000fc20000010809 */
[C-C-:B------:R-:W-:Y:S01]  /*17220*/  FFMA.FTZ R156, R2.reuse, R156, -R9.reuse ;  /* 0x0000009c029c7223 */ /* 0x140fe20000010809 */
[----:B------:R-:W-:-:S01]  /*17230*/  FFMA.FTZ R157, R2, R157, -R9 ;  /* 0x0000009d029d7223 */ /* 0x000fc20000010809 */
[----:B------:R-:W0:Y:S01]  /*17240*/  SHFL.BFLY PT, R11, R10, 0x2, 0x1f ;  /* 0x0c401f000a0b7f89 */ /* 0x000e2200000e0000 */
[----:B------:R-:W-:-:S01]  /*17250*/  FFMA.FTZ R160, R2, R160, -R9 ;  /* 0x000000a002a07223 */ /* 0x000fc20000010809 */
[C-C-:B------:R-:W-:Y:S01]  /*17260*/  FFMA.FTZ R161, R2.reuse, R161, -R9.reuse ;  /* 0x000000a102a17223 */ /* 0x140fe20000010809 */
[----:B------:R-:W-:-:S01]  /*17270*/  FFMA.FTZ R164, R2, R164, -R9 ;  /* 0x000000a402a47223 */ /* 0x000fc20000010809 */
        /* <DEDUP_REMOVED lines=8> */
[----:B------:R-:W-:Y:S01]  /*17300*/  MUFU.EX2 R133, R133 ;  /* 0x0000008500857308 */ /* 0x000fe20000000800 */
[----:B------:R-:W-:-:S01]  /*17310*/  FFMA.FTZ R180, R2, R180, -R9 ;  /* 0x000000b402b47223 */ /* 0x000fc20000010809 */
[----:B------:R-:W-:Y:S01]  /*17320*/  FFMA.FTZ R9, R2, R181, -R9 ;  /* 0x000000b502097223 */ /* 0x000fe20000010809 */
[----:B------:R-:W-:-:S05]  /*17330*/  LOP3.LUT P0, RZ, R22, 0x40000000, RZ, 0xc0, !PT ;  /* 0x4000000016ff7812 */ /* 0x000fca000780c0ff */
[----:B------:R-:W-:Y:S01]  /*17340*/  MUFU.EX2 R136, R136 ;  /* 0x0000008800887308 */ /* 0x000fe20000000800 */
[----:B0-----:R-:W-:-:S07]  /*17350*/  FMNMX.FTZ R10, R10, R11, !PT ;  /* 0x0000000b0a0a7209 */ /* 0x001fce0007810000 */
[----:B------:R-:W-:Y:S01]  /*17360*/  MUFU.EX2 R137, R137 ;  /* 0x0000008900897308 */ /* 0x000fe20000000800 */
[----:B------:R-:W0:Y:S07]  /*17370*/  SHFL.BFLY PT, R11, R10, 0x1, 0x1f ;  /* 0x0c201f000a0b7f89 */ /* 0x000e2e00000e0000 */
[----:B------:R-:W-:Y:S08]  /*17380*/  MUFU.EX2 R140, R140 ;  /* 0x0000008c008c7308 */ /* 0x000ff00000000800 */
[----:B------:R-:W-:Y:S08]  /*17390*/  MUFU.EX2 R141, R141 ;  /* 0x0000008d008d7308 */ /* 0x000ff00000000800 */
[----:B------:R-:W-:Y:S01]  /*173a0*/  MUFU.EX2 R144, R144 ;  /* 0x0000009000907308 */ /* 0x000fe20000000800 */
[----:B0-----:R-:W-:-:S04]  /*173b0*/  FMNMX.FTZ R10, R10, R11, !PT ;  /* 0x0000000b0a0a7209 */ /* 0x001fc80007810000 */
[----:B------:R-:W-:-:S03]  /*173c0*/  FSETP.NEU.FTZ.AND P1, PT, R10, -INF , PT ;  /* 0xff8000000a00780b */ /* 0x000fc60003f3d000 */
[----:B------:R-:W-:Y:S01]  /*173d0*/  MUFU.EX2 R145, R145 ;  /* 0x0000009100917308 */ /* 0x000fe20000000800 */
[----:B------:R-:W-:-:S05]  /*173e0*/  FSEL R11, R10, RZ, P1 ;  /* 0x000000ff0a0b7208 */ /* 0x000fca0000800000 */
[----:B------:R-:W-:Y:S01]  /*173f0*/  FADD.FTZ R0, -R11, R0 ;  /* 0x000000000b007221 */ /* 0x000fe20000010100 */
[----:B------:R-:W-:-:S01]  /*17400*/  FFMA.FTZ R11, R2, R10, -8 ;  /* 0xc1000000020b7423 */ /* 0x000fc2000001000a */
[----:B------:R-:W-:Y:S02]  /*17410*/  MUFU.EX2 R148, R148 ;  /* 0x0000009400947308 */ /* 0x000fe40000000800 */
[----:B------:R-:W-:Y:S02]  /*17420*/  FMUL.FTZ R0, R2, R0 ;  /* 0x0000000002007220 */ /* 0x000fe40000410000 */
[----:B------:R-:W-:-:S04]  /*17430*/  FSEL R11, R11, RZ, P1 ;  /* 0x000000ff0b0b7208 */ /* 0x000fc80000800000 */
        /* <DEDUP_REMOVED lines=8> */
[----:B------:R-:W0:Y:S01]  /*174c0*/  MUFU.EX2 R122, R122 ;  /* 0x0000007a007a7308 */ /* 0x000e220000000800 */
        /* <DEDUP_REMOVED lines=16> */
[----:B0-----:R-:W-:-:S01]  /*175d0*/  FFMA.FTZ R5, R0, R5, R122 ;  /* 0x0000000500057223 */ /* 0x001fc2000001007a */
[C-C-:B------:R-:W-:Y:S01]  /*175e0*/  FFMA.FTZ R163, R2.reuse, R163, -R11.reuse ;  /* 0x000000a302a37223 */ /* 0x140fe2000001080b */
[----:B------:R-:W-:-:S01]  /*175f0*/  FFMA.FTZ R166, R2, R166, -R11 ;  /* 0x000000a602a67223 */ /* 0x000fc2000001080b */
[C-C-:B------:R-:W-:Y:S01]  /*17600*/  FFMA.FTZ R167, R2.reuse, R167, -R11.reuse ;  /* 0x000000a702a77223 */ /* 0x140fe2000001080b */
[----:B------:R-:W-:-:S01]  /*17610*/  FFMA.FTZ R170, R2, R170, -R11 ;  /* 0x000000aa02aa7223 */ /* 0x000fc2000001080b */
[C-C-:B------:R-:W-:Y:S01]  /*17620*/  FFMA.FTZ R171, R2.reuse, R171, -R11.reuse ;  /* 0x000000ab02ab7223 */ /* 0x140fe2000001080b */
[----:B------:R-:W-:-:S01]  /*17630*/  FFMA.FTZ R174, R2, R174, -R11 ;  /* 0x000000ae02ae7223 */ /* 0x000fc2000001080b */
[----:B------:R-:W0:Y:S01]  /*17640*/  MUFU.EX2 R127, R127 ;  /* 0x0000007f007f7308 */ /* 0x000e220000000800 */
[----:B-1----:R-:W-:-:S01]  /*17650*/  FADD.FTZ R15, R123, R5 ;  /* 0x000000057b0f7221 */ /* 0x002fc20000010000 */
[----:B------:R-:W-:Y:S01]  /*17660*/  FADD.FTZ R5, R124, R6 ;  /* 0x000000067c057221 */ /* 0x000fe20000010000 */
[----:B------:R-:W-:-:S01]  /*17670*/  FFMA.FTZ R175, R2, R175, -R11 ;  /* 0x000000af02af7223 */ /* 0x000fc2000001080b */
[C-C-:B------:R-:W-:Y:S01]  /*17680*/  FFMA.FTZ R178, R2.reuse, R178, -R11.reuse ;  /* 0x000000b202b27223 */ /* 0x140fe2000001080b */
[----:B------:R-:W-:-:S01]  /*17690*/  FFMA.FTZ R179, R2, R179, -R11 ;  /* 0x000000b302b37223 */ /* 0x000fc2000001080b */
[----:B------:R-:W-:Y:S01]  /*176a0*/  FADD.FTZ R5, R125, R5 ;  /* 0x000000057d057221 */ /* 0x000fe20000010000 */
[----:B------:R-:W-:-:S01]  /*176b0*/  FFMA.FTZ R182, R2, R182, -R11 ;  /* 0x000000b602b67223 */ /* 0x000fc2000001080b */
[----:B------:R-:W1:Y:S01]  /*176c0*/  MUFU.EX2 R130, R130 ;  /* 0x0000008200827308 */ /* 0x000e620000000800 */
[----:B--2---:R-:W-:-:S01]  /*176d0*/  FADD.FTZ R6, R126, R15 ;  /* 0x0000000f7e067221 */ /* 0x004fc20000010000 */
[----:B------:R-:W-:Y:S01]  /*176e0*/  FADD.FTZ R5, R128, R5 ;  /* 0x0000000580057221 */ /* 0x000fe20000010000 */
[----:B------:R-:W-:-:S03]  /*176f0*/  FFMA.FTZ R11, R2, R183, -R11 ;  /* 0x000000b7020b7223 */ /* 0x000fc6000001080b */
        /* <DEDUP_REMOVED lines=98> */
[----:B--2---:R-:W-:-:S03]  /*17d20*/  FADD.FTZ R6, R9, R5 ;  /* 0x0000000509067221 */ /* 0x004fc60000010000 */
[----:B0-----:R-:W-:Y:S01]  /*17d30*/  FADD.FTZ R5, R11, R15 ;  /* 0x0000000f0b057221 */ /* 0x001fe20000010000 */
[----:B------:R-:W-:Y:S06]  /*17d40*/  @!P0 BRA `(.L_x_1778) ;  /* 0x0000000000048947 */ /* 0x000fec0003800000 */
[----:B------:R-:W-:Y:S01]  /*17d50*/  BPT.TRAP 0x1 ;  /* 0x000000040000795c */ /* 0x000fe20000300000 */
.L_x_1778:
[----:B------:R-:W-:Y:S01]  /*17d60*/  IMAD R15, R17, 0x8, R16 ;  /* 0x00000008110f7824 */ /* 0x000fe200078e0210 */
[----:B------:R-:W-:Y:S01]  /*17d70*/  ISETP.GT.AND P1, PT, R4, R14, PT ;  /* 0x0000000e0400720c */ /* 0x000fe20003f24270 */
[----:B------:R-:W-:Y:S01]  /*17d80*/  IMAD.U32 R17, RZ, RZ, UR38 ;  /* 0x00000026ff117e24 */ /* 0x000fe2000f8e00ff */
[----:B------:R-:W-:Y:S01]  /*17d90*/  F2FP.SATFINITE.E4M3.F32.PACK_AB_MERGE_C R124, R125, R124, RZ ;  /* 0x0000007c7d7c723e */ /* 0x000fe200048070ff */
[----:B------:R-:W-:Y:S01]  /*17da0*/  VIADD R15, R15, 0x2a860 ;  /* 0x0002a8600f0f7836 */ /* 0x000fe20000000000 */
        /* <DEDUP_REMOVED lines=30> */
[----:B------:R-:W-:Y:S01]  /*17f90*/  PRMT R15, R17, 0x654, R15 ;  /* 0x00000654110f7816 */ /* 0x000fe2000000000f */
[-C--:B------:R-:W-:Y:S01]  /*17fa0*/  FMUL.FTZ R53, R53, R3.reuse ;  /* 0x0000000335357220 */ /* 0x080fe20000410000 */
[----:B------:R-:W-:Y:S01]  /*17fb0*/  F2FP.SATFINITE.E4M3.F32.PACK_AB_MERGE_C R120, R121, R120, R124 ;  /* 0x000000787978723e */ /* 0x000fe2000480707c */
[-C--:B------:R-:W-:Y:S01]  /*17fc0*/  FMUL.FTZ R56, R56, R3.reuse ;  /* 0x0000000338387220 */ /* 0x080fe20000410000 */
[----:B------:R-:W-:Y:S01]  /*17fd0*/  F2FP.SATFINITE.E4M3.F32.PACK_AB_MERGE_C R126, R123, R122, R126 ;  /* 0x0000007a7b7e723e */ /* 0x000fe2000480707e */
[----:B------:R0:W-:Y:S01]  /*17fe0*/  SYNCS.ARRIVE.TRANS64.RED.A1T0 RZ, [R15+URZ], RZ ;  /* 0x000000ff0fff79a7 */ /* 0x0001e2000810043f */
        /* <DEDUP_REMOVED lines=114> */
[----:B0-----:R-:W-:Y:S06]  /*18710*/  @P1 BRA `(.L_x_1779) ;  /* 0xffffffcc00281947 */ /* 0x001fec000383ffff */
[----:B------:R-:W-:Y:S02]  /*18720*/  IMAD.MOV.U32 R0, RZ, RZ, R10 ;  /* 0x000000ffff007224 */ /* 0x000fe400078e000a */
[----:B------:R-:W-:Y:S02]  /*18730*/  IMAD.MOV.U32 R3, RZ, RZ, R8 ;  /* 0x000000ffff037224 */ /* 0x000fe400078e0008 */
[----:B------:R-:W-:Y:S02]  /*18740*/  IMAD.MOV.U32 R17, RZ, RZ, R12 ;  /* 0x000000ffff117224 */ /* 0x000fe400078e000c */
[----:B------:R-:W-:-:S07]  /*18750*/  IMAD.MOV.U32 R200, RZ, RZ, R13 ;  /* 0x000000ffffc87224 */ /* 0x000fce00078e000d */
.L_x_1759:
[----:B------:R-:W0:Y:S01]  /*18760*/  LDC R226, c[0x0][0x448] ;  /* 0x00011200ffe27b82 */ /* 0x000e220000000800 */
[----:B------:R-:W-:Y:S01]  /*18770*/  VIADD R8, R212, 0x7f ;  /* 0x0000007fd4087836 */ /* 0x000fe20000000000 */
[----:B------:R-:W-:-:S06]  /*18780*/  LOP3.LUT R22, R22, 0xfffffffb, RZ, 0xc0, !PT ;  /* 0xfffffffb16167812 */ /* 0x000fcc00078ec0ff */
[----:B------:R-:W1:Y:S01]  /*18790*/  LDC R225, c[0x0][0x9e4] ;  /* 0x00027900ffe17b82 */ /* 0x000e620000000800 */
[----:B0-----:R-:W-:-:S13]  /*187a0*/  ISETP.NE.AND P1, PT, R226, 0x1, PT ;  /* 0x00000001e200780c */ /* 0x001fda0003f25270 */
[----:B------:R-:W0:Y:S01]  /*187b0*/  @P1 LDC R9, c[0x0][0x44c] ;  /* 0x00011300ff091b82 */ /* 0x000e220000000800 */
[----:B------:R-:W-:-:S04]  /*187c0*/  @P1 LOP3.LUT R22, R22, 0x4, RZ, 0xfc, !PT ;  /* 0x0000000416161812 */ /* 0x000fc800078efcff */
[----:B------:R-:W-:-:S03]  /*187d0*/  LOP3.LUT R22, R22, 0xfffffff7, RZ, 0xc0, !PT ;  /* 0xfffffff716167812 */ /* 0x000fc600078ec0ff */
[----:B------:R-:W2:Y:S01]  /*187e0*/  @P1 LDC R10, c[0x0][0x450] ;  /* 0x00011400ff0a1b82 */ /* 0x000ea20000000800 */
[----:B0-----:R-:W-:-:S05]  /*187f0*/  @P1 IMAD.HI.U32 R9, R8, R9, RZ ;  /* 0x0000000908091227 */ /* 0x001fca00078e00ff */
[----:B--2---:R-:W-:Y:S02]  /*18800*/  @P1 SHF.R.U32.HI R8, RZ, R10, R9 ;  /* 0x0000000aff081219 */ /* 0x004fe40000011609 */
[----:B-1----:R-:W-:Y:S02]  /*18810*/  ISETP.GE.AND P1, PT, R225, 0x1, PT ;  /* 0x00000001e100780c */ /* 0x002fe40003f26270 */
[----:B------:R-:W-:-:S05]  /*18820*/  IADD3 R9, R204, 0x1, -R203 ;  /* 0x00000001cc097810 */ /* 0x000fca0007ffe8cb */
[----:B------:R-:W-:-:S04]  /*18830*/  IMAD.IADD R8, R9, 0x1, R8 ;  /* 0x0000000109087824 */ /* 0x000fc800078e0208 */
[----:B------:R-:W-:Y:S02]  /*18840*/  VIADD R11, R8, -UR34 ;  /* 0x80000022080b7c36 */ /* 0x000fe40008000000 */
[----:B------:R-:W-:Y:S01]  /*18850*/  @P1 LOP3.LUT R22, R22, 0x8, RZ, 0xfc, !PT ;  /* 0x0000000816161812 */ /* 0x000fe200078efcff */
[----:B------:R-:W-:Y:S06]  /*18860*/  @!P1 BRA `(.L_x_1780) ;  /* 0x0000000000489947 */ /* 0x000fec0003800000 */
[----:B------:R-:W-:Y:S01]  /*18870*/  IMAD.MOV.U32 R10, RZ, RZ, R8 ;  /* 0x000000ffff0a7224 */ /* 0x000fe200078e0008 */
[----:B------:R-:W-:Y:S04]  /*18880*/  BSSY B0, `(.L_x_1781) ;  /* 0x000000e000007945 */ /* 0x000fe80003800000 */
        /* <DEDUP_REMOVED lines=9> */
.L_x_1782:
[----:B------:R-:W-:-:S13]  /*18920*/  ISETP.NE.AND P1, PT, R225, 0x1, PT ;  /* 0x00000001e100780c */ /* 0x000fda0003f25270 */
[----:B------:R-:W0:Y:S02]  /*18930*/  @P1 LDC.64 R8, c[0x0][0x9e8] ;  /* 0x00027a00ff081b82 */ /* 0x000e240000000a00 */
[----:B0-----:R-:W-:-:S05]  /*18940*/  @P1 IMAD.HI.U32 R8, R10, R8, RZ ;  /* 0x000000080a081227 */ /* 0x001fca00078e00ff */
[----:B------:R-:W-:-:S07]  /*18950*/  @P1 SHF.R.U32.HI R10, RZ, R9, R8 ;  /* 0x00000009ff0a1219 */ /* 0x000fce0000011608 */
.L_x_1783:
[----:B------:R-:W-:Y:S05]  /*18960*/  BSYNC B0 ;  /* 0x0000000000007941 */ /* 0x000fea0003800000 */
.L_x_1781:
[----:B------:R-:W-:-:S05]  /*18970*/  IMAD R10, R10, R225, RZ ;  /* 0x000000e10a0a7224 */ /* 0x000fca00078e02ff */
[----:B------:R-:W-:-:S07]  /*18980*/  VIMNMX R11, R11, R10, !PT ;  /* 0x0000000a0b0b7248 */ /* 0x000fce0007fe0100 */
.L_x_1780:
[----:B------:R-:W-:-:S05]  /*18990*/  VIADD R11, R11, 0x7f ;  /* 0x0000007f0b0b7836 */ /* 0x000fca0000000000 */
[----:B------:R-:W-:-:S04]  /*189a0*/  SHF.R.S32.HI R8, RZ, 0x1f, R11 ;  /* 0x0000001fff087819 */ /* 0x000fc8000001140b */
[----:B------:R-:W-:-:S04]  /*189b0*/  LEA.HI R8, R8, R11, RZ, 0x7 ;  /* 0x0000000b08087211 */ /* 0x000fc800078f38ff */
[----:B------:R-:W-:-:S04]  /*189c0*/  SHF.R.S32.HI R9, RZ, 0x7, R8 ;  /* 0x00000007ff097819 */ /* 0x000fc80000011408 */
[----:B------:R-:W-:-:S04]  /*189d0*/  VIMNMX R14, R224, R9, !PT ;  /* 0x00000009e00e7248 */ /* 0x000fc80007fe0100 */
[----:B------:R-:W-:-:S13]  /*189e0*/  ISETP.GE.AND P1, PT, R4, R14, PT ;  /* 0x0000000e0400720c */ /* 0x000fda0003f26270 */
[----:B------:R-:W-:Y:S05]  /*189f0*/  @!P1 BRA `(.L_x_1784) ;  /* 0x0000002000b89947 */ /* 0x000fea0003800000 */
[----:B------:R-:W-:Y:S02]  /*18a00*/  IMAD.MOV.U32 R13, RZ, RZ, R0 ;  /* 0x000000ffff0d7224 */ /* 0x000fe400078e0000 */
[----:B------:R-:W-:Y:S02]  /*18a10*/  IMAD.MOV.U32 R12, RZ, RZ, R3 ;  /* 0x000000ffff0c7224 */ /* 0x000fe400078e0003 */
[----:B------:R-:W-:Y:S02]  /*18a20*/  IMAD.MOV.U32 R8, RZ, RZ, R200 ;  /* 0x000000ffff087224 */ /* 0x000fe400078e00c8 */
[----:B------:R-:W-:-:S07]  /*18a30*/  IMAD.MOV.U32 R15, RZ, RZ, R17 ;  /* 0x000000ffff0f7224 */ /* 0x000fce00078e0011 */
.L_x_1796:
[----:B------:R-:W-:Y:S01]  /*18a40*/  ISETP.NE.AND P1, PT, R15, 0x1, PT ;  /* 0x000000010f00780c */ /* 0x000fe20003f25270 */
[----:B------:R-:W-:Y:S05]  /*18a50*/  YIELD ;  /* 0x0000000000007946 */ /* 0x000fea0003800000 */
[----:B------:R-:W-:Y:S02]  /*18a60*/  SEL R3, RZ, 0x1, P1 ;  /* 0x00000001ff037807 */ /* 0x000fe40000800000 */
[----:B------:R-:W-:Y:S02]  /*18a70*/  ISETP.NE.AND P1, PT, R218, RZ, PT ;  /* 0x000000ffda00720c */ /* 0x000fe40003f25270 */
[----:B------:R-:W-:-:S11]  /*18a80*/  LOP3.LUT R200, R8, R3, RZ, 0x3c, !PT ;  /* 0x0000000308c87212 */ /* 0x000fd600078e3cff */
[----:B------:R-:W-:Y:S05]  /*18a90*/  @P1 BRA `(.L_x_1785) ;  /* 0x00000000003c1947 */ /* 0x000fea0003800000 */
[----:B------:R-:W-:Y:S05]  /*18aa0*/  @!P0 BRA `(.L_x_1786) ;  /* 0x0000000000048947 */ /* 0x000fea0003800000 */
[----:B------:R-:W-:Y:S01]  /*18ab0*/  BPT.TRAP 0x1 ;  /* 0x000000040000795c */ /* 0x000fe20000300000 */
.L_x_1786:
[----:B------:R-:W-:-:S05]  /*18ac0*/  VIADD R0, R15, 0x1 ;  /* 0x000000010f007836 */ /* 0x000fca0000000000 */
[----:B------:R-:W-:-:S04]  /*18ad0*/  ISETP.NE.AND P2, PT, R0, 0x2, PT ;  /* 0x000000020000780c */ /* 0x000fc80003f45270 */
[----:B------:R-:W-:Y:S02]  /*18ae0*/  SEL R3, R0, RZ, P2 ;  /* 0x000000ff00037207 */ /* 0x000fe40001000000 */
[----:B------:R-:W-:-:S03]  /*18af0*/  SHF.L.U32 R0, R200, 0x1f, RZ ;  /* 0x0000001fc8007819 */ /* 0x000fc600000006ff */
[----:B------:R-:W-:-:S04]  /*18b00*/  IMAD R3, R3, 0x8, R16 ;  /* 0x0000000803037824 */ /* 0x000fc800078e0210 */
[----:B------:R0:W1:Y:S01]  /*18b10*/  SYNCS.PHASECHK.TRANS64.TRYWAIT P2, [R3+URZ+0x2a830], R0 ;  /* 0x02a83000030075a7 */ /* 0x000062000804017f */
[----:B------:R-:W-:Y:S05]  /*18b20*/  @!P0 BRA `(.L_x_1787) ;  /* 0x0000000000048947 */ /* 0x000fea0003800000 */
[----:B------:R-:W-:Y:S01]  /*18b30*/  BPT.TRAP 0x1 ;  /* 0x000000040000795c */ /* 0x000fe20000300000 */
.L_x_1787:
[----:B------:R-:W-:Y:S04]  /*18b40*/  BSSY B0, `(.L_x_1785) ;  /* 0x0000004000007945 */ /* 0x000fe80003800000 */
[----:B-1----:R-:W-:Y:S05]  /*18b50*/  @P2 BRA `(.L_x_1788) ;  /* 0x0000000000082947 */ /* 0x002fea0003800000 */
[----:B------:R-:W1:Y:S02]  /*18b60*/  SYNCS.PHASECHK.TRANS64.TRYWAIT P2, [R3+URZ+0x2a830], R0 ;  /* 0x02a83000030075a7 */ /* 0x000e64000804017f */
[----:B-1----:R-:W-:Y:S05]  /*18b70*/  @!P2 BRA `(.L_x_1789) ;  /* 0x000001500068a947 */ /* 0x002fea0003800000 */
.L_x_1788:
[----:B------:R-:W-:Y:S05]  /*18b80*/  BSYNC B0 ;  /* 0x0000000000007941 */ /* 0x000fea0003800000 */
.L_x_1785:
[----:B01----:R-:W0:Y:S01]  /*18b90*/  S2R R0, SR_TID.X ;  /* 0x0000000000007919 */ /* 0x003e220000002100 */
[----:B------:R-:W-:Y:S01]  /*18ba0*/  VIADD R17, R15, 0x1 ;  /* 0x000000010f117836 */ /* 0x000fe20000000000 */
[----:B------:R-:W-:Y:S05]  /*18bb0*/  WARPSYNC.ALL ;  /* 0x0000000000007948 */ /* 0x000fea0003800000 */
[C---:B------:R-:W-:Y:S01]  /*18bc0*/  ISETP.NE.AND P2, PT, R17.reuse, 0x2, PT ;  /* 0x000000021100780c */ /* 0x040fe20003f45270 */
[----:B------:R-:W-:Y:S02]  /*18bd0*/  IMAD.MOV.U32 R11, RZ, RZ, -0x7fffffe0 ;  /* 0x80000020ff0b7424 */ /* 0x000fe400078e00ff */
[----:B------:R-:W-:Y:S01]  /*18be0*/  IMAD.MOV.U32 R121, RZ, RZ, -0x7fffffe0 ;  /* 0x80000020ff797424 */ /* 0x000fe200078e00ff */
[----:B------:R-:W-:Y:S01]  /*18bf0*/  SEL R17, R17, RZ, P2 ;  /* 0x000000ff11117207 */ /* 0x000fe20001000000 */
[----:B------:R-:W-:Y:S01]  /*18c00*/  IMAD.MOV.U32 R123, RZ, RZ, -0x7fffffe0 ;  /* 0x80000020ff7b7424 */ /* 0x000fe200078e00ff */
[----:B------:R-:W-:Y:S01]  /*18c10*/  R2UR UR27, R11 ;  /* 0x000000000b1b72ca */ /* 0x000fe200000e0000 */
[----:B------:R-:W-:Y:S01]  /*18c20*/  IMAD.MOV.U32 R21, RZ, RZ, -0x7fffffe0 ;  /* 0x80000020ff157424 */ /* 0x000fe200078e00ff */
[----:B------:R-:W-:Y:S01]  /*18c30*/  R2UR UR7, R121 ;  /* 0x00000000790772ca */ /* 0x000fe200000e0000 */
[----:B------:R-:W-:Y:S01]  /*18c40*/  IMAD R10, R17, 0x600, R7 ;  /* 0x00000600110a7824 */ /* 0x000fe200078e0207 */
[----:B------:R-:W-:-:S02]  /*18c50*/  R2UR UR15, R121 ;  /* 0x00000000790f72ca */ /* 0x000fc400000e0000 */
[----:B------:R-:W-:Y:S01]  /*18c60*/  R2UR UR19, R123 ;  /* 0x000000007b1372ca */ /* 0x000fe200000e0000 */
[C---:B------:R-:W-:Y:S01]  /*18c70*/  VIADD R120, R10.reuse, 0x2 ;  /* 0x000000020a787836 */ /* 0x040fe20000000000 */
[C---:B------:R-:W-:Y:S01]  /*18c80*/  R2UR UR26, R10.reuse ;  /* 0x000000000a1a72ca */ /* 0x040fe200000e0000 */
[C---:B------:R-:W-:Y:S01]  /*18c90*/  VIADD R122, R10.reuse, 0x400 ;  /* 0x000004000a7a7836 */ /* 0x040fe20000000000 */
[----:B------:R-:W-:Y:S01]  /*18ca0*/  R2UR UR11, R21 ;  /* 0x00000000150b72ca */ /* 0x000fe200000e0000 */
[----:B------:R-:W-:Y:S01]  /*18cb0*/  VIADD R20, R10, 0x200 ;  /* 0x000002000a147836 */ /* 0x000fe20000000000 */
[----:B------:R-:W-:Y:S01]  /*18cc0*/  R2UR UR6, R120 ;  /* 0x00000000780672ca */ /* 0x000fe200000e0000 */
[----:B------:R-:W-:Y:S01]  /*18cd0*/  VIADD R120, R10, 0x202 ;  /* 0x000002020a787836 */ /* 0x000fe20000000000 */
[----:B------:R-:W-:Y:S01]  /*18ce0*/  R2UR UR18, R122 ;  /* 0x000000007a1272ca */ /* 0x000fe200000e0000 */
[----:B------:R-:W-:Y:S01]  /*18cf0*/  VIADD R10, R10, 0x402 ;  /* 0x000004020a0a7836 */ /* 0x000fe20000000000 */
[----:B------:R-:W-:-:S02]  /*18d00*/  R2UR UR10, R20 ;  /* 0x00000000140a72ca */ /* 0x000fc400000e0000 */
[----:B------:R-:W-:Y:S02]  /*18d10*/  R2UR UR14, R120 ;  /* 0x00000000780e72ca */ /* 0x000fe400000e0000 */
[----:B0-----:R-:W-:Y:S02]  /*18d20*/  SHF.R.U32.HI R0, RZ, 0x7, R0 ;  /* 0x00000007ff007819 */ /* 0x001fe40000011600 */
[----:B------:R-:W-:Y:S02]  /*18d30*/  R2UR UR22, R10 ;  /* 0x000000000a1672ca */ /* 0x000fe400000e0000 */
[----:B------:R-:W-:Y:S01]  /*18d40*/  R2UR UR23, R11 ;  /* 0x000000000b1772ca */ /* 0x000fe200000e0000 */
[----:B------:R-:W-:-:S05]  /*18d50*/  VIADD R0, R0, 0x8 ;  /* 0x0000000800007836 */ /* 0x000fca0000000000 */
        /* <DEDUP_REMOVED lines=22> */
.L_x_1791:
[----:B------:R-:W-:Y:S01]  /*18ec0*/  SHF.L.U32 R0, R8, 0x1f, RZ ;  /* 0x0000001f08007819 */ /* 0x000fe200000006ff */
[----:B------:R-:W-:-:S04]  /*18ed0*/  IMAD R3, R15, 0x8, R16 ;  /* 0x000000080f037824 */ /* 0x000fc800078e0210 */
[----:B------:R0:W1:Y:S01]  /*18ee0*/  SYNCS.PHASECHK.TRANS64.TRYWAIT P1, [R3+URZ+0x2a850], R0 ;  /* 0x02a85000030075a7 */ /* 0x000062000802017f */
[----:B------:R-:W-:Y:S05]  /*18ef0*/  @!P0 BRA `(.L_x_1792) ;  /* 0x0000000000048947 */ /* 0x000fea0003800000 */
[----:B------:R-:W-:Y:S01]  /*18f00*/  BPT.TRAP 0x1 ;  /* 0x000000040000795c */ /* 0x000fe20000300000 */
.L_x_1792:
[----:B-1----:R-:W-:Y:S05]  /*18f10*/  @P1 BRA `(.L_x_1790) ;  /* 0x0000000000081947 */ /* 0x002fea0003800000 */
[----:B------:R-:W1:Y:S02]  /*18f20*/  SYNCS.PHASECHK.TRANS64.TRYWAIT P1, [R3+URZ+0x2a850], R0 ;  /* 0x02a85000030075a7 */ /* 0x000e64000802017f */
[----:B-1----:R-:W-:Y:S05]  /*18f30*/  @!P1 BRA `(.L_x_1793) ;  /* 0x0000014c008c9947 */ /* 0x002fea0003800000 */
.L_x_1790:
        /* <DEDUP_REMOVED lines=20> */
[----:B0-----:R-:W-:-:S04]  /*19080*/  SHF.R.U32.HI R20, RZ, 0x7, R20 ;  /* 0x00000007ff147819 */ /* 0x001fc80000011614 */
[----:B------:R-:W-:Y:S01]  /*19090*/  IADD3 R0, -R20, 0xb, RZ ;  /* 0x0000000b14007810 */ /* 0x000fe20007ffe1ff */
[----:B------:R-:W-:Y:S02]  /*190a0*/  WARPGROUP.DEPBAR.LE gsb0, 0x0 ;  /* 0x00008000000079c5 */ /* 0x000fe40000010000 */
[----:B------:R-:W-:-:S06]  /*190b0*/  WARPGROUP.ARRIVE ;  /* 0x00000000000079c5 */ /* 0x000fcc0000000000 */
        /* <DEDUP_REMOVED lines=15> */
.L_x_1794:
[----:B0-----:R-:W-:Y:S02]  /*191b0*/  IMAD R0, R17, 0x8, R16 ;  /* 0x0000000811007824 */ /* 0x001fe400078e0210 */
[----:B------:R-:W-:Y:S02]  /*191c0*/  IMAD.U32 R3, RZ, RZ, UR38 ;  /* 0x00000026ff037e24 */ /* 0x000fe4000f8e00ff */
        /* <DEDUP_REMOVED lines=40> */
[----:B------:R-:W-:Y:S01]  /*19450*/  FFMA.FTZ R9, R2, R3, -8 ;  /* 0xc100000002097423 */ /* 0x000fe20000010003 */
[----:B------:R-:W-:-:S03]  /*19460*/  FMNMX.FTZ R0, R123, R0, !PT ;  /* 0x000000007b007209 */ /* 0x000fc60007810000 */
        /* <DEDUP_REMOVED lines=50> */
[----:B------:R-:W-:-:S03]  /*19790*/  FFMA.FTZ R9, R2, R181, -R9 ;  /* 0x000000b502097223 */ /* 0x000fc60000010809 */
        /* <DEDUP_REMOVED lines=30> */
[----:B0-----:R-:W-:-:S07]  /*19980*/  FMNMX.FTZ R0, R0, R8, !PT ;  /* 0x0000000800007209 */ /* 0x001fce0007810000 */
[----:B------:R-:W-:Y:S01]  /*19990*/  MUFU.EX2 R156, R156 ;  /* 0x0000009c009c7308 */ /* 0x000fe20000000800 */
[----:B------:R-:W0:Y:S07]  /*199a0*/  SHFL.BFLY PT, R8, R0, 0x1, 0x1f ;  /* 0x0c201f0000087f89 */ /* 0x000e2e00000e0000 */
[----:B------:R-:W-:Y:S08]  /*199b0*/  MUFU.EX2 R157, R157 ;  /* 0x0000009d009d7308 */ /* 0x000ff00000000800 */
[----:B------:R-:W-:Y:S08]  /*199c0*/  MUFU.EX2 R160, R160 ;  /* 0x000000a000a07308 */ /* 0x000ff00000000800 */
[----:B------:R-:W-:Y:S01]  /*199d0*/  MUFU.EX2 R161, R161 ;  /* 0x000000a100a17308 */ /* 0x000fe20000000800 */
[----:B0-----:R-:W-:Y:S01]  /*199e0*/  FMNMX.FTZ R0, R0, R8, !PT ;  /* 0x0000000800007209 */ /* 0x001fe20007810000 */
[----:B------:R-:W-:-:S04]  /*199f0*/  FADD.FTZ R8, -R3, R12 ;  /* 0x0000000c03087221 */ /* 0x000fc80000010100 */
[----:B------:R-:W-:Y:S01]  /*19a00*/  FADD.FTZ R10, -R0, R13 ;  /* 0x0000000d000a7221 */ /* 0x000fe20000010100 */
[----:B------:R-:W-:-:S01]  /*19a10*/  FFMA.FTZ R11, R2, R0, -8 ;  /* 0xc1000000020b7423 */ /* 0x000fc20000010000 */
[C---:B------:R-:W-:Y:S01]  /*19a20*/  FMUL.FTZ R8, R2.reuse, R8 ;  /* 0x0000000802087220 */ /* 0x040fe20000410000 */
[----:B------:R-:W-:Y:S01]  /*19a30*/  MUFU.EX2 R164, R164 ;  /* 0x000000a400a47308 */ /* 0x000fe20000000800 */
[C---:B------:R-:W-:Y:S01]  /*19a40*/  FMUL.FTZ R10, R2.reuse, R10 ;  /* 0x0000000a020a7220 */ /* 0x040fe20000410000 */
        /* <DEDUP_REMOVED lines=23> */
[----:B0-----:R-:W-:-:S01]  /*19bc0*/  FFMA.FTZ R6, R8, R6, R120 ;  /* 0x0000000608067223 */ /* 0x001fc20000010078 */
[C-C-:B------:R-:W-:Y:S01]  /*19bd0*/  FFMA.FTZ R162, R2.reuse, R162, -R11.reuse ;  /* 0x000000a202a27223 */ /* 0x140fe2000001080b */
[----:B------:R-:W-:-:S01]  /*19be0*/  FFMA.FTZ R163, R2, R163, -R11 ;  /* 0x000000a302a37223 */ /* 0x000fc2000001080b */
[----:B------:R-:W-:Y:S01]  /*19bf0*/  FFMA.FTZ R166, R2, R166, -R11 ;  /* 0x000000a602a67223 */ /* 0x000fe2000001080b */
[----:B------:R-:W-:-:S01]  /*19c00*/  FADD.FTZ R6, R121, R6 ;  /* 0x0000000679067221 */ /* 0x000fc20000010000 */
        /* <DEDUP_REMOVED lines=11> */
[----:B-1----:R-:W-:-:S07]  /*19cc0*/  FFMA.FTZ R5, R10, R5, R122 ;  /* 0x000000050a057223 */ /* 0x002fce000001007a */
        /* <DEDUP_REMOVED lines=10> */
[----:B------:R-:W-:-:S04]  /*19d70*/  FADD.FTZ R5, R132, R5 ;  /* 0x0000000584057221 */ /* 0x000fc80000010000 */
[----:B------:R-:W-:Y:S02]  /*19d80*/  FADD.FTZ R5, R133, R5 ;  /* 0x0000000585057221 */ /* 0x000fe40000010000 */
        /* <DEDUP_REMOVED lines=30> */
[----:B------:R-:W-:-:S06]  /*19f70*/  FADD.FTZ R5, R164, R5 ;  /* 0x00000005a4057221 */ /* 0x000fcc0000010000 */
        /* <DEDUP_REMOVED lines=53> */
[----:B--2---:R-:W-:-:S01]  /*1a2d0*/  FADD.FTZ R12, R182, R6 ;  /* 0x00000006b60c7221 */ /* 0x004fc20000010000 */
[----:B-1----:R-:W-:-:S03]  /*1a2e0*/  FADD.FTZ R6, R9, R5 ;  /* 0x0000000509067221 */ /* 0x002fc60000010000 */
[----:B0-----:R-:W-:Y:S01]  /*1a2f0*/  FADD.FTZ R5, R11, R12 ;  /* 0x0000000c0b057221 */ /* 0x001fe20000010000 */
[----:B------:R-:W-:Y:S06]  /*1a300*/  @!P0 BRA `(.L_x_1795) ;  /* 0x0000000000048947 */ /* 0x000fec0003800000 */
[----:B------:R-:W-:Y:S01]  /*1a310*/  BPT.TRAP 0x1 ;  /* 0x000000040000795c */ /* 0x000fe20000300000 */
.L_x_1795:
[----:B------:R-:W-:Y:S01]  /*1a320*/  IMAD R12, R15, 0x8, R16 ;  /* 0x000000080f0c7824 */ /* 0x000fe200078e0210 */
[----:B------:R-:W-:Y:S01]  /*1a330*/  ISETP.GT.AND P1, PT, R4, R14, PT ;  /* 0x0000000e0400720c */ /* 0x000fe20003f24270 */
[----:B------:R-:W-:Y:S01]  /*1a340*/  IMAD.U32 R13, RZ, RZ, UR38 ;  /* 0x00000026ff0d7e24 */ /* 0x000fe2000f8e00ff */
[----:B------:R-:W-:Y:S01]  /*1a350*/  F2FP.SATFINITE.E4M3.F32.PACK_AB_MERGE_C R124, R125, R124, RZ ;  /* 0x0000007c7d7c723e */ /* 0x000fe200048070ff */
        /* <DEDUP_REMOVED lines=132> */
[----:B0-----:R-:W-:Y:S02]  /*1aba0*/  IMAD.MOV.U32 R12, RZ, RZ, R3 ;  /* 0x000000ffff0c7224 */ /* 0x001fe400078e0003 */
        /* <DEDUP_REMOVED lines=18> */
[----:B------:R-:W-:Y:S06]  /*1acd0*/  @P1 BRA `(.L_x_1796) ;  /* 0xffffffdc00581947 */ /* 0x000fec000383ffff */
.L_x_1784:
[----:B------:R-:W-:-:S13]  /*1ace0*/  ISETP.GE.AND P1, PT, R4, R224, PT ;  /* 0x000000e00400720c */ /* 0x000fda0003f26270 */
[----:B------:R-:W-:Y:S05]  /*1acf0*/  @!P1 BRA `(.L_x_1797) ;  /* 0x0000003000f49947 */ /* 0x000fea0003800000 */
[----:B------:R-:W-:Y:S02]  /*1ad00*/  IMAD.MOV.U32 R12, RZ, RZ, R0 ;  /* 0x000000ffff0c7224 */ /* 0x000fe400078e0000 */
[----:B------:R-:W-:Y:S02]  /*1ad10*/  IMAD.MOV.U32 R13, RZ, RZ, R3 ;  /* 0x000000ffff0d7224 */ /* 0x000fe400078e0003 */
[----:B------:R-:W-:Y:S02]  /*1ad20*/  IMAD.MOV.U32 R8, RZ, RZ, R200 ;  /* 0x000000ffff087224 */ /* 0x000fe400078e00c8 */
[----:B------:R-:W-:-:S07]  /*1ad30*/  IMAD.MOV.U32 R14, RZ, RZ, R17 ;  /* 0x000000ffff0e7224 */ /* 0x000fce00078e0011 */
.L_x_1817:
        /* <DEDUP_REMOVED lines=8> */
.L_x_1799:
        /* <DEDUP_REMOVED lines=8> */
.L_x_1800:
[----:B------:R-:W-:Y:S04]  /*1ae40*/  BSSY B0, `(.L_x_1798) ;  /* 0x0000004000007945 */ /* 0x000fe80003800000 */
[----:B-1----:R-:W-:Y:S05]  /*1ae50*/  @P2 BRA `(.L_x_1801) ;  /* 0x0000000000082947 */ /* 0x002fea0003800000 */
[----:B------:R-:W1:Y:S02]  /*1ae60*/  SYNCS.PHASECHK.TRANS64.TRYWAIT P2, [R3+URZ+0x2a830], R0 ;  /* 0x02a83000030075a7 */ /* 0x000e64000804017f */
[----:B-1----:R-:W-:Y:S05]  /*1ae70*/  @!P2 BRA `(.L_x_1802) ;  /* 0x0000012c00d0a947 */ /* 0x002fea0003800000 */
.L_x_1801:
[----:B------:R-:W-:Y:S05]  /*1ae80*/  BSYNC B0 ;  /* 0x0000000000007941 */ /* 0x000fea0003800000 */
.L_x_1798:
        /* <DEDUP_REMOVED lines=51> */
.L_x_1804:
[----:B------:R-:W-:Y:S01]  /*1b1c0*/  SHF.L.U32 R0, R8, 0x1f, RZ ;  /* 0x0000001f08007819 */ /* 0x000fe200000006ff */
[----:B------:R-:W-:-:S04]  /*1b1d0*/  IMAD R3, R14, 0x8, R16 ;  /* 0x000000080e037824 */ /* 0x000fc800078e0210 */
[----:B------:R0:W1:Y:S01]  /*1b1e0*/  SYNCS.PHASECHK.TRANS64.TRYWAIT P1, [R3+URZ+0x2a850], R0 ;  /* 0x02a85000030075a7 */ /* 0x000062000802017f */
[----:B------:R-:W-:Y:S05]  /*1b1f0*/  @!P0 BRA `(.L_x_1805) ;  /* 0x0000000000048947 */ /* 0x000fea0003800000 */
[----:B------:R-:W-:Y:S01]  /*1b200*/  BPT.TRAP 0x1 ;  /* 0x000000040000795c */ /* 0x000fe20000300000 */
.L_x_1805:
[----:B-1----:R-:W-:Y:S05]  /*1b210*/  @P1 BRA `(.L_x_1803) ;  /* 0x0000000000081947 */ /* 0x002fea0003800000 */
[----:B------:R-:W1:Y:S02]  /*1b220*/  SYNCS.PHASECHK.TRANS64.TRYWAIT P1, [R3+URZ+0x2a850], R0 ;  /* 0x02a85000030075a7 */ /* 0x000e64000802017f */
[----:B-1----:R-:W-:Y:S05]  /*1b230*/  @!P1 BRA `(.L_x_1806) ;  /* 0x0000012800f49947 */ /* 0x002fea0003800000 */
.L_x_1803:
        /* <DEDUP_REMOVED lines=39> */
.L_x_1807:
[----:B------:R-:W2:Y:S01]  /*1b4b0*/  LDL R3, [R1+0x4] ;  /* 0x0000040001037983 */ /* 0x000ea20000100800 */
[----:B------:R-:W-:Y:S01]  /*1b4c0*/  ISETP.NE.AND P1, PT, R226, 0x1, PT ;  /* 0x00000001e200780c */ /* 0x000fe20003f25270 */
[----:B------:R-:W-:Y:S01]  /*1b4d0*/  ULOP3.LUT UR6, URZ, UR32, URZ, 0x33, !UPT ;  /* 0x000000203f067292 */ /* 0x000fe2000f8e333f */
[----:B------:R-:W-:-:S11]  /*1b4e0*/  ISETP.GE.AND P3, PT, R225, 0x1, PT ;  /* 0x00000001e100780c */ /* 0x000fd60003f66270 */
[----:B------:R-:W1:Y:S08]  /*1b4f0*/  @P1 LDC R8, c[0x0][0x44c] ;  /* 0x00011300ff081b82 */ /* 0x000e700000000800 */
[----:B0-----:R-:W0:Y:S01]  /*1b500*/  @P1 LDC R0, c[0x0][0x450] ;  /* 0x00011400ff001b82 */ /* 0x001e220000000800 */
[----:B--2---:R-:W-:-:S04]  /*1b510*/  IMAD.IADD R3, R3, 0x1, R212 ;  /* 0x0000000103037824 */ /* 0x004fc800078e02d4 */
[----:B-1----:R-:W-:-:S05]  /*1b520*/  @P1 IMAD.HI.U32 R8, R3, R8, RZ ;  /* 0x0000000803081227 */ /* 0x002fca00078e00ff */
[----:B0-----:R-:W-:Y:S01]  /*1b530*/  @P1 SHF.R.U32.HI R3, RZ, R0, R8 ;  /* 0x00000000ff031219 */ /* 0x001fe20000011608 */
[----:B------:R-:W-:Y:S02]  /*1b540*/  IMAD R0, R17, 0x8, R16 ;  /* 0x0000000811007824 */ /* 0x000fe400078e0210 */
[----:B------:R-:W-:Y:S02]  /*1b550*/  IMAD.U32 R8, RZ, RZ, UR38 ;  /* 0x00000026ff087e24 */ /* 0x000fe4000f8e00ff */
[----:B------:R-:W-:Y:S01]  /*1b560*/  VIADD R0, R0, 0x2a840 ;  /* 0x0002a84000007836 */ /* 0x000fe20000000000 */
[----:B------:R-:W0:Y:S04]  /*1b570*/  SHFL.IDX PT, R21, R3, RZ, 0x1c1f ;  /* 0x001c1fff03157589 */ /* 0x000e2800000e0000 */
[----:B------:R-:W-:-:S04]  /*1b580*/  PRMT R0, R8, 0x654, R0 ;  /* 0x0000065408007816 */ /* 0x000fc80000000000 */
[----:B------:R1:W-:Y:S02]  /*1b590*/  SYNCS.ARRIVE.TRANS64.RED.A1T0 RZ, [R0+URZ], RZ ;  /* 0x000000ff00ff79a7 */ /* 0x0003e4000810043f */
[----:B-1----:R-:W-:-:S05]  /*1b5a0*/  IMAD.SHL.U32 R0, R4, 0x80, RZ ;  /* 0x0000008004007824 */ /* 0x002fca00078e00ff */
[----:B------:R-:W-:-:S04]  /*1b5b0*/  IADD3 R11, -R202, 0x1, -R0 ;  /* 0x00000001ca0b7810 */ /* 0x000fc80007ffe900 */
[----:B------:R-:W-:-:S05]  /*1b5c0*/  IADD3 R11, -R203, R11, R204 ;  /* 0x0000000bcb0b7210 */ /* 0x000fca0007ffe1cc */
[C---:B------:R-:W-:Y:S02]  /*1b5d0*/  VIADD R10, R11.reuse, UR31 ;  /* 0x0000001f0b0a7c36 */ /* 0x040fe40008000000 */
[----:B------:R-:W-:Y:S02]  /*1b5e0*/  VIADD R11, R11, UR6 ;  /* 0x000000060b0b7c36 */ /* 0x000fe40008000000 */
[--C-:B0-----:R-:W-:Y:S02]  /*1b5f0*/  IMAD.IADD R15, R10, 0x1, R21.reuse ;  /* 0x000000010a0f7824 */ /* 0x101fe400078e0215 */
[----:B------:R-:W-:Y:S01]  /*1b600*/  IMAD.IADD R20, R11, 0x1, R21 ;  /* 0x000000010b147824 */ /* 0x000fe200078e0215 */
[----:B------:R-:W-:Y:S06]  /*1b610*/  @!P3 BRA `(.L_x_1808) ;  /* 0x000000000058b947 */ /* 0x000fec0003800000 */
        /* <DEDUP_REMOVED lines=12> */
.L_x_1810:
[----:B------:R-:W-:-:S05]  /*1b6e0*/  IMAD.U32 R184, RZ, RZ, UR28 ;  /* 0x0000001cffb87e24 */ /* 0x000fca000f8e00ff */
[----:B------:R-:W-:-:S13]  /*1b6f0*/  ISETP.NE.AND P1, PT, R184, 0x1, PT ;  /* 0x00000001b800780c */ /* 0x000fda0003f25270 */
[----:B------:R-:W0:Y:S02]  /*1b700*/  @P1 LDC.64 R8, c[0x0][0x9e8] ;  /* 0x00027a00ff081b82 */ /* 0x000e240000000a00 */
[----:B0-----:R-:W-:-:S05]  /*1b710*/  @P1 IMAD.HI.U32 R8, R21, R8, RZ ;  /* 0x0000000815081227 */ /* 0x001fca00078e00ff */
[----:B------:R-:W-:-:S07]  /*1b720*/  @P1 SHF.R.U32.HI R21, RZ, R9, R8 ;  /* 0x00000009ff151219 */ /* 0x000fce0000011608 */
.L_x_1811:
[----:B------:R-:W-:Y:S05]  /*1b730*/  BSYNC B0 ;  /* 0x0000000000007941 */ /* 0x000fea0003800000 */
.L_x_1809:
[----:B------:R-:W-:-:S04]  /*1b740*/  IMAD R21, R21, R184, -R0 ;  /* 0x000000b815157224 */ /* 0x000fc800078e0a00 */
[----:B------:R-:W-:-:S05]  /*1b750*/  IMAD.IADD R21, R21, 0x1, -R202 ;  /* 0x0000000115157824 */ /* 0x000fca00078e0aca */
[----:B------:R-:W-:Y:S02]  /*1b760*/  VIMNMX R20, R20, R21, !PT ;  /* 0x0000001514147248 */ /* 0x000fe40007fe0100 */
[----:B------:R-:W-:-:S07]  /*1b770*/  VIADDMNMX R15, R21, R184, R15, PT ;  /* 0x000000b8150f7246 */ /* 0x000fce000380010f */
.L_x_1808:
        /* <DEDUP_REMOVED lines=113> */
.L_x_1814:
[----:B------:R-:W-:-:S05]  /*1be90*/  IMAD.U32 R15, RZ, RZ, UR28 ;  /* 0x0000001cff0f7e24 */ /* 0x000fca000f8e00ff */
[----:B------:R-:W-:-:S13]  /*1bea0*/  ISETP.NE.AND P1, PT, R15, 0x1, PT ;  /* 0x000000010f00780c */ /* 0x000fda0003f25270 */
[----:B------:R-:W0:Y:S02]  /*1beb0*/  @P1 LDC.64 R8, c[0x0][0x9e8] ;  /* 0x00027a00ff081b82 */ /* 0x000e240000000a00 */
[----:B0-----:R-:W-:-:S05]  /*1bec0*/  @P1 IMAD.HI.U32 R8, R3, R8, RZ ;  /* 0x0000000803081227 */ /* 0x001fca00078e00ff */
[----:B------:R-:W-:-:S07]  /*1bed0*/  @P1 SHF.R.U32.HI R3, RZ, R9, R8 ;  /* 0x00000009ff031219 */ /* 0x000fce0000011608 */
.L_x_1815:
[----:B------:R-:W-:Y:S05]  /*1bee0*/  BSYNC B0 ;  /* 0x0000000000007941 */ /* 0x000fea0003800000 */
.L_x_1813:
[----:B------:R-:W-:-:S04]  /*1bef0*/  IMAD R0, R3, R15, -R0 ;  /* 0x0000000f03007224 */ /* 0x000fc800078e0a00 */
[----:B------:R-:W-:-:S05]  /*1bf00*/  IMAD.IADD R0, R0, 0x1, -R202 ;  /* 0x0000000100007824 */ /* 0x000fca00078e0aca */
[----:B------:R-:W-:Y:S02]  /*1bf10*/  VIMNMX R11, R11, R0, !PT ;  /* 0x000000000b0b7248 */ /* 0x000fe40007fe0100 */
[----:B------:R-:W-:-:S07]  /*1bf20*/  VIADDMNMX R10, R0, R15, R10, PT ;  /* 0x0000000f000a7246 */ /* 0x000fce000380010a */
.L_x_1812:
        /* <DEDUP_REMOVED lines=13> */
[----:B------:R-:W-:Y:S02]  /*1c000*/  ISETP.GT.AND P0, PT, R11, RZ, P5 ;  /* 0x000000ff0b00720c */ /* 0x000fe40002f04270 */
[----:B------:R-:W-:Y:S02]  /*1c010*/  FMNMX.FTZ R0, R133, R0, !PT ;  /* 0x0000000085007209 */ /* 0x000fe40007810000 */
[----:B------:R-:W-:Y:S02]  /*1c020*/  ISETP.GT.AND P1, PT, R11, 0x9, P5 ;  /* 0x000000090b00780c */ /* 0x000fe40002f24270 */
[----:B------:R-:W-:Y:S02]  /*1c030*/  FMNMX.FTZ R0, R136, R0, !PT ;  /* 0x0000000088007209 */ /* 0x000fe40007810000 */
[----:B------:R-:W-:-:S02]  /*1c040*/  ISETP.LT.OR P2, PT, R10, 0x9, P2 ;  /* 0x000000090a00780c */ /* 0x000fc40001741670 */
[----:B------:R-:W-:Y:S02]  /*1c050*/  FMNMX.FTZ R0, R137, R0, !PT ;  /* 0x0000000089007209 */ /* 0x000fe40007810000 */
[----:B------:R-:W-:Y:S02]  /*1c060*/  ISETP.LT.OR P0, PT, R10, 0x1, P0 ;  /* 0x000000010a00780c */ /* 0x000fe40000701670 */
        /* <DEDUP_REMOVED lines=13> */
[C---:B------:R-:W-:Y:S02]  /*1c140*/  ISETP.LT.OR P2, PT, R10.reuse, 0x11, P2 ;  /* 0x000000110a00780c */ /* 0x040fe40001741670 */
        /* <DEDUP_REMOVED lines=30> */
[----:B------:R-:W-:Y:S01]  /*1c330*/  FSEL R139, R139, -INF , !P1 ;  /* 0xff8000008b8b7808 */ /* 0x000fe20004800000 */
[----:B------:R-:W0:Y:S01]  /*1c340*/  SHFL.BFLY PT, R3, R0, 0x2, 0x1f ;  /* 0x0c401f0000037f89 */ /* 0x000e2200000e0000 */
[----:B------:R-:W-:-:S02]  /*1c350*/  ISETP.GT.AND P1, PT, R11, 0x29, P5 ;  /* 0x000000290b00780c */ /* 0x000fc40002f24270 */
[C---:B------:R-:W-:Y:S02]  /*1c360*/  ISETP.LT.OR P2, PT, R10.reuse, 0x29, P2 ;  /* 0x000000290a00780c */ /* 0x040fe40001741670 */
[----:B------:R-:W-:Y:S02]  /*1c370*/  ISETP.LT.OR P1, PT, R10, 0x2a, P1 ;  /* 0x0000002a0a00780c */ /* 0x000fe40000f21670 */
[----:B------:R-:W-:Y:S02]  /*1c380*/  FSEL R142, R142, -INF , !P2 ;  /* 0xff8000008e8e7808 */ /* 0x000fe40005000000 */
[----:B------:R-:W-:Y:S02]  /*1c390*/  ISETP.GT.AND P2, PT, R11, 0x30, P5 ;  /* 0x000000300b00780c */ /* 0x000fe40002f44270 */
[----:B------:R-:W-:Y:S02]  /*1c3a0*/  FSEL R143, R143, -INF , !P1 ;  /* 0xff8000008f8f7808 */ /* 0x000fe40004800000 */
[----:B------:R-:W-:-:S02]  /*1c3b0*/  ISETP.GT.AND P1, PT, R11, 0x31, P5 ;  /* 0x000000310b00780c */ /* 0x000fc40002f24270 */
[C---:B------:R-:W-:Y:S02]  /*1c3c0*/  ISETP.LT.OR P2, PT, R10.reuse, 0x31, P2 ;  /* 0x000000310a00780c */ /* 0x040fe40001741670 */
[----:B------:R-:W-:Y:S02]  /*1c3d0*/  ISETP.LT.OR P1, PT, R10, 0x32, P1 ;  /* 0x000000320a00780c */ /* 0x000fe40000f21670 */
[----:B------:R-:W-:Y:S02]  /*1c3e0*/  FSEL R146, R146, -INF , !P2 ;  /* 0xff80000092927808 */ /* 0x000fe40005000000 */
[----:B------:R-:W-:Y:S02]  /*1c3f0*/  ISETP.GT.AND P2, PT, R11, 0x38, P5 ;  /* 0x000000380b00780c */ /* 0x000fe40002f44270 */
[----:B------:R-:W-:Y:S02]  /*1c400*/  FSEL R147, R147, -INF , !P1 ;  /* 0xff80000093937808 */ /* 0x000fe40004800000 */
[----:B0-----:R-:W-:-:S02]  /*1c410*/  FMNMX.FTZ R3, R0, R3, !PT ;  /* 0x0000000300037209 */ /* 0x001fc40007810000 */
[C---:B------:R-:W-:Y:S02]  /*1c420*/  ISETP.GT.AND P1, PT, R11.reuse, 0x39, P5 ;  /* 0x000000390b00780c */ /* 0x040fe40002f24270 */
[C---:B------:R-:W-:Y:S01]  /*1c430*/  ISETP.LT.OR P2, PT, R10.reuse, 0x39, P2 ;  /* 0x000000390a00780c */ /* 0x040fe20001741670 */
[----:B------:R-:W0:Y:S01]  /*1c440*/  SHFL.BFLY PT, R0, R3, 0x1, 0x1f ;  /* 0x0c201f0003007f89 */ /* 0x000e2200000e0000 */
[----:B------:R-:W-:Y:S02]  /*1c450*/  ISETP.LT.OR P1, PT, R10, 0x3a, P1 ;  /* 0x0000003a0a00780c */ /* 0x000fe40000f21670 */
[----:B------:R-:W-:Y:S02]  /*1c460*/  FSEL R150, R150, -INF , !P2 ;  /* 0xff80000096967808 */ /* 0x000fe40005000000 */
[----:B------:R-:W-:Y:S02]  /*1c470*/  ISETP.GT.AND P2, PT, R11, 0x40, P5 ;  /* 0x000000400b00780c */ /* 0x000fe40002f44270 */
[----:B------:R-:W-:-:S02]  /*1c480*/  FSEL R151, R151, -INF , !P1 ;  /* 0xff80000097977808 */ /* 0x000fc40004800000 */
[C---:B------:R-:W-:Y:S02]  /*1c490*/  ISETP.GT.AND P1, PT, R11.reuse, 0x41, P5 ;  /* 0x000000410b00780c */ /* 0x040fe40002f24270 */
[C---:B------:R-:W-:Y:S02]  /*1c4a0*/  ISETP.LT.OR P2, PT, R10.reuse, 0x41, P2 ;  /* 0x000000410a00780c */ /* 0x040fe40001741670 */
[----:B------:R-:W-:Y:S02]  /*1c4b0*/  ISETP.LT.OR P1, PT, R10, 0x42, P1 ;  /* 0x000000420a00780c */ /* 0x000fe40000f21670 */
[----:B------:R-:W-:Y:S02]  /*1c4c0*/  FSEL R154, R154, -INF , !P2 ;  /* 0xff8000009a9a7808 */ /* 0x000fe40005000000 */
[----:B------:R-:W-:Y:S02]  /*1c4d0*/  ISETP.GT.AND P2, PT, R11, 0x48, P5 ;  /* 0x000000480b00780c */ /* 0x000fe40002f44270 */
[----:B------:R-:W-:-:S02]  /*1c4e0*/  FSEL R155, R155, -INF , !P1 ;  /* 0xff8000009b9b7808 */ /* 0x000fc40004800000 */
[----:B------:R-:W-:Y:S02]  /*1c4f0*/  ISETP.GT.AND P1, PT, R11, 0x49, P5 ;  /* 0x000000490b00780c */ /* 0x000fe40002f24270 */
[----:B------:R-:W-:Y:S02]  /*1c500*/  ISETP.LT.OR P2, PT, R10, 0x49, P2 ;  /* 0x000000490a00780c */ /* 0x000fe40001741670 */
[----:B0-----:R-:W-:Y:S02]  /*1c510*/  FMNMX.FTZ R3, R3, R0, !PT ;  /* 0x0000000003037209 */ /* 0x001fe40007810000 */
[----:B------:R-:W-:Y:S02]  /*1c520*/  FMNMX.FTZ R0, R122, R12, !PT ;  /* 0x0000000c7a007209 */ /* 0x000fe40007810000 */
[----:B------:R-:W-:Y:S01]  /*1c530*/  ISETP.LT.OR P1, PT, R10, 0x4a, P1 ;  /* 0x0000004a0a00780c */ /* 0x000fe20000f21670 */
[----:B------:R-:W-:-:S01]  /*1c540*/  FFMA.FTZ R9, R2, R3, -8 ;  /* 0xc100000002097423 */ /* 0x000fc20000010003 */
[----:B------:R-:W-:-:S02]  /*1c550*/  FMNMX.FTZ R0, R123, R0, !PT ;  /* 0x000000007b007209 */ /* 0x000fc40007810000 */
[----:B------:R-:W-:Y:S02]  /*1c560*/  FSEL R158, R158, -INF , !P2 ;  /* 0xff8000009e9e7808 */ /* 0x000fe40005000000 */
[----:B------:R-:W-:Y:S02]  /*1c570*/  FMNMX.FTZ R0, R126, R0, !PT ;  /* 0x000000007e007209 */ /* 0x000fe40007810000 */
[----:B------:R-:W-:Y:S02]  /*1c580*/  ISETP.GT.AND P2, PT, R11, 0x50, P5 ;  /* 0x000000500b00780c */ /* 0x000fe40002f44270 */
[----:B------:R-:W-:Y:S02]  /*1c590*/  FMNMX.FTZ R0, R127, R0, !PT ;  /* 0x000000007f007209 */ /* 0x000fe40007810000 */
[----:B------:R-:W-:Y:S02]  /*1c5a0*/  FSEL R159, R159, -INF , !P1 ;  /* 0xff8000009f9f7808 */ /* 0x000fe40004800000 */
[----:B------:R-:W-:-:S02]  /*1c5b0*/  FMNMX.FTZ R0, R130, R0, !PT ;  /* 0x0000000082007209 */ /* 0x000fc40007810000 */
[----:B------:R-:W-:Y:S02]  /*1c5c0*/  ISETP.GT.AND P1, PT, R11, 0x51, P5 ;  /* 0x000000510b00780c */ /* 0x000fe40002f24270 */
[----:B------:R-:W-:Y:S02]  /*1c5d0*/  FMNMX.FTZ R0, R131, R0, !PT ;  /* 0x0000000083007209 */ /* 0x000fe40007810000 */
[----:B------:R-:W-:Y:S02]  /*1c5e0*/  ISETP.LT.OR P2, PT, R10, 0x51, P2 ;  /* 0x000000510a00780c */ /* 0x000fe40001741670 */
[----:B------:R-:W-:Y:S02]  /*1c5f0*/  FMNMX.FTZ R0, R134, R0, !PT ;  /* 0x0000000086007209 */ /* 0x000fe40007810000 */
[----:B------:R-:W-:Y:S02]  /*1c600*/  ISETP.GT.AND P4, PT, R11, 0x68, P5 ;  /* 0x000000680b00780c */ /* 0x000fe40002f84270 */
[----:B------:R-:W-:-:S02]  /*1c610*/  FMNMX.FTZ R0, R135, R0, !PT ;  /* 0x0000000087007209 */ /* 0x000fc40007810000 */
[----:B------:R-:W-:Y:S02]  /*1c620*/  ISETP.LT.OR P1, PT, R10, 0x52, P1 ;  /* 0x000000520a00780c */ /* 0x000fe40000f21670 */
[----:B------:R-:W-:Y:S02]  /*1c630*/  FMNMX.FTZ R0, R138, R0, !PT ;  /* 0x000000008a007209 */ /* 0x000fe40007810000 */
[----:B------:R-:W-:Y:S02]  /*1c640*/  FSEL R162, R162, -INF , !P2 ;  /* 0xff800000a2a27808 */ /* 0x000fe40005000000 */
        /* <DEDUP_REMOVED lines=11> */
[----:B------:R-:W-:Y:S02]  /*1c700*/  ISETP.LT.OR P1, PT, R10, 0x5a, P1 ;  /* 0x0000005a0a00780c */ /* 0x000fe40000f21670 */
[----:B------:R-:W-:Y:S02]  /*1c710*/  FMNMX.FTZ R0, R151, R0, !PT ;  /* 0x0000000097007209 */ /* 0x000fe40007810000 */
[----:B------:R-:W-:Y:S02]  /*1c720*/  FSEL R166, R166, -INF , !P2 ;  /* 0xff800000a6a67808 */ /* 0x000fe40005000000 */
[----:B------:R-:W-:-:S02]  /*1c730*/  FMNMX.FTZ R0, R154, R0, !PT ;  /* 0x000000009a007209 */ /* 0x000fc40007810000 */
[----:B------:R-:W-:Y:S02]  /*1c740*/  ISETP.GT.AND P2, PT, R11, 0x60, P5 ;  /* 0x000000600b00780c */ /* 0x000fe40002f44270 */
[----:B------:R-:W-:Y:S02]  /*1c750*/  FMNMX.FTZ R0, R155, R0, !PT ;  /* 0x000000009b007209 */ /* 0x000fe40007810000 */
[----:B------:R-:W-:Y:S02]  /*1c760*/  LOP3.LUT R22, R22, 0xfffffffd, RZ, 0xc0, !PT ;  /* 0xfffffffd16167812 */ /* 0x000fe400078ec0ff */
[----:B------:R-:W-:Y:S02]  /*1c770*/  FMNMX.FTZ R0, R158, R0, !PT ;  /* 0x000000009e007209 */ /* 0x000fe40007810000 */
[----:B------:R-:W-:Y:S02]  /*1c780*/  ISETP.GT.AND P6, PT, R11, 0x69, P5 ;  /* 0x000000690b00780c */ /* 0x000fe40002fc4270 */
[----:B------:R-:W-:-:S02]  /*1c790*/  FMNMX.FTZ R0, R159, R0, !PT ;  /* 0x000000009f007209 */ /* 0x000fc40007810000 */
[----:B------:R-:W-:Y:S02]  /*1c7a0*/  FSEL R167, R167, -INF , !P1 ;  /* 0xff800000a7a77808 */ /* 0x000fe40004800000 */
[----:B------:R-:W-:Y:S02]  /*1c7b0*/  FMNMX.FTZ R0, R162, R0, !PT ;  /* 0x00000000a2007209 */ /* 0x000fe40007810000 */
[----:B------:R-:W-:Y:S02]  /*1c7c0*/  ISETP.GT.AND P1, PT, R11, 0x61, P5 ;  /* 0x000000610b00780c */ /* 0x000fe40002f24270 */
[----:B------:R-:W-:Y:S02]  /*1c7d0*/  FMNMX.FTZ R0, R163, R0, !PT ;  /* 0x00000000a3007209 */ /* 0x000fe40007810000 */
[----:B------:R-:W-:Y:S02]  /*1c7e0*/  ISETP.LT.OR P2, PT, R10, 0x61, P2 ;  /* 0x000000610a00780c */ /* 0x000fe40001741670 */
[----:B------:R-:W-:-:S02]  /*1c7f0*/  FMNMX.FTZ R0, R166, R0, !PT ;  /* 0x00000000a6007209 */ /* 0x000fc40007810000 */
[----:B------:R-:W-:Y:S02]  /*1c800*/  @P4 LOP3.LUT R22, R22, 0x2, RZ, 0xfc, !PT ;  /* 0x0000000216164812 */ /* 0x000fe400078efcff */
[C---:B------:R-:W-:Y:S02]  /*1c810*/  ISETP.LT.OR P4, PT, R10.reuse, 0x6a, P6 ;  /* 0x0000006a0a00780c */ /* 0x040fe40003781670 */
[----:B------:R-:W-:Y:S02]  /*1c820*/  FSETP.NEU.FTZ.AND P6, PT, R3, -INF , PT ;  /* 0xff8000000300780b */ /* 0x000fe40003fdd000 */
[----:B------:R-:W-:Y:S02]  /*1c830*/  ISETP.LT.OR P1, PT, R10, 0x62, P1 ;  /* 0x000000620a00780c */ /* 0x000fe40000f21670 */
[----:B------:R-:W-:Y:S02]  /*1c840*/  FSEL R170, R170, -INF , !P2 ;  /* 0xff800000aaaa7808 */ /* 0x000fe40005000000 */
[----:B------:R-:W-:-:S02]  /*1c850*/  FMNMX.FTZ R0, R167, R0, !PT ;  /* 0x00000000a7007209 */ /* 0x000fc40007810000 */
[----:B------:R-:W-:Y:S02]  /*1c860*/  FSEL R8, R3, RZ, P6 ;  /* 0x000000ff03087208 */ /* 0x000fe40003000000 */
[----:B------:R-:W-:Y:S02]  /*1c870*/  FSEL R9, R9, RZ, P6 ;  /* 0x000000ff09097208 */ /* 0x000fe40003000000 */
[----:B------:R-:W-:Y:S01]  /*1c880*/  FSEL R171, R171, -INF , !P1 ;  /* 0xff800000abab7808 */ /* 0x000fe20004800000 */
[----:B------:R-:W-:Y:S01]  /*1c890*/  FADD.FTZ R8, -R8, R13 ;  /* 0x0000000d08087221 */ /* 0x000fe20000010100 */
[----:B------:R-:W-:Y:S01]  /*1c8a0*/  LOP3.LUT P6, RZ, R22, 0x2, RZ, 0xc0, !PT ;  /* 0x0000000216ff7812 */ /* 0x000fe200078cc0ff */
[--C-:B------:R-:W-:Y:S01]  /*1c8b0*/  FFMA.FTZ R120, R2, R120, -R9.reuse ;  /* 0x0000007802787223 */ /* 0x100fe20000010809 */
[----:B------:R-:W-:Y:S01]  /*1c8c0*/  FMNMX.FTZ R0, R170, R0, !PT ;  /* 0x00000000aa007209 */ /* 0x000fe20007810000 */
[C---:B------:R-:W-:Y:S01]  /*1c8d0*/  FMUL.FTZ R8, R2.reuse, R8 ;  /* 0x0000000802087220 */ /* 0x040fe20000410000 */
[----:B------:R-:W-:Y:S01]  /*1c8e0*/  ISETP.GT.AND P3, PT, R11, 0x70, P5 ;  /* 0x000000700b00780c */ /* 0x000fe20002f64270 */
[--C-:B------:R-:W-:Y:S01]  /*1c8f0*/  FFMA.FTZ R121, R2, R121, -R9.reuse ;  /* 0x0000007902797223 */ /* 0x100fe20000010809 */
[----:B------:R-:W-:Y:S01]  /*1c900*/  FSEL R174, R174, -INF , !P6 ;  /* 0xff800000aeae7808 */ /* 0x000fe20007000000 */
[----:B------:R-:W-:Y:S01]  /*1c910*/  MUFU.EX2 R120, R120 ;  /* 0x0000007800787308 */ /* 0x000fe20000000800 */
[----:B------:R-:W-:Y:S01]  /*1c920*/  FMNMX.FTZ R0, R171, R0, !PT ;  /* 0x00000000ab007209 */ /* 0x000fe20007810000 */
[C-C-:B------:R-:W-:Y:S01]  /*1c930*/  FFMA.FTZ R124, R2.reuse, R124, -R9.reuse ;  /* 0x0000007c027c7223 */ /* 0x140fe20000010809 */
[----:B------:R-:W-:Y:S01]  /*1c940*/  ISETP.GT.AND P2, PT, R11, 0x71, P5 ;  /* 0x000000710b00780c */ /* 0x000fe20002f44270 */
[--C-:B------:R-:W-:Y:S01]  /*1c950*/  FFMA.FTZ R125, R2, R125, -R9.reuse ;  /* 0x0000007d027d7223 */ /* 0x100fe20000010809 */
[----:B------:R-:W-:Y:S01]  /*1c960*/  ISETP.LT.OR P3, PT, R10, 0x71, P3 ;  /* 0x000000710a00780c */ /* 0x000fe20001f61670 */
[--C-:B------:R-:W-:Y:S01]  /*1c970*/  FFMA.FTZ R128, R2, R128, -R9.reuse ;  /* 0x0000008002807223 */ /* 0x100fe20000010809 */
[----:B------:R-:W-:Y:S01]  /*1c980*/  FSEL R175, R175, -INF , !P4 ;  /* 0xff800000afaf7808 */ /* 0x000fe20006000000 */
[----:B------:R-:W0:Y:S01]  /*1c990*/  MUFU.EX2 R8, R8 ;  /* 0x0000000800087308 */ /* 0x000e220000000800 */
[----:B------:R-:W-:Y:S01]  /*1c9a0*/  FMNMX.FTZ R0, R174, R0, !PT ;  /* 0x00000000ae007209 */ /* 0x000fe20007810000 */
[C-C-:B------:R-:W-:Y:S01]  /*1c9b0*/  FFMA.FTZ R129, R2.reuse, R129, -R9.reuse ;  /* 0x0000008102817223 */ /* 0x140fe20000010809 */
[----:B------:R-:W-:Y:S01]  /*1c9c0*/  ISETP.GT.AND P1, PT, R11, 0x78, P5 ;  /* 0x000000780b00780c */ /* 0x000fe20002f24270 */
[--C-:B------:R-:W-:Y:S01]  /*1c9d0*/  FFMA.FTZ R132, R2, R132, -R9.reuse ;  /* 0x0000008402847223 */ /* 0x100fe20000010809 */
[----:B------:R-:W-:Y:S01]  /*1c9e0*/  ISETP.LT.OR P2, PT, R10, 0x72, P2 ;  /* 0x000000720a00780c */ /* 0x000fe20001741670 */
[--C-:B------:R-:W-:Y:S01]  /*1c9f0*/  FFMA.FTZ R133, R2, R133, -R9.reuse ;  /* 0x0000008502857223 */ /* 0x100fe20000010809 */
[----:B------:R-:W-:Y:S01]  /*1ca00*/  FSEL R178, R178, -INF , !P3 ;  /* 0xff800000b2b27808 */ /* 0x000fe20005800000 */
[----:B------:R-:W1:Y:S01]  /*1ca10*/  MUFU.EX2 R121, R121 ;  /* 0x0000007900797308 */ /* 0x000e620000000800 */
[----:B------:R-:W-:Y:S01]  /*1ca20*/  FMNMX.FTZ R0, R175, R0, !PT ;  /* 0x00000000af007209 */ /* 0x000fe20007810000 */
[C-C-:B------:R-:W-:Y:S01]  /*1ca30*/  FFMA.FTZ R136, R2.reuse, R136, -R9.reuse ;  /* 0x0000008802887223 */ /* 0x140fe20000010809 */
[----:B------:R-:W-:Y:S01]  /*1ca40*/  ISETP.GT.AND P5, PT, R11, 0x79, P5 ;  /* 0x000000790b00780c */ /* 0x000fe20002fa4270 */
[--C-:B------:R-:W-:Y:S01]  /*1ca50*/  FFMA.FTZ R137, R2, R137, -R9.reuse ;  /* 0x0000008902897223 */ /* 0x100fe20000010809 */
[----:B------:R-:W-:Y:S01]  /*1ca60*/  ISETP.LT.OR P1, PT, R10, 0x79, P1 ;  /* 0x000000790a00780c */ /* 0x000fe20000f21670 */
[--C-:B------:R-:W-:Y:S01]  /*1ca70*/  FFMA.FTZ R140, R2, R140, -R9.reuse ;  /* 0x0000008c028c7223 */ /* 0x100fe20000010809 */
[----:B------:R-:W-:Y:S01]  /*1ca80*/  FSEL R179, R179, -INF , !P2 ;  /* 0xff800000b3b37808 */ /* 0x000fe20005000000 */
[----:B------:R-:W-:Y:S01]  /*1ca90*/  MUFU.EX2 R124, R124 ;  /* 0x0000007c007c7308 */ /* 0x000fe20000000800 */
[----:B------:R-:W-:Y:S01]  /*1caa0*/  FMNMX.FTZ R0, R178, R0, !PT ;  /* 0x00000000b2007209 */ /* 0x000fe20007810000 */
[----:B0-----:R-:W-:Y:S01]  /*1cab0*/  FFMA.FTZ R6, R8, R6, R120 ;  /* 0x0000000608067223 */ /* 0x001fe20000010078 */
[----:B------:R-:W-:Y:S01]  /*1cac0*/  ISETP.LT.OR P5, PT, R10, 0x7a, P5 ;  /* 0x0000007a0a00780c */ /* 0x000fe20002fa1670 */
[--C-:B------:R-:W-:Y:S01]  /*1cad0*/  FFMA.FTZ R141, R2, R141, -R9.reuse ;  /* 0x0000008d028d7223 */ /* 0x100fe20000010809 */
[----:B------:R-:W-:Y:S01]  /*1cae0*/  FSEL R182, R182, -INF , !P1 ;  /* 0xff800000b6b67808 */ /* 0x000fe20004800000 */
[--C-:B------:R-:W-:Y:S01]  /*1caf0*/  FFMA.FTZ R144, R2, R144, -R9.reuse ;  /* 0x0000009002907223 */ /* 0x100fe20000010809 */
[----:B------:R-:W-:Y:S01]  /*1cb00*/  FMNMX.FTZ R0, R179, R0, !PT ;  /* 0x00000000b3007209 */ /* 0x000fe20007810000 */
[----:B------:R-:W-:Y:S01]  /*1cb10*/  MUFU.EX2 R125, R125 ;  /* 0x0000007d007d7308 */ /* 0x000fe20000000800 */
[----:B------:R-:W-:Y:S01]  /*1cb20*/  FSEL R183, R183, -INF , !P5 ;  /* 0xff800000b7b77808 */ /* 0x000fe20006800000 */
[----:B-1----:R-:W-:Y:S01]  /*1cb30*/  FADD.FTZ R6, R121, R6 ;  /* 0x0000000679067221 */ /* 0x002fe20000010000 */
        /* <DEDUP_REMOVED lines=25> */
[----:B------:R-:W-:-:S04]  /*1ccd0*/  LOP3.LUT P0, RZ, R22, 0x40000000, RZ, 0xc0, !PT ;  /* 0x4000000016ff7812 */ /* 0x000fc8000780c0ff */
        /* <DEDUP_REMOVED lines=8> */
[----:B------:R-:W-:Y:S01]  /*1cd60*/  FSETP.NEU.FTZ.AND P1, PT, R0, -INF , PT ;  /* 0xff8000000000780b */ /* 0x000fe20003f3d000 */
[----:B------:R-:W-:-:S02]  /*1cd70*/  FFMA.FTZ R11, R2, R0, -8 ;  /* 0xc1000000020b7423 */ /* 0x000fc40000010000 */
[----:B------:R-:W-:Y:S01]  /*1cd80*/  MUFU.EX2 R144, R144 ;  /* 0x0000009000907308 */ /* 0x000fe20000000800 */
[----:B------:R-:W-:Y:S02]  /*1cd90*/  FSEL R10, R0, RZ, P1 ;  /* 0x000000ff000a7208 */ /* 0x000fe40000800000 */
[----:B------:R-:W-:-:S03]  /*1cda0*/  FSEL R11, R11, RZ, P1 ;  /* 0x000000ff0b0b7208 */ /* 0x000fc60000800000 */
[----:B------:R-:W-:Y:S02]  /*1cdb0*/  FADD.FTZ R10, -R10, R12 ;  /* 0x0000000c0a0a7221 */ /* 0x000fe40000010100 */
[----:B------:R-:W-:-:S01]  /*1cdc0*/  FFMA.FTZ R122, R2, R122, -R11 ;  /* 0x0000007a027a7223 */ /* 0x000fc2000001080b */
[C-C-:B------:R-:W-:Y:S01]  /*1cdd0*/  FFMA.FTZ R123, R2.reuse, R123, -R11.reuse ;  /* 0x0000007b027b7223 */ /* 0x140fe2000001080b */
[C---:B------:R-:W-:Y:S01]  /*1cde0*/  FMUL.FTZ R10, R2.reuse, R10 ;  /* 0x0000000a020a7220 */ /* 0x040fe20000410000 */
        /* <DEDUP_REMOVED lines=146> */
.L_x_1816:
        /* <DEDUP_REMOVED lines=135> */
[----:B0-----:R-:W-:Y:S02]  /*1df80*/  IMAD.MOV.U32 R12, RZ, RZ, R0 ;  /* 0x000000ffff0c7224 */ /* 0x001fe400078e0000 */
        /* <DEDUP_REMOVED lines=20> */
.L_x_1797:
[----:B------:R-:W-:Y:S05]  /*1e0d0*/  WARPSYNC.ALL ;  /* 0x0000000000007948 */ /* 0x000fea0003800000 */
[----:B------:R-:W-:Y:S06]  /*1e0e0*/  BAR.ARV 0x8, 0x180 ;  /* 0x0206000000007b1d */ /* 0x000fec0000002000 */
[----:B------:R-:W-:Y:S05]  /*1e0f0*/  @!P0 BRA `(.L_x_1818) ;  /* 0x0000000000048947 */ /* 0x000fea0003800000 */
[----:B------:R-:W-:Y:S01]  /*1e100*/  BPT.TRAP 0x1 ;  /* 0x000000040000795c */ /* 0x000fe20000300000 */
.L_x_1818:
[----:B------:R-:W-:Y:S01]  /*1e110*/  IMAD R4, R17, 0x8, R16 ;  /* 0x0000000811047824 */ /* 0x000fe200078e0210 */
[----:B------:R-:W-:-:S04]  /*1e120*/  SHF.L.U32 R7, R200, 0x1f, RZ ;  /* 0x0000001fc8077819 */ /* 0x000fc800000006ff */
[----:B------:R0:W1:Y:S01]  /*1e130*/  SYNCS.PHASECHK.TRANS64.TRYWAIT P1, [R4+URZ+0x2a850], R7 ;  /* 0x02a85007040075a7 */ /* 0x000062000802017f */
[----:B------:R-:W-:Y:S05]  /*1e140*/  @!P0 BRA `(.L_x_1819) ;  /* 0x0000000000048947 */ /* 0x000fea0003800000 */
[----:B------:R-:W-:Y:S01]  /*1e150*/  BPT.TRAP 0x1 ;  /* 0x000000040000795c */ /* 0x000fe20000300000 */
.L_x_1819:
[----:B------:R-:W-:-:S05]  /*1e160*/  VIADD R16, R16, 0x400 ;  /* 0x0000040010107836 */ /* 0x000fca0000000000 */
[----:B------:R-:W-:-:S04]  /*1e170*/  SHF.R.U32.HI R16, RZ, 0x4, R16 ;  /* 0x00000004ff107819 */ /* 0x000fc80000011610 */
[----:B------:R-:W-:-:S04]  /*1e180*/  LOP3.LUT R16, R16, 0x3fff, RZ, 0xc0, !PT ;  /* 0x00003fff10107812 */ /* 0x000fc800078ec0ff */
[----:B------:R-:W-:Y:S01]  /*1e190*/  LOP3.LUT R16, R16, 0x10000, RZ, 0xfc, !PT ;  /* 0x0001000010107812 */ /* 0x000fe200078efcff */
[----:B-1----:R-:W-:Y:S06]  /*1e1a0*/  @P1 BRA `(.L_x_1820) ;  /* 0x0000000000081947 */ /* 0x002fec0003800000 */
[----:B------:R-:W1:Y:S02]  /*1e1b0*/  SYNCS.PHASECHK.TRANS64.TRYWAIT P1, [R4+URZ+0x2a850], R7 ;  /* 0x02a85007040075a7 */ /* 0x000e64000802017f */
[----:B-1----:R-:W-:Y:S05]  /*1e1c0*/  @!P1 BRA `(.L_x_1821) ;  /* 0x000000fc00249947 */ /* 0x002fea0003800000 */
.L_x_1820:
[----:B------:R-:W-:Y:S01]  /*1e1d0*/  IMAD R8, R17, 0x600, R16 ;  /* 0x0000060011087824 */ /* 0x000fe200078e0210 */
[----:B------:R-:W-:Y:S05]  /*1e1e0*/  WARPSYNC.ALL ;  /* 0x0000000000007948 */ /* 0x000fea0003800000 */
[----:B------:R-:W-:Y:S01]  /*1e1f0*/  IMAD.MOV.U32 R9, RZ, RZ, 0x40000040 ;  /* 0x40000040ff097424 */ /* 0x000fe200078e00ff */
[C---:B------:R-:W-:Y:S01]  /*1e200*/  R2UR UR6, R8.reuse ;  /* 0x00000000080672ca */ /* 0x040fe200000e0000 */
[----:B------:R-:W-:Y:S01]  /*1e210*/  WARPGROUP.ARRIVE ;  /* 0x00000000000079c5 */ /* 0x000fe20000000000 */
[----:B------:R-:W-:Y:S01]  /*1e220*/  VIADD R10, R8, 0x2 ;  /* 0x00000002080a7836 */ /* 0x000fe20000000000 */
[----:B------:R-:W-:Y:S01]  /*1e230*/  ULDC.64 UR4, c[0x0][0x9a0] ;  /* 0x0002680000047ab9 */ /* 0x000fe20000000a00 */
[----:B------:R-:W-:Y:S01]  /*1e240*/  R2UR UR7, R9 ;  /* 0x00000000090772ca */ /* 0x000fe200000e0000 */
[----:B------:R-:W-:Y:S01]  /*1e250*/  IMAD.MOV.U32 R11, RZ, RZ, 0x40000040 ;  /* 0x40000040ff0b7424 */ /* 0x000fe200078e00ff */
[----:B------:R-:W-:-:S04]  /*1e260*/  ISETP.NE.U32.AND P1, PT, RZ, UR4, PT ;  /* 0x00000004ff007c0c */ /* 0x000fc8000bf25070 */
[----:B------:R-:W-:-:S07]  /*1e270*/  ISETP.NE.AND.EX P1, PT, RZ, UR5, PT, P1 ;  /* 0x00000005ff007c0c */ /* 0x000fce000bf25310 */
[----:B------:R-:W-:Y:S01]  /*1e280*/  QGMMA.64x192x32.F32.E4M3.E4M3 R24, R196, gdesc[UR4], R24, gsb0 ;  /* 0x02e00004c4187df3 */ /* 0x000fe20008000818 */
[----:B------:R-:W-:Y:S02]  /*1e290*/  R2UR UR6, R10 ;  /* 0x000000000a0672ca */ /* 0x000fe400000e0000 */
[----:B------:R-:W-:-:S03]  /*1e2a0*/  R2UR UR7, R11 ;  /* 0x000000000b0772ca */ /* 0x000fc600000e0000 */
[----:B------:R-:W2:Y:S01]  /*1e2b0*/  @P1 LDC.64 R10, c[0x0][0x9c8] ;  /* 0x00027200ff0a1b82 */ /* 0x000ea20000000a00 */
[----:B01----:R-:W-:-:S07]  /*1e2c0*/  @P1 SHF.R.S32.HI R7, RZ, 0x1f, R227 ;  /* 0x0000001fff071819 */ /* 0x003fce00000114e3 */
[----:B------:R-:W0:Y:S01]  /*1e2d0*/  @P1 LDC.64 R12, c[0x0][0x9d0] ;  /* 0x00027400ff0c1b82 */ /* 0x000e220000000a00 */
[----:B--2---:R-:W-:-:S04]  /*1e2e0*/  @P1 IMAD R14, R7, R10, RZ ;  /* 0x0000000a070e1224 */ /* 0x004fc800078e02ff */
[C---:B------:R-:W-:Y:S02]  /*1e2f0*/  @P1 IMAD R7, R227.reuse, R11, R14 ;  /* 0x0000000be3071224 */ /* 0x040fe400078e020e */
[----:B------:R-:W-:-:S04]  /*1e300*/  @P1 IMAD.WIDE.U32 R10, R227, R10, RZ ;  /* 0x0000000ae30a1225 */ /* 0x000fc800078e00ff */
[----:B------:R-:W-:Y:S02]  /*1e310*/  @P1 IMAD.IADD R11, R11, 0x1, R7 ;  /* 0x000000010b0b1824 */ /* 0x000fe400078e0207 */
[----:B------:R-:W-:Y:S02]  /*1e320*/  IMAD.MOV.U32 R7, RZ, RZ, 0x3f800000 ;  /* 0x3f800000ff077424 */ /* 0x000fe400078e00ff */
[----:B0-----:R-:W-:-:S04]  /*1e330*/  @P1 IMAD.WIDE.U32 R10, R201, R12, R10 ;  /* 0x0000000cc90a1225 */ /* 0x001fc800078e000a */
[----:B------:R-:W-:Y:S01]  /*1e340*/  @P1 IMAD R13, R201, R13, R11 ;  /* 0x0000000dc90d1224 */ /* 0x000fe200078e020b */
[----:B------:R-:W-:-:S04]  /*1e350*/  @P1 LEA R12, P2, R10, UR4, 0x2 ;  /* 0x000000040a0c1c11 */ /* 0x000fc8000f8410ff */
[----:B------:R-:W-:-:S05]  /*1e360*/  @P1 LEA.HI.X R13, R10, UR5, R13, 0x2, P2 ;  /* 0x000000050a0d1c11 */ /* 0x000fca00090f140d */
[----:B------:R0:W2:Y:S01]  /*1e370*/  @P1 LDG.E R7, desc[UR42][R12.64] ;  /* 0x0000002a0c071981 */ /* 0x0000a2000c1e1900 */
[----:B------:R-:W-:Y:S02]  /*1e380*/  VIADD R10, R8, 0x4 ;  /* 0x00000004080a7836 */ /* 0x000fe40000000000 */
[----:B------:R-:W-:Y:S01]  /*1e390*/  IMAD.MOV.U32 R11, RZ, RZ, 0x40000040 ;  /* 0x40000040ff0b7424 */ /* 0x000fe200078e00ff */
[----:B------:R-:W-:Y:S02]  /*1e3a0*/  WARPGROUP.DEPBAR.LE gsb0, 0x0 ;  /* 0x00008000000079c5 */ /* 0x000fe40000010000 */
[----:B------:R-:W-:-:S06]  /*1e3b0*/  WARPGROUP.ARRIVE ;  /* 0x00000000000079c5 */ /* 0x000fcc0000000000 */
[----:B------:R-:W-:Y:S01]  /*1e3c0*/  QGMMA.64x192x32.F32.E4M3.E4M3 R24, R192, gdesc[UR4], R24, gsb0 ;  /* 0x02e00004c0187df3 */ /* 0x000fe20008000818 */
[----:B------:R-:W-:Y:S02]  /*1e3d0*/  R2UR UR6, R10 ;  /* 0x000000000a0672ca */ /* 0x000fe400000e0000 */
[----:B------:R-:W-:Y:S01]  /*1e3e0*/  R2UR UR7, R11 ;  /* 0x000000000b0772ca */ /* 0x000fe200000e0000 */
[----:B------:R-:W-:Y:S02]  /*1e3f0*/  VIADD R8, R8, 0x6 ;  /* 0x0000000608087836 */ /* 0x000fe40000000000 */
[----:B------:R-:W-:Y:S01]  /*1e400*/  IMAD.MOV.U32 R9, RZ, RZ, 0x40000040 ;  /* 0x40000040ff097424 */ /* 0x000fe200078e00ff */
[----:B------:R-:W1:Y:S01]  /*1e410*/  SHFL.BFLY PT, R10, R5, 0x2, 0x1f ;  /* 0x0c401f00050a7f89 */ /* 0x000e6200000e0000 */
[----:B------:R-:W-:Y:S02]  /*1e420*/  WARPGROUP.DEPBAR.LE gsb0, 0x0 ;  /* 0x00008000000079c5 */ /* 0x000fe40000010000 */
[----:B------:R-:W-:-:S10]  /*1e430*/  WARPGROUP.ARRIVE ;  /* 0x00000000000079c5 */ /* 0x000fd40000000000 */
[----:B------:R-:W-:Y:S01]  /*1e440*/  QGMMA.64x192x32.F32.E4M3.E4M3 R24, R188, gdesc[UR4], R24, gsb0 ;  /* 0x02e00004bc187df3 */ /* 0x000fe20008000818 */
[----:B------:R-:W-:Y:S02]  /*1e450*/  R2UR UR6, R8 ;  /* 0x00000000080672ca */ /* 0x000fe400000e0000 */
[----:B------:R-:W-:Y:S02]  /*1e460*/  R2UR UR7, R9 ;  /* 0x00000000090772ca */ /* 0x000fe400000e0000 */
[----:B------:R-:W3:Y:S01]  /*1e470*/  SHFL.BFLY PT, R9, R6, 0x2, 0x1f ;  /* 0x0c401f0006097f89 */ /* 0x000ee200000e0000 */
[----:B-1----:R-:W-:-:S05]  /*1e480*/  FADD.FTZ R10, R10, R5 ;  /* 0x000000050a0a7221 */ /* 0x002fca0000010000 */
[----:B------:R-:W1:Y:S01]  /*1e490*/  SHFL.BFLY PT, R11, R10, 0x1, 0x1f ;  /* 0x0c201f000a0b7f89 */ /* 0x000e6200000e0000 */
[----:B---3--:R-:W-:-:S05]  /*1e4a0*/  FADD.FTZ R9, R9, R6 ;  /* 0x0000000609097221 */ /* 0x008fca0000010000 */
[----:B------:R-:W0:Y:S01]  /*1e4b0*/  SHFL.BFLY PT, R8, R9, 0x1, 0x1f ;  /* 0x0c201f0009087f89 */ /* 0x000e2200000e0000 */
[----:B-1----:R-:W-:-:S01]  /*1e4c0*/  FADD.FTZ R11, R10, R11 ;  /* 0x0000000b0a0b7221 */ /* 0x002fc20000010000 */
[----:B------:R-:W-:-:S03]  /*1e4d0*/  IMAD.MOV.U32 R6, RZ, RZ, RZ ;  /* 0x000000ffff067224 */ /* 0x000fc600078e00ff */
[----:B------:R-:W-:-:S05]  /*1e4e0*/  FMUL.FTZ R14, R11, 0.00390625 ;  /* 0x3b8000000b0e7820 */ /* 0x000fca0000410000 */
[----:B------:R-:W-:Y:S01]  /*1e4f0*/  FSETP.NE.FTZ.AND P3, PT, R14, RZ, PT ;  /* 0x000000ff0e00720b */ /* 0x000fe20003f75000 */
[----:B0-----:R-:W-:-:S05]  /*1e500*/  FADD.FTZ R12, R9, R8 ;  /* 0x00000008090c7221 */ /* 0x001fca0000010000 */
[C---:B------:R-:W-:Y:S01]  /*1e510*/  FSETP.NE.FTZ.AND P1, PT, R12.reuse, RZ, PT ;  /* 0x000000ff0c00720b */ /* 0x040fe20003f35000 */
[----:B------:R-:W-:-:S05]  /*1e520*/  FMUL.FTZ R13, R12, 0.00390625 ;  /* 0x3b8000000c0d7820 */ /* 0x000fca0000410000 */
        /* <DEDUP_REMOVED lines=13> */
[----:B------:R-:W-:-:S02]  /*1e600*/  IMAD.MOV.U32 R152, RZ, RZ, -0x800000 ;  /* 0xff800000ff987424 */ /* 0x000fc400078e00ff */
[----:B------:R-:W-:Y:S02]  /*1e610*/  IMAD.MOV.U32 R151, RZ, RZ, -0x800000 ;  /* 0xff800000ff977424 */ /* 0x000fe400078e00ff */
[----:B-1----:R-:W-:Y:S01]  /*1e620*/  @P2 FMUL.FTZ R5, R5, 0.69314718246459960938 ;  /* 0x3f31721805052820 */ /* 0x002fe20000410000 */
[----:B------:R-:W-:-:S01]  /*1e630*/  @P3 FFMA.FTZ R152, R2, R0, R9 ;  /* 0x0000000002983223 */ /* 0x000fc20000010009 */
[----:B--2---:R-:W-:Y:S02]  /*1e640*/  FMUL.FTZ R2, R6, R7 ;  /* 0x0000000706027220 */ /* 0x004fe40000410000 */
[----:B------:R-:W-:-:S01]  /*1e650*/  @P2 FFMA.FTZ R151, R8, R3, R5 ;  /* 0x0000000308972223 */ /* 0x000fc20000010005 */
[----:B---3--:R-:W-:Y:S01]  /*1e660*/  FMUL.FTZ R0, R10, R7 ;  /* 0x000000070a007220 */ /* 0x008fe20000410000 */
[----:B------:R-:W-:Y:S02]  /*1e670*/  WARPGROUP.DEPBAR.LE gsb0, 0x0 ;  /* 0x00008000000079c5 */ /* 0x000fe40000010000 */
[----:B------:R-:W-:Y:S05]  /*1e680*/  @!P0 BRA `(.L_x_1822) ;  /* 0x0000000000048947 */ /* 0x000fea0003800000 */
[----:B------:R-:W-:Y:S01]  /*1e690*/  BPT.TRAP 0x1 ;  /* 0x000000040000795c */ /* 0x000fe20000300000 */
.L_x_1822:
[----:B------:R-:W-:Y:S02]  /*1e6a0*/  VIADD R17, R17, 0x1 ;  /* 0x0000000111117836 */ /* 0x000fe40000000000 */
[-C--:B------:R-:W-:Y:S01]  /*1e6b0*/  FMUL.FTZ R10, R48, R2.reuse ;  /* 0x00000002300a7220 */ /* 0x080fe20000410000 */
[----:B------:R-:W-:Y:S02]  /*1e6c0*/  VIADD R11, R4, 0x2a860 ;  /* 0x0002a860040b7836 */ /* 0x000fe40000000000 */
[-C--:B------:R-:W-:Y:S01]  /*1e6d0*/  FMUL.FTZ R7, R32, R2.reuse ;  /* 0x0000000220077220 */ /* 0x080fe20000410000 */
[----:B------:R-:W-:Y:S01]  /*1e6e0*/  IMAD.U32 R4, RZ, RZ, UR38 ;  /* 0x00000026ff047e24 */ /* 0x000fe2000f8e00ff */
[----:B------:R-:W-:Y:S01]  /*1e6f0*/  ISETP.NE.AND P1, PT, R17, 0x2, PT ;  /* 0x000000021100780c */ /* 0x000fe20003f25270 */
[-C--:B------:R-:W-:Y:S01]  /*1e700*/  FMUL.FTZ R15, R56, R2.reuse ;  /* 0x00000002380f7220 */ /* 0x080fe20000410000 */
[-C--:B------:R-:W-:Y:S01]  /*1e710*/  FMUL.FTZ R48, R112, R2.reuse ;  /* 0x0000000270307220 */ /* 0x080fe20000410000 */
[-C--:B------:R-:W-:Y:S01]  /*1e720*/  FMUL.FTZ R56, R88, R2.reuse ;  /* 0x0000000258387220 */ /* 0x080fe20000410000 */
[----:B------:R-:W-:Y:S01]  /*1e730*/  PRMT R11, R4, 0x654, R11 ;  /* 0x00000654040b7816 */ /* 0x000fe2000000000b */
[-C--:B------:R-:W-:Y:S01]  /*1e740*/  FMUL.FTZ R3, R117, R2.reuse ;  /* 0x0000000275037220 */ /* 0x080fe20000410000 */
[----:B------:R-:W-:Y:S01]  /*1e750*/  SEL R13, RZ, 0x1, P1 ;  /* 0x00000001ff0d7807 */ /* 0x000fe20000800000 */
[-C--:B------:R-:W-:Y:S01]  /*1e760*/  FMUL.FTZ R122, R36, R2.reuse ;  /* 0x00000002247a7220 */ /* 0x080fe20000410000 */
[-C--:B------:R-:W-:Y:S01]  /*1e770*/  FMUL.FTZ R126, R33, R2.reuse ;  /* 0x00000002217e7220 */ /* 0x080fe20000410000 */
[-C--:B------:R-:W-:Y:S01]  /*1e780*/  FMUL.FTZ R135, R49, R2.reuse ;  /* 0x0000000231877220 */ /* 0x080fe20000410000 */
[-C--:B------:R-:W-:Y:S01]  /*1e790*/  FMUL.FTZ R127, R60, R2.reuse ;  /* 0x000000023c7f7220 */ /* 0x080fe20000410000 */
[-C--:B------:R-:W-:Y:S01]  /*1e7a0*/  FMUL.FTZ R112, R84, R2.reuse ;  /* 0x0000000254707220 */ /* 0x080fe20000410000 */
        /* <DEDUP_REMOVED lines=17> */
[----:B------:R0:W-:Y:S01]  /*1e8c0*/  SYNCS.ARRIVE.TRANS64.RED.A1T0 RZ, [R11+URZ], RZ ;  /* 0x000000ff0bff79a7 */ /* 0x0001e2000810043f */
        /* <DEDUP_REMOVED lines=48> */
[-C--:B0-----:R-:W-:Y:S01]  /*1ebd0*/  FMUL.FTZ R11, R114, R0.reuse ;  /* 0x00000000720b7220 */ /* 0x081fe20000410000 */
        /* <DEDUP_REMOVED lines=19> */
[----:B------:R-:W-:Y:S01]  /*1ed10*/  FMUL.FTZ R115, R115, R0 ;  /* 0x0000000073737220 */ /* 0x000fe20000410000 */
[----:B------:R-:W-:Y:S01]  /*1ed20*/  LOP3.LUT R200, R200, R13, RZ, 0x3c, !PT ;  /* 0x0000000dc8c87212 */ /* 0x000fe200078e3cff */
[----:B------:R-:W-:Y:S01]  /*1ed30*/  UIADD3 UR37, UR37, 0x1, URZ ;  /* 0x0000000125257890 */ /* 0x000fe2000fffe03f */
[----:B------:R-:W-:-:S11]  /*1ed40*/  SEL R17, R17, RZ, P1 ;  /* 0x000000ff11117207 */ /* 0x000fd60000800000 */
.L_x_1706:
[----:B------:R-:W-:Y:S05]  /*1ed50*/  WARPSYNC.ALL ;  /* 0x0000000000007948 */ /* 0x000fea0003800000 */
[----:B------:R-:W2:Y:S01]  /*1ed60*/  LDL R166, [R1+0xc] ;  /* 0x00000c0001a67983 */ /* 0x000ea20000100800 */
[----:B------:R-:W0:Y:S01]  /*1ed70*/  S2UR UR38, SR_CgaCtaId ;  /* 0x00000000002679c3 */ /* 0x000e220000008800 */
[----:B------:R-:W-:Y:S01]  /*1ed80*/  UMOV UR4, 0x400 ;  /* 0x0000040000047882 */ /* 0x000fe20000000000 */
[----:B------:R-:W-:Y:S01]  /*1ed90*/  BSSY B0, `(.L_x_1823) ;  /* 0x000059b000007945 */ /* 0x000fe20003800000 */
[----:B0-----:R-:W-:-:S06]  /*1eda0*/  ULEA UR4, UR38, UR4, 0x18 ;  /* 0x0000000426047291 */ /* 0x001fcc000f8ec03f */
[----:B------:R-:W-:Y:S01]  /*1edb0*/  IMAD.U32 R16, RZ, RZ, UR4 ;  /* 0x00000004ff107e24 */ /* 0x000fe2000f8e00ff */
        /* <DEDUP_REMOVED lines=11> */
[----:B-1----:R-:W-:Y:S01]  /*1ee70*/  IMAD.SHL.U32 R0, R167, 0x4, RZ ;  /* 0x00000004a7007824 */ /* 0x002fe200078e00ff */
[----:B------:R-:W-:Y:S02]  /*1ee80*/  MOV R82, R16 ;  /* 0x0000001000527202 */ /* 0x000fe40000000f00 */
[----:B---3--:R-:W-:Y:S02]  /*1ee90*/  MOV R83, R13 ;  /* 0x0000000d00537202 */ /* 0x008fe40000000f00 */
[----:B------:R-:W-:-:S04]  /*1eea0*/  LOP3.LUT R0, R0, 0xc, RZ, 0xc0, !PT ;  /* 0x0000000c00007812 */ /* 0x000fc800078ec0ff */
[----:B-----5:R-:W-:-:S05]  /*1eeb0*/  IADD3 R24, P0, R0, UR4, RZ ;  /* 0x0000000400187c10 */ /* 0x020fca000ff1e0ff */
[----:B------:R-:W-:Y:S01]  /*1eec0*/  IMAD.X R25, RZ, RZ, UR5, P0 ;  /* 0x00000005ff197e24 */ /* 0x000fe200080e06ff */
[----:B------:R-:W-:-:S04]  /*1eed0*/  LOP3.LUT P0, R2, R167, 0x3, RZ, 0xc0, !PT ;  /* 0x00000003a7027812 */ /* 0x000fc8000780c0ff */
[----:B------:R1:W5:Y:S01]  /*1eee0*/  LDG.E.CONSTANT R0, desc[UR42][R24.64] ;  /* 0x0000002a18007981 */ /* 0x000362000c1e9900 */
[----:B------:R-:W-:Y:S01]  /*1eef0*/  ISETP.EQ.OR P0, PT, R2, 0x3, !P0 ;  /* 0x000000030200780c */ /* 0x000fe20004702670 */
[----:B------:R-:W-:-:S03]  /*1ef00*/  UMOV UR4, 0xffffffff ;  /* 0xffffffff00047882 */ /* 0x000fc60000000000 */
[----:B------:R-:W-:Y:S02]  /*1ef10*/  SEL R13, R28, R29, P0 ;  /* 0x0000001d1c0d7207 */ /* 0x000fe40000000000 */
[----:B------:R-:W-:Y:S02]  /*1ef20*/  SEL R149, R29, R28, P0 ;  /* 0x0000001c1d957207 */ /* 0x000fe40000000000 */
[----:B------:R-:W-:Y:S02]  /*1ef30*/  SEL R2, R6, R150, P0 ;  /* 0x0000009606027207 */ /* 0x000fe40000000000 */
[----:B------:R-:W-:Y:S01]  /*1ef40*/  SEL R150, R150, R6, P0 ;  /* 0x0000000696967207 */ /* 0x000fe20000000000 */
[----:B--2---:R-:W-:-:S03]  /*1ef50*/  IMAD.WIDE R70, R26, 0x2, R82 ;  /* 0x000000021a467825 */ /* 0x004fc600078e0252 */
[C---:B------:R-:W-:Y:S02]  /*1ef60*/  IADD3 R47, P3, R70.reuse, 0x8060, RZ ;  /* 0x00008060462f7810 */ /* 0x040fe40007f7e0ff */
[----:B------:R-:W-:Y:S02]  /*1ef70*/  IADD3 R27, P4, R70, 0x8040, RZ ;  /* 0x00008040461b7810 */ /* 0x000fe40007f9e0ff */
[----:B-1----:R-:W-:Y:S01]  /*1ef80*/  LOP3.LUT R24, R47, 0x380, RZ, 0xc0, !PT ;  /* 0x000003802f187812 */ /* 0x002fe200078ec0ff */
[----:B------:R-:W-:Y:S01]  /*1ef90*/  IMAD.X R25, RZ, RZ, R71, P3 ;  /* 0x000000ffff197224 */ /* 0x000fe200018e0647 */
[----:B------:R-:W-:Y:S02]  /*1efa0*/  LOP3.LUT R26, R27, 0x380, RZ, 0xc0, !PT ;  /* 0x000003801b1a7812 */ /* 0x000fe400078ec0ff */
[----:B------:R-:W-:Y:S02]  /*1efb0*/  SHF.R.U64 R24, R24, 0x3, RZ ;  /* 0x0000000318187819 */ /* 0x000fe400000012ff */
[----:B------:R-:W-:-:S02]  /*1efc0*/  SHF.R.U64 R26, R26, 0x3, RZ ;  /* 0x000000031a1a7819 */ /* 0x000fc400000012ff */
[----:B------:R-:W-:Y:S02]  /*1efd0*/  LOP3.LUT R24, R24, R47, RZ, 0x3c, !PT ;  /* 0x0000002f18187212 */ /* 0x000fe400078e3cff */
[C---:B------:R-:W-:Y:S02]  /*1efe0*/  IADD3 R29, P5, R70.reuse, 0x8020, RZ ;  /* 0x00008020461d7810 */ /* 0x040fe40007fbe0ff */
[C---:B------:R-:W-:Y:S02]  /*1eff0*/  IADD3 R31, P1, R70.reuse, 0x8000, RZ ;  /* 0x00008000461f7810 */ /* 0x040fe40007f3e0ff */
[C---:B------:R-:W-:Y:S02]  /*1f000*/  IADD3 R47, P2, R70.reuse, 0x4060, RZ ;  /* 0x00004060462f7810 */ /* 0x040fe40007f5e0ff */
[----:B------:R-:W-:Y:S02]  /*1f010*/  IADD3 R51, P3, R70, 0x4040, RZ ;  /* 0x0000404046337810 */ /* 0x000fe40007f7e0ff */
[----:B------:R-:W-:Y:S01]  /*1f020*/  LOP3.LUT R26, R26, R27, RZ, 0x3c, !PT ;  /* 0x0000001b1a1a7212 */ /* 0x000fe200078e3cff */
[----:B------:R-:W-:Y:S01]  /*1f030*/  IMAD.X R27, RZ, RZ, R71, P4 ;  /* 0x000000ffff1b7224 */ /* 0x000fe200020e0647 */
[----:B------:R-:W-:-:S02]  /*1f040*/  LOP3.LUT R28, R29, 0x380, RZ, 0xc0, !PT ;  /* 0x000003801d1c7812 */ /* 0x000fc400078ec0ff */
[----:B------:R-:W-:Y:S02]  /*1f050*/  LOP3.LUT R30, R31, 0x380, RZ, 0xc0, !PT ;  /* 0x000003801f1e7812 */ /* 0x000fe400078ec0ff */
[----:B------:R-:W-:Y:S02]  /*1f060*/  LOP3.LUT R46, R47, 0x380, RZ, 0xc0, !PT ;  /* 0x000003802f2e7812 */ /* 0x000fe400078ec0ff */
[----:B------:R-:W-:Y:S02]  /*1f070*/  LOP3.LUT R50, R51, 0x380, RZ, 0xc0, !PT ;  /* 0x0000038033327812 */ /* 0x000fe400078ec0ff */
[----:B------:R-:W-:Y:S02]  /*1f080*/  IADD3 R55, P4, R70, 0x4020, RZ ;  /* 0x0000402046377810 */ /* 0x000fe40007f9e0ff */
[----:B------:R-:W-:Y:S02]  /*1f090*/  SHF.R.U64 R28, R28, 0x3, RZ ;  /* 0x000000031c1c7819 */ /* 0x000fe400000012ff */
[----:B------:R-:W-:-:S02]  /*1f0a0*/  SHF.R.U64 R30, R30, 0x3, RZ ;  /* 0x000000031e1e7819 */ /* 0x000fc400000012ff */
[----:B------:R-:W-:Y:S02]  /*1f0b0*/  SHF.R.U64 R46, R46, 0x3, RZ ;  /* 0x000000032e2e7819 */ /* 0x000fe400000012ff */
[----:B------:R-:W-:Y:S02]  /*1f0c0*/  SHF.R.U64 R50, R50, 0x3, RZ ;  /* 0x0000000332327819 */ /* 0x000fe400000012ff */
[----:B------:R-:W-:Y:S02]  /*1f0d0*/  LOP3.LUT R54, R55, 0x380, RZ, 0xc0, !PT ;  /* 0x0000038037367812 */ /* 0x000fe400078ec0ff */
        /* <DEDUP_REMOVED lines=8> */
[----:B------:R-:W-:-:S02]  /*1f160*/  SHF.R.U64 R54, R54, 0x3, RZ ;  /* 0x0000000336367819 */ /* 0x000fc400000012ff */
[C---:B------:R-:W-:Y:S02]  /*1f170*/  IADD3 R59, P5, R70.reuse, 0x4000, RZ ;  /* 0x00004000463b7810 */ /* 0x040fe40007fbe0ff */
[C---:B------:R-:W-:Y:S02]  /*1f180*/  IADD3 R63, P1, R70.reuse, 0x60, RZ ;  /* 0x00000060463f7810 */ /* 0x040fe40007f3e0ff */
[C---:B------:R-:W-:Y:S02]  /*1f190*/  IADD3 R67, P2, R70.reuse, 0x40, RZ ;  /* 0x0000004046437810 */ /* 0x040fe40007f5e0ff */
[----:B------:R-:W-:Y:S02]  /*1f1a0*/  IADD3 R73, P3, R70, 0x20, RZ ;  /* 0x0000002046497810 */ /* 0x000fe40007f7e0ff */
[----:B------:R-:W-:Y:S02]  /*1f1b0*/  LOP3.LUT R54, R54, R55, RZ, 0x3c, !PT ;  /* 0x0000003736367212 */ /* 0x000fe400078e3cff */
[----:B------:R-:W-:-:S02]  /*1f1c0*/  LOP3.LUT R58, R59, 0x380, RZ, 0xc0, !PT ;  /* 0x000003803b3a7812 */ /* 0x000fc400078ec0ff */
[----:B------:R-:W-:Y:S02]  /*1f1d0*/  LOP3.LUT R55, R70, 0x380, RZ, 0xc0, !PT ;  /* 0x0000038046377812 */ /* 0x000fe400078ec0ff */
[----:B------:R-:W-:Y:S02]  /*1f1e0*/  LOP3.LUT R62, R63, 0x380, RZ, 0xc0, !PT ;  /* 0x000003803f3e7812 */ /* 0x000fe400078ec0ff */
[----:B------:R-:W-:Y:S02]  /*1f1f0*/  LOP3.LUT R66, R67, 0x380, RZ, 0xc0, !PT ;  /* 0x0000038043427812 */ /* 0x000fe400078ec0ff */
[----:B------:R-:W-:Y:S02]  /*1f200*/  LOP3.LUT R72, R73, 0x380, RZ, 0xc0, !PT ;  /* 0x0000038049487812 */ /* 0x000fe400078ec0ff */
[----:B------:R-:W-:Y:S02]  /*1f210*/  SHF.R.U64 R58, R58, 0x3, RZ ;  /* 0x000000033a3a7819 */ /* 0x000fe400000012ff */
[----:B------:R-:W-:-:S02]  /*1f220*/  SHF.R.U64 R55, R55, 0x3, RZ ;  /* 0x0000000337377819 */ /* 0x000fc400000012ff */
        /* <DEDUP_REMOVED lines=33> */
[----:B------:R-:W-:-:S02]  /*1f440*/  SEL R89, R87, R119, P0 ;  /* 0x0000007757597207 */ /* 0x000fc40000000000 */
[----:B------:R-:W-:Y:S02]  /*1f450*/  SEL R121, R119, R87, P0 ;  /* 0x0000005777797207 */ /* 0x000fe40000000000 */
[----:B------:R-:W-:Y:S01]  /*1f460*/  SEL R90, R108, R5, P0 ;  /* 0x000000056c5a7207 */ /* 0x000fe20000000000 */
[----:B------:R-:W-:Y:S01]  /*1f470*/  SHFL.IDX PT, R119, R13, R0, 0x1c1f ;  /* 0x001c1f000d777589 */ /* 0x000fe200000e0000 */
[----:B------:R-:W-:Y:S02]  /*1f480*/  LOP3.LUT R87, R0, 0x2, RZ, 0x3c, !PT ;  /* 0x0000000200577812 */ /* 0x000fe400078e3cff */
        /* <DEDUP_REMOVED lines=37> */
[----:B------:R-:W2:Y:S01]  /*1f6e0*/  SHFL.IDX PT, R6, R86, R0, 0x1c1f ;  /* 0x001c1f0056067589 */ /* 0x000ea200000e0000 */
[----:B------:R-:W-:Y:S02]  /*1f6f0*/  SEL R21, R81, R141, P0 ;  /* 0x0000008d51157207 */ /* 0x000fe40000000000 */
[----:B------:R-:W-:Y:S01]  /*1f700*/  SEL R24, R141, R81, P0 ;  /* 0x000000518d187207 */ /* 0x000fe20000000000 */
[----:B------:R-:W-:Y:S01]  /*1f710*/  SHFL.IDX PT, R10, R10, R0, 0x1c1f ;  /* 0x001c1f000a0a7589 */ /* 0x000fe200000e0000 */
[----:B------:R-:W-:-:S02]  /*1f720*/  SEL R25, R138, R76, P0 ;  /* 0x0000004c8a197207 */ /* 0x000fc40000000000 */
[----:B------:R-:W-:Y:S01]  /*1f730*/  SEL R26, R76, R138, P0 ;  /* 0x0000008a4c1a7207 */ /* 0x000fe20000000000 */
[----:B------:R-:W3:Y:S01]  /*1f740*/  SHFL.IDX PT, R20, R20, R87, 0x1c1f ;  /* 0x001c1f5714147589 */ /* 0x000ee200000e0000 */
        /* <DEDUP_REMOVED lines=78> */
[----:B------:R-:W-:Y:S01]  /*1fc30*/  SHFL.IDX PT, R70, R70, R87, 0x1c1f ;  /* 0x001c1f5746467589 */ /* 0x000fe200000e0000 */
[----:B-1----:R-:W-:-:S02]  /*1fc40*/  SEL R2, R120, R91, P0 ;  /* 0x0000005b78027207 */ /* 0x002fc40000000000 */
[----:B------:R-:W-:Y:S01]  /*1fc50*/  SEL R120, R91, R120, P0 ;  /* 0x000000785b787207 */ /* 0x000fe20000000000 */
[----:B------:R-:W1:Y:S01]  /*1fc60*/  SHFL.IDX PT, R78, R147, R87, 0x1c1f ;  /* 0x001c1f57934e7589 */ /* 0x000e6200000e0000 */
[----:B------:R-:W-:Y:S02]  /*1fc70*/  SEL R91, R90, R5, P0 ;  /* 0x000000055a5b7207 */ /* 0x000fe40000000000 */
[----:B------:R-:W-:Y:S01]  /*1fc80*/  SEL R90, R5, R90, P0 ;  /* 0x0000005a055a7207 */ /* 0x000fe20000000000 */
[----:B------:R-:W1:Y:S01]  /*1fc90*/  SHFL.IDX PT, R62, R62, R87, 0x1c1f ;  /* 0x001c1f573e3e7589 */ /* 0x000e6200000e0000 */
[----:B--2---:R-:W-:Y:S02]  /*1fca0*/  SEL R5, R6, R7, P0 ;  /* 0x0000000706057207 */ /* 0x004fe40000000000 */
[----:B------:R-:W-:Y:S01]  /*1fcb0*/  SEL R6, R7, R6, P0 ;  /* 0x0000000607067207 */ /* 0x000fe20000000000 */
[----:B------:R-:W2:Y:S01]  /*1fcc0*/  SHFL.IDX PT, R66, R66, R87, 0x1c1f ;  /* 0x001c1f5742427589 */ /* 0x000ea200000e0000 */
[----:B------:R-:W-:-:S02]  /*1fcd0*/  SEL R7, R8, R9, P0 ;  /* 0x0000000908077207 */ /* 0x000fc40000000000 */
[----:B------:R-:W-:Y:S01]  /*1fce0*/  SEL R8, R9, R8, P0 ;  /* 0x0000000809087207 */ /* 0x000fe20000000000 */
[----:B------:R-:W2:Y:S01]  /*1fcf0*/  SHFL.IDX PT, R58, R58, R87, 0x1c1f ;  /* 0x001c1f573a3a7589 */ /* 0x000ea200000e0000 */
[----:B---3--:R-:W-:Y:S02]  /*1fd00*/  SEL R9, R10, R20, P0 ;  /* 0x000000140a097207 */ /* 0x008fe40000000000 */
[----:B------:R-:W-:Y:S01]  /*1fd10*/  SEL R153, R11, R115, P0 ;  /* 0x000000730b997207 */ /* 0x000fe20000000000 */
[----:B------:R-:W3:Y:S01]  /*1fd20*/  SHFL.IDX PT, R64, R64, R87, 0x1c1f ;  /* 0x001c1f5740407589 */ /* 0x000ee200000e0000 */
[----:B------:R-:W-:Y:S02]  /*1fd30*/  SEL R10, R20, R10, P0 ;  /* 0x0000000a140a7207 */ /* 0x000fe40000000000 */
[----:B------:R-:W-:Y:S01]  /*1fd40*/  SEL R115, R115, R11, P0 ;  /* 0x0000000b73737207 */ /* 0x000fe20000000000 */
[----:B------:R-:W3:Y:S01]  /*1fd50*/  SHFL.IDX PT, R54, R54, R87, 0x1c1f ;  /* 0x001c1f5736367589 */ /* 0x000ee200000e0000 */
[----:B----4-:R-:W-:-:S02]  /*1fd60*/  SEL R20, R21, R24, P0 ;  /* 0x0000001815147207 */ /* 0x010fc40000000000 */
[----:B------:R-:W-:Y:S01]  /*1fd70*/  SEL R21, R24, R21, P0 ;  /* 0x0000001518157207 */ /* 0x000fe20000000000 */
[----:B------:R-:W4:Y:S01]  /*1fd80*/  SHFL.IDX PT, R60, R60, R87, 0x1c1f ;  /* 0x001c1f573c3c7589 */ /* 0x000f2200000e0000 */
[----:B0-----:R-:W-:Y:S02]  /*1fd90*/  SEL R24, R25, R26, P0 ;  /* 0x0000001a19187207 */ /* 0x001fe40000000000 */
[----:B------:R-:W-:Y:S01]  /*1fda0*/  SEL R25, R26, R25, P0 ;  /* 0x000000191a197207 */ /* 0x000fe20000000000 */
[----:B------:R-:W0:Y:S01]  /*1fdb0*/  SHFL.IDX PT, R56, R56, R87, 0x1c1f ;  /* 0x001c1f5738387589 */ /* 0x000e2200000e0000 */
[----:B------:R-:W-:Y:S02]  /*1fdc0*/  SEL R123, R125, R84, P0 ;  /* 0x000000547d7b7207 */ /* 0x000fe40000000000 */
[----:B------:R-:W-:Y:S01]  /*1fdd0*/  SEL R26, R27, R28, P0 ;  /* 0x0000001c1b1a7207 */ /* 0x000fe20000000000 */
[----:B------:R-:W0:Y:S01]  /*1fde0*/  SHFL.IDX PT, R52, R52, R87, 0x1c1f ;  /* 0x001c1f5734347589 */ /* 0x000e2200000e0000 */
[----:B------:R-:W-:-:S02]  /*1fdf0*/  SEL R125, R84, R125, P0 ;  /* 0x0000007d547d7207 */ /* 0x000fc40000000000 */
[----:B------:R-:W-:Y:S01]  /*1fe00*/  SEL R27, R28, R27, P0 ;  /* 0x0000001b1c1b7207 */ /* 0x000fe20000000000 */
[----:B------:R-:W0:Y:S01]  /*1fe10*/  SHFL.IDX PT, R3, R3, R87, 0x1c1f ;  /* 0x001c1f5703037589 */ /* 0x000e2200000e0000 */
[----:B------:R-:W-:Y:S02]  /*1fe20*/  SEL R122, R124, R76, P0 ;  /* 0x0000004c7c7a7207 */ /* 0x000fe40000000000 */
[----:B-1----:R-:W-:Y:S01]  /*1fe30*/  SEL R127, R128, R78, P0 ;  /* 0x0000004e807f7207 */ /* 0x002fe20000000000 */
[----:B------:R-:W1:Y:S01]  /*1fe40*/  SHFL.IDX PT, R30, R30, R87, 0x1c1f ;  /* 0x001c1f571e1e7589 */ /* 0x000e6200000e0000 */
[----:B------:R-:W-:Y:S02]  /*1fe50*/  SEL R126, R117, R74, P0 ;  /* 0x0000004a757e7207 */ /* 0x000fe40000000000 */
[----:B------:R-:W-:Y:S01]  /*1fe60*/  SEL R131, R118, R72, P0 ;  /* 0x0000004876837207 */ /* 0x000fe20000000000 */
[----:B------:R-:W-:Y:S01]  /*1fe70*/  SHFL.IDX PT, R99, R99, R0, 0x1c1f ;  /* 0x001c1f0063637589 */ /* 0x000fe200000e0000 */
[----:B------:R-:W-:-:S02]  /*1fe80*/  SEL R130, R113, R68, P0 ;  /* 0x0000004471827207 */ /* 0x000fc40000000000 */
[----:B------:R-:W-:Y:S01]  /*1fe90*/  SEL R116, R109, R62, P0 ;  /* 0x0000003e6d747207 */ /* 0x000fe20000000000 */
[----:B------:R-:W-:Y:S01]  /*1fea0*/  SHFL.IDX PT, R98, R98, R0, 0x1c1f ;  /* 0x001c1f0062627589 */ /* 0x000fe200000e0000 */
[----:B--2---:R-:W-:Y:S02]  /*1feb0*/  SEL R111, R110, R66, P0 ;  /* 0x000000426e6f7207 */ /* 0x004fe40000000000 */
[----:B------:R-:W-:Y:S01]  /*1fec0*/  SEL R112, R105, R58, P0 ;  /* 0x0000003a69707207 */ /* 0x000fe20000000000 */
[----:B------:R-:W-:Y:S01]  /*1fed0*/  SHFL.IDX PT, R95, R95, R0, 0x1c1f ;  /* 0x001c1f005f5f7589 */ /* 0x000fe200000e0000 */
[----:B---3--:R-:W-:Y:S02]  /*1fee0*/  SEL R107, R106, R64, P0 ;  /* 0x000000406a6b7207 */ /* 0x008fe40000000000 */
[----:B------:R-:W-:Y:S01]  /*1fef0*/  SEL R108, R93, R54, P0 ;  /* 0x000000365d6c7207 */ /* 0x000fe20000000000 */
[----:B------:R-:W-:Y:S01]  /*1ff00*/  SHFL.IDX PT, R85, R85, R0, 0x1c1f ;  /* 0x001c1f0055557589 */ /* 0x000fe200000e0000 */
[----:B----4-:R-:W-:-:S02]  /*1ff10*/  SEL R103, R102, R60, P0 ;  /* 0x0000003c66677207 */ /* 0x010fc40000000000 */
[----:B0-----:R-:W-:Y:S01]  /*1ff20*/  SEL R100, R97, R56, P0 ;  /* 0x0000003861647207 */ /* 0x001fe20000000000 */
[----:B------:R-:W-:Y:S01]  /*1ff30*/  SHFL.IDX PT, R80, R80, R0, 0x1c1f ;  /* 0x001c1f0050507589 */ /* 0x000fe200000e0000 */
[----:B------:R-:W-:Y:S02]  /*1ff40*/  SEL R96, R94, R52, P0 ;  /* 0x000000345e607207 */ /* 0x000fe40000000000 */
[----:B------:R-:W-:Y:S01]  /*1ff50*/  SEL R84, R79, R3, P0 ;  /* 0x000000034f547207 */ /* 0x000fe20000000000 */
[----:B------:R-:W-:Y:S01]  /*1ff60*/  SHFL.IDX PT, R4, R4, R0, 0x1c1f ;  /* 0x001c1f0004047589 */ /* 0x000fe200000e0000 */
[----:B-1----:R-:W-:Y:S02]  /*1ff70*/  SEL R28, R29, R30, P0 ;  /* 0x0000001e1d1c7207 */ /* 0x002fe40000000000 */
        /* <DEDUP_REMOVED lines=30> */
[----:B------:R-:W2:Y:S04]  /*20160*/  SHFL.IDX PT, R47, R47, R87, 0x1c1f ;  /* 0x001c1f572f2f7589 */ /* 0x000ea800000e0000 */
[----:B------:R-:W3:Y:S04]  /*20170*/  SHFL.IDX PT, R50, R50, R87, 0x1c1f ;  /* 0x001c1f5732327589 */ /* 0x000ee800000e0000 */
[----:B------:R-:W-:Y:S04]  /*20180*/  SHFL.IDX PT, R48, R48, R87, 0x1c1f ;  /* 0x001c1f5730307589 */ /* 0x000fe800000e0000 */
[----:B------:R-:W4:Y:S04]  /*20190*/  SHFL.IDX PT, R46, R46, R87, 0x1c1f ;  /* 0x001c1f572e2e7589 */ /* 0x000f2800000e0000 */
[----:B------:R-:W4:Y:S01]  /*201a0*/  SHFL.IDX PT, R45, R45, R87, 0x1c1f ;  /* 0x001c1f572d2d7589 */ /* 0x000f2200000e0000 */
[----:B0-----:R-:W-:-:S02]  /*201b0*/  SEL R104, R99, R51, P0 ;  /* 0x0000003363687207 */ /* 0x001fc40000000000 */
[----:B------:R-:W-:Y:S01]  /*201c0*/  SEL R99, R51, R99, P0 ;  /* 0x0000006333637207 */ /* 0x000fe20000000000 */
[----:B------:R-:W0:Y:S01]  /*201d0*/  SHFL.IDX PT, R42, R42, R87, 0x1c1f ;  /* 0x001c1f572a2a7589 */ /* 0x000e2200000e0000 */
[----:B-1----:R-:W-:Y:S02]  /*201e0*/  SEL R101, R98, R49, P0 ;  /* 0x0000003162657207 */ /* 0x002fe40000000000 */
[----:B------:R-:W-:Y:S01]  /*201f0*/  SEL R98, R49, R98, P0 ;  /* 0x0000006231627207 */ /* 0x000fe20000000000 */
[----:B------:R-:W1:Y:S01]  /*20200*/  SHFL.IDX PT, R44, R44, R87, 0x1c1f ;  /* 0x001c1f572c2c7589 */ /* 0x000e6200000e0000 */
[----:B--2---:R-:W-:Y:S02]  /*20210*/  SEL R78, R95, R47, P0 ;  /* 0x0000002f5f4e7207 */ /* 0x004fe40000000000 */
[----:B------:R-:W-:Y:S01]  /*20220*/  SEL R95, R47, R95, P0 ;  /* 0x0000005f2f5f7207 */ /* 0x000fe20000000000 */
[----:B------:R-:W2:Y:S01]  /*20230*/  SHFL.IDX PT, R40, R40, R87, 0x1c1f ;  /* 0x001c1f5728287589 */ /* 0x000ea200000e0000 */
[----:B---3--:R-:W-:-:S02]  /*20240*/  SEL R92, R85, R50, P0 ;  /* 0x00000032555c7207 */ /* 0x008fc40000000000 */
[----:B------:R-:W-:Y:S01]  /*20250*/  SEL R85, R50, R85, P0 ;  /* 0x0000005532557207 */ /* 0x000fe20000000000 */
[----:B------:R-:W3:Y:S04]  /*20260*/  SHFL.IDX PT, R43, R43, R87, 0x1c1f ;  /* 0x001c1f572b2b7589 */ /* 0x000ee800000e0000 */
[----:B------:R-:W3:Y:S01]  /*20270*/  SHFL.IDX PT, R38, R38, R87, 0x1c1f ;  /* 0x001c1f5726267589 */ /* 0x000ee200000e0000 */
[----:B----4-:R-:W-:Y:S02]  /*20280*/  SEL R3, R4, R46, P0 ;  /* 0x0000002e04037207 */ /* 0x010fe40000000000 */
[----:B------:R-:W-:Y:S01]  /*20290*/  SEL R4, R46, R4, P0 ;  /* 0x000000042e047207 */ /* 0x000fe20000000000 */
[----:B------:R-:W4:Y:S01]  /*202a0*/  SHFL.IDX PT, R41, R41, R87, 0x1c1f ;  /* 0x001c1f5729297589 */ /* 0x000f2200000e0000 */
[----:B------:R-:W-:-:S02]  /*202b0*/  SEL R30, R31, R45, P0 ;  /* 0x0000002d1f1e7207 */ /* 0x000fc40000000000 */
        /* <DEDUP_REMOVED lines=8> */
[----:B--2---:R-:W-:-:S02]  /*20340*/  SEL R56, R57, R40, P0 ;  /* 0x0000002839387207 */ /* 0x004fc40000000000 */
[----:B------:R-:W-:Y:S01]  /*20350*/  SEL R57, R40, R57, P0 ;  /* 0x0000003928397207 */ /* 0x000fe20000000000 */
[----:B------:R-:W-:Y:S01]  /*20360*/  SHFL.IDX PT, R37, R37, R87, 0x1c1f ;  /* 0x001c1f5725257589 */ /* 0x000fe200000e0000 */
[----:B---3--:R-:W-:Y:S02]  /*20370*/  SEL R58, R59, R43, P0 ;  /* 0x0000002b3b3a7207 */ /* 0x008fe40000000000 */
[----:B------:R-:W-:Y:S01]  /*20380*/  SEL R59, R43, R59, P0 ;  /* 0x0000003b2b3b7207 */ /* 0x000fe20000000000 */
[----:B------:R-:W2:Y:S01]  /*20390*/  SHFL.IDX PT, R33, R33, R87, 0x1c1f ;  /* 0x001c1f5721217589 */ /* 0x000ea200000e0000 */
[----:B------:R-:W-:Y:S02]  /*203a0*/  SEL R60, R61, R38, P0 ;  /* 0x000000263d3c7207 */ /* 0x000fe40000000000 */
[----:B------:R-:W-:Y:S01]  /*203b0*/  SEL R61, R38, R61, P0 ;  /* 0x0000003d263d7207 */ /* 0x000fe20000000000 */
[----:B------:R-:W3:Y:S01]  /*203c0*/  SHFL.IDX PT, R35, R35, R87, 0x1c1f ;  /* 0x001c1f5723237589 */ /* 0x000ee200000e0000 */
[----:B----4-:R-:W-:-:S02]  /*203d0*/  SEL R62, R63, R41, P0 ;  /* 0x000000293f3e7207 */ /* 0x010fc40000000000 */
[----:B------:R-:W-:Y:S01]  /*203e0*/  SEL R63, R41, R63, P0 ;  /* 0x0000003f293f7207 */ /* 0x000fe20000000000 */
[----:B------:R-:W4:Y:S01]  /*203f0*/  SHFL.IDX PT, R32, R32, R87, 0x1c1f ;  /* 0x001c1f5720207589 */ /* 0x000f2200000e0000 */
[----:B------:R-:W-:Y:S02]  /*20400*/  SEL R64, R65, R36, P0 ;  /* 0x0000002441407207 */ /* 0x000fe40000000000 */
[----:B------:R-:W-:Y:S01]  /*20410*/  SEL R65, R36, R65, P0 ;  /* 0x0000004124417207 */ /* 0x000fe20000000000 */
[----:B------:R-:W3:Y:S01]  /*20420*/  SHFL.IDX PT, R121, R121, R87, 0x1c1f ;  /* 0x001c1f5779797589 */ /* 0x000ee200000e0000 */
[----:B0-----:R-:W-:Y:S02]  /*20430*/  SEL R66, R67, R39, P0 ;  /* 0x0000002743427207 */ /* 0x001fe40000000000 */
[----:B------:R-:W-:Y:S01]  /*20440*/  SEL R67, R39, R67, P0 ;  /* 0x0000004327437207 */ /* 0x000fe20000000000 */
[----:B------:R0:W4:Y:S01]  /*20450*/  SHFL.IDX PT, R88, R153, R0, 0x1c1f ;  /* 0x001c1f0099587589 */ /* 0x00012200000e0000 */
[----:B-1----:R-:W-:-:S02]  /*20460*/  SEL R68, R69, R34, P0 ;  /* 0x0000002245447207 */ /* 0x002fc40000000000 */
[----:B------:R-:W-:Y:S01]  /*20470*/  SEL R69, R34, R69, P0 ;  /* 0x0000004522457207 */ /* 0x000fe20000000000 */
[----:B------:R1:W4:Y:S01]  /*20480*/  SHFL.IDX PT, R11, R115, R87, 0x1c1f ;  /* 0x001c1f57730b7589 */ /* 0x00032200000e0000 */
[----:B--2---:R-:W-:Y:S02]  /*20490*/  SEL R72, R73, R33, P0 ;  /* 0x0000002149487207 */ /* 0x004fe40000000000 */
[----:B0-----:R-:W-:Y:S02]  /*204a0*/  SEL R0, R119, R81, P0 ;  /* 0x0000005177007207 */ /* 0x001fe40000000000 */
[----:B------:R-:W-:Y:S02]  /*204b0*/  SEL R119, R81, R119, P0 ;  /* 0x0000007751777207 */ /* 0x000fe40000000000 */
[----:B-1----:R-:W-:Y:S02]  /*204c0*/  SEL R115, R114, R70, P0 ;  /* 0x0000004672737207 */ /* 0x002fe40000000000 */
[----:B------:R-:W-:-:S02]  /*204d0*/  SEL R114, R70, R114, P0 ;  /* 0x0000007246727207 */ /* 0x000fc40000000000 */
[----:B------:R-:W-:Y:S02]  /*204e0*/  SEL R81, R80, R48, P0 ;  /* 0x0000003050517207 */ /* 0x000fe40000000000 */
[----:B------:R-:W-:Y:S02]  /*204f0*/  SEL R70, R71, R37, P0 ;  /* 0x0000002547467207 */ /* 0x000fe40000000000 */
[----:B---3--:R-:W-:Y:S02]  /*20500*/  SEL R74, R75, R35, P0 ;  /* 0x000000234b4a7207 */ /* 0x008fe40000000000 */
[----:B----4-:R-:W-:Y:S02]  /*20510*/  SEL R76, R77, R32, P0 ;  /* 0x000000204d4c7207 */ /* 0x010fe40000000000 */
[----:B------:R-:W-:Y:S02]  /*20520*/  SEL R80, R48, R80, P0 ;  /* 0x0000005030507207 */ /* 0x000fe40000000000 */
[----:B------:R-:W-:-:S02]  /*20530*/  SEL R71, R37, R71, P0 ;  /* 0x0000004725477207 */ /* 0x000fc40000000000 */
[----:B------:R-:W-:Y:S02]  /*20540*/  SEL R73, R33, R73, P0 ;  /* 0x0000004921497207 */ /* 0x000fe40000000000 */
[----:B------:R-:W-:Y:S02]  /*20550*/  SEL R75, R35, R75, P0 ;  /* 0x0000004b234b7207 */ /* 0x000fe40000000000 */
[----:B------:R-:W-:-:S07]  /*20560*/  SEL R77, R32, R77, P0 ;  /* 0x0000004d204d7207 */ /* 0x000fce0000000000 */
.L_x_2148:
[----:B------:R-:W2:Y:S01]  /*20570*/  LDL R134, [R1+0x10] ;  /* 0x0000100001867983 */ /* 0x000ea20000100800 */
[----:B------:R-:W-:Y:S05]  /*20580*/  WARPSYNC.ALL ;  /* 0x0000000000007948 */ /* 0x000fea0003800000 */
[----:B------:R-:W-:Y:S01]  /*20590*/  F2FP.BF16.F32.PACK_AB R44, R0, R2 ;  /* 0x00000002002c723e */ /* 0x000fe200000010ff */
[----:B------:R-:W2:Y:S01]  /*205a0*/  LDC.64 R132, c[0x0][0xc00] ;  /* 0x00030000ff847b82 */ /* 0x000ea20000000a00 */
[----:B------:R-:W-:Y:S01]  /*205b0*/  F2FP.BF16.F32.PACK_AB R45, R5, R3 ;  /* 0x00000003052d723e */ /* 0x000fe200000010ff */
[----:B------:R-:W-:Y:S01]  /*205c0*/  ULDC.64 UR4, c[0x0][0xc00] ;  /* 0x0003000000047ab9 */ /* 0x000fe20000000a00 */
[----:B------:R-:W-:Y:S01]  /*205d0*/  F2FP.BF16.F32.PACK_AB R46, R119, R120 ;  /* 0x00000078772e723e */ /* 0x000fe200000010ff */
[----:B------:R-:W-:Y:S01]  /*205e0*/  ULDC.64 UR6, c[0x0][0xc08] ;  /* 0x0003020000067ab9 */ /* 0x000fe20000000a00 */
[----:B------:R-:W-:-:S03]  /*205f0*/  F2FP.BF16.F32.PACK_AB R47, R6, R4 ;  /* 0x00000004062f723e */ /* 0x000fc600000010ff */
[----:B------:R-:W-:Y:S01]  /*20600*/  BAR.SYNC.DEFER_BLOCKING 0x1, 0x100 ;  /* 0x0044000000007b1d */ /* 0x000fe20000010000 */
[----:B------:R-:W-:Y:S02]  /*20610*/  F2FP.BF16.F32.PACK_AB R40, R122, R123 ;  /* 0x0000007b7a28723e */ /* 0x000fe400000010ff */
        /* <DEDUP_REMOVED lines=10> */
[----:B------:R-:W-:Y:S01]  /*206c0*/  F2FP.BF16.F32.PACK_AB R35, R29, R27 ;  /* 0x0000001b1d23723e */ /* 0x000fe200000010ff */
[----:B------:R0:W-:Y:S01]  /*206d0*/  STSM.16.M88.4 [R158], R44 ;  /* 0x0000002c9e007844 */ /* 0x0001e20000000200 */
[----:B------:R-:W-:-:S02]  /*206e0*/  F2FP.BF16.F32.PACK_AB R36, R116, R115 ;  /* 0x000000737424723e */ /* 0x000fc400000010ff */
[----:B------:R-:W-:Y:S01]  /*206f0*/  F2FP.BF16.F32.PACK_AB R37, R52, R30 ;  /* 0x0000001e3425723e */ /* 0x000fe200000010ff */
[----:B------:R1:W-:Y:S01]  /*20700*/  STSM.16.M88.4 [R154], R40 ;  /* 0x000000289a007844 */ /* 0x0003e20000000200 */
[----:B------:R-:W-:Y:S02]  /*20710*/  F2FP.BF16.F32.PACK_AB R38, R109, R114 ;  /* 0x000000726d26723e */ /* 0x000fe400000010ff */
[----:B------:R-:W-:Y:S01]  /*20720*/  F2FP.BF16.F32.PACK_AB R39, R53, R31 ;  /* 0x0000001f3527723e */ /* 0x000fe200000010ff */
[----:B------:R3:W-:Y:S01]  /*20730*/  STSM.16.M88.4 [R155], R12 ;  /* 0x0000000c9b007844 */ /* 0x0007e20000000200 */
[----:B------:R-:W-:Y:S02]  /*20740*/  SEL R86, R88, R11, P0 ;  /* 0x0000000b58567207 */ /* 0x000fe40000000000 */
[----:B------:R-:W-:Y:S01]  /*20750*/  SEL R87, R89, R121, P0 ;  /* 0x0000007959577207 */ /* 0x000fe20000000000 */
[----:B------:R4:W-:Y:S01]  /*20760*/  STSM.16.M88.4 [R156], R32 ;  /* 0x000000209c007844 */ /* 0x0009e20000000200 */
[----:B------:R-:W-:-:S02]  /*20770*/  SEL R88, R11, R88, P0 ;  /* 0x000000580b587207 */ /* 0x000fc40000000000 */
[----:B------:R-:W-:Y:S01]  /*20780*/  F2FP.BF16.F32.PACK_AB R48, R104, R103 ;  /* 0x000000676830723e */ /* 0x000fe200000010ff */
[----:B------:R4:W-:Y:S01]  /*20790*/  STSM.16.M88.4 [R157], R36 ;  /* 0x000000249d007844 */ /* 0x0009e20000000200 */
[----:B0-----:R-:W-:Y:S02]  /*207a0*/  F2FP.BF16.F32.PACK_AB R44, R108, R107 ;  /* 0x0000006b6c2c723e */ /* 0x001fe400000010ff */
[----:B------:R-:W-:Y:S02]  /*207b0*/  F2FP.BF16.F32.PACK_AB R45, R60, R58 ;  /* 0x0000003a3c2d723e */ /* 0x000fe400000010ff */
[----:B-1----:R-:W-:Y:S02]  /*207c0*/  F2FP.BF16.F32.PACK_AB R40, R112, R111 ;  /* 0x0000006f7028723e */ /* 0x002fe400000010ff */
[----:B------:R-:W-:Y:S02]  /*207d0*/  F2FP.BF16.F32.PACK_AB R41, R56, R54 ;  /* 0x000000363829723e */ /* 0x000fe400000010ff */
[----:B------:R-:W-:-:S02]  /*207e0*/  F2FP.BF16.F32.PACK_AB R42, R105, R110 ;  /* 0x0000006e692a723e */ /* 0x000fc400000010ff */
[----:B------:R-:W-:Y:S02]  /*207f0*/  F2FP.BF16.F32.PACK_AB R43, R57, R55 ;  /* 0x00000037392b723e */ /* 0x000fe400000010ff */
[----:B------:R-:W-:Y:S02]  /*20800*/  F2FP.BF16.F32.PACK_AB R46, R93, R106 ;  /* 0x0000006a5d2e723e */ /* 0x000fe400000010ff */
[----:B------:R-:W-:Y:S01]  /*20810*/  F2FP.BF16.F32.PACK_AB R47, R61, R59 ;  /* 0x0000003b3d2f723e */ /* 0x000fe200000010ff */
[----:B------:R0:W-:Y:S01]  /*20820*/  STSM.16.M88.4 [R159], R40 ;  /* 0x000000289f007844 */ /* 0x0001e20000000200 */
[----:B------:R-:W-:Y:S02]  /*20830*/  F2FP.BF16.F32.PACK_AB R49, R64, R62 ;  /* 0x0000003e4031723e */ /* 0x000fe400000010ff */
[----:B------:R-:W-:Y:S01]  /*20840*/  F2FP.BF16.F32.PACK_AB R50, R99, R102 ;  /* 0x000000666332723e */ /* 0x000fe200000010ff */
[----:B------:R-:W-:Y:S01]  /*20850*/  STSM.16.M88.4 [R160], R44 ;  /* 0x0000002ca0007844 */ /* 0x000fe20000000200 */
[----:B------:R-:W-:-:S02]  /*20860*/  F2FP.BF16.F32.PACK_AB R51, R65, R63 ;  /* 0x0000003f4133723e */ /* 0x000fc400000010ff */
[----:B------:R-:W-:Y:S02]  /*20870*/  SEL R89, R121, R89, P0 ;  /* 0x0000005979597207 */ /* 0x000fe40000000000 */
[----:B---3--:R-:W-:Y:S01]  /*20880*/  F2FP.BF16.F32.PACK_AB R12, R101, R100 ;  /* 0x00000064650c723e */ /* 0x008fe200000010ff */
[----:B------:R-:W-:Y:S01]  /*20890*/  STSM.16.M88.4 [R161], R48 ;  /* 0x00000030a1007844 */ /* 0x000fe20000000200 */
[----:B------:R-:W-:Y:S01]  /*208a0*/  F2FP.BF16.F32.PACK_AB R13, R68, R66 ;  /* 0x00000042440d723e */ /* 0x000fe200000010ff */
[----:B------:R-:W1:Y:S01]  /*208b0*/  LDC R121, c[0x0][0xbe8] ;  /* 0x0002fa00ff797b82 */ /* 0x000e620000000800 */
[----:B------:R-:W-:Y:S02]  /*208c0*/  F2FP.BF16.F32.PACK_AB R14, R98, R97 ;  /* 0x00000061620e723e */ /* 0x000fe400000010ff */
[----:B------:R-:W-:Y:S02]  /*208d0*/  F2FP.BF16.F32.PACK_AB R15, R69, R67 ;  /* 0x00000043450f723e */ /* 0x000fe400000010ff */
[----:B----4-:R-:W-:-:S02]  /*208e0*/  F2FP.BF16.F32.PACK_AB R32, R78, R96 ;  /* 0x000000604e20723e */ /* 0x010fc400000010ff */
[----:B------:R-:W-:Y:S01]  /*208f0*/  F2FP.BF16.F32.PACK_AB R33, R72, R70 ;  /* 0x000000464821723e */ /* 0x000fe200000010ff */
[----:B------:R2:W-:Y:S01]  /*20900*/  STSM.16.M88.4 [R162], R12 ;  /* 0x0000000ca2007844 */ /* 0x0005e20000000200 */
[----:B------:R-:W-:Y:S02]  /*20910*/  F2FP.BF16.F32.PACK_AB R34, R95, R94 ;  /* 0x0000005e5f22723e */ /* 0x000fe400000010ff */
[----:B------:R-:W-:Y:S02]  /*20920*/  F2FP.BF16.F32.PACK_AB R35, R73, R71 ;  /* 0x000000474923723e */ /* 0x000fe400000010ff */
[----:B------:R-:W-:Y:S02]  /*20930*/  F2FP.BF16.F32.PACK_AB R36, R91, R92 ;  /* 0x0000005c5b24723e */ /* 0x000fe400000010ff */
[----:B------:R-:W-:Y:S01]  /*20940*/  F2FP.BF16.F32.PACK_AB R37, R76, R74 ;  /* 0x0000004a4c25723e */ /* 0x000fe200000010ff */
[----:B------:R-:W-:Y:S01]  /*20950*/  STSM.16.M88.4 [R163], R32 ;  /* 0x00000020a3007844 */ /* 0x000fe20000000200 */
[----:B------:R-:W-:-:S02]  /*20960*/  F2FP.BF16.F32.PACK_AB R38, R90, R85 ;  /* 0x000000555a26723e */ /* 0x000fc400000010ff */
[----:B------:R-:W-:Y:S02]  /*20970*/  F2FP.BF16.F32.PACK_AB R39, R77, R75 ;  /* 0x0000004b4d27723e */ /* 0x000fe400000010ff */
[----:B0-----:R-:W-:Y:S02]  /*20980*/  F2FP.BF16.F32.PACK_AB R40, R84, R81 ;  /* 0x000000515428723e */ /* 0x001fe400000010ff */
[----:B------:R-:W-:Y:S01]  /*20990*/  F2FP.BF16.F32.PACK_AB R42, R79, R80 ;  /* 0x000000504f2a723e */ /* 0x000fe200000010ff */
[----:B------:R-:W-:Y:S01]  /*209a0*/  STSM.16.M88.4 [R164], R36 ;  /* 0x00000024a4007844 */ /* 0x000fe20000000200 */
[----:B------:R-:W-:Y:S02]  /*209b0*/  F2FP.BF16.F32.PACK_AB R41, R87, R86 ;  /* 0x000000565729723e */ /* 0x000fe400000010ff */
[----:B------:R-:W-:Y:S02]  /*209c0*/  F2FP.BF16.F32.PACK_AB R43, R89, R88 ;  /* 0x00000058592b723e */ /* 0x000fe400000010ff */
[----:B------:R-:W-:-:S03]  /*209d0*/  ISETP.NE.U32.AND P3, PT, RZ, UR4, PT ;  /* 0x00000004ff007c0c */ /* 0x000fc6000bf65070 */
[----:B------:R0:W-:Y:S01]  /*209e0*/  STSM.16.M88.4 [R165], R40 ;  /* 0x00000028a5007844 */ /* 0x0001e20000000200 */
[----:B------:R-:W-:Y:S01]  /*209f0*/  BAR.SYNC.DEFER_BLOCKING 0x1, 0x100 ;  /* 0x0044000000007b1d */ /* 0x000fe20000010000 */
[----:B------:R-:W-:Y:S01]  /*20a00*/  ISETP.NE.AND.EX P3, PT, RZ, UR5, PT, P3 ;  /* 0x00000005ff007c0c */ /* 0x000fe2000bf65330 */
[----:B--2---:R-:W-:-:S12]  /*20a10*/  IMAD.WIDE R12, R134, 0x4, R132 ;  /* 0x00000004860c7825 */ /* 0x004fd800078e0284 */
[----:B------:R-:W5:Y:S01]  /*20a20*/  @P3 LDG.E R129, desc[UR42][R12.64] ;  /* 0x0000002a0c813981 */ /* 0x000f62000c1e1900 */
[----:B------:R-:W-:Y:S01]  /*20a30*/  ISETP.NE.U32.AND P0, PT, RZ, UR6, PT ;  /* 0x00000006ff007c0c */ /* 0x000fe2000bf05070 */
[----:B------:R-:W-:Y:S01]  /*20a40*/  ULDC UR6, c[0x0][0xa88] ;  /* 0x0002a20000067ab9 */ /* 0x000fe20000000800 */
[----:B0-----:R-:W-:Y:S02]  /*20a50*/  IMAD.MOV.U32 R40, RZ, RZ, 0x9b8 ;  /* 0x000009b8ff287424 */ /* 0x001fe400078e00ff */
[----:B------:R-:W-:Y:S01]  /*20a60*/  ISETP.NE.AND.EX P0, PT, RZ, UR7, PT, P0 ;  /* 0x00000007ff007c0c */ /* 0x000fe2000bf05300 */
[----:B------:R-:W-:-:S12]  /*20a70*/  IMAD.U32 R44, RZ, RZ, UR6 ;  /* 0x00000006ff2c7e24 */ /* 0x000fd8000f8e00ff */
[----:B------:R-:W0:Y:S01]  /*20a80*/  @P0 LDC.64 R14, c[0x0][0xc08] ;  /* 0x00030200ff0e0b82 */ /* 0x000e220000000a00 */
[----:B------:R-:W-:-:S04]  /*20a90*/  ISETP.GT.AND P1, PT, R166, 0x1, PT ;  /* 0x00000001a600780c */ /* 0x000fc80003f24270 */
[----:B------:R-:W-:-:S04]  /*20aa0*/  SEL R40, R40, 0x978, P1 ;  /* 0x0000097828287807 */ /* 0x000fc80000800000 */
[----:B------:R2:W3:Y:S08]  /*20ab0*/  LDC.64 R32, c[0x0][R40+0x218] ;  /* 0x0000860028207b82 */ /* 0x0004f00000000a00 */
[----:B------:R2:W4:Y:S01]  /*20ac0*/  LDC.64 R34, c[0x0][R40+0x228] ;  /* 0x00008a0028227b82 */ /* 0x0005220000000a00 */
[----:B0-----:R-:W-:-:S05]  /*20ad0*/  @P0 IMAD.WIDE R14, R134, 0x4, R14 ;  /* 0x00000004860e0825 */ /* 0x001fca00078e020e */
[----:B------:R0:W5:Y:S01]  /*20ae0*/  @P0 LDG.E R44, desc[UR42][R14.64] ;  /* 0x0000002a0e2c0981 */ /* 0x000162000c1e1900 */
[----:B-1----:R-:W-:Y:S01]  /*20af0*/  ISETP.NE.AND P2, PT, R121, 0x1, PT ;  /* 0x000000017900780c */ /* 0x002fe20003f45270 */
[----:B0-----:R2:W0:Y:S01]  /*20b00*/  LDC.64 R14, c[0x0][R40+0x220] ;  /* 0x00008800280e7b82 */ /* 0x0014220000000a00 */
[----:B---3--:R-:W-:Y:S11]  /*20b10*/  @P0 BRA `(.L_x_1826) ;  /* 0x0000000000100947 */ /* 0x008ff60003800000 */
[----:B------:R-:W-:Y:S05]  /*20b20*/  @!P3 BRA `(.L_x_1826) ;  /* 0x00000000000cb947 */ /* 0x000fea0003800000 */
[----:B------:R-:W3:Y:S04]  /*20b30*/  LDG.E R11, desc[UR42][R12.64] ;  /* 0x0000002a0c0b7981 */ /* 0x000ee8000c1e1900 */
[----:B-----5:R-:W3:Y:S02]  /*20b40*/  LDG.E R44, desc[UR42][R12.64+0x4] ;  /* 0x0000042a0c2c7981 */ /* 0x020ee4000c1e1900 */
[----:B---3--:R-:W-:-:S07]  /*20b50*/  IMAD.IADD R44, R44, 0x1, -R11 ;  /* 0x000000012c2c7824 */ /* 0x008fce00078e0a0b */
.L_x_1826:
[----:B------:R-:W3:Y:S04]  /*20b60*/  LDL R38, [R1+0x4] ;  /* 0x0000040001267983 */ /* 0x000ee80000100800 */
[----:B------:R-:W2:Y:S01]  /*20b70*/  LDL R132, [R1+0x18] ;  /* 0x0000180001847983 */ /* 0x000ea20000100800 */
[----:B------:R1:W1:Y:S01]  /*20b80*/  LDC.64 R12, c[0x0][R40+0x210] ;  /* 0x00008400280c7b82 */ /* 0x0002620000000a00 */
[----:B------:R-:W-:Y:S01]  /*20b90*/  ISETP.NE.U32.AND P0, PT, RZ, UR4, PT ;  /* 0x00000004ff007c0c */ /* 0x000fe2000bf05070 */
[-C--:B------:R-:W-:Y:S01]  /*20ba0*/  IMAD R41, R33, R201.reuse, RZ ;  /* 0x000000c921297224 */ /* 0x080fe200078e02ff */
[----:B------:R-:W4:Y:S01]  /*20bb0*/  LDL R46, [R1+0x38] ;  /* 0x00003800012e7983 */ /* 0x000f220000100800 */
[----:B------:R-:W-:Y:S01]  /*20bc0*/  SHF.R.S32.HI R39, RZ, 0x1f, R134 ;  /* 0x0000001fff277819 */ /* 0x000fe20000011486 */
[----:B------:R-:W-:Y:S01]  /*20bd0*/  IMAD.WIDE.U32 R32, R32, R201, RZ ;  /* 0x000000c920207225 */ /* 0x000fe200078e00ff */
[----:B------:R-:W-:Y:S01]  /*20be0*/  ISETP.NE.AND.EX P0, PT, RZ, UR5, PT, P0 ;  /* 0x00000005ff007c0c */ /* 0x000fe2000bf05300 */
[----:B------:R-:W4:Y:S01]  /*20bf0*/  LDL R42, [R1+0x28] ;  /* 0x00002800012a7983 */ /* 0x000f220000100800 */
[----:B------:R-:W1:Y:S02]  /*20c00*/  @P2 LDC R45, c[0x0][0xbec] ;  /* 0x0002fb00ff2d2b82 */ /* 0x000e640000000800 */
[----:B------:R-:W-:-:S02]  /*20c10*/  SEL R11, R134, RZ, !P0 ;  /* 0x000000ff860b7207 */ /* 0x000fc40004000000 */
[----:B------:R-:W-:-:S03]  /*20c20*/  SEL R39, R39, RZ, !P0 ;  /* 0x000000ff27277207 */ /* 0x000fc60004000000 */
[----:B0-----:R-:W-:Y:S01]  /*20c30*/  IMAD R15, R15, R11, RZ ;  /* 0x0000000b0f0f7224 */ /* 0x001fe200078e02ff */
[----:B------:R-:W0:Y:S03]  /*20c40*/  @P2 LDC R47, c[0x0][0xbf0] ;  /* 0x0002fc00ff2f2b82 */ /* 0x000e260000000800 */
[C---:B------:R-:W-:Y:S02]  /*20c50*/  IMAD R43, R14.reuse, R39, R15 ;  /* 0x000000270e2b7224 */ /* 0x040fe400078e020f */
[----:B------:R-:W-:-:S03]  /*20c60*/  IMAD.WIDE.U32 R14, R14, R11, RZ ;  /* 0x0000000b0e0e7225 */ /* 0x000fc600078e00ff */
[----:B------:R-:W1:Y:S01]  /*20c70*/  LDC.64 R36, c[0x0][0xba8] ;  /* 0x0002ea00ff247b82 */ /* 0x000e620000000a00 */
[----:B------:R-:W-:Y:S01]  /*20c80*/  IMAD.IADD R49, R33, 0x1, R41 ;  /* 0x0000000121317824 */ /* 0x000fe200078e0229 */
[----:B-----5:R-:W-:Y:S01]  /*20c90*/  IADD3 R33, P0, P3, R14, R32, R129 ;  /* 0x000000200e217210 */ /* 0x020fe20007b1e081 */
[----:B------:R-:W-:Y:S01]  /*20ca0*/  IMAD.IADD R43, R15, 0x1, R43 ;  /* 0x000000010f2b7824 */ /* 0x000fe200078e022b */
[----:B------:R-:W-:-:S04]  /*20cb0*/  SHF.R.S32.HI R32, RZ, 0x1f, R129 ;  /* 0x0000001fff207819 */ /* 0x000fc80000011481 */
[----:B-1----:R-:W1:Y:S08]  /*20cc0*/  @!P1 LDC R36, c[0x0][0xb50] ;  /* 0x0002d400ff249b82 */ /* 0x002e700000000800 */
[----:B------:R-:W1:Y:S01]  /*20cd0*/  @!P1 LDC R37, c[0x0][0xb54] ;  /* 0x0002d500ff259b82 */ /* 0x000e620000000800 */
[----:B---3--:R-:W-:-:S04]  /*20ce0*/  IMAD.IADD R38, R38, 0x1, R212 ;  /* 0x0000000126267824 */ /* 0x008fc800078e02d4 */
[----:B------:R-:W-:Y:S01]  /*20cf0*/  @P2 IMAD.HI.U32 R14, R38, R45, RZ ;  /* 0x0000002d260e2227 */ /* 0x000fe200078e00ff */
[----:B--2---:R-:W-:-:S03]  /*20d00*/  SEL R39, R132, RZ, P1 ;  /* 0x000000ff84277207 */ /* 0x004fc60000800000 */
[----:B------:R-:W-:Y:S01]  /*20d10*/  IMAD.MOV.U32 R15, RZ, RZ, R38 ;  /* 0x000000ffff0f7224 */ /* 0x000fe200078e0026 */
[----:B0-----:R-:W-:Y:S01]  /*20d20*/  @P2 SHF.R.U32.HI R15, RZ, R47, R14 ;  /* 0x0000002fff0f2219 */ /* 0x001fe2000001160e */
[-C--:B----4-:R-:W-:Y:S02]  /*20d30*/  IMAD R41, R35, R39.reuse, RZ ;  /* 0x0000002723297224 */ /* 0x090fe400078e02ff */
[----:B------:R-:W-:Y:S01]  /*20d40*/  IMAD.WIDE.U32 R34, R34, R39, RZ ;  /* 0x0000002722227225 */ /* 0x000fe200078e00ff */
[----:B------:R-:W-:-:S03]  /*20d50*/  IADD3.X R39, R43, R49, R32, P0, P3 ;  /* 0x000000312b277210 */ /* 0x000fc600007e6420 */
[----:B------:R-:W-:Y:S01]  /*20d60*/  IMAD.MOV R40, RZ, RZ, -R15 ;  /* 0x000000ffff287224 */ /* 0x000fe200078e0a0f */
[----:B------:R-:W-:Y:S01]  /*20d70*/  IADD3 R34, P0, P3, R15, R33, R34 ;  /* 0x000000210f227210 */ /* 0x000fe20007b1e022 */
[----:B------:R-:W-:Y:S01]  /*20d80*/  IMAD.IADD R41, R35, 0x1, R41 ;  /* 0x0000000123297824 */ /* 0x000fe200078e0229 */
[----:B------:R-:W-:Y:S01]  /*20d90*/  SHF.R.S32.HI R14, RZ, 0x1f, R15 ;  /* 0x0000001fff0e7819 */ /* 0x000fe2000001140f */
[----:B------:R-:W-:-:S03]  /*20da0*/  IMAD R15, R121, R40, R38 ;  /* 0x00000028790f7224 */ /* 0x000fc600078e0226 */
[----:B------:R-:W-:Y:S01]  /*20db0*/  IADD3.X R35, R14, R39, R41, P0, P3 ;  /* 0x000000270e237210 */ /* 0x000fe200007e6429 */
[-C--:B------:R-:W-:Y:S01]  /*20dc0*/  IMAD R13, R13, R15.reuse, RZ ;  /* 0x0000000f0d0d7224 */ /* 0x080fe200078e02ff */
[----:B------:R-:W-:Y:S01]  /*20dd0*/  SHF.R.S32.HI R33, RZ, 0x1f, R15 ;  /* 0x0000001fff217819 */ /* 0x000fe2000001140f */
[----:B------:R-:W-:-:S04]  /*20de0*/  IMAD.WIDE.U32 R34, R12, R15, R34 ;  /* 0x0000000f0c227225 */ /* 0x000fc800078e0022 */
[----:B------:R-:W-:Y:S01]  /*20df0*/  IMAD R13, R12, R33, R13 ;  /* 0x000000210c0d7224 */ /* 0x000fe200078e020d */
[----:B-1----:R-:W-:-:S03]  /*20e00*/  LEA R36, P0, R34, R36, 0x2 ;  /* 0x0000002422247211 */ /* 0x002fc600078010ff */
[----:B------:R-:W-:-:S05]  /*20e10*/  IMAD.IADD R12, R35, 0x1, R13 ;  /* 0x00000001230c7824 */ /* 0x000fca00078e020d */
[----:B------:R-:W-:Y:S01]  /*20e20*/  LEA.HI.X R37, R34, R37, R12, 0x2, P0 ;  /* 0x0000002522257211 */ /* 0x000fe200000f140c */
[----:B------:R-:W-:Y:S01]  /*20e30*/  SHFL.IDX PT, R14, R36, 0x1, 0x1c1f ;  /* 0x003c1f00240e7f89 */ /* 0x000fe200000e0000 */
[----:B------:R-:W-:-:S03]  /*20e40*/  IMAD.IADD R33, R46, 0x1, R212 ;  /* 0x000000012e217824 */ /* 0x000fc600078e02d4 */
[----:B------:R-:W-:Y:S04]  /*20e50*/  SHFL.IDX PT, R12, R36, RZ, 0x1c1f ;  /* 0x001c1fff240c7589 */ /* 0x000fe800000e0000 */
[----:B------:R-:W0:Y:S04]  /*20e60*/  SHFL.IDX PT, R13, R37, RZ, 0x1c1f ;  /* 0x001c1fff250d7589 */ /* 0x000e2800000e0000 */
        /* <DEDUP_REMOVED lines=31> */
[----:B------:R-:W-:Y:S01]  /*21060*/  LOP3.LUT R48, R49, 0x380, RZ, 0xc0, !PT ;  /* 0x0000038031307812 */ /* 0x000fe200078ec0ff */
[----:B------:R-:W-:Y:S01]  /*21070*/  IMAD R32, R32, UR4, RZ ;  /* 0x0000000420207c24 */ /* 0x000fe2000f8e02ff */
[----:B------:R-:W-:Y:S01]  /*21080*/  LOP3.LUT R28, R29, 0x380, RZ, 0xc0, !PT ;  /* 0x000003801d1c7812 */ /* 0x000fe200078ec0ff */
[----:B------:R-:W5:Y:S01]  /*21090*/  LD.E.128 R24, desc[UR42][R24.64] ;  /* 0x0000002a18187980 */ /* 0x000f62000c101d00 */
[----:B------:R-:W-:-:S02]  /*210a0*/  SHF.R.U64 R48, R48, 0x3, RZ ;  /* 0x0000000330307819 */ /* 0x000fc400000012ff */
[----:B------:R-:W-:Y:S02]  /*210b0*/  LOP3.LUT R36, R37, 0x380, RZ, 0xc0, !PT ;  /* 0x0000038025247812 */ /* 0x000fe400078ec0ff */
[----:B------:R-:W-:Y:S01]  /*210c0*/  LOP3.LUT R48, R48, R49, RZ, 0x3c, !PT ;  /* 0x0000003130307212 */ /* 0x000fe200078e3cff */
[--C-:B------:R-:W-:Y:S01]  /*210d0*/  IMAD.X R49, RZ, RZ, R83.reuse, P3 ;  /* 0x000000ffff317224 */ /* 0x100fe200018e0653 */
[----:B------:R-:W-:Y:S02]  /*210e0*/  IADD3 R3, P3, R82, 0xb000, RZ ;  /* 0x0000b00052037810 */ /* 0x000fe40007f7e0ff */
[----:B------:R-:W-:Y:S02]  /*210f0*/  LOP3.LUT R40, R41, 0x380, RZ, 0xc0, !PT ;  /* 0x0000038029287812 */ /* 0x000fe400078ec0ff */
[----:B------:R-:W-:Y:S02]  /*21100*/  LOP3.LUT R0, R3, 0x380, RZ, 0xc0, !PT ;  /* 0x0000038003007812 */ /* 0x000fe400078ec0ff */
[----:B------:R-:W-:Y:S01]  /*21110*/  LOP3.LUT R44, R45, 0x380, RZ, 0xc0, !PT ;  /* 0x000003802d2c7812 */ /* 0x000fe200078ec0ff */
[C---:B------:R-:W-:Y:S01]  /*21120*/  IMAD R9, R129.reuse, UR5, R32 ;  /* 0x0000000581097c24 */ /* 0x040fe2000f8e0220 */
[----:B------:R-:W-:Y:S01]  /*21130*/  SHF.R.U64 R0, R0, 0x3, RZ ;  /* 0x0000000300007819 */ /* 0x000fe200000012ff */
[----:B------:R-:W-:Y:S01]  /*21140*/  IMAD.X R69, RZ, RZ, R83, P3 ;  /* 0x000000ffff457224 */ /* 0x000fe200018e0653 */
[----:B------:R-:W-:Y:S01]  /*21150*/  SHF.R.U64 R28, R28, 0x3, RZ ;  /* 0x000000031c1c7819 */ /* 0x000fe200000012ff */
[----:B------:R-:W5:Y:S01]  /*21160*/  LD.E.128 R48, desc[UR42][R48.64] ;  /* 0x0000002a30307980 */ /* 0x000f62000c101d00 */
[----:B------:R-:W-:Y:S01]  /*21170*/  LOP3.LUT R68, R0, R3, RZ, 0x3c, !PT ;  /* 0x0000000300447212 */ /* 0x000fe200078e3cff */
[----:B------:R-:W-:Y:S01]  /*21180*/  IMAD.WIDE.U32 R2, R129, UR4, RZ ;  /* 0x0000000481027c25 */ /* 0x000fe2000f8e00ff */
[----:B------:R-:W-:Y:S01]  /*21190*/  SHF.R.U64 R36, R36, 0x3, RZ ;  /* 0x0000000324247819 */ /* 0x000fe200000012ff */
[----:B------:R-:W-:Y:S01]  /*211a0*/  ULDC.64 UR4, c[0x0][0xae8] ;  /* 0x0002ba0000047ab9 */ /* 0x000fe20000000a00 */
[----:B------:R-:W-:-:S02]  /*211b0*/  SHF.R.U64 R40, R40, 0x3, RZ ;  /* 0x0000000328287819 */ /* 0x000fc400000012ff */
[----:B------:R-:W-:Y:S01]  /*211c0*/  SHF.R.U64 R44, R44, 0x3, RZ ;  /* 0x000000032c2c7819 */ /* 0x000fe200000012ff */
[----:B------:R-:W-:Y:S01]  /*211d0*/  IMAD.IADD R3, R3, 0x1, R9 ;  /* 0x0000000103037824 */ /* 0x000fe200078e0209 */
[----:B------:R-:W-:Y:S01]  /*211e0*/  LOP3.LUT R28, R28, R29, RZ, 0x3c, !PT ;  /* 0x0000001d1c1c7212 */ /* 0x000fe200078e3cff */
[----:B------:R-:W-:Y:S01]  /*211f0*/  IMAD R9, R33, 0x20, R8 ;  /* 0x0000002021097824 */ /* 0x000fe200078e0208 */
[----:B------:R-:W-:Y:S01]  /*21200*/  LOP3.LUT R36, R36, R37, RZ, 0x3c, !PT ;  /* 0x0000002524247212 */ /* 0x000fe200078e3cff */
[--C-:B------:R-:W-:Y:S01]  /*21210*/  IMAD.X R29, RZ, RZ, R83.reuse, P4 ;  /* 0x000000ffff1d7224 */ /* 0x100fe200020e0653 */
[----:B------:R-:W-:Y:S01]  /*21220*/  LOP3.LUT R40, R40, R41, RZ, 0x3c, !PT ;  /* 0x0000002928287212 */ /* 0x000fe200078e3cff */
[--C-:B------:R-:W-:Y:S01]  /*21230*/  IMAD.X R37, RZ, RZ, R83.reuse, P5 ;  /* 0x000000ffff257224 */ /* 0x100fe200028e0653 */
[----:B------:R-:W-:Y:S01]  /*21240*/  LOP3.LUT R44, R44, R45, RZ, 0x3c, !PT ;  /* 0x0000002d2c2c7212 */ /* 0x000fe200078e3cff */
[--C-:B------:R-:W-:Y:S01]  /*21250*/  IMAD.X R41, RZ, RZ, R83.reuse, P0 ;  /* 0x000000ffff297224 */ /* 0x100fe200000e0653 */
[C---:B------:R-:W-:Y:S01]  /*21260*/  IADD3 R53, P4, R82.reuse, 0x7000, RZ ;  /* 0x0000700052357810 */ /* 0x040fe20007f9e0ff */
[----:B------:R-:W-:Y:S01]  /*21270*/  IMAD.X R45, RZ, RZ, R83, P1 ;  /* 0x000000ffff2d7224 */ /* 0x000fe200008e0653 */
[----:B------:R-:W-:Y:S01]  /*21280*/  IADD3 R57, P5, R82, 0x8000, RZ ;  /* 0x0000800052397810 */ /* 0x000fe20007fbe0ff */
[----:B------:R-:W-:Y:S01]  /*21290*/  IMAD.IADD R12, R212, 0x1, R9 ;  /* 0x00000001d40c7824 */ /* 0x000fe200078e0209 */
[C---:B------:R-:W-:Y:S01]  /*212a0*/  IADD3 R61, P0, R82.reuse, 0x9000, RZ ;  /* 0x00009000523d7810 */ /* 0x040fe20007f1e0ff */
[----:B------:R-:W-:Y:S01]  /*212b0*/  IMAD.WIDE.U32 R2, R201, UR4, R2 ;  /* 0x00000004c9027c25 */ /* 0x000fe2000f8e0002 */
[----:B------:R-:W-:Y:S01]  /*212c0*/  IADD3 R65, P1, R82, 0xa000, RZ ;  /* 0x0000a00052417810 */ /* 0x000fe20007f3e0ff */
[----:B------:R-:W5:Y:S01]  /*212d0*/  LD.E.128 R28, desc[UR42][R28.64] ;  /* 0x0000002a1c1c7980 */ /* 0x000f62000c101d00 */
[----:B------:R-:W-:-:S02]  /*212e0*/  LOP3.LUT R52, R53, 0x380, RZ, 0xc0, !PT ;  /* 0x0000038035347812 */ /* 0x000fc400078ec0ff */
[----:B------:R-:W-:Y:S01]  /*212f0*/  LOP3.LUT R56, R57, 0x380, RZ, 0xc0, !PT ;  /* 0x0000038039387812 */ /* 0x000fe200078ec0ff */
[----:B------:R-:W5:Y:S01]  /*21300*/  LD.E.128 R36, desc[UR42][R36.64] ;  /* 0x0000002a24247980 */ /* 0x000f62000c101d00 */
[----:B------:R-:W-:Y:S02]  /*21310*/  LOP3.LUT R60, R61, 0x380, RZ, 0xc0, !PT ;  /* 0x000003803d3c7812 */ /* 0x000fe400078ec0ff */
[----:B------:R-:W-:Y:S01]  /*21320*/  LOP3.LUT R64, R65, 0x380, RZ, 0xc0, !PT ;  /* 0x0000038041407812 */ /* 0x000fe200078ec0ff */
[----:B0-----:R-:W-:Y:S01]  /*21330*/  @P2 IMAD.HI.U32 R0, R12, R13, RZ ;  /* 0x0000000d0c002227 */ /* 0x001fe200078e00ff */
[----:B------:R-:W-:Y:S01]  /*21340*/  LOP3.LUT R5, R82, 0x380, RZ, 0xc0, !PT ;  /* 0x0000038052057812 */ /* 0x000fe200078ec0ff */
[----:B------:R-:W5:Y:S01]  /*21350*/  LD.E.128 R40, desc[UR42][R40.64] ;  /* 0x0000002a28287980 */ /* 0x000f62000c101d00 */
[----:B------:R-:W-:Y:S01]  /*21360*/  SHF.R.S32.HI R10, RZ, 0x1f, R11 ;  /* 0x0000001fff0a7819 */ /* 0x000fe2000001140b */
[----:B------:R-:W-:Y:S01]  /*21370*/  IMAD R3, R201, UR5, R3 ;  /* 0x00000005c9037c24 */ /* 0x000fe2000f8e0203 */
[----:B------:R-:W-:Y:S01]  /*21380*/  SHF.R.U64 R52, R52, 0x3, RZ ;  /* 0x0000000334347819 */ /* 0x000fe200000012ff */
[----:B------:R-:W-:Y:S01]  /*21390*/  ULDC.64 UR4, c[0x0][0xaf0] ;  /* 0x0002bc0000047ab9 */ /* 0x000fe20000000a00 */
[----:B------:R-:W-:Y:S01]  /*213a0*/  SHF.R.U64 R56, R56, 0x3, RZ ;  /* 0x0000000338387819 */ /* 0x000fe200000012ff */
[----:B------:R-:W5:Y:S01]  /*213b0*/  LD.E.128 R44, desc[UR42][R44.64] ;  /* 0x0000002a2c2c7980 */ /* 0x000f62000c101d00 */
[----:B------:R-:W-:-:S02]  /*213c0*/  SHF.R.U64 R60, R60, 0x3, RZ ;  /* 0x000000033c3c7819 */ /* 0x000fc400000012ff */
[----:B------:R-:W-:Y:S01]  /*213d0*/  SHF.R.U64 R64, R64, 0x3, RZ ;  /* 0x0000000340407819 */ /* 0x000fe200000012ff */
[----:B------:R-:W-:Y:S01]  /*213e0*/  IMAD.MOV.U32 R9, RZ, RZ, R12 ;  /* 0x000000ffff097224 */ /* 0x000fe200078e000c */
[----:B------:R-:W-:Y:S01]  /*213f0*/  SHF.R.U64 R5, R5, 0x3, RZ ;  /* 0x0000000305057819 */ /* 0x000fe200000012ff */
[----:B------:R-:W-:Y:S01]  /*21400*/  IMAD R10, R10, UR4, RZ ;  /* 0x000000040a0a7c24 */ /* 0x000fe2000f8e02ff */
[----:B-1----:R-:W-:Y:S01]  /*21410*/  @P2 SHF.R.U32.HI R9, RZ, R15, R0 ;  /* 0x0000000fff092219 */ /* 0x002fe20000011600 */
[----:B------:R-:W5:Y:S01]  /*21420*/  LD.E.128 R68, desc[UR42][R68.64] ;  /* 0x0000002a44447980 */ /* 0x000f62000c101d00 */
        /* <DEDUP_REMOVED lines=9> */
[C---:B------:R-:W-:Y:S01]  /*214c0*/  IMAD R13, R11.reuse, UR5, R10 ;  /* 0x000000050b0d7c24 */ /* 0x040fe2000f8e020a */
[----:B------:R-:W-:Y:S01]  /*214d0*/  SHF.R.S32.HI R0, RZ, 0x1f, R9 ;  /* 0x0000001fff007819 */ /* 0x000fe20000011409 */
[----:B------:R-:W-:Y:S01]  /*214e0*/  IMAD.WIDE.U32 R2, R11, UR4, R2 ;  /* 0x000000040b027c25 */ /* 0x000fe2000f8e0002 */
[----:B------:R-:W-:Y:S01]  /*214f0*/  ULDC.64 UR4, c[0x0][0xae0] ;  /* 0x0002b80000047ab9 */ /* 0x000fe20000000a00 */
[----:B------:R0:W5:Y:S02]  /*21500*/  LD.E.128 R4, desc[UR42][R82.64] ;  /* 0x0000002a52047980 */ /* 0x000164000c101d00 */
[----:B------:R-:W-:-:S02]  /*21510*/  IMAD.MOV R10, RZ, RZ, -R9 ;  /* 0x000000ffff0a7224 */ /* 0x000fc400078e0a09 */
[----:B------:R-:W5:Y:S01]  /*21520*/  LD.E.128 R52, desc[UR42][R52.64] ;  /* 0x0000002a34347980 */ /* 0x000f62000c101d00 */
[----:B------:R-:W-:Y:S02]  /*21530*/  IMAD.IADD R3, R3, 0x1, R13 ;  /* 0x0000000103037824 */ /* 0x000fe400078e020d */
[----:B------:R-:W-:Y:S01]  /*21540*/  IMAD R0, R0, UR4, RZ ;  /* 0x0000000400007c24 */ /* 0x000fe2000f8e02ff */
[----:B------:R-:W5:Y:S01]  /*21550*/  LD.E.128 R56, desc[UR42][R56.64] ;  /* 0x0000002a38387980 */ /* 0x000f62000c101d00 */
[----:B------:R-:W-:-:S03]  /*21560*/  IMAD R11, R121, R10, R12 ;  /* 0x0000000a790b7224 */ /* 0x000fc600078e020c */
[----:B------:R-:W5:Y:S04]  /*21570*/  LD.E.128 R60, desc[UR42][R60.64] ;  /* 0x0000002a3c3c7980 */ /* 0x000f68000c101d00 */
[----:B------:R-:W5:Y:S01]  /*21580*/  LD.E.128 R64, desc[UR42][R64.64] ;  /* 0x0000002a40407980 */ /* 0x000f62000c101d00 */
[----:B------:R-:W-:Y:S01]  /*21590*/  @!PT LDS RZ, [RZ] ;  /* 0x00000000fffff984 */ /* 0x000fe20000000800 */
[----:B------:R-:W-:Y:S01]  /*215a0*/  @!PT LDS RZ, [RZ] ;  /* 0x00000000fffff984 */ /* 0x000fe20000000800 */
[----:B------:R-:W-:Y:S01]  /*215b0*/  @!PT LDS RZ, [RZ] ;  /* 0x00000000fffff984 */ /* 0x000fe20000000800 */
[----:B------:R-:W-:Y:S01]  /*215c0*/  @!PT LDS RZ, [RZ] ;  /* 0x00000000fffff984 */ /* 0x000fe20000000800 */
[----:B------:R1:W-:Y:S06]  /*215d0*/  MEMBAR.ALL.CTA ;  /* 0x0000000000007992 */ /* 0x0003ec0000008000 */
[----:B-1----:R-:W1:Y:S01]  /*215e0*/  FENCE.VIEW.ASYNC.S ;  /* 0x00000000000073c6 */ /* 0x002e620000000000 */
[----:B------:R-:W-:-:S04]  /*215f0*/  IMAD.WIDE.U32 R2, R9, UR4, R2 ;  /* 0x0000000409027c25 */ /* 0x000fc8000f8e0002 */
[----:B------:R-:W-:Y:S01]  /*21600*/  IMAD R13, R9, UR5, R0 ;  /* 0x00000005090d7c24 */ /* 0x000fe2000f8e0200 */
[----:B------:R-:W-:Y:S01]  /*21610*/  SHF.R.S32.HI R9, RZ, 0x1f, R11 ;  /* 0x0000001fff097819 */ /* 0x000fe2000001140b */
[----:B------:R-:W-:Y:S02]  /*21620*/  ULDC.64 UR4, c[0x0][0xad8] ;  /* 0x0002b60000047ab9 */ /* 0x000fe40000000a00 */
[----:B------:R-:W-:Y:S02]  /*21630*/  IMAD.IADD R3, R3, 0x1, R13 ;  /* 0x0000000103037824 */ /* 0x000fe400078e020d */
[----:B------:R-:W-:Y:S02]  /*21640*/  IMAD R10, R9, UR4, RZ ;  /* 0x00000004090a7c24 */ /* 0x000fe4000f8e02ff */
[----:B------:R-:W-:Y:S02]  /*21650*/  VIADD R0, R16, 0x2a820 ;  /* 0x0002a82010007836 */ /* 0x000fe40000000000 */
[----:B------:R-:W-:-:S02]  /*21660*/  IMAD R9, R11, UR5, R10 ;  /* 0x000000050b097c24 */ /* 0x000fc4000f8e020a */
[----:B------:R-:W-:Y:S01]  /*21670*/  IMAD.WIDE.U32 R10, R11, UR4, R2 ;  /* 0x000000040b0a7c25 */ /* 0x000fe2000f8e0002 */
[----:B------:R-:W-:Y:S01]  /*21680*/  ULDC.64 UR4, c[0x0][0xa80] ;  /* 0x0002a00000047ab9 */ /* 0x000fe20000000a00 */
[----:B------:R-:W-:Y:S02]  /*21690*/  PRMT R0, RZ, 0x654, R0 ;  /* 0x00000654ff007816 */ /* 0x000fe40000000000 */
[----:B------:R-:W-:Y:S01]  /*216a0*/  IMAD.IADD R3, R11, 0x1, R9 ;  /* 0x000000010b037824 */ /* 0x000fe200078e0209 */
[C---:B------:R-:W-:Y:S01]  /*216b0*/  LEA R2, P0, R10.reuse, UR4, 0x1 ;  /* 0x000000040a027c11 */ /* 0x040fe2000f8008ff */
[C---:B------:R-:W-:Y:S01]  /*216c0*/  VIADD R35, R21.reuse, 0x80 ;  /* 0x0000008015237836 */ /* 0x040fe20000000000 */
[----:B------:R-:W-:Y:S01]  /*216d0*/  UMOV UR4, 0xffffffff ;  /* 0xffffffff00047882 */ /* 0x000fe20000000000 */
[----:B------:R-:W-:Y:S01]  /*216e0*/  VIADD R73, R21, 0x40 ;  /* 0x0000004015497836 */ /* 0x000fe20000000000 */
[----:B-1----:R0:W-:Y:S01]  /*216f0*/  SYNCS.ARRIVE.TRANS64.RED.A1T0 RZ, [R0+URZ], RZ ;  /* 0x000000ff00ff79a7 */ /* 0x0021e2000810043f */
[----:B------:R-:W-:-:S02]  /*21700*/  LEA.HI.X R3, R10, UR5, R3, 0x1, P0 ;  /* 0x000000050a037c11 */ /* 0x000fc400080f0c03 */
[----:B------:R-:W-:Y:S02]  /*21710*/  SHF.R.S32.HI R20, RZ, 0x1f, R21 ;  /* 0x0000001fff147819 */ /* 0x000fe40000011415 */
[----:B------:R-:W-:Y:S02]  /*21720*/  SHF.R.S32.HI R32, RZ, 0x1f, R35 ;  /* 0x0000001fff207819 */ /* 0x000fe40000011423 */
[----:B------:R-:W-:Y:S01]  /*21730*/  SHF.R.S32.HI R72, RZ, 0x1f, R73 ;  /* 0x0000001fff487819 */ /* 0x000fe20000011449 */
[----:B0-----:R-:W-:Y:S06]  /*21740*/  BRA.DIV UR4, `(.L_x_1828) ;  /* 0x000000f604087947 */ /* 0x001fec000b800000 */
[----:B------:R0:W1:Y:S04]  /*21750*/  SHFL.IDX PT, R0, R3, RZ, 0x181f ;  /* 0x00181fff03007589 */ /* 0x00006800000e0000 */
[----:B------:R0:W2:Y:S02]  /*21760*/  SHFL.IDX PT, R14, R2, RZ, 0x181f ;  /* 0x00181fff020e7589 */ /* 0x0000a400000e0000 */
.L_x_2151:
[----:B------:R-:W-:Y:S01]  /*21770*/  IMAD.IADD R33, R8, 0x1, R212 ;  /* 0x0000000108217824 */ /* 0x000fe200078e02d4 */
        /* <DEDUP_REMOVED lines=16> */
.L_x_1830:
[----:B------:R-:W-:Y:S05]  /*21880*/  BSYNC B1 ;  /* 0x0000000000017941 */ /* 0x000fea0003800000 */
.L_x_1829:
[----:B------:R-:W-:-:S03]  /*21890*/  UMOV UR4, 0xffffffff ;  /* 0xffffffff00047882 */ /* 0x000fc60000000000 */
[----:B------:R-:W-:Y:S05]  /*218a0*/  BRA.DIV UR4, `(.L_x_1831) ;  /* 0x000000f204e47947 */ /* 0x000fea000b800000 */
[----:B-1----:R1:W4:Y:S04]  /*218b0*/  SHFL.IDX PT, R0, R3, 0x1, 0x181f ;  /* 0x00381f0003007f89 */ /* 0x00232800000e0000 */
[----:B--23--:R1:W2:Y:S02]  /*218c0*/  SHFL.IDX PT, R14, R2, 0x1, 0x181f ;  /* 0x00381f00020e7f89 */ /* 0x00c2a400000e0000 */
.L_x_2155:
[----:B-----5:R-:W-:Y:S01]  /*218d0*/  VIADD R5, R33, 0x20 ;  /* 0x0000002021057836 */ /* 0x020fe20000000000 */
        /* <DEDUP_REMOVED lines=16> */
.L_x_1833:
[----:B------:R-:W-:Y:S05]  /*219e0*/  BSYNC B1 ;  /* 0x0000000000017941 */ /* 0x000fea0003800000 */
.L_x_1832:
[----:B------:R-:W-:-:S03]  /*219f0*/  UMOV UR4, 0xffffffff ;  /* 0xffffffff00047882 */ /* 0x000fc60000000000 */
[----:B------:R-:W-:Y:S05]  /*21a00*/  BRA.DIV UR4, `(.L_x_1834) ;  /* 0x000000f204d47947 */ /* 0x000fea000b800000 */
[----:B----4-:R4:W0:Y:S04]  /*21a10*/  SHFL.IDX PT, R0, R3, 0x2, 0x181f ;  /* 0x00581f0003007f89 */ /* 0x01082800000e0000 */
[----:B--23--:R4:W2:Y:S02]  /*21a20*/  SHFL.IDX PT, R14, R2, 0x2, 0x181f ;  /* 0x00581f00020e7f89 */ /* 0x00c8a400000e0000 */
.L_x_2159:
        /* <DEDUP_REMOVED lines=17> */
.L_x_1836:
[----:B------:R-:W-:Y:S05]  /*21b40*/  BSYNC B1 ;  /* 0x0000000000017941 */ /* 0x000fea0003800000 */
.L_x_1835:
[----:B------:R-:W-:-:S03]  /*21b50*/  UMOV UR4, 0xffffffff ;  /* 0xffffffff00047882 */ /* 0x000fc60000000000 */
[----:B------:R-:W-:Y:S05]  /*21b60*/  BRA.DIV UR4, `(.L_x_1837) ;  /* 0x000000f204c47947 */ /* 0x000fea000b800000 */
[----:B0-----:R0:W0:Y:S04]  /*21b70*/  SHFL.IDX PT, R0, R3, 0x3, 0x181f ;  /* 0x00781f0003007f89 */ /* 0x00102800000e0000 */
[----:B--23--:R2:W3:Y:S02]  /*21b80*/  SHFL.IDX PT, R14, R2, 0x3, 0x181f ;  /* 0x00781f00020e7f89 */ /* 0x00c4e400000e0000 */
.L_x_2163:
[----:B01--4-:R-:W-:-:S05]  /*21b90*/  VIADD R3, R33, 0x60 ;  /* 0x0000006021037836 */ /* 0x013fca0000000000 */
[----:B------:R-:W-:-:S13]  /*21ba0*/  ISETP.GE.AND P0, PT, R3, R34, PT ;  /* 0x000000220300720c */ /* 0x000fda0003f06270 */
[----:B------:R-:W-:Y:S05]  /*21bb0*/  @P0 BRA `(.L_x_1838) ;  /* 0x0000002800e00947 */ /* 0x000fea0003800000 */
[----:B------:R-:W-:Y:S02]  /*21bc0*/  ULDC UR4, c[0x0][0xac8] ;  /* 0x0002b20000047ab9 */ /* 0x000fe40000000800 */
[----:B------:R-:W-:Y:S02]  /*21bd0*/  ISETP.GE.AND P2, PT, R21, UR4, PT ;  /* 0x0000000415007c0c */ /* 0x000fe4000bf46270 */
[----:B------:R-:W-:-:S11]  /*21be0*/  ISETP.GE.AND P3, PT, R73, UR4, PT ;  /* 0x0000000449007c0c */ /* 0x000fd6000bf66270 */
[-C--:B--23--:R-:W-:Y:S02]  /*21bf0*/  @!P2 LEA R2, P0, R21, R14.reuse, 0x1 ;  /* 0x0000000e1502a211 */ /* 0x08cfe400078008ff */
[----:B------:R-:W-:Y:S02]  /*21c00*/  @!P3 LEA R4, P1, R73, R14, 0x1 ;  /* 0x0000000e4904b211 */ /* 0x000fe400078208ff */
[-C--:B------:R-:W-:Y:S02]  /*21c10*/  @!P2 LEA.HI.X R3, R21, R0.reuse, R20, 0x1, P0 ;  /* 0x000000001503a211 */ /* 0x080fe400000f0c14 */
        /* <DEDUP_REMOVED lines=9> */
.L_x_1827:
        /* <DEDUP_REMOVED lines=20> */
[----:B------:R-:W-:-:S03]  /*21df0*/  IMAD.WIDE.U32 R12, R132, UR4, R12 ;  /* 0x00000004840c7c25 */ /* 0x000fc6000f8e000c */
[--C-:B------:R-:W-:Y:S01]  /*21e00*/  SHF.R.S32.HI R14, RZ, 0x1f, R11.reuse ;  /* 0x0000001fff0e7819 */ /* 0x100fe2000001140b */
[----:B------:R-:W-:Y:S02]  /*21e10*/  IMAD.MOV R15, RZ, RZ, -R11 ;  /* 0x000000ffff0f7224 */ /* 0x000fe400078e0a0b */
[----:B------:R-:W-:Y:S01]  /*21e20*/  IMAD R13, R132, UR5, R13 ;  /* 0x00000005840d7c24 */ /* 0x000fe2000f8e020d */
[----:B------:R-:W-:Y:S01]  /*21e30*/  ULDC.64 UR4, c[0x0][0xb30] ;  /* 0x0002cc0000047ab9 */ /* 0x000fe20000000a00 */
[----:B------:R-:W-:Y:S02]  /*21e40*/  IMAD R121, R121, R15, R38 ;  /* 0x0000000f79797224 */ /* 0x000fe400078e0226 */
[----:B------:R-:W-:Y:S02]  /*21e50*/  IMAD R14, R14, UR4, RZ ;  /* 0x000000040e0e7c24 */ /* 0x000fe4000f8e02ff */
[----:B------:R-:W-:-:S04]  /*21e60*/  IMAD.WIDE.U32 R12, R11, UR4, R12 ;  /* 0x000000040b0c7c25 */ /* 0x000fc8000f8e000c */
[----:B------:R-:W-:Y:S01]  /*21e70*/  IMAD R15, R11, UR5, R14 ;  /* 0x000000050b0f7c24 */ /* 0x000fe2000f8e020e */
[----:B------:R-:W-:Y:S01]  /*21e80*/  SHF.R.S32.HI R11, RZ, 0x1f, R121 ;  /* 0x0000001fff0b7819 */ /* 0x000fe20000011479 */
[----:B------:R-:W-:Y:S01]  /*21e90*/  ULDC.64 UR4, c[0x0][0xb28] ;  /* 0x0002ca0000047ab9 */ /* 0x000fe20000000a00 */
[----:B------:R-:W-:Y:S02]  /*21ea0*/  VIADD R32, R16, 0x2a820 ;  /* 0x0002a82010207836 */ /* 0x000fe40000000000 */
[----:B------:R-:W-:Y:S02]  /*21eb0*/  IMAD.IADD R13, R13, 0x1, R15 ;  /* 0x000000010d0d7824 */ /* 0x000fe400078e020f */
[----:B------:R-:W-:Y:S01]  /*21ec0*/  IMAD R14, R11, UR4, RZ ;  /* 0x000000040b0e7c24 */ /* 0x000fe2000f8e02ff */
[----:B------:R-:W-:Y:S01]  /*21ed0*/  PRMT R32, RZ, 0x654, R32 ;  /* 0x00000654ff207816 */ /* 0x000fe20000000020 */
[----:B------:R-:W-:-:S03]  /*21ee0*/  IMAD.WIDE.U32 R12, R121, UR4, R12 ;  /* 0x00000004790c7c25 */ /* 0x000fc6000f8e000c */
[----:B------:R0:W-:Y:S01]  /*21ef0*/  SYNCS.ARRIVE.TRANS64.RED.A1T0 RZ, [R32+URZ], RZ ;  /* 0x000000ff20ff79a7 */ /* 0x0001e2000810043f */
        /* <DEDUP_REMOVED lines=9> */
.L_x_2166:
[----:B------:R-:W-:Y:S01]  /*21f90*/  ISETP.GE.AND P0, PT, R33, R34, PT ;  /* 0x000000222100720c */ /* 0x000fe20003f06270 */
[----:B------:R-:W-:-:S12]  /*21fa0*/  BSSY B1, `(.L_x_1840) ;  /* 0x00000cd000017945 */ /* 0x000fd80003800000 */
[----:B------:R-:W-:Y:S05]  /*21fb0*/  @P0 BRA `(.L_x_1841) ;  /* 0x0000000c002c0947 */ /* 0x000fea0003800000 */
[----:B------:R-:W-:Y:S01]  /*21fc0*/  ULDC UR4, c[0x0][0xac8] ;  /* 0x0002b20000047ab9 */ /* 0x000fe20000000800 */
[C---:B------:R-:W-:Y:S01]  /*21fd0*/  VIADD R41, R202.reuse, 0x10 ;  /* 0x00000010ca297836 */ /* 0x040fe20000000000 */
[C---:B------:R-:W-:Y:S01]  /*21fe0*/  ISETP.GE.AND P3, PT, R202.reuse, UR4, PT ;  /* 0x00000004ca007c0c */ /* 0x040fe2000bf66270 */
[C---:B------:R-:W-:Y:S01]  /*21ff0*/  VIADD R39, R202.reuse, 0x8 ;  /* 0x00000008ca277836 */ /* 0x040fe20000000000 */
[----:B------:R-:W-:Y:S01]  /*22000*/  SHF.R.S32.HI R14, RZ, 0x1f, R202 ;  /* 0x0000001fff0e7819 */ /* 0x000fe200000114ca */
[C---:B------:R-:W-:Y:S01]  /*22010*/  VIADD R40, R202.reuse, 0x18 ;  /* 0x00000018ca287836 */ /* 0x040fe20000000000 */
[----:B------:R-:W-:Y:S01]  /*22020*/  ISETP.GE.AND P1, PT, R41, UR4, PT ;  /* 0x0000000429007c0c */ /* 0x000fe2000bf26270 */
[C---:B------:R-:W-:Y:S01]  /*22030*/  VIADD R42, R202.reuse, 0x20 ;  /* 0x00000020ca2a7836 */ /* 0x040fe20000000000 */
[----:B------:R-:W-:Y:S01]  /*22040*/  ISETP.GE.AND P2, PT, R39, UR4, PT ;  /* 0x0000000427007c0c */ /* 0x000fe2000bf46270 */
[C---:B------:R-:W-:Y:S02]  /*22050*/  VIADD R44, R202.reuse, 0x8 ;  /* 0x00000008ca2c7836 */ /* 0x040fe40000000000 */
[----:B------:R-:W-:-:S03]  /*22060*/  VIADD R43, R202, 0x10 ;  /* 0x00000010ca2b7836 */ /* 0x000fc60000000000 */
[----:B------:R-:W-:Y:S01]  /*22070*/  SHF.R.S32.HI R44, RZ, 0x1f, R44 ;  /* 0x0000001fff2c7819 */ /* 0x000fe2000001142c */
[----:B------:R-:W-:Y:S01]  /*22080*/  @!P3 IMAD.MOV.U32 R15, RZ, RZ, R0 ;  /* 0x000000ffff0fb224 */ /* 0x000fe200078e0000 */
[C---:B--2---:R-:W-:Y:S01]  /*22090*/  @!P3 LEA R12, P0, R202.reuse, R11, 0x2 ;  /* 0x0000000bca0cb211 */ /* 0x044fe200078010ff */
[C---:B------:R-:W-:Y:S01]  /*220a0*/  VIADD R0, R202.reuse, 0x40 ;  /* 0x00000040ca007836 */ /* 0x040fe20000000000 */
[----:B------:R-:W-:Y:S02]  /*220b0*/  SHF.R.S32.HI R43, RZ, 0x1f, R43 ;  /* 0x0000001fff2b7819 */ /* 0x000fe4000001142b */
[----:B-1----:R-:W-:Y:S01]  /*220c0*/  @!P3 LEA.HI.X R13, R202, R38, R14, 0x2, P0 ;  /* 0x00000026ca0db211 */ /* 0x002fe200000f140e */
[----:B------:R-:W-:Y:S01]  /*220d0*/  @!P3 IMAD.MOV.U32 R14, RZ, RZ, R2 ;  /* 0x000000ffff0eb224 */ /* 0x000fe200078e0002 */
[----:B------:R-:W-:Y:S01]  /*220e0*/  ISETP.GE.AND P0, PT, R40, UR4, PT ;  /* 0x0000000428007c0c */ /* 0x000fe2000bf06270 */
[----:B------:R-:W-:Y:S01]  /*220f0*/  @!P2 IMAD.MOV.U32 R121, RZ, RZ, R119 ;  /* 0x000000ffff79a224 */ /* 0x000fe200078e0077 */
[----:B------:R-:W-:Y:S01]  /*22100*/  @!P1 LOP3.LUT R123, R123, R122, RZ, 0x3c, !PT ;  /* 0x0000007a7b7b9212 */ /* 0x000fe200078e3cff */
[----:B------:R-:W-:Y:S01]  /*22110*/  VIADD R2, R202, 0x38 ;  /* 0x00000038ca027836 */ /* 0x000fe20000000000 */
[----:B------:R1:W-:Y:S01]  /*22120*/  @!P3 ST.E.64 desc[UR42][R12.64], R14 ;  /* 0x0000000e0c00b985 */ /* 0x0003e2000c101b2a */
[----:B------:R-:W-:-:S02]  /*22130*/  ISETP.GE.AND P3, PT, R42, UR4, PT ;  /* 0x000000042a007c0c */ /* 0x000fc4000bf66270 */
[----:B------:R-:W-:Y:S02]  /*22140*/  @!P2 LEA R32, P4, R39, R11, 0x2 ;  /* 0x0000000b2720a211 */ /* 0x000fe400078810ff */
[----:B------:R-:W-:Y:S02]  /*22150*/  @!P1 LOP3.LUT R122, R123, R122, RZ, 0x3c, !PT ;  /* 0x0000007a7b7a9212 */ /* 0x000fe400078e3cff */
[----:B------:R-:W-:Y:S01]  /*22160*/  @!P2 LEA.HI.X R33, R39, R38, R44, 0x2, P4 ;  /* 0x000000262721a211 */ /* 0x000fe200020f142c */
[C---:B------:R-:W-:Y:S01]  /*22170*/  VIADD R39, R202.reuse, 0x28 ;  /* 0x00000028ca277836 */ /* 0x040fe20000000000 */
[----:B------:R-:W-:Y:S01]  /*22180*/  @!P1 LOP3.LUT R123, R123, R122, RZ, 0x3c, !PT ;  /* 0x0000007a7b7b9212 */ /* 0x000fe200078e3cff */
[----:B------:R-:W-:Y:S01]  /*22190*/  VIADD R44, R202, 0x18 ;  /* 0x00000018ca2c7836 */ /* 0x000fe20000000000 */
[----:B------:R-:W-:Y:S01]  /*221a0*/  @!P0 LOP3.LUT R125, R125, R124, RZ, 0x3c, !PT ;  /* 0x0000007c7d7d8212 */ /* 0x000fe200078e3cff */
[----:B------:R2:W-:Y:S01]  /*221b0*/  @!P2 ST.E.64 desc[UR42][R32.64], R120 ;  /* 0x000000782000a985 */ /* 0x0005e2000c101b2a */
[----:B------:R-:W-:-:S02]  /*221c0*/  ISETP.GE.AND P2, PT, R39, UR4, PT ;  /* 0x0000000427007c0c */ /* 0x000fc4000bf46270 */
[-C--:B-1----:R-:W-:Y:S02]  /*221d0*/  @!P1 LEA R12, P5, R41, R11.reuse, 0x2 ;  /* 0x0000000b290c9211 */ /* 0x082fe400078a10ff */
[----:B------:R-:W-:Y:S02]  /*221e0*/  @!P3 LOP3.LUT R127, R127, R126, RZ, 0x3c, !PT ;  /* 0x0000007e7f7fb212 */ /* 0x000fe400078e3cff */
[----:B------:R-:W-:Y:S01]  /*221f0*/  @!P1 LEA.HI.X R13, R41, R38, R43, 0x2, P5 ;  /* 0x00000026290d9211 */ /* 0x000fe200028f142b */
[----:B------:R-:W-:Y:S01]  /*22200*/  VIADD R41, R202, 0x30 ;  /* 0x00000030ca297836 */ /* 0x000fe20000000000 */
[----:B------:R-:W-:Y:S01]  /*22210*/  @!P0 LEA R14, P4, R40, R11, 0x2 ;  /* 0x0000000b280e8211 */ /* 0x000fe200078810ff */
[C---:B------:R-:W-:Y:S01]  /*22220*/  VIADD R43, R202.reuse, 0x20 ;  /* 0x00000020ca2b7836 */ /* 0x040fe20000000000 */
[----:B------:R-:W-:Y:S01]  /*22230*/  SHF.R.S32.HI R44, RZ, 0x1f, R44 ;  /* 0x0000001fff2c7819 */ /* 0x000fe2000001142c */
[----:B------:R1:W-:Y:S01]  /*22240*/  @!P1 ST.E.64 desc[UR42][R12.64], R122 ;  /* 0x0000007a0c009985 */ /* 0x0003e2000c101b2a */
[----:B------:R-:W-:Y:S01]  /*22250*/  ISETP.GE.AND P1, PT, R41, UR4, PT ;  /* 0x0000000429007c0c */ /* 0x000fe2000bf26270 */
[----:B------:R-:W-:Y:S01]  /*22260*/  @!P2 IMAD.MOV.U32 R129, RZ, RZ, R117 ;  /* 0x000000ffff81a224 */ /* 0x000fe200078e0075 */
[----:B------:R-:W-:Y:S01]  /*22270*/  @!P0 LOP3.LUT R124, R125, R124, RZ, 0x3c, !PT ;  /* 0x0000007c7d7c8212 */ /* 0x000fe200078e3cff */
[C---:B--2---:R-:W-:Y:S01]  /*22280*/  VIADD R32, R202.reuse, 0x48 ;  /* 0x00000048ca207836 */ /* 0x044fe20000000000 */
[----:B------:R-:W-:Y:S01]  /*22290*/  SHF.R.S32.HI R43, RZ, 0x1f, R43 ;  /* 0x0000001fff2b7819 */ /* 0x000fe2000001142b */
[----:B------:R-:W-:Y:S01]  /*222a0*/  VIADD R33, R202, 0x60 ;  /* 0x00000060ca217836 */ /* 0x000fe20000000000 */
[----:B------:R-:W-:-:S02]  /*222b0*/  @!P3 LOP3.LUT R126, R127, R126, RZ, 0x3c, !PT ;  /* 0x0000007e7f7eb212 */ /* 0x000fc400078e3cff */
[----:B------:R-:W-:Y:S01]  /*222c0*/  @!P0 LEA.HI.X R15, R40, R38, R44, 0x2, P4 ;  /* 0x00000026280f8211 */ /* 0x000fe200020f142c */
[C---:B------:R-:W-:Y:S01]  /*222d0*/  VIADD R40, R202.reuse, 0x38 ;  /* 0x00000038ca287836 */ /* 0x040fe20000000000 */
[----:B------:R-:W-:Y:S01]  /*222e0*/  @!P0 LOP3.LUT R125, R125, R124, RZ, 0x3c, !PT ;  /* 0x0000007c7d7d8212 */ /* 0x000fe200078e3cff */
[----:B------:R-:W-:Y:S01]  /*222f0*/  VIADD R44, R202, 0x28 ;  /* 0x00000028ca2c7836 */ /* 0x000fe20000000000 */
[----:B------:R-:W-:Y:S02]  /*22300*/  @!P3 LOP3.LUT R127, R127, R126, RZ, 0x3c, !PT ;  /* 0x0000007e7f7fb212 */ /* 0x000fe400078e3cff */
[----:B-1----:R-:W-:Y:S01]  /*22310*/  @!P3 LEA R12, P5, R42, R11, 0x2 ;  /* 0x0000000b2a0cb211 */ /* 0x002fe200078a10ff */
[----:B------:R1:W-:Y:S01]  /*22320*/  @!P0 ST.E.64 desc[UR42][R14.64], R124 ;  /* 0x0000007c0e008985 */ /* 0x0003e2000c101b2a */
[----:B------:R-:W-:Y:S02]  /*22330*/  ISETP.GE.AND P0, PT, R40, UR4, PT ;  /* 0x0000000428007c0c */ /* 0x000fe4000bf06270 */
[----:B------:R-:W-:Y:S01]  /*22340*/  @!P3 LEA.HI.X R13, R42, R38, R43, 0x2, P5 ;  /* 0x000000262a0db211 */ /* 0x000fe200028f142b */
[C---:B------:R-:W-:Y:S01]  /*22350*/  VIADD R42, R202.reuse, 0x40 ;  /* 0x00000040ca2a7836 */ /* 0x040fe20000000000 */
[----:B------:R-:W-:Y:S01]  /*22360*/  @!P1 LOP3.LUT R131, R131, R130, RZ, 0x3c, !PT ;  /* 0x0000008283839212 */ /* 0x000fe200078e3cff */
[----:B------:R-:W-:Y:S01]  /*22370*/  VIADD R43, R202, 0x30 ;  /* 0x00000030ca2b7836 */ /* 0x000fe20000000000 */
[----:B------:R-:W-:Y:S01]  /*22380*/  SHF.R.S32.HI R44, RZ, 0x1f, R44 ;  /* 0x0000001fff2c7819 */ /* 0x000fe2000001142c */
[----:B------:R2:W-:Y:S01]  /*22390*/  @!P3 ST.E.64 desc[UR42][R12.64], R126 ;  /* 0x0000007e0c00b985 */ /* 0x0005e2000c101b2a */
[----:B------:R-:W-:-:S02]  /*223a0*/  ISETP.GE.AND P3, PT, R42, UR4, PT ;  /* 0x000000042a007c0c */ /* 0x000fc4000bf66270 */
[----:B------:R-:W-:Y:S02]  /*223b0*/  SHF.R.S32.HI R43, RZ, 0x1f, R43 ;  /* 0x0000001fff2b7819 */ /* 0x000fe4000001142b */
[----:B------:R-:W-:Y:S01]  /*223c0*/  @!P1 LOP3.LUT R130, R131, R130, RZ, 0x3c, !PT ;  /* 0x0000008283829212 */ /* 0x000fe200078e3cff */
[----:B------:R-:W-:Y:S01]  /*223d0*/  @!P0 IMAD.MOV.U32 R119, RZ, RZ, R113 ;  /* 0x000000ffff778224 */ /* 0x000fe200078e0071 */
[-C--:B-1----:R-:W-:Y:S02]  /*223e0*/  @!P2 LEA R14, P4, R39, R11.reuse, 0x2 ;  /* 0x0000000b270ea211 */ /* 0x082fe400078810ff */
[----:B------:R-:W-:Y:S02]  /*223f0*/  @!P1 LOP3.LUT R131, R131, R130, RZ, 0x3c, !PT ;  /* 0x0000008283839212 */ /* 0x000fe400078e3cff */
[-C--:B------:R-:W-:Y:S01]  /*22400*/  @!P2 LEA.HI.X R15, R39, R38.reuse, R44, 0x2, P4 ;  /* 0x00000026270fa211 */ /* 0x080fe200020f142c */
[C---:B------:R-:W-:Y:S01]  /*22410*/  VIADD R39, R202.reuse, 0x48 ;  /* 0x00000048ca277836 */ /* 0x040fe20000000000 */
[----:B------:R-:W-:Y:S01]  /*22420*/  SHF.R.S32.HI R2, RZ, 0x1f, R2 ;  /* 0x0000001fff027819 */ /* 0x000fe20000011402 */
[----:B------:R-:W-:Y:S01]  /*22430*/  @!P3 IMAD.MOV.U32 R117, RZ, RZ, R116 ;  /* 0x000000ffff75b224 */ /* 0x000fe200078e0074 */
[----:B--2---:R-:W-:Y:S01]  /*22440*/  @!P1 LEA R12, P5, R41, R11, 0x2 ;  /* 0x0000000b290c9211 */ /* 0x004fe200078a10ff */
[----:B------:R1:W-:Y:S01]  /*22450*/  @!P2 ST.E.64 desc[UR42][R14.64], R128 ;  /* 0x000000800e00a985 */ /* 0x0003e2000c101b2a */
[----:B------:R-:W-:Y:S01]  /*22460*/  ISETP.GE.AND P2, PT, R39, UR4, PT ;  /* 0x0000000427007c0c */ /* 0x000fe2000bf46270 */
[----:B------:R-:W-:Y:S01]  /*22470*/  @!P3 IMAD.MOV.U32 R116, RZ, RZ, R115 ;  /* 0x000000ffff74b224 */ /* 0x000fe200078e0073 */
[----:B------:R-:W-:Y:S01]  /*22480*/  @!P1 LEA.HI.X R13, R41, R38, R43, 0x2, P5 ;  /* 0x00000026290d9211 */ /* 0x000fe200028f142b */
[C---:B------:R-:W-:Y:S01]  /*22490*/  VIADD R41, R202.reuse, 0x50 ;  /* 0x00000050ca297836 */ /* 0x040fe20000000000 */
[----:B------:R-:W-:Y:S01]  /*224a0*/  SHF.R.S32.HI R0, RZ, 0x1f, R0 ;  /* 0x0000001fff007819 */ /* 0x000fe20000011400 */
[----:B------:R-:W-:Y:S01]  /*224b0*/  VIADD R43, R202, 0xa0 ;  /* 0x000000a0ca2b7836 */ /* 0x000fe20000000000 */
[----:B------:R-:W-:Y:S01]  /*224c0*/  SHF.R.S32.HI R32, RZ, 0x1f, R32 ;  /* 0x0000001fff207819 */ /* 0x000fe20000011420 */
[----:B------:R2:W-:Y:S01]  /*224d0*/  @!P1 ST.E.64 desc[UR42][R12.64], R130 ;  /* 0x000000820c009985 */ /* 0x0005e2000c101b2a */
[----:B------:R-:W-:-:S02]  /*224e0*/  ISETP.GE.AND P1, PT, R41, UR4, PT ;  /* 0x0000000429007c0c */ /* 0x000fc4000bf26270 */
[----:B------:R-:W-:Y:S02]  /*224f0*/  SHF.R.S32.HI R33, RZ, 0x1f, R33 ;  /* 0x0000001fff217819 */ /* 0x000fe40000011421 */
[----:B------:R-:W-:Y:S01]  /*22500*/  SHF.R.S32.HI R43, RZ, 0x1f, R43 ;  /* 0x0000001fff2b7819 */ /* 0x000fe2000001142b */
[----:B------:R-:W-:Y:S01]  /*22510*/  @!P2 IMAD.MOV.U32 R115, RZ, RZ, R109 ;  /* 0x000000ffff73a224 */ /* 0x000fe200078e006d */
[----:B-1----:R-:W-:-:S04]  /*22520*/  @!P0 LEA R14, P4, R40, R11, 0x2 ;  /* 0x0000000b280e8211 */ /* 0x002fc800078810ff */
[-C--:B------:R-:W-:Y:S01]  /*22530*/  @!P0 LEA.HI.X R15, R40, R38.reuse, R2, 0x2, P4 ;  /* 0x00000026280f8211 */ /* 0x080fe200020f1402 */
[----:B------:R-:W-:Y:S01]  /*22540*/  VIADD R40, R202, 0x58 ;  /* 0x00000058ca287836 */ /* 0x000fe20000000000 */
[----:B--2---:R-:W-:Y:S01]  /*22550*/  @!P3 LEA R12, P5, R42, R11, 0x2 ;  /* 0x0000000b2a0cb211 */ /* 0x004fe200078a10ff */
[----:B------:R-:W-:Y:S02]  /*22560*/  VIADD R2, R202, 0x50 ;  /* 0x00000050ca027836 */ /* 0x000fe40000000000 */
[----:B------:R1:W-:Y:S01]  /*22570*/  @!P0 ST.E.64 desc[UR42][R14.64], R118 ;  /* 0x000000760e008985 */ /* 0x0003e2000c101b2a */
[----:B------:R-:W-:Y:S01]  /*22580*/  ISETP.GE.AND P0, PT, R40, UR4, PT ;  /* 0x0000000428007c0c */ /* 0x000fe2000bf06270 */
[----:B------:R-:W-:Y:S01]  /*22590*/  @!P1 IMAD.MOV.U32 R113, RZ, RZ, R112 ;  /* 0x000000ffff719224 */ /* 0x000fe200078e0070 */
[----:B------:R-:W-:Y:S01]  /*225a0*/  @!P3 LEA.HI.X R13, R42, R38, R0, 0x2, P5 ;  /* 0x000000262a0db211 */ /* 0x000fe200028f1400 */
[----:B------:R-:W-:Y:S01]  /*225b0*/  VIADD R0, R202, 0x60 ;  /* 0x00000060ca007836 */ /* 0x000fe20000000000 */
[----:B------:R-:W-:Y:S01]  /*225c0*/  SHF.R.S32.HI R2, RZ, 0x1f, R2 ;  /* 0x0000001fff027819 */ /* 0x000fe20000011402 */
[----:B------:R-:W-:-:S02]  /*225d0*/  @!P1 IMAD.MOV.U32 R112, RZ, RZ, R111 ;  /* 0x000000ffff709224 */ /* 0x000fc400078e006f */
[----:B------:R2:W-:Y:S01]  /*225e0*/  @!P3 ST.E.64 desc[UR42][R12.64], R116 ;  /* 0x000000740c00b985 */ /* 0x0005e2000c101b2a */
[----:B------:R-:W-:Y:S01]  /*225f0*/  ISETP.GE.AND P3, PT, R0, UR4, PT ;  /* 0x0000000400007c0c */ /* 0x000fe2000bf66270 */
[----:B------:R-:W-:Y:S01]  /*22600*/  VIADD R42, R202, 0xa0 ;  /* 0x000000a0ca2a7836 */ /* 0x000fe20000000000 */
[----:B-1----:R-:W-:-:S03]  /*22610*/  @!P2 LEA R14, P4, R39, R11, 0x2 ;  /* 0x0000000b270ea211 */ /* 0x002fc600078810ff */
[----:B------:R-:W-:Y:S01]  /*22620*/  @!P0 IMAD.MOV.U32 R111, RZ, RZ, R105 ;  /* 0x000000ffff6f8224 */ /* 0x000fe200078e0069 */
[-C--:B------:R-:W-:Y:S01]  /*22630*/  @!P2 LEA.HI.X R15, R39, R38.reuse, R32, 0x2, P4 ;  /* 0x00000026270fa211 */ /* 0x080fe200020f1420 */
[C---:B------:R-:W-:Y:S02]  /*22640*/  VIADD R39, R202.reuse, 0x68 ;  /* 0x00000068ca277836 */ /* 0x040fe40000000000 */
[C---:B------:R-:W-:Y:S01]  /*22650*/  VIADD R32, R202.reuse, 0x58 ;  /* 0x00000058ca207836 */ /* 0x040fe20000000000 */
[----:B--2---:R-:W-:Y:S01]  /*22660*/  @!P1 LEA R12, P5, R41, R11, 0x2 ;  /* 0x0000000b290c9211 */ /* 0x004fe200078a10ff */
        /* <DEDUP_REMOVED lines=12> */
[----:B------:R-:W-:Y:S02]  /*22730*/  SHF.R.S32.HI R41, RZ, 0x1f, R41 ;  /* 0x0000001fff297819 */ /* 0x000fe40000011429 */
[-C--:B------:R-:W-:Y:S01]  /*22740*/  @!P0 LEA.HI.X R15, R40, R38.reuse, R32, 0x2, P4 ;  /* 0x00000026280f8211 */ /* 0x080fe200020f1420 */
[C---:B------:R-:W-:Y:S02]  /*22750*/  VIADD R40, R202.reuse, 0x80 ;  /* 0x00000080ca287836 */ /* 0x040fe40000000000 */
[----:B------:R-:W-:Y:S01]  /*22760*/  VIADD R32, R202, 0x78 ;  /* 0x00000078ca207836 */ /* 0x000fe20000000000 */
[C---:B--2---:R-:W-:Y:S01]  /*22770*/  @!P3 LEA R12, P5, R0.reuse, R11, 0x2 ;  /* 0x0000000b000cb211 */ /* 0x044fe200078a10ff */
[----:B------:R1:W-:Y:S01]  /*22780*/  @!P0 ST.E.64 desc[UR42][R14.64], R110 ;  /* 0x0000006e0e008985 */ /* 0x0003e2000c101b2a */
[----:B------:R-:W-:Y:S02]  /*22790*/  @!P1 IMAD.MOV.U32 R105, RZ, RZ, R104 ;  /* 0x000000ffff699224 */ /* 0x000fe400078e0068 */
[----:B------:R-:W-:Y:S01]  /*227a0*/  @!P3 LEA.HI.X R13, R0, R38, R33, 0x2, P5 ;  /* 0x00000026000db211 */ /* 0x000fe200028f1421 */
[----:B------:R-:W-:Y:S01]  /*227b0*/  VIADD R33, R202, 0x70 ;  /* 0x00000070ca217836 */ /* 0x000fe20000000000 */
[----:B------:R-:W-:Y:S01]  /*227c0*/  ISETP.GE.AND P0, PT, R32, UR4, PT ;  /* 0x0000000420007c0c */ /* 0x000fe2000bf06270 */
[----:B------:R-:W-:-:S02]  /*227d0*/  VIADD R0, R202, 0x88 ;  /* 0x00000088ca007836 */ /* 0x000fc40000000000 */
[----:B------:R2:W-:Y:S01]  /*227e0*/  @!P3 ST.E.64 desc[UR42][R12.64], R108 ;  /* 0x0000006c0c00b985 */ /* 0x0005e2000c101b2a */
[----:B------:R-:W-:Y:S01]  /*227f0*/  ISETP.GE.AND P3, PT, R40, UR4, PT ;  /* 0x0000000428007c0c */ /* 0x000fe2000bf66270 */
[----:B------:R-:W-:Y:S01]  /*22800*/  @!P1 IMAD.MOV.U32 R104, RZ, RZ, R103 ;  /* 0x000000ffff689224 */ /* 0x000fe200078e0067 */
[----:B------:R-:W-:Y:S02]  /*22810*/  SHF.R.S32.HI R33, RZ, 0x1f, R33 ;  /* 0x0000001fff217819 */ /* 0x000fe40000011421 */
[----:B-1----:R-:W-:-:S04]  /*22820*/  @!P2 LEA R14, P5, R39, R11, 0x2 ;  /* 0x0000000b270ea211 */ /* 0x002fc800078a10ff */
[-C--:B------:R-:W-:Y:S01]  /*22830*/  @!P2 LEA.HI.X R15, R39, R38.reuse, R41, 0x2, P5 ;  /* 0x00000026270fa211 */ /* 0x080fe200028f1429 */
[----:B------:R-:W-:Y:S01]  /*22840*/  VIADD R41, R202, 0x80 ;  /* 0x00000080ca297836 */ /* 0x000fe20000000000 */
[----:B------:R-:W-:Y:S01]  /*22850*/  ISETP.GE.AND P5, PT, R0, UR4, PT ;  /* 0x0000000400007c0c */ /* 0x000fe2000bfa6270 */
[----:B------:R-:W-:Y:S01]  /*22860*/  @!P0 IMAD.MOV.U32 R103, RZ, RZ, R99 ;  /* 0x000000ffff678224 */ /* 0x000fe200078e0063 */
[----:B--2---:R-:W-:Y:S01]  /*22870*/  @!P1 LEA R12, P4, R2, R11, 0x2 ;  /* 0x0000000b020c9211 */ /* 0x004fe200078810ff */
[----:B------:R1:W-:Y:S01]  /*22880*/  @!P2 ST.E.64 desc[UR42][R14.64], R106 ;  /* 0x0000006a0e00a985 */ /* 0x0003e2000c101b2a */
[----:B------:R-:W-:Y:S01]  /*22890*/  SHF.R.S32.HI R41, RZ, 0x1f, R41 ;  /* 0x0000001fff297819 */ /* 0x000fe20000011429 */
[----:B------:R-:W-:Y:S01]  /*228a0*/  VIADD R39, R202, 0x98 ;  /* 0x00000098ca277836 */ /* 0x000fe20000000000 */
[----:B------:R-:W-:Y:S01]  /*228b0*/  @!P1 LEA.HI.X R13, R2, R38, R33, 0x2, P4 ;  /* 0x00000026020d9211 */ /* 0x000fe200020f1421 */
[C---:B------:R-:W-:Y:S02]  /*228c0*/  VIADD R2, R202.reuse, 0x90 ;  /* 0x00000090ca027836 */ /* 0x040fe40000000000 */
[----:B------:R-:W-:-:S02]  /*228d0*/  VIADD R33, R202, 0x78 ;  /* 0x00000078ca217836 */ /* 0x000fc40000000000 */
[----:B------:R2:W-:Y:S01]  /*228e0*/  @!P1 ST.E.64 desc[UR42][R12.64], R104 ;  /* 0x000000680c009985 */ /* 0x0005e2000c101b2a */
[----:B------:R-:W-:Y:S01]  /*228f0*/  ISETP.GE.AND P1, PT, R2, UR4, PT ;  /* 0x0000000402007c0c */ /* 0x000fe2000bf26270 */
[----:B------:R-:W-:Y:S01]  /*22900*/  @!P5 IMAD.MOV.U32 R99, RZ, RZ, R98 ;  /* 0x000000ffff63d224 */ /* 0x000fe200078e0062 */
[----:B------:R-:W-:Y:S01]  /*22910*/  SHF.R.S32.HI R33, RZ, 0x1f, R33 ;  /* 0x0000001fff217819 */ /* 0x000fe20000011421 */
[----:B------:R-:W-:Y:S01]  /*22920*/  @!P5 IMAD.MOV.U32 R98, RZ, RZ, R97 ;  /* 0x000000ffff62d224 */ /* 0x000fe200078e0061 */
[----:B-1----:R-:W-:-:S04]  /*22930*/  @!P0 LEA R14, P2, R32, R11, 0x2 ;  /* 0x0000000b200e8211 */ /* 0x002fc800078410ff */
[-C--:B------:R-:W-:Y:S02]  /*22940*/  @!P0 LEA.HI.X R15, R32, R38.reuse, R33, 0x2, P2 ;  /* 0x00000026200f8211 */ /* 0x080fe400010f1421 */
[-C--:B------:R-:W-:Y:S02]  /*22950*/  @!P5 LEA R32, P2, R0, R11.reuse, 0x2 ;  /* 0x0000000b0020d211 */ /* 0x080fe400078410ff */
[C---:B--2---:R-:W-:Y:S01]  /*22960*/  @!P3 LEA R12, P4, R40.reuse, R11, 0x2 ;  /* 0x0000000b280cb211 */ /* 0x044fe200078810ff */
[----:B------:R1:W-:Y:S01]  /*22970*/  @!P0 ST.E.64 desc[UR42][R14.64], R102 ;  /* 0x000000660e008985 */ /* 0x0003e2000c101b2a */
[----:B------:R-:W-:Y:S01]  /*22980*/  ISETP.GE.AND P0, PT, R39, UR4, PT ;  /* 0x0000000427007c0c */ /* 0x000fe2000bf06270 */
[----:B------:R-:W-:Y:S01]  /*22990*/  @!P1 IMAD.MOV.U32 R97, RZ, RZ, R78 ;  /* 0x000000ffff619224 */ /* 0x000fe200078e004e */
[----:B------:R-:W-:Y:S01]  /*229a0*/  @!P3 LEA.HI.X R13, R40, R38, R41, 0x2, P4 ;  /* 0x00000026280db211 */ /* 0x000fe200020f1429 */
[C---:B------:R-:W-:Y:S02]  /*229b0*/  VIADD R40, R202.reuse, 0x88 ;  /* 0x00000088ca287836 */ /* 0x040fe40000000000 */
[----:B------:R-:W-:-:S02]  /*229c0*/  VIADD R41, R202, 0x90 ;  /* 0x00000090ca297836 */ /* 0x000fc40000000000 */
[----:B------:R2:W-:Y:S01]  /*229d0*/  @!P3 ST.E.64 desc[UR42][R12.64], R100 ;  /* 0x000000640c00b985 */ /* 0x0005e2000c101b2a */
[----:B------:R-:W-:Y:S02]  /*229e0*/  SHF.R.S32.HI R40, RZ, 0x1f, R40 ;  /* 0x0000001fff287819 */ /* 0x000fe40000011428 */
[----:B------:R-:W-:Y:S02]  /*229f0*/  SHF.R.S32.HI R41, RZ, 0x1f, R41 ;  /* 0x0000001fff297819 */ /* 0x000fe40000011429 */
[----:B------:R-:W-:Y:S01]  /*22a00*/  @!P5 LEA.HI.X R33, R0, R38, R40, 0x2, P2 ;  /* 0x000000260021d211 */ /* 0x000fe200010f1428 */
[----:B------:R-:W-:Y:S01]  /*22a10*/  VIADD R40, R202, 0xb0 ;  /* 0x000000b0ca287836 */ /* 0x000fe20000000000 */
[----:B------:R-:W-:Y:S01]  /*22a20*/  ISETP.GE.AND P3, PT, R42, UR4, PT ;  /* 0x000000042a007c0c */ /* 0x000fe2000bf66270 */
[----:B------:R-:W-:Y:S01]  /*22a30*/  VIADD R0, R202, 0xb8 ;  /* 0x000000b8ca007836 */ /* 0x000fe20000000000 */
[-C--:B-1----:R-:W-:Y:S01]  /*22a40*/  @!P0 LEA R14, P4, R39, R11.reuse, 0x2 ;  /* 0x0000000b270e8211 */ /* 0x082fe200078810ff */
[----:B------:R1:W-:Y:S01]  /*22a50*/  @!P5 ST.E.64 desc[UR42][R32.64], R98 ;  /* 0x000000622000d985 */ /* 0x0003e2000c101b2a */
[----:B--2---:R-:W-:-:S04]  /*22a60*/  @!P1 LEA R12, P2, R2, R11, 0x2 ;  /* 0x0000000b020c9211 */ /* 0x004fc800078410ff */
[-C--:B------:R-:W-:Y:S01]  /*22a70*/  @!P1 LEA.HI.X R13, R2, R38.reuse, R41, 0x2, P2 ;  /* 0x00000026020d9211 */ /* 0x080fe200010f1429 */
[----:B------:R-:W-:Y:S01]  /*22a80*/  VIADD R41, R202, 0x98 ;  /* 0x00000098ca297836 */ /* 0x000fe20000000000 */
[----:B------:R-:W-:Y:S01]  /*22a90*/  ISETP.GE.AND P2, PT, R40, UR4, PT ;  /* 0x0000000428007c0c */ /* 0x000fe2000bf46270 */
[----:B------:R-:W-:Y:S02]  /*22aa0*/  VIADD R2, R202, 0xa8 ;  /* 0x000000a8ca027836 */ /* 0x000fe40000000000 */
[----:B------:R2:W-:Y:S01]  /*22ab0*/  @!P1 ST.E.64 desc[UR42][R12.64], R96 ;  /* 0x000000600c009985 */ /* 0x0005e2000c101b2a */
[----:B------:R-:W-:Y:S01]  /*22ac0*/  SHF.R.S32.HI R41, RZ, 0x1f, R41 ;  /* 0x0000001fff297819 */ /* 0x000fe20000011429 */
[----:B------:R-:W-:Y:S01]  /*22ad0*/  @!P3 IMAD.MOV.U32 R93, RZ, RZ, R91 ;  /* 0x000000ffff5db224 */ /* 0x000fe200078e005b */
[----:B------:R-:W-:Y:S02]  /*22ae0*/  ISETP.GE.AND P1, PT, R0, UR4, PT ;  /* 0x0000000400007c0c */ /* 0x000fe4000bf26270 */
[----:B------:R-:W-:-:S02]  /*22af0*/  @!P0 LEA.HI.X R15, R39, R38, R41, 0x2, P4 ;  /* 0x00000026270f8211 */ /* 0x000fc400020f1429 */
[----:B------:R-:W-:Y:S02]  /*22b00*/  ISETP.GE.AND P4, PT, R2, UR4, PT ;  /* 0x0000000402007c0c */ /* 0x000fe4000bf86270 */
[CC--:B-1----:R-:W-:Y:S01]  /*22b10*/  @!P3 LEA R32, P5, R42.reuse, R11.reuse, 0x2 ;  /* 0x0000000b2a20b211 */ /* 0x0c2fe200078a10ff */
[----:B------:R1:W-:Y:S01]  /*22b20*/  @!P0 ST.E.64 desc[UR42][R14.64], R94 ;  /* 0x0000005e0e008985 */ /* 0x0003e2000c101b2a */
[----:B------:R-:W-:Y:S02]  /*22b30*/  SHF.R.S32.HI R39, RZ, 0x1f, R40 ;  /* 0x0000001fff277819 */ /* 0x000fe40000011428 */
[-C--:B------:R-:W-:Y:S01]  /*22b40*/  @!P3 LEA.HI.X R33, R42, R38.reuse, R43, 0x2, P5 ;  /* 0x000000262a21b211 */ /* 0x080fe200028f142b */
[----:B------:R-:W-:Y:S01]  /*22b50*/  VIADD R42, R202, 0xa8 ;  /* 0x000000a8ca2a7836 */ /* 0x000fe20000000000 */
[CC--:B--2---:R-:W-:Y:S02]  /*22b60*/  @!P2 LEA R12, P0, R40.reuse, R11.reuse, 0x2 ;  /* 0x0000000b280ca211 */ /* 0x0c4fe400078010ff */
[----:B------:R-:W-:Y:S01]  /*22b70*/  SHF.R.S32.HI R41, RZ, 0x1f, R0 ;  /* 0x0000001fff297819 */ /* 0x000fe20000011400 */
[----:B------:R3:W-:Y:S01]  /*22b80*/  @!P3 ST.E.64 desc[UR42][R32.64], R92 ;  /* 0x0000005c2000b985 */ /* 0x0007e2000c101b2a */
[----:B------:R-:W-:Y:S01]  /*22b90*/  @!P2 LEA.HI.X R13, R40, R38, R39, 0x2, P0 ;  /* 0x00000026280da211 */ /* 0x000fe200000f1427 */
[----:B------:R-:W-:Y:S01]  /*22ba0*/  @!P4 IMAD.MOV.U32 R91, RZ, RZ, R90 ;  /* 0x000000ffff5bc224 */ /* 0x000fe200078e005a */
[----:B------:R-:W-:Y:S01]  /*22bb0*/  SHF.R.S32.HI R42, RZ, 0x1f, R42 ;  /* 0x0000001fff2a7819 */ /* 0x000fe2000001142a */
[----:B------:R-:W-:Y:S01]  /*22bc0*/  @!P4 IMAD.MOV.U32 R90, RZ, RZ, R85 ;  /* 0x000000ffff5ac224 */ /* 0x000fe200078e0055 */
[-C--:B------:R-:W-:Y:S01]  /*22bd0*/  @!P4 LEA R40, P0, R2, R11.reuse, 0x2 ;  /* 0x0000000b0228c211 */ /* 0x080fe200078010ff */
[----:B------:R-:W-:Y:S01]  /*22be0*/  @!P2 IMAD.MOV.U32 R85, RZ, RZ, R84 ;  /* 0x000000ffff55a224 */ /* 0x000fe200078e0054 */
[----:B-1----:R-:W-:Y:S01]  /*22bf0*/  @!P1 LEA R14, P5, R0, R11, 0x2 ;  /* 0x0000000b000e9211 */ /* 0x002fe200078a10ff */
[----:B------:R-:W-:-:S02]  /*22c00*/  @!P2 IMAD.MOV.U32 R84, RZ, RZ, R81 ;  /* 0x000000ffff54a224 */ /* 0x000fc400078e0051 */
[----:B------:R-:W-:Y:S01]  /*22c10*/  @!P1 IMAD.MOV.U32 R81, RZ, RZ, R79 ;  /* 0x000000ffff519224 */ /* 0x000fe200078e004f */
[-C--:B------:R-:W-:Y:S02]  /*22c20*/  @!P1 LEA.HI.X R15, R0, R38.reuse, R41, 0x2, P5 ;  /* 0x00000026000f9211 */ /* 0x080fe400028f1429 */
[----:B------:R-:W-:-:S05]  /*22c30*/  @!P4 LEA.HI.X R41, R2, R38, R42, 0x2, P0 ;  /* 0x000000260229c211 */ /* 0x000fca00000f142a */
[----:B------:R3:W-:Y:S04]  /*22c40*/  @!P4 ST.E.64 desc[UR42][R40.64], R90 ;  /* 0x0000005a2800c985 */ /* 0x0007e8000c101b2a */
[----:B------:R3:W-:Y:S04]  /*22c50*/  @!P2 ST.E.64 desc[UR42][R12.64], R84 ;  /* 0x000000540c00a985 */ /* 0x0007e8000c101b2a */
[----:B------:R3:W-:Y:S02]  /*22c60*/  @!P1 ST.E.64 desc[UR42][R14.64], R80 ;  /* 0x000000500e009985 */ /* 0x0007e4000c101b2a */
.L_x_1841:
[----:B------:R-:W-:Y:S05]  /*22c70*/  BSYNC B1 ;  /* 0x0000000000017941 */ /* 0x000fea0003800000 */
.L_x_1840:
[----:B------:R-:W-:-:S03]  /*22c80*/  UMOV UR4, 0xffffffff ;  /* 0xffffffff00047882 */ /* 0x000fc60000000000 */
[----:B------:R-:W-:Y:S05]  /*22c90*/  BRA.DIV UR4, `(.L_x_1842) ;  /* 0x000000e204f87947 */ /* 0x000fea000b800000 */
[----:B0-----:R-:W0:Y:S04]  /*22ca0*/  SHFL.IDX PT, R37, R37, 0x1, 0x1c1f ;  /* 0x003c1f0025257f89 */ /* 0x001e2800000e0000 */
[----:B---3--:R3:W4:Y:S02]  /*22cb0*/  SHFL.IDX PT, R33, R36, 0x1, 0x1c1f ;  /* 0x003c1f0024217f89 */ /* 0x00872400000e0000 */
.L_x_2170:
[----:B------:R-:W-:-:S13]  /*22cc0*/  ISETP.GE.AND P0, PT, R35, R34, PT ;  /* 0x000000222300720c */ /* 0x000fda0003f06270 */
[----:B------:R-:W-:Y:S05]  /*22cd0*/  @P0 BRA `(.L_x_1838) ;  /* 0x0000001800980947 */ /* 0x000fea0003800000 */
[----:B------:R-:W-:Y:S01]  /*22ce0*/  ULDC UR4, c[0x0][0xac8] ;  /* 0x0002b20000047ab9 */ /* 0x000fe20000000800 */
[C---:B--2---:R-:W-:Y:S01]  /*22cf0*/  VIADD R11, R202.reuse, 0x8 ;  /* 0x00000008ca0b7836 */ /* 0x044fe20000000000 */
[C---:B------:R-:W-:Y:S01]  /*22d00*/  ISETP.GE.AND P5, PT, R202.reuse, UR4, PT ;  /* 0x00000004ca007c0c */ /* 0x040fe2000bfa6270 */
[C---:B-1----:R-:W-:Y:S01]  /*22d10*/  VIADD R38, R202.reuse, 0x10 ;  /* 0x00000010ca267836 */ /* 0x042fe20000000000 */
[----:B------:R-:W-:Y:S01]  /*22d20*/  SHF.R.S32.HI R14, RZ, 0x1f, R202 ;  /* 0x0000001fff0e7819 */ /* 0x000fe200000114ca */
[C---:B------:R-:W-:Y:S01]  /*22d30*/  VIADD R0, R202.reuse, 0x18 ;  /* 0x00000018ca007836 */ /* 0x040fe20000000000 */
[----:B------:R-:W-:Y:S01]  /*22d40*/  ISETP.GE.AND P1, PT, R11, UR4, PT ;  /* 0x000000040b007c0c */ /* 0x000fe2000bf26270 */
[----:B------:R-:W-:Y:S01]  /*22d50*/  VIADD R32, R202, 0x8 ;  /* 0x00000008ca207836 */ /* 0x000fe20000000000 */
[----:B------:R-:W-:Y:S01]  /*22d60*/  ISETP.GE.AND P2, PT, R38, UR4, PT ;  /* 0x0000000426007c0c */ /* 0x000fe2000bf46270 */
[----:B---3--:R-:W-:Y:S01]  /*22d70*/  VIADD R36, R202, 0x20 ;  /* 0x00000020ca247836 */ /* 0x008fe20000000000 */
[----:B------:R-:W-:Y:S01]  /*22d80*/  ISETP.GE.AND P3, PT, R0, UR4, PT ;  /* 0x0000000400007c0c */ /* 0x000fe2000bf66270 */
[C---:B------:R-:W-:Y:S01]  /*22d90*/  VIADD R39, R202.reuse, 0x10 ;  /* 0x00000010ca277836 */ /* 0x040fe20000000000 */
[----:B------:R-:W-:Y:S01]  /*22da0*/  SHF.R.S32.HI R32, RZ, 0x1f, R32 ;  /* 0x0000001fff207819 */ /* 0x000fe20000011420 */
[----:B------:R-:W-:-:S02]  /*22db0*/  VIADD R40, R202, 0x50 ;  /* 0x00000050ca287836 */ /* 0x000fc40000000000 */
[C---:B----4-:R-:W-:Y:S01]  /*22dc0*/  @!P5 LEA R12, P0, R202.reuse, R33, 0x2 ;  /* 0x00000021ca0cd211 */ /* 0x050fe200078010ff */
[----:B------:R-:W-:Y:S01]  /*22dd0*/  @!P5 IMAD.MOV.U32 R15, RZ, RZ, R5 ;  /* 0x000000ffff0fd224 */ /* 0x000fe200078e0005 */
[----:B------:R-:W-:Y:S01]  /*22de0*/  SHF.R.S32.HI R39, RZ, 0x1f, R39 ;  /* 0x0000001fff277819 */ /* 0x000fe20000011427 */
[C---:B------:R-:W-:Y:S01]  /*22df0*/  VIADD R41, R202.reuse, 0x90 ;  /* 0x00000090ca297836 */ /* 0x040fe20000000000 */
[----:B0-----:R-:W-:Y:S01]  /*22e00*/  @!P5 LEA.HI.X R13, R202, R37, R14, 0x2, P0 ;  /* 0x00000025ca0dd211 */ /* 0x001fe200000f140e */
[----:B------:R-:W-:Y:S01]  /*22e10*/  @!P5 IMAD.MOV.U32 R14, RZ, RZ, R3 ;  /* 0x000000ffff0ed224 */ /* 0x000fe200078e0003 */
[C---:B------:R-:W-:Y:S01]  /*22e20*/  @!P1 LEA R2, P4, R11.reuse, R33, 0x2 ;  /* 0x000000210b029211 */ /* 0x040fe200078810ff */
[----:B------:R-:W-:Y:S01]  /*22e30*/  @!P1 IMAD.MOV.U32 R5, RZ, RZ, R6 ;  /* 0x000000ffff059224 */ /* 0x000fe200078e0006 */
[----:B------:R-:W-:Y:S02]  /*22e40*/  ISETP.GE.AND P0, PT, R36, UR4, PT ;  /* 0x0000000424007c0c */ /* 0x000fe4000bf06270 */
[----:B------:R-:W-:Y:S01]  /*22e50*/  @!P1 LEA.HI.X R3, R11, R37, R32, 0x2, P4 ;  /* 0x000000250b039211 */ /* 0x000fe200020f1420 */
[----:B------:R0:W-:Y:S01]  /*22e60*/  @!P5 ST.E.64 desc[UR42][R12.64], R14 ;  /* 0x0000000e0c00d985 */ /* 0x0001e2000c101b2a */
[C---:B------:R-:W-:Y:S01]  /*22e70*/  VIADD R11, R202.reuse, 0x28 ;  /* 0x00000028ca0b7836 */ /* 0x040fe20000000000 */
[----:B------:R-:W-:Y:S01]  /*22e80*/  SHF.R.S32.HI R40, RZ, 0x1f, R40 ;  /* 0x0000001fff287819 */ /* 0x000fe20000011428 */
[----:B------:R-:W-:Y:S01]  /*22e90*/  VIADD R32, R202, 0x18 ;  /* 0x00000018ca207836 */ /* 0x000fe20000000000 */
[----:B------:R1:W-:Y:S01]  /*22ea0*/  @!P1 ST.E.64 desc[UR42][R2.64], R4 ;  /* 0x0000000402009985 */ /* 0x0003e2000c101b2a */
[----:B------:R-:W-:-:S02]  /*22eb0*/  SHF.R.S32.HI R41, RZ, 0x1f, R41 ;  /* 0x0000001fff297819 */ /* 0x000fc40000011429 */
[----:B------:R-:W-:Y:S02]  /*22ec0*/  ISETP.GE.AND P1, PT, R11, UR4, PT ;  /* 0x000000040b007c0c */ /* 0x000fe4000bf26270 */
[----:B------:R-:W-:Y:S01]  /*22ed0*/  SHF.R.S32.HI R32, RZ, 0x1f, R32 ;  /* 0x0000001fff207819 */ /* 0x000fe20000011420 */
[----:B------:R-:W-:Y:S01]  /*22ee0*/  @!P0 IMAD.MOV.U32 R6, RZ, RZ, R20 ;  /* 0x000000ffff068224 */ /* 0x000fe200078e0014 */
[----:B0-----:R-:W-:-:S04]  /*22ef0*/  @!P2 LEA R12, P4, R38, R33, 0x2 ;  /* 0x00000021260ca211 */ /* 0x001fc800078810ff */
[----:B------:R-:W-:Y:S01]  /*22f00*/  @!P2 LEA.HI.X R13, R38, R37, R39, 0x2, P4 ;  /* 0x00000025260da211 */ /* 0x000fe200020f1427 */
[----:B-1----:R-:W-:Y:S01]  /*22f10*/  @!P2 IMAD.MOV.U32 R4, RZ, RZ, R7 ;  /* 0x000000ffff04a224 */ /* 0x002fe200078e0007 */
[----:B------:R-:W-:Y:S01]  /*22f20*/  @!P3 LEA R2, P5, R0, R33, 0x2 ;  /* 0x000000210002b211 */ /* 0x000fe200078a10ff */
[----:B------:R-:W-:Y:S02]  /*22f30*/  @!P2 IMAD.MOV.U32 R5, RZ, RZ, R9 ;  /* 0x000000ffff05a224 */ /* 0x000fe400078e0009 */
[----:B------:R-:W-:Y:S01]  /*22f40*/  VIADD R38, R202, 0x30 ;  /* 0x00000030ca267836 */ /* 0x000fe20000000000 */
[----:B------:R-:W-:Y:S01]  /*22f50*/  @!P3 LEA.HI.X R3, R0, R37, R32, 0x2, P5 ;  /* 0x000000250003b211 */ /* 0x000fe200028f1420 */
[----:B------:R-:W-:Y:S01]  /*22f60*/  VIADD R39, R202, 0x20 ;  /* 0x00000020ca277836 */ /* 0x000fe20000000000 */
[----:B------:R0:W-:Y:S01]  /*22f70*/  @!P2 ST.E.64 desc[UR42][R12.64], R4 ;  /* 0x000000040c00a985 */ /* 0x0001e2000c101b2a */
[----:B------:R-:W-:Y:S01]  /*22f80*/  @!P3 IMAD.MOV.U32 R9, RZ, RZ, R10 ;  /* 0x000000ffff09b224 */ /* 0x000fe200078e000a */
[----:B------:R-:W-:Y:S01]  /*22f90*/  ISETP.GE.AND P2, PT, R38, UR4, PT ;  /* 0x0000000426007c0c */ /* 0x000fe2000bf46270 */
[C---:B------:R-:W-:Y:S01]  /*22fa0*/  VIADD R0, R202.reuse, 0x38 ;  /* 0x00000038ca007836 */ /* 0x040fe20000000000 */
[----:B------:R-:W-:Y:S01]  /*22fb0*/  SHF.R.S32.HI R39, RZ, 0x1f, R39 ;  /* 0x0000001fff277819 */ /* 0x000fe20000011427 */
[----:B------:R-:W-:Y:S01]  /*22fc0*/  VIADD R32, R202, 0x28 ;  /* 0x00000028ca207836 */ /* 0x000fe20000000000 */
[----:B------:R1:W-:Y:S01]  /*22fd0*/  @!P3 ST.E.64 desc[UR42][R2.64], R8 ;  /* 0x000000080200b985 */ /* 0x0003e2000c101b2a */
[----:B------:R-:W-:Y:S01]  /*22fe0*/  @!P0 IMAD.MOV.U32 R7, RZ, RZ, R24 ;  /* 0x000000ffff078224 */ /* 0x000fe200078e0018 */
[----:B------:R-:W-:-:S02]  /*22ff0*/  ISETP.GE.AND P3, PT, R0, UR4, PT ;  /* 0x0000000400007c0c */ /* 0x000fc4000bf66270 */
[----:B------:R-:W-:Y:S02]  /*23000*/  SHF.R.S32.HI R32, RZ, 0x1f, R32 ;  /* 0x0000001fff207819 */ /* 0x000fe40000011420 */
[----:B0-----:R-:W-:-:S04]  /*23010*/  @!P0 LEA R4, P4, R36, R33, 0x2 ;  /* 0x0000002124048211 */ /* 0x001fc800078810ff */
[----:B------:R-:W-:Y:S01]  /*23020*/  @!P0 LEA.HI.X R5, R36, R37, R39, 0x2, P4 ;  /* 0x0000002524058211 */ /* 0x000fe200020f1427 */
[C---:B------:R-:W-:Y:S01]  /*23030*/  VIADD R36, R202.reuse, 0x40 ;  /* 0x00000040ca247836 */ /* 0x040fe20000000000 */
[C---:B-1----:R-:W-:Y:S01]  /*23040*/  @!P1 LEA R2, P5, R11.reuse, R33, 0x2 ;  /* 0x000000210b029211 */ /* 0x042fe200078a10ff */
[C---:B------:R-:W-:Y:S02]  /*23050*/  VIADD R39, R202.reuse, 0x30 ;  /* 0x00000030ca277836 */ /* 0x040fe40000000000 */
[----:B------:R0:W-:Y:S01]  /*23060*/  @!P0 ST.E.64 desc[UR42][R4.64], R6 ;  /* 0x0000000604008985 */ /* 0x0001e2000c101b2a */
[----:B------:R-:W-:Y:S01]  /*23070*/  @!P1 LEA.HI.X R3, R11, R37, R32, 0x2, P5 ;  /* 0x000000250b039211 */ /* 0x000fe200028f1420 */
[----:B------:R-:W-:Y:S01]  /*23080*/  VIADD R11, R202, 0x48 ;  /* 0x00000048ca0b7836 */ /* 0x000fe20000000000 */
[----:B------:R-:W-:Y:S01]  /*23090*/  ISETP.GE.AND P0, PT, R36, UR4, PT ;  /* 0x0000000424007c0c */ /* 0x000fe2000bf06270 */
[----:B------:R-:W-:Y:S01]  /*230a0*/  VIADD R32, R202, 0x38 ;  /* 0x00000038ca207836 */ /* 0x000fe20000000000 */
[----:B------:R-:W-:-:S04]  /*230b0*/  SHF.R.S32.HI R39, RZ, 0x1f, R39 ;  /* 0x0000001fff277819 */ /* 0x000fc80000011427 */
[----:B------:R-:W-:Y:S01]  /*230c0*/  SHF.R.S32.HI R32, RZ, 0x1f, R32 ;  /* 0x0000001fff207819 */ /* 0x000fe20000011420 */
[----:B0-----:R-:W-:Y:S01]  /*230d0*/  @!P1 IMAD.MOV.U32 R4, RZ, RZ, R21 ;  /* 0x000000ffff049224 */ /* 0x001fe200078e0015 */
[----:B------:R-:W-:Y:S01]  /*230e0*/  @!P2 LEA R6, P4, R38, R33, 0x2 ;  /* 0x000000212606a211 */ /* 0x000fe200078810ff */
[----:B------:R-:W-:-:S03]  /*230f0*/  @!P1 IMAD.MOV.U32 R5, RZ, RZ, R25 ;  /* 0x000000ffff059224 */ /* 0x000fc600078e0019 */
[----:B------:R-:W-:Y:S01]  /*23100*/  @!P2 LEA.HI.X R7, R38, R37, R39, 0x2, P4 ;  /* 0x000000252607a211 */ /* 0x000fe200020f1427 */
[C---:B------:R-:W-:Y:S01]  /*23110*/  VIADD R39, R202.reuse, 0x50 ;  /* 0x00000050ca277836 */ /* 0x040fe20000000000 */
[----:B------:R0:W-:Y:S01]  /*23120*/  @!P1 ST.E.64 desc[UR42][R2.64], R4 ;  /* 0x0000000402009985 */ /* 0x0001e2000c101b2a */
[----:B------:R-:W-:Y:S01]  /*23130*/  ISETP.GE.AND P1, PT, R11, UR4, PT ;  /* 0x000000040b007c0c */ /* 0x000fe2000bf26270 */
[----:B------:R-:W-:-:S05]  /*23140*/  VIADD R38, R202, 0x40 ;  /* 0x00000040ca267836 */ /* 0x000fca0000000000 */
        /* <DEDUP_REMOVED lines=8> */
[----:B------:R-:W-:Y:S01]  /*231d0*/  VIADD R32, R202, 0x48 ;  /* 0x00000048ca207836 */ /* 0x000fe20000000000 */
[----:B------:R-:W-:-:S04]  /*231e0*/  @!P1 LEA R8, P5, R11, R33, 0x2 ;  /* 0x000000210b089211 */ /* 0x000fc800078a10ff */
[----:B------:R-:W-:-:S04]  /*231f0*/  SHF.R.S32.HI R32, RZ, 0x1f, R32 ;  /* 0x0000001fff207819 */ /* 0x000fc80000011420 */
[----:B------:R-:W-:Y:S01]  /*23200*/  @!P1 LEA.HI.X R9, R11, R37, R32, 0x2, P5 ;  /* 0x000000250b099211 */ /* 0x000fe200028f1420 */
[----:B------:R-:W-:Y:S02]  /*23210*/  VIADD R32, R202, 0x68 ;  /* 0x00000068ca207836 */ /* 0x000fe40000000000 */
[----:B0-----:R-:W-:Y:S01]  /*23220*/  @!P3 IMAD.MOV.U32 R4, RZ, RZ, R27 ;  /* 0x000000ffff04b224 */ /* 0x001fe200078e001b */
[----:B------:R-:W-:Y:S01]  /*23230*/  @!P0 LEA R6, P4, R36, R33, 0x2 ;  /* 0x0000002124068211 */ /* 0x000fe200078810ff */
[----:B------:R-:W-:-:S03]  /*23240*/  @!P3 IMAD.MOV.U32 R5, RZ, RZ, R29 ;  /* 0x000000ffff05b224 */ /* 0x000fc600078e001d */
[----:B------:R-:W-:Y:S01]  /*23250*/  @!P0 LEA.HI.X R7, R36, R37, R38, 0x2, P4 ;  /* 0x0000002524078211 */ /* 0x000fe200020f1426 */
[----:B------:R-:W-:Y:S01]  /*23260*/  VIADD R38, R202, 0x60 ;  /* 0x00000060ca267836 */ /* 0x000fe20000000000 */
[----:B------:R0:W-:Y:S01]  /*23270*/  @!P3 ST.E.64 desc[UR42][R2.64], R4 ;  /* 0x000000040200b985 */ /* 0x0001e2000c101b2a */
[----:B------:R-:W-:Y:S01]  /*23280*/  ISETP.GE.AND P3, PT, R0, UR4, PT ;  /* 0x0000000400007c0c */ /* 0x000fe2000bf66270 */
[----:B------:R-:W-:Y:S01]  /*23290*/  VIADD R36, R202, 0x58 ;  /* 0x00000058ca247836 */ /* 0x000fe20000000000 */
[----:B------:R-:W-:-:S04]  /*232a0*/  @!P2 LEA R10, P4, R39, R33, 0x2 ;  /* 0x00000021270aa211 */ /* 0x000fc800078810ff */
[----:B------:R-:W-:Y:S01]  /*232b0*/  @!P2 LEA.HI.X R11, R39, R37, R40, 0x2, P4 ;  /* 0x00000025270ba211 */ /* 0x000fe200020f1428 */
[C---:B------:R-:W-:Y:S01]  /*232c0*/  VIADD R39, R202.reuse, 0x70 ;  /* 0x00000070ca277836 */ /* 0x040fe20000000000 */
[----:B------:R-:W-:Y:S01]  /*232d0*/  SHF.R.S32.HI R36, RZ, 0x1f, R36 ;  /* 0x0000001fff247819 */ /* 0x000fe20000011424 */
[----:B------:R-:W-:Y:S02]  /*232e0*/  VIADD R40, R202, 0x60 ;  /* 0x00000060ca287836 */ /* 0x000fe40000000000 */
[----:B0-----:R-:W-:Y:S02]  /*232f0*/  @!P0 IMAD.MOV.U32 R2, RZ, RZ, R30 ;  /* 0x000000ffff028224 */ /* 0x001fe400078e001e */
[C---:B------:R-:W-:Y:S01]  /*23300*/  @!P3 LEA R4, P5, R0.reuse, R33, 0x2 ;  /* 0x000000210004b211 */ /* 0x040fe200078a10ff */
[----:B------:R-:W-:Y:S01]  /*23310*/  @!P0 IMAD.MOV.U32 R3, RZ, RZ, R52 ;  /* 0x000000ffff038224 */ /* 0x000fe200078e0034 */
[----:B------:R-:W-:Y:S01]  /*23320*/  SHF.R.S32.HI R40, RZ, 0x1f, R40 ;  /* 0x0000001fff287819 */ /* 0x000fe20000011428 */
[----:B------:R-:W-:Y:S01]  /*23330*/  @!P1 IMAD.MOV.U32 R52, RZ, RZ, R31 ;  /* 0x000000ffff349224 */ /* 0x000fe200078e001f */
[----:B------:R-:W-:Y:S01]  /*23340*/  @!P3 LEA.HI.X R5, R0, R37, R36, 0x2, P5 ;  /* 0x000000250005b211 */ /* 0x000fe200028f1424 */
[----:B------:R-:W-:Y:S01]  /*23350*/  VIADD R0, R202, 0x78 ;  /* 0x00000078ca007836 */ /* 0x000fe20000000000 */
[----:B------:R0:W-:Y:S01]  /*23360*/  @!P0 ST.E.64 desc[UR42][R6.64], R2 ;  /* 0x0000000206008985 */ /* 0x0001e2000c101b2a */
[----:B------:R-:W-:Y:S01]  /*23370*/  ISETP.GE.AND P0, PT, R38, UR4, PT ;  /* 0x0000000426007c0c */ /* 0x000fe2000bf06270 */
[----:B------:R-:W-:-:S02]  /*23380*/  VIADD R36, R202, 0x68 ;  /* 0x00000068ca247836 */ /* 0x000fc40000000000 */
[----:B------:R1:W-:Y:S01]  /*23390*/  @!P1 ST.E.64 desc[UR42][R8.64], R52 ;  /* 0x0000003408009985 */ /* 0x0003e2000c101b2a */
[----:B------:R-:W-:Y:S02]  /*233a0*/  ISETP.GE.AND P1, PT, R32, UR4, PT ;  /* 0x0000000420007c0c */ /* 0x000fe4000bf26270 */
[----:B------:R-:W-:Y:S01]  /*233b0*/  SHF.R.S32.HI R36, RZ, 0x1f, R36 ;  /* 0x0000001fff247819 */ /* 0x000fe20000011424 */
[----:B0-----:R-:W-:-:S06]  /*233c0*/  @!P2 IMAD.MOV.U32 R2, RZ, RZ, R54 ;  /* 0x000000ffff02a224 */ /* 0x001fcc00078e0036 */
[-C--:B------:R-:W-:Y:S01]  /*233d0*/  @!P0 LEA R6, P4, R38, R33.reuse, 0x2 ;  /* 0x0000002126068211 */ /* 0x080fe200078810ff */
[----:B------:R-:W-:Y:S02]  /*233e0*/  @!P2 IMAD.MOV.U32 R3, RZ, RZ, R56 ;  /* 0x000000ffff03a224 */ /* 0x000fe400078e0038 */
[----:B------:R-:W-:Y:S01]  /*233f0*/  @!P3 IMAD.MOV.U32 R56, RZ, RZ, R55 ;  /* 0x000000ffff38b224 */ /* 0x000fe200078e0037 */
[----:B-1----:R-:W-:Y:S02]  /*23400*/  @!P1 LEA R8, P5, R32, R33, 0x2 ;  /* 0x0000002120089211 */ /* 0x002fe400078a10ff */
[----:B------:R0:W-:Y:S01]  /*23410*/  @!P2 ST.E.64 desc[UR42][R10.64], R2 ;  /* 0x000000020a00a985 */ /* 0x0001e2000c101b2a */
[----:B------:R-:W-:Y:S02]  /*23420*/  ISETP.GE.AND P2, PT, R39, UR4, PT ;  /* 0x0000000427007c0c */ /* 0x000fe4000bf46270 */
[-C--:B------:R-:W-:Y:S01]  /*23430*/  @!P0 LEA.HI.X R7, R38, R37.reuse, R40, 0x2, P4 ;  /* 0x0000002526078211 */ /* 0x080fe200020f1428 */
[----:B------:R1:W-:Y:S01]  /*23440*/  @!P3 ST.E.64 desc[UR42][R4.64], R56 ;  /* 0x000000380400b985 */ /* 0x0003e2000c101b2a */
[----:B------:R-:W-:Y:S01]  /*23450*/  ISETP.GE.AND P3, PT, R0, UR4, PT ;  /* 0x0000000400007c0c */ /* 0x000fe2000bf66270 */
[----:B------:R-:W-:Y:S01]  /*23460*/  VIADD R38, R202, 0x80 ;  /* 0x00000080ca267836 */ /* 0x000fe20000000000 */
[----:B------:R-:W-:Y:S01]  /*23470*/  @!P1 LEA.HI.X R9, R32, R37, R36, 0x2, P5 ;  /* 0x0000002520099211 */ /* 0x000fe200028f1424 */
[----:B------:R-:W-:-:S02]  /*23480*/  VIADD R40, R202, 0x70 ;  /* 0x00000070ca287836 */ /* 0x000fc40000000000 */
[C---:B------:R-:W-:Y:S02]  /*23490*/  VIADD R32, R202.reuse, 0x88 ;  /* 0x00000088ca207836 */ /* 0x040fe40000000000 */
[C---:B------:R-:W-:Y:S01]  /*234a0*/  VIADD R36, R202.reuse, 0x78 ;  /* 0x00000078ca247836 */ /* 0x040fe20000000000 */
[----:B------:R-:W-:Y:S01]  /*234b0*/  SHF.R.S32.HI R40, RZ, 0x1f, R40 ;  /* 0x0000001fff287819 */ /* 0x000fe20000011428 */
[----:B0-----:R-:W-:Y:S01]  /*234c0*/  @!P0 IMAD.MOV.U32 R2, RZ, RZ, R58 ;  /* 0x000000ffff028224 */ /* 0x001fe200078e003a */
        /* <DEDUP_REMOVED lines=8> */
[----:B------:R-:W-:Y:S01]  /*23550*/  VIADD R39, R202, 0x80 ;  /* 0x00000080ca277836 */ /* 0x000fe20000000000 */
[----:B-1----:R-:W-:Y:S01]  /*23560*/  @!P3 LEA R4, P5, R0, R33, 0x2 ;  /* 0x000000210004b211 */ /* 0x002fe200078a10ff */
[----:B------:R1:W-:Y:S01]  /*23570*/  @!P1 ST.E.64 desc[UR42][R8.64], R60 ;  /* 0x0000003c08009985 */ /* 0x0003e2000c101b2a */
[----:B------:R-:W-:-:S02]  /*23580*/  ISETP.GE.AND P1, PT, R32, UR4, PT ;  /* 0x0000000420007c0c */ /* 0x000fc4000bf26270 */
[----:B------:R-:W-:Y:S01]  /*23590*/  @!P3 LEA.HI.X R5, R0, R37, R36, 0x2, P5 ;  /* 0x000000250005b211 */ /* 0x000fe200028f1424 */
[C---:B------:R-:W-:Y:S01]  /*235a0*/  VIADD R0, R202.reuse, 0x98 ;  /* 0x00000098ca007836 */ /* 0x040fe20000000000 */
[----:B------:R-:W-:Y:S01]  /*235b0*/  SHF.R.S32.HI R39, RZ, 0x1f, R39 ;  /* 0x0000001fff277819 */ /* 0x000fe20000011427 */
[----:B------:R-:W-:Y:S02]  /*235c0*/  VIADD R36, R202, 0x88 ;  /* 0x00000088ca247836 */ /* 0x000fe40000000000 */
[----:B0-----:R-:W-:Y:S02]  /*235d0*/  @!P2 IMAD.MOV.U32 R2, RZ, RZ, R62 ;  /* 0x000000ffff02a224 */ /* 0x001fe400078e003e */
[-C--:B------:R-:W-:Y:S01]  /*235e0*/  @!P0 LEA R6, P4, R38, R33.reuse, 0x2 ;  /* 0x0000002126068211 */ /* 0x080fe200078810ff */
[----:B------:R-:W-:Y:S01]  /*235f0*/  @!P2 IMAD.MOV.U32 R3, RZ, RZ, R64 ;  /* 0x000000ffff03a224 */ /* 0x000fe200078e0040 */
[----:B------:R-:W-:Y:S01]  /*23600*/  SHF.R.S32.HI R36, RZ, 0x1f, R36 ;  /* 0x0000001fff247819 */ /* 0x000fe20000011424 */
[----:B------:R-:W-:Y:S01]  /*23610*/  @!P3 IMAD.MOV.U32 R64, RZ, RZ, R63 ;  /* 0x000000ffff40b224 */ /* 0x000fe200078e003f */
[----:B-1----:R-:W-:-:S02]  /*23620*/  @!P1 LEA R8, P5, R32, R33, 0x2 ;  /* 0x0000002120089211 */ /* 0x002fc400078a10ff */
[----:B------:R0:W-:Y:S01]  /*23630*/  @!P2 ST.E.64 desc[UR42][R10.64], R2 ;  /* 0x000000020a00a985 */ /* 0x0001e2000c101b2a */
[----:B------:R-:W-:Y:S02]  /*23640*/  ISETP.GE.AND P2, PT, R40, UR4, PT ;  /* 0x0000000428007c0c */ /* 0x000fe4000bf46270 */
[-C--:B------:R-:W-:Y:S01]  /*23650*/  @!P0 LEA.HI.X R7, R38, R37.reuse, R39, 0x2, P4 ;  /* 0x0000002526078211 */ /* 0x080fe200020f1427 */
[----:B------:R1:W-:Y:S01]  /*23660*/  @!P3 ST.E.64 desc[UR42][R4.64], R64 ;  /* 0x000000400400b985 */ /* 0x0003e2000c101b2a */
[----:B------:R-:W-:Y:S01]  /*23670*/  ISETP.GE.AND P3, PT, R0, UR4, PT ;  /* 0x0000000400007c0c */ /* 0x000fe2000bf66270 */
[----:B------:R-:W-:Y:S01]  /*23680*/  VIADD R39, R202, 0xa0 ;  /* 0x000000a0ca277836 */ /* 0x000fe20000000000 */
[----:B------:R-:W-:Y:S01]  /*23690*/  @!P1 LEA.HI.X R9, R32, R37, R36, 0x2, P5 ;  /* 0x0000002520099211 */ /* 0x000fe200028f1424 */
[C---:B------:R-:W-:Y:S02]  /*236a0*/  VIADD R32, R202.reuse, 0xa8 ;  /* 0x000000a8ca207836 */ /* 0x040fe40000000000 */
[C---:B------:R-:W-:Y:S01]  /*236b0*/  VIADD R38, R202.reuse, 0xb0 ;  /* 0x000000b0ca267836 */ /* 0x040fe20000000000 */
[----:B------:R-:W-:Y:S01]  /*236c0*/  ISETP.GE.AND P4, PT, R39, UR4, PT ;  /* 0x0000000427007c0c */ /* 0x000fe2000bf86270 */
[----:B------:R-:W-:-:S02]  /*236d0*/  VIADD R36, R202, 0x98 ;  /* 0x00000098ca247836 */ /* 0x000fc40000000000 */
[----:B0-----:R-:W-:Y:S02]  /*236e0*/  @!P0 IMAD.MOV.U32 R2, RZ, RZ, R66 ;  /* 0x000000ffff028224 */ /* 0x001fe400078e0042 */
[----:B------:R-:W-:Y:S01]  /*236f0*/  @!P0 IMAD.MOV.U32 R3, RZ, RZ, R68 ;  /* 0x000000ffff038224 */ /* 0x000fe200078e0044 */
[----:B------:R-:W-:Y:S01]  /*23700*/  SHF.R.S32.HI R36, RZ, 0x1f, R36 ;  /* 0x0000001fff247819 */ /* 0x000fe20000011424 */
[----:B------:R-:W-:Y:S01]  /*23710*/  @!P1 IMAD.MOV.U32 R68, RZ, RZ, R67 ;  /* 0x000000ffff449224 */ /* 0x000fe200078e0043 */
[-C--:B-1----:R-:W-:Y:S02]  /*23720*/  @!P3 LEA R4, P5, R0, R33.reuse, 0x2 ;  /* 0x000000210004b211 */ /* 0x082fe400078a10ff */
[----:B------:R0:W-:Y:S01]  /*23730*/  @!P0 ST.E.64 desc[UR42][R6.64], R2 ;  /* 0x0000000206008985 */ /* 0x0001e2000c101b2a */
[----:B------:R-:W-:Y:S02]  /*23740*/  @!P2 LEA R10, P0, R40, R33, 0x2 ;  /* 0x00000021280aa211 */ /* 0x000fe400078010ff */
[-C--:B------:R-:W-:Y:S01]  /*23750*/  @!P3 LEA.HI.X R5, R0, R37.reuse, R36, 0x2, P5 ;  /* 0x000000250005b211 */ /* 0x080fe200028f1424 */
[----:B------:R1:W-:Y:S01]  /*23760*/  @!P1 ST.E.64 desc[UR42][R8.64], R68 ;  /* 0x0000004408009985 */ /* 0x0003e2000c101b2a */
[----:B------:R-:W-:Y:S01]  /*23770*/  ISETP.GE.AND P1, PT, R32, UR4, PT ;  /* 0x0000000420007c0c */ /* 0x000fe2000bf26270 */
[----:B------:R-:W-:Y:S01]  /*23780*/  VIADD R36, R202, 0xa8 ;  /* 0x000000a8ca247836 */ /* 0x000fe20000000000 */
[----:B------:R-:W-:Y:S01]  /*23790*/  @!P2 LEA.HI.X R11, R40, R37, R41, 0x2, P0 ;  /* 0x00000025280ba211 */ /* 0x000fe200000f1429 */
[----:B------:R-:W-:Y:S01]  /*237a0*/  VIADD R40, R202, 0xa0 ;  /* 0x000000a0ca287836 */ /* 0x000fe20000000000 */
[----:B------:R-:W-:-:S02]  /*237b0*/  ISETP.GE.AND P0, PT, R38, UR4, PT ;  /* 0x0000000426007c0c */ /* 0x000fc4000bf06270 */
[----:B------:R-:W-:Y:S02]  /*237c0*/  SHF.R.S32.HI R36, RZ, 0x1f, R36 ;  /* 0x0000001fff247819 */ /* 0x000fe40000011424 */
[----:B------:R-:W-:Y:S01]  /*237d0*/  SHF.R.S32.HI R40, RZ, 0x1f, R40 ;  /* 0x0000001fff287819 */ /* 0x000fe20000011428 */
[----:B0-----:R-:W-:Y:S01]  /*237e0*/  @!P2 IMAD.MOV.U32 R2, RZ, RZ, R70 ;  /* 0x000000ffff02a224 */ /* 0x001fe200078e0046 */
[----:B------:R-:W-:Y:S01]  /*237f0*/  SHF.R.S32.HI R0, RZ, 0x1f, R38 ;  /* 0x0000001fff007819 */ /* 0x000fe20000011426 */
[----:B------:R-:W-:Y:S02]  /*23800*/  @!P2 IMAD.MOV.U32 R3, RZ, RZ, R72 ;  /* 0x000000ffff03a224 */ /* 0x000fe400078e0048 */
[----:B------:R-:W-:-:S03]  /*23810*/  @!P3 IMAD.MOV.U32 R72, RZ, RZ, R71 ;  /* 0x000000ffff48b224 */ /* 0x000fc600078e0047 */
[----:B------:R0:W-:Y:S01]  /*23820*/  @!P2 ST.E.64 desc[UR42][R10.64], R2 ;  /* 0x000000020a00a985 */ /* 0x0001e2000c101b2a */
[CC--:B------:R-:W-:Y:S02]  /*23830*/  @!P4 LEA R6, P2, R39.reuse, R33.reuse, 0x2 ;  /* 0x000000212706c211 */ /* 0x0c0fe400078410ff */
[-C--:B------:R-:W-:Y:S01]  /*23840*/  @!P0 LEA R12, P5, R38, R33.reuse, 0x2 ;  /* 0x00000021260c8211 */ /* 0x080fe200078a10ff */
[----:B------:R2:W-:Y:S01]  /*23850*/  @!P3 ST.E.64 desc[UR42][R4.64], R72 ;  /* 0x000000480400b985 */ /* 0x0005e2000c101b2a */
[C---:B-1----:R-:W-:Y:S02]  /*23860*/  @!P1 LEA R8, P3, R32.reuse, R33, 0x2 ;  /* 0x0000002120089211 */ /* 0x042fe400078610ff */
[-C--:B------:R-:W-:Y:S02]  /*23870*/  @!P4 LEA.HI.X R7, R39, R37.reuse, R40, 0x2, P2 ;  /* 0x000000252707c211 */ /* 0x080fe400010f1428 */
[-C--:B------:R-:W-:Y:S02]  /*23880*/  @!P1 LEA.HI.X R9, R32, R37.reuse, R36, 0x2, P3 ;  /* 0x0000002520099211 */ /* 0x080fe400018f1424 */
[----:B------:R-:W-:Y:S01]  /*23890*/  @!P0 LEA.HI.X R13, R38, R37, R0, 0x2, P5 ;  /* 0x00000025260d8211 */ /* 0x000fe200028f1400 */
[----:B------:R-:W-:-:S02]  /*238a0*/  VIADD R0, R202, 0xb8 ;  /* 0x000000b8ca007836 */ /* 0x000fc40000000000 */
[----:B0-----:R-:W-:Y:S02]  /*238b0*/  @!P4 IMAD.MOV.U32 R2, RZ, RZ, R74 ;  /* 0x000000ffff02c224 */ /* 0x001fe400078e004a */
[----:B------:R-:W-:Y:S02]  /*238c0*/  @!P4 IMAD.MOV.U32 R3, RZ, RZ, R76 ;  /* 0x000000ffff03c224 */ /* 0x000fe400078e004c */
[----:B------:R-:W-:-:S03]  /*238d0*/  @!P1 IMAD.MOV.U32 R76, RZ, RZ, R75 ;  /* 0x000000ffff4c9224 */ /* 0x000fc600078e004b */
[----:B------:R2:W-:Y:S04]  /*238e0*/  @!P4 ST.E.64 desc[UR42][R6.64], R2 ;  /* 0x000000020600c985 */ /* 0x0005e8000c101b2a */
[----:B------:R2:W-:Y:S04]  /*238f0*/  @!P1 ST.E.64 desc[UR42][R8.64], R76 ;  /* 0x0000004c08009985 */ /* 0x0005e8000c101b2a */
[----:B------:R2:W-:Y:S01]  /*23900*/  @!P0 ST.E.64 desc[UR42][R12.64], R86 ;  /* 0x000000560c008985 */ /* 0x0005e2000c101b2a */
[----:B------:R-:W-:-:S13]  /*23910*/  ISETP.GE.AND P0, PT, R0, UR4, PT ;  /* 0x0000000400007c0c */ /* 0x000fda000bf06270 */
[----:B--2---:R-:W-:Y:S05]  /*23920*/  @P0 BRA `(.L_x_1838) ;  /* 0x0000000c00840947 */ /* 0x004fea0003800000 */
[----:B------:R-:W-:Y:S02]  /*23930*/  LEA R2, P0, R0, R33, 0x2 ;  /* 0x0000002100027211 */ /* 0x000fe400078010ff */
[----:B------:R-:W-:-:S04]  /*23940*/  SHF.R.S32.HI R3, RZ, 0x1f, R0 ;  /* 0x0000001fff037819 */ /* 0x000fc80000011400 */
[----:B------:R-:W-:-:S05]  /*23950*/  LEA.HI.X R3, R0, R37, R3, 0x2, P0 ;  /* 0x0000002500037211 */ /* 0x000fca00000f1403 */
[----:B------:R0:W-:Y:S01]  /*23960*/  ST.E.64 desc[UR42][R2.64], R88 ;  /* 0x0000005802007985 */ /* 0x0001e2000c101b2a */
[----:B------:R-:W-:Y:S05]  /*23970*/  BRA `(.L_x_1838) ;  /* 0x0000000c00707947 */ /* 0x000fea0003800000 */
.L_x_1824:
[----:B------:R-:W2:Y:S01]  /*23980*/  LDL R6, [R1+0x10] ;  /* 0x0000100001067983 */ /* 0x000ea20000100800 */
[----:B------:R-:W-:Y:S01]  /*23990*/  ULDC.64 UR4, c[0x0][0xc08] ;  /* 0x0003020000047ab9 */ /* 0x000fe20000000a00 */
[----:B------:R-:W2:Y:S01]  /*239a0*/  LDC.64 R2, c[0x0][0xc00] ;  /* 0x00030000ff027b82 */ /* 0x000ea20000000a00 */
[----:B------:R-:W-:Y:S01]  /*239b0*/  ISETP.NE.U32.AND P0, PT, RZ, UR4, PT ;  /* 0x00000004ff007c0c */ /* 0x000fe2000bf05070 */
[----:B------:R-:W-:-:S03]  /*239c0*/  IMAD.MOV.U32 R15, RZ, RZ, RZ ;  /* 0x000000ffff0f7224 */ /* 0x000fc600078e00ff */
[----:B------:R-:W-:Y:S01]  /*239d0*/  ISETP.NE.AND.EX P1, PT, RZ, UR5, PT, P0 ;  /* 0x00000005ff007c0c */ /* 0x000fe2000bf25300 */
[----:B------:R-:W-:Y:S02]  /*239e0*/  ULDC.64 UR4, c[0x0][0xc00] ;  /* 0x0003000000047ab9 */ /* 0x000fe40000000a00 */
[----:B------:R-:W-:-:S04]  /*239f0*/  ISETP.NE.U32.AND P0, PT, RZ, UR4, PT ;  /* 0x00000004ff007c0c */ /* 0x000fc8000bf05070 */
[----:B------:R-:W-:-:S06]  /*23a00*/  ISETP.NE.AND.EX P0, PT, RZ, UR5, PT, P0 ;  /* 0x00000005ff007c0c */ /* 0x000fcc000bf05300 */
[----:B------:R-:W1:Y:S01]  /*23a10*/  @P1 LDC.64 R4, c[0x0][0xc08] ;  /* 0x00030200ff041b82 */ /* 0x000e620000000a00 */
[----:B------:R-:W-:Y:S02]  /*23a20*/  ULDC UR4, c[0x0][0xa88] ;  /* 0x0002a20000047ab9 */ /* 0x000fe40000000800 */
[----:B------:R-:W-:Y:S01]  /*23a30*/  IMAD.U32 R20, RZ, RZ, UR4 ;  /* 0x00000004ff147e24 */ /* 0x000fe2000f8e00ff */
[----:B------:R-:W3:Y:S01]  /*23a40*/  S2R R28, SR_TID.X ;  /* 0x00000000001c7919 */ /* 0x000ee20000002100 */
[----:B--2---:R-:W-:-:S04]  /*23a50*/  IMAD.WIDE R2, R6, 0x4, R2 ;  /* 0x0000000406027825 */ /* 0x004fc800078e0202 */
[----:B-1----:R-:W-:Y:S01]  /*23a60*/  @P1 IMAD.WIDE R4, R6, 0x4, R4 ;  /* 0x0000000406041825 */ /* 0x002fe200078e0204 */
[----:B------:R1:W5:Y:S04]  /*23a70*/  @P0 LDG.E R15, desc[UR42][R2.64] ;  /* 0x0000002a020f0981 */ /* 0x000368000c1e1900 */
[----:B------:R1:W5:Y:S01]  /*23a80*/  @P1 LDG.E R20, desc[UR42][R4.64] ;  /* 0x0000002a04141981 */ /* 0x000362000c1e1900 */
[----:B---3--:R-:W-:Y:S01]  /*23a90*/  VIADD R0, R28, 0xffffff80 ;  /* 0xffffff801c007836 */ /* 0x008fe20000000000 */
[----:B------:R-:W-:Y:S02]  /*23aa0*/  ISETP.GT.AND P2, PT, R166, 0x1, PT ;  /* 0x00000001a600780c */ /* 0x000fe40003f44270 */
[----:B-----5:R-:W-:Y:S02]  /*23ab0*/  SHF.R.S32.HI R24, RZ, 0x1f, R6 ;  /* 0x0000001fff187819 */ /* 0x020fe40000011406 */
[----:B------:R-:W-:Y:S01]  /*23ac0*/  ISETP.GT.AND P3, PT, R0, 0x7f, PT ;  /* 0x0000007f0000780c */ /* 0x000fe20003f64270 */
[----:B------:R-:W-:-:S12]  /*23ad0*/  @P1 BRA `(.L_x_1843) ;  /* 0x0000000000101947 */ /* 0x000fd80003800000 */
[----:B------:R-:W-:Y:S05]  /*23ae0*/  @!P0 BRA `(.L_x_1843) ;  /* 0x00000000000c8947 */ /* 0x000fea0003800000 */
[----:B-1----:R-:W2:Y:S04]  /*23af0*/  LDG.E R5, desc[UR42][R2.64] ;  /* 0x0000002a02057981 */ /* 0x002ea8000c1e1900 */
[----:B------:R-:W2:Y:S02]  /*23b00*/  LDG.E R20, desc[UR42][R2.64+0x4] ;  /* 0x0000042a02147981 */ /* 0x000ea4000c1e1900 */
[----:B--2---:R-:W-:-:S07]  /*23b10*/  IMAD.IADD R20, R20, 0x1, -R5 ;  /* 0x0000000114147824 */ /* 0x004fce00078e0a05 */
.L_x_1843:
[----:B------:R-:W-:Y:S01]  /*23b20*/  BSSY B1, `(.L_x_1844) ;  /* 0x0000036000017945 */ /* 0x000fe20003800000 */
[----:B------:R-:W-:Y:S02]  /*23b30*/  SEL R25, R6, RZ, !P0 ;  /* 0x000000ff06197207 */ /* 0x000fe40004000000 */
[----:B------:R-:W-:Y:S02]  /*23b40*/  SEL R24, R24, RZ, !P0 ;  /* 0x000000ff18187207 */ /* 0x000fe40004000000 */
[----:B------:R-:W-:Y:S01]  /*23b50*/  SHF.R.S32.HI R14, RZ, 0x1f, R15 ;  /* 0x0000001fff0e7819 */ /* 0x000fe2000001140f */
[----:B------:R-:W-:Y:S06]  /*23b60*/  @P3 BRA `(.L_x_1845) ;  /* 0x0000000000c43947 */ /* 0x000fec0003800000 */
[----:B------:R-:W2:Y:S01]  /*23b70*/  LDC R29, c[0x0][0xbe8] ;  /* 0x0002fa00ff1d7b82 */ /* 0x000ea20000000800 */
[----:B------:R-:W-:Y:S01]  /*23b80*/  IADD3 R27, R212, -0x80, R28 ;  /* 0xffffff80d41b7810 */ /* 0x000fe20007ffe01c */
[----:B--2---:R-:W-:-:S05]  /*23b90*/  IMAD R0, R20, R29, RZ ;  /* 0x0000001d14007224 */ /* 0x004fca00078e02ff */
[----:B------:R-:W-:-:S13]  /*23ba0*/  ISETP.GE.AND P0, PT, R27, R0, PT ;  /* 0x000000001b00720c */ /* 0x000fda0003f06270 */
[----:B------:R-:W-:Y:S05]  /*23bb0*/  @P0 BRA `(.L_x_1845) ;  /* 0x0000000000b00947 */ /* 0x000fea0003800000 */
[----:B------:R-:W2:Y:S01]  /*23bc0*/  LDL.LU R30, [R1+0x18] ;  /* 0x00001800011e7983 */ /* 0x000ea20000300800 */
[----:B------:R-:W-:Y:S01]  /*23bd0*/  IMAD.MOV.U32 R0, RZ, RZ, 0x9b8 ;  /* 0x000009b8ff007424 */ /* 0x000fe200078e00ff */
[----:B------:R-:W-:Y:S01]  /*23be0*/  ISETP.GT.AND P3, PT, R166, 0x1, PT ;  /* 0x00000001a600780c */ /* 0x000fe20003f64270 */
[----:B-1----:R-:W1:Y:S01]  /*23bf0*/  LDC.64 R2, c[0x0][0xba8] ;  /* 0x0002ea00ff027b82 */ /* 0x002e620000000a00 */
        /* <DEDUP_REMOVED lines=17> */
[----:B------:R-:W-:-:S04]  /*23d10*/  IMAD.WIDE.U32 R6, R8, R25, RZ ;  /* 0x0000001908067225 */ /* 0x000fc800078e00ff */
[----:B------:R-:W-:Y:S01]  /*23d20*/  IMAD.IADD R13, R31, 0x1, R13 ;  /* 0x000000011f0d7824 */ /* 0x000fe200078e020d */
[----:B------:R-:W-:Y:S01]  /*23d30*/  IADD3 R12, P0, P1, R6, R12, R15 ;  /* 0x0000000c060c7210 */ /* 0x000fe2000791e00f */
[----:B------:R-:W-:Y:S02]  /*23d40*/  IMAD.MOV R0, RZ, RZ, -R21 ;  /* 0x000000ffff007224 */ /* 0x000fe400078e0a15 */
[----:B------:R-:W-:Y:S02]  /*23d50*/  IMAD.IADD R8, R7, 0x1, R9 ;  /* 0x0000000107087824 */ /* 0x000fe400078e0209 */
[----:B------:R-:W-:-:S03]  /*23d60*/  IMAD R9, R29, R0, R27 ;  /* 0x000000001d097224 */ /* 0x000fc600078e021b */
[----:B------:R-:W-:Y:S02]  /*23d70*/  IADD3.X R0, R8, R13, R14, P0, P1 ;  /* 0x0000000d08007210 */ /* 0x000fe400007e240e */
[----:B--2---:R-:W-:-:S05]  /*23d80*/  SEL R33, R30, RZ, P3 ;  /* 0x000000ff1e217207 */ /* 0x004fca0001800000 */
[----:B------:R-:W-:-:S04]  /*23d90*/  IMAD.WIDE.U32 R6, R10, R33, RZ ;  /* 0x000000210a067225 */ /* 0x000fc800078e00ff */
[----:B------:R-:W-:Y:S01]  /*23da0*/  IMAD R11, R11, R33, RZ ;  /* 0x000000210b0b7224 */ /* 0x000fe200078e02ff */
[----:B------:R-:W-:Y:S02]  /*23db0*/  IADD3 R6, P0, P1, R21, R12, R6 ;  /* 0x0000000c15067210 */ /* 0x000fe4000791e006 */
[----:B------:R-:W-:Y:S01]  /*23dc0*/  SHF.R.S32.HI R21, RZ, 0x1f, R21 ;  /* 0x0000001fff157819 */ /* 0x000fe20000011415 */
[----:B------:R-:W-:Y:S01]  /*23dd0*/  IMAD.IADD R7, R11, 0x1, R7 ;  /* 0x000000010b077824 */ /* 0x000fe200078e0207 */
        /* <DEDUP_REMOVED lines=10> */
.L_x_1845:
[----:B------:R-:W-:Y:S05]  /*23e80*/  BSYNC B1 ;  /* 0x0000000000017941 */ /* 0x000fea0003800000 */
.L_x_1844:
[----:B------:R-:W-:Y:S05]  /*23e90*/  @P2 BRA `(.L_x_1838) ;  /* 0x0000000800282947 */ /* 0x000fea0003800000 */
[----:B------:R-:W3:Y:S01]  /*23ea0*/  LDC R21, c[0x0][0xbe8] ;  /* 0x0002fa00ff157b82 */ /* 0x000ee20000000800 */
[----:B-1----:R-:W-:Y:S01]  /*23eb0*/  VIADD R4, R28, 0xffffff80 ;  /* 0xffffff801c047836 */ /* 0x002fe20000000000 */
[----:B------:R-:W-:Y:S01]  /*23ec0*/  ULDC.64 UR4, c[0x0][0xaa0] ;  /* 0x0002a80000047ab9 */ /* 0x000fe20000000a00 */
[----:B------:R-:W-:Y:S01]  /*23ed0*/  ULDC.64 UR6, c[0x0][0xaf0] ;  /* 0x0002bc0000067ab9 */ /* 0x000fe20000000a00 */
[----:B------:R-:W-:Y:S02]  /*23ee0*/  IMAD R0, R14, UR4, RZ ;  /* 0x000000040e007c24 */ /* 0x000fe4000f8e02ff */
[----:B--2---:R-:W-:Y:S02]  /*23ef0*/  SHF.R.S32.HI R3, RZ, 0x1f, R4 ;  /* 0x0000001fff037819 */ /* 0x004fe40000011404 */
[----:B------:R-:W-:Y:S02]  /*23f00*/  IMAD R5, R15, UR5, R0 ;  /* 0x000000050f057c24 */ /* 0x000fe4000f8e0200 */
[----:B------:R-:W-:Y:S01]  /*23f10*/  LEA.HI R7, R3, R4, RZ, 0x3 ;  /* 0x0000000403077211 */ /* 0x000fe200078f18ff */
[----:B------:R-:W-:Y:S01]  /*23f20*/  IMAD.WIDE.U32 R2, R15, UR4, RZ ;  /* 0x000000040f027c25 */ /* 0x000fe2000f8e00ff */
[----:B------:R-:W-:-:S02]  /*23f30*/  ULDC.64 UR4, c[0x0][0xae8] ;  /* 0x0002ba0000047ab9 */ /* 0x000fc40000000a00 */
[----:B------:R-:W-:Y:S01]  /*23f40*/  LOP3.LUT R9, R7, 0xfffffff8, RZ, 0xc0, !PT ;  /* 0xfffffff807097812 */ /* 0x000fe200078ec0ff */
[----:B------:R-:W-:Y:S01]  /*23f50*/  IMAD.IADD R3, R3, 0x1, R5 ;  /* 0x0000000103037824 */ /* 0x000fe200078e0205 */
[----:B------:R-:W-:-:S03]  /*23f60*/  SHF.R.S32.HI R27, RZ, 0x3, R7 ;  /* 0x00000003ff1b7819 */ /* 0x000fc60000011407 */
[----:B------:R-:W-:Y:S02]  /*23f70*/  IMAD.IADD R8, R4, 0x1, -R9 ;  /* 0x0000000104087824 */ /* 0x000fe400078e0a09 */
[----:B------:R-:W-:Y:S01]  /*23f80*/  IMAD.WIDE.U32 R2, R201, UR4, R2 ;  /* 0x00000004c9027c25 */ /* 0x000fe2000f8e0002 */
[----:B---3--:R-:W-:-:S03]  /*23f90*/  ISETP.NE.AND P0, PT, R21, 0x1, PT ;  /* 0x000000011500780c */ /* 0x008fc60003f05270 */
[----:B------:R-:W-:Y:S02]  /*23fa0*/  IMAD R5, R8, 0x20, R27 ;  /* 0x0000002008057824 */ /* 0x000fe400078e021b */
[----:B------:R-:W-:Y:S01]  /*23fb0*/  IMAD R3, R201, UR5, R3 ;  /* 0x00000005c9037c24 */ /* 0x000fe2000f8e0203 */
[----:B------:R-:W-:Y:S01]  /*23fc0*/  ULDC.64 UR4, c[0x0][0xae0] ;  /* 0x0002b80000047ab9 */ /* 0x000fe20000000a00 */
[----:B------:R-:W-:Y:S02]  /*23fd0*/  IMAD.IADD R9, R212, 0x1, R5 ;  /* 0x00000001d4097824 */ /* 0x000fe400078e0205 */
[----:B------:R-:W-:Y:S02]  /*23fe0*/  IMAD R4, R24, UR6, RZ ;  /* 0x0000000618047c24 */ /* 0x000fe4000f8e02ff */
[----:B------:R-:W-:Y:S02]  /*23ff0*/  IMAD.MOV.U32 R5, RZ, RZ, R9 ;  /* 0x000000ffff057224 */ /* 0x000fe400078e0009 */
[C---:B------:R-:W-:Y:S01]  /*24000*/  IMAD R7, R25.reuse, UR7, R4 ;  /* 0x0000000719077c24 */ /* 0x040fe2000f8e0204 */
[----:B------:R-:W1:Y:S01]  /*24010*/  @P0 LDC R6, c[0x0][0xbec] ;  /* 0x0002fb00ff060b82 */ /* 0x000e620000000800 */
[----:B------:R-:W-:-:S04]  /*24020*/  IMAD.WIDE.U32 R2, R25, UR6, R2 ;  /* 0x0000000619027c25 */ /* 0x000fc8000f8e0002 */
[----:B------:R-:W-:-:S03]  /*24030*/  IMAD.IADD R3, R3, 0x1, R7 ;  /* 0x0000000103037824 */ /* 0x000fc600078e0207 */
[----:B------:R-:W2:Y:S01]  /*24040*/  @P0 LDC R11, c[0x0][0xbf0] ;  /* 0x0002fc00ff0b0b82 */ /* 0x000ea20000000800 */
[----:B-1----:R-:W-:-:S05]  /*24050*/  @P0 IMAD.HI.U32 R0, R9, R6, RZ ;  /* 0x0000000609000227 */ /* 0x002fca00078e00ff */
[----:B--2---:R-:W-:-:S04]  /*24060*/  @P0 SHF.R.U32.HI R5, RZ, R11, R0 ;  /* 0x0000000bff050219 */ /* 0x004fc80000011600 */
        /* <DEDUP_REMOVED lines=26> */
.L_x_2173:
[----:B------:R-:W-:Y:S01]  /*24210*/  IMAD R21, R20, R21, RZ ;  /* 0x0000001514157224 */ /* 0x000fe200078e02ff */
[----:B------:R-:W-:Y:S01]  /*24220*/  BSSY B1, `(.L_x_1847) ;  /* 0x0000011000017945 */ /* 0x000fe20003800000 */
[----:B------:R-:W-:-:S05]  /*24230*/  IMAD.IADD R212, R27, 0x1, R212 ;  /* 0x000000011bd47824 */ /* 0x000fca00078e02d4 */
        /* <DEDUP_REMOVED lines=15> */
.L_x_1848:
[----:B------:R-:W-:Y:S05]  /*24330*/  BSYNC B1 ;  /* 0x0000000000017941 */ /* 0x000fea0003800000 */
.L_x_1847:
[----:B------:R-:W-:-:S03]  /*24340*/  UMOV UR4, 0xffffffff ;  /* 0xffffffff00047882 */ /* 0x000fc60000000000 */
[----:B------:R-:W-:Y:S05]  /*24350*/  BRA.DIV UR4, `(.L_x_1849) ;  /* 0x000000ce04c87947 */ /* 0x000fea000b800000 */
[----:B--2---:R2:W0:Y:S04]  /*24360*/  SHFL.IDX PT, R0, R3, 0x1, 0x181f ;  /* 0x00381f0003007f89 */ /* 0x00442800000e0000 */
[----:B---34-:R2:W3:Y:S02]  /*24370*/  SHFL.IDX PT, R14, R2, 0x1, 0x181f ;  /* 0x00381f00020e7f89 */ /* 0x0184e400000e0000 */
.L_x_2177:
        /* <DEDUP_REMOVED lines=17> */
.L_x_1851:
[----:B------:R-:W-:Y:S05]  /*24490*/  BSYNC B1 ;  /* 0x0000000000017941 */ /* 0x000fea0003800000 */
.L_x_1850:
[----:B------:R-:W-:-:S03]  /*244a0*/  UMOV UR4, 0xffffffff ;  /* 0xffffffff00047882 */ /* 0x000fc60000000000 */
[----:B------:R-:W-:Y:S05]  /*244b0*/  BRA.DIV UR4, `(.L_x_1852) ;  /* 0x000000ce04b87947 */ /* 0x000fea000b800000 */
[----:B0-----:R0:W0:Y:S04]  /*244c0*/  SHFL.IDX PT, R0, R3, 0x2, 0x181f ;  /* 0x00581f0003007f89 */ /* 0x00102800000e0000 */
[----:B---34-:R3:W4:Y:S02]  /*244d0*/  SHFL.IDX PT, R14, R2, 0x2, 0x181f ;  /* 0x00581f00020e7f89 */ /* 0x01872400000e0000 */
.L_x_2181:
        /* <DEDUP_REMOVED lines=17> */
.L_x_1854:
[----:B------:R-:W-:Y:S05]  /*245f0*/  BSYNC B1 ;  /* 0x0000000000017941 */ /* 0x000fea0003800000 */
.L_x_1853:
[----:B------:R-:W-:-:S03]  /*24600*/  UMOV UR4, 0xffffffff ;  /* 0xffffffff00047882 */ /* 0x000fc60000000000 */
[----:B------:R-:W-:Y:S05]  /*24610*/  BRA.DIV UR4, `(.L_x_1855) ;  /* 0x000000ce04a87947 */ /* 0x000fea000b800000 */
[----:B0-----:R0:W0:Y:S04]  /*24620*/  SHFL.IDX PT, R0, R3, 0x3, 0x181f ;  /* 0x00781f0003007f89 */ /* 0x00102800000e0000 */
[----:B----4-:R4:W0:Y:S02]  /*24630*/  SHFL.IDX PT, R14, R2, 0x3, 0x181f ;  /* 0x00781f00020e7f89 */ /* 0x01082400000e0000 */
.L_x_2185:
        /* <DEDUP_REMOVED lines=16> */
.L_x_1838:
[----:B------:R-:W-:Y:S05]  /*24740*/  BSYNC B0 ;  /* 0x0000000000007941 */ /* 0x000fea0003800000 */
.L_x_1823:
[----:B------:R-:W-:Y:S02]  /*24750*/  ULDC UR4, c[0x0][0xc3c] ;  /* 0x00030f0000047ab9 */ /* 0x000fe40000000800 */
[----:B------:R-:W-:-:S13]  /*24760*/  ISETP.GE.AND P0, PT, R227, UR4, PT ;  /* 0x00000004e3007c0c */ /* 0x000fda000bf06270 */
[----:B------:R-:W-:Y:S05]  /*24770*/  @!P0 BRA `(.L_x_1856) ;  /* 0xfffffdcc00648947 */ /* 0x000fea000383ffff */
[----:B------:R-:W-:Y:S05]  /*24780*/  BRA `(.L_x_1617) ;  /* 0x0000008800c87947 */ /* 0x000fea0003800000 */
.L_x_1615:
        /* <DEDUP_REMOVED lines=55> */
[----:B------:R-:W-:Y:S01]  /*24b00*/  IMAD.MOV.U32 R6, RZ, RZ, R3 ;  /* 0x000000ffff067224 */ /* 0x000fe200078e0003 */
[----:B------:R-:W-:Y:S01]  /*24b10*/  UMOV UR4, URZ ;  /* 0x0000003f00047c82 */ /* 0x000fe20008000000 */
[----:B------:R-:W-:-:S05]  /*24b20*/  ULDC UR5, c[0x0][0xc38] ;  /* 0x00030e0000057ab9 */ /* 0x000fca0000000800 */
.L_x_1860:
        /* <DEDUP_REMOVED lines=37> */
.L_x_1858:
        /* <DEDUP_REMOVED lines=9> */
[----:B0-----:R-:W-:-:S07]  /*24e10*/  ISETP.NE.AND P1, PT, R9, 0x1, PT ;  /* 0x000000010900780c */ /* 0x001fce0003f25270 */
[----:B-1----:R-:W-:Y:S06]  /*24e20*/  @!P0 BRA `(.L_x_1861) ;  /* 0x0000000000088947 */ /* 0x002fec0003800000 */
[----:B------:R-:W-:-:S06]  /*24e30*/  VIADD R16, R19, 0xffffffff ;  /* 0xffffffff13107836 */ /* 0x000fcc0000000000 */
[----:B------:R0:W1:Y:S02]  /*24e40*/  SHFL.IDX PT, R16, R5, R16, 0x1f ;  /* 0x00001f1005107589 */ /* 0x00006400000e0000 */
.L_x_1861:
[----:B-1----:R-:W-:Y:S02]  /*24e50*/  IMAD R16, R16, UR5, R3 ;  /* 0x0000000510107c24 */ /* 0x002fe4000f8e0203 */
[----:B------:R-:W-:-:S03]  /*24e60*/  VIADD R19, R19, UR4 ;  /* 0x0000000413137c36 */ /* 0x000fc60008000000 */
[----:B0-----:R-:W-:Y:S01]  /*24e70*/  IADD3 R5, -R16, UR6, RZ ;  /* 0x0000000610057c10 */ /* 0x001fe2000fffe1ff */
[----:B------:R-:W-:Y:S06]  /*24e80*/  @!P1 BRA `(.L_x_1862) ;  /* 0x0000000000e89947 */ /* 0x000fec0003800000 */
[-C--:B--2---:R-:W-:Y:S02]  /*24e90*/  IABS R12, R0.reuse ;  /* 0x00000000000c7213 */ /* 0x084fe40000000000 */
[----:B------:R-:W-:Y:S02]  /*24ea0*/  IABS R4, R9 ;  /* 0x0000000900047213 */ /* 0x000fe40000000000 */
[----:B------:R-:W0:Y:S01]  /*24eb0*/  I2F.RP R6, R12 ;  /* 0x0000000c00067306 */ /* 0x000e220000209400 */
[----:B------:R-:W-:-:S07]  /*24ec0*/  IABS R10, R0 ;  /* 0x00000000000a7213 */ /* 0x000fce0000000000 */
[----:B------:R-:W1:Y:S08]  /*24ed0*/  I2F.RP R8, R4 ;  /* 0x0000000400087306 */ /* 0x000e700000209400 */
[----:B0-----:R-:W0:Y:S08]  /*24ee0*/  MUFU.RCP R6, R6 ;  /* 0x0000000600067308 */ /* 0x001e300000001000 */
[----:B-1----:R-:W-:Y:S01]  /*24ef0*/  MUFU.RCP R8, R8 ;  /* 0x0000000800087308 */ /* 0x002fe20000001000 */
        /* <DEDUP_REMOVED lines=51> */
.L_x_1862:
[----:B------:R-:W0:Y:S02]  /*25230*/  LDC.64 R2, c[0x0][0xc90] ;  /* 0x00032400ff027b82 */ /* 0x000e240000000a00 */
[----:B0-----:R-:W-:-:S05]  /*25240*/  IMAD.WIDE R2, R19, 0x4, R2 ;  /* 0x0000000413027825 */ /* 0x001fca00078e0202 */
        /* <DEDUP_REMOVED lines=31> */
[----:B------:R-:W-:-:S04]  /*25440*/  VIADDMNMX R11, R3, UR5, R11, PT ;  /* 0x00000005030b7c46 */ /* 0x000fc8000b80010b */
        /* <DEDUP_REMOVED lines=27> */
.L_x_1863:
[----:B------:R-:W-:-:S05]  /*25600*/  LOP3.LUT R17, RZ, R2, RZ, 0x33, !PT ;  /* 0x00000002ff117212 */ /* 0x000fca00078e33ff */
[----:B------:R-:W-:Y:S01]  /*25610*/  IMAD.IADD R17, R0, 0x1, R17 ;  /* 0x0000000100117824 */ /* 0x000fe200078e0211 */
[----:B------:R-:W-:Y:S06]  /*25620*/  BRA `(.L_x_1864) ;  /* 0x00000000000c7947 */ /* 0x000fec0003800000 */
.L_x_1859:
[----:B------:R-:W-:Y:S02]  /*25630*/  IMAD.MOV.U32 R17, RZ, RZ, RZ ;  /* 0x000000ffff117224 */ /* 0x000fe400078e00ff */
[----:B------:R-:W-:Y:S02]  /*25640*/  IMAD.U32 R16, RZ, RZ, UR6 ;  /* 0x00000006ff107e24 */ /* 0x000fe4000f8e00ff */
[----:B------:R-:W-:-:S07]  /*25650*/  IMAD.MOV.U32 R18, RZ, RZ, RZ ;  /* 0x000000ffff127224 */ /* 0x000fce00078e00ff */
.L_x_1864:
[----:B------:R-:W-:-:S13]  /*25660*/  ISETP.NE.AND P0, PT, R7, RZ, PT ;  /* 0x000000ff0700720c */ /* 0x000fda0003f05270 */
[----:B------:R-:W0:Y:S01]  /*25670*/  @!P0 S2R R3, SR_CgaCtaId ;  /* 0x0000000000038919 */ /* 0x000e220000008800 */
[----:B------:R-:W-:-:S04]  /*25680*/  @!P0 MOV R0, 0x400 ;  /* 0x0000040000008802 */ /* 0x000fc80000000f00 */
[----:B0-----:R-:W-:-:S05]  /*25690*/  @!P0 LEA R0, R3, R0, 0x18 ;  /* 0x0000000003008211 */ /* 0x001fca00078ec0ff */
[----:B------:R2:W-:Y:S01]  /*256a0*/  @!P0 STS.128 [R0+0x2a8d0], R16 ;  /* 0x02a8d01000008388 */ /* 0x0005e20000000c00 */
[----:B------:R-:W-:Y:S06]  /*256b0*/  BAR.ARV 0x5, 0x180 ;  /* 0x0146000000007b1d */ /* 0x000fec0000002000 */
.L_x_1857:
        /* <DEDUP_REMOVED lines=9> */
[----:B------:R-:W-:Y:S01]  /*25750*/  IMAD.MOV.U32 R31, RZ, RZ, 0x20 ;  /* 0x00000020ff1f7424 */ /* 0x000fe200078e00ff */
[----:B------:R-:W-:Y:S01]  /*25760*/  BSSY B7, `(.L_x_1865) ;  /* 0x0000775000077945 */ /* 0x000fe20003800000 */
[----:B------:R-:W-:Y:S01]  /*25770*/  IMAD.MOV.U32 R28, RZ, RZ, 0x1 ;  /* 0x00000001ff1c7424 */ /* 0x000fe200078e00ff */
[----:B------:R-:W-:Y:S01]  /*25780*/  CS2R R24, SRZ ;  /* 0x0000000000187805 */ /* 0x000fe2000001ff00 */
[----:B------:R-:W-:Y:S01]  /*25790*/  IMAD.MOV.U32 R26, RZ, RZ, 0x1 ;  /* 0x00000001ff1a7424 */ /* 0x000fe200078e00ff */
[----:B------:R-:W-:Y:S01]  /*257a0*/  ULDC.64 UR40, c[0x0][0x198] ;  /* 0x0000660000287ab9 */ /* 0x000fe20000000a00 */
[----:B------:R-:W-:Y:S02]  /*257b0*/  ULOP3.LUT UR39, UR36, 0x2, URZ, 0xfc, !UPT ;  /* 0x0000000224277892 */ /* 0x000fe4000f8efc3f */
[----:B------:R-:W-:Y:S01]  /*257c0*/  ULOP3.LUT UR37, UR36, 0x1, URZ, 0xfc, !UPT ;  /* 0x0000000124257892 */ /* 0x000fe2000f8efc3f */
[----:B------:R-:W-:Y:S01]  /*257d0*/  ULDC UR38, c[0x0][0xc] ;  /* 0x0000030000267ab9 */ /* 0x000fe20000000800 */
[----:B-1----:R-:W-:-:S05]  /*257e0*/  IMAD.U32 R36, RZ, RZ, UR4 ;  /* 0x00000004ff247e24 */ /* 0x002fca000f8e00ff */
[----:B------:R-:W-:Y:S01]  /*257f0*/  LEA R23, R36, R23, 0x18 ;  /* 0x0000001724177211 */ /* 0x000fe200078ec0ff */
[C---:B0-----:R-:W-:Y:S01]  /*25800*/  IMAD.SHL.U32 R2, R11.reuse, 0x80, RZ ;  /* 0x000000800b027824 */ /* 0x041fe200078e00ff */
[C---:B------:R-:W-:Y:S01]  /*25810*/  LOP3.LUT R9, R11.reuse, 0x7f, RZ, 0xc0, !PT ;  /* 0x0000007f0b097812 */ /* 0x040fe200078ec0ff */
[C---:B------:R-:W-:Y:S01]  /*25820*/  IMAD.SHL.U32 R30, R11.reuse, 0x10, RZ ;  /* 0x000000100b1e7824 */ /* 0x040fe200078e00ff */
[C---:B------:R-:W-:Y:S01]  /*25830*/  R2P PR, R11.reuse, 0x6 ;  /* 0x000000060b007804 */ /* 0x040fe20000000000 */
[C---:B--2---:R-:W-:Y:S01]  /*25840*/  IMAD.SHL.U32 R0, R11.reuse, 0x40, RZ ;  /* 0x000000400b007824 */ /* 0x044fe200078e00ff */
[----:B------:R-:W-:Y:S01]  /*25850*/  SHF.R.U32.HI R4, RZ, 0x5, R9 ;  /* 0x00000005ff047819 */ /* 0x000fe20000011609 */
[----:B------:R-:W-:Y:S01]  /*25860*/  IMAD.SHL.U32 R8, R11, 0x2, RZ ;  /* 0x000000020b087824 */ /* 0x000fe200078e00ff */
[----:B------:R-:W-:Y:S02]  /*25870*/  LOP3.LUT R3, R2, 0x400, RZ, 0xc0, !PT ;  /* 0x0000040002037812 */ /* 0x000fe400078ec0ff */
[----:B------:R-:W-:-:S02]  /*25880*/  LOP3.LUT R5, R30, 0x40, RZ, 0xc0, !PT ;  /* 0x000000401e057812 */ /* 0x000fc400078ec0ff */
[----:B------:R-:W-:Y:S01]  /*25890*/  LOP3.LUT R7, R30, 0x1b0, RZ, 0xc0, !PT ;  /* 0x000001b01e077812 */ /* 0x000fe200078ec0ff */
[C---:B------:R-:W-:Y:S01]  /*258a0*/  IMAD R6, R4.reuse, 0x800, R3 ;  /* 0x0000080004067824 */ /* 0x040fe200078e0203 */
[----:B------:R-:W-:Y:S01]  /*258b0*/  SHF.R.U32.HI R3, RZ, 0x1, R11 ;  /* 0x00000001ff037819 */ /* 0x000fe2000001160b */
[----:B------:R-:W-:Y:S01]  /*258c0*/  IMAD R10, R4, 0x200, R5 ;  /* 0x00000200040a7824 */ /* 0x000fe200078e0205 */
[----:B------:R-:W-:Y:S02]  /*258d0*/  LOP3.LUT R4, R2, 0x380, RZ, 0xc0, !PT ;  /* 0x0000038002047812 */ /* 0x000fe400078ec0ff */
[----:B------:R-:W-:Y:S02]  /*258e0*/  LOP3.LUT R2, R0, 0x180, RZ, 0xc0, !PT ;  /* 0x0000018000027812 */ /* 0x000fe400078ec0ff */
[----:B------:R-:W-:Y:S02]  /*258f0*/  LOP3.LUT R5, R4, 0x10, R11, 0xf8, !PT ;  /* 0x0000001004057812 */ /* 0x000fe400078ef80b */
[----:B------:R-:W-:Y:S01]  /*25900*/  LOP3.LUT R2, R2, 0x30, R3, 0xf8, !PT ;  /* 0x0000003002027812 */ /* 0x000fe200078ef803 */
[----:B------:R-:W-:Y:S01]  /*25910*/  IMAD.SHL.U32 R3, R11, 0x8, RZ ;  /* 0x000000080b037824 */ /* 0x000fe200078e00ff */
[----:B------:R-:W-:-:S02]  /*25920*/  LOP3.LUT R5, R5, 0x70, R30, 0x78, !PT ;  /* 0x0000007005057812 */ /* 0x000fc400078e781e */
[----:B------:R-:W-:Y:S02]  /*25930*/  LOP3.LUT R7, R7, 0x30, R8, 0x78, !PT ;  /* 0x0000003007077812 */ /* 0x000fe400078e7808 */
[----:B------:R-:W-:Y:S01]  /*25940*/  LOP3.LUT R3, R2, 0x30, R3, 0x78, !PT ;  /* 0x0000003002037812 */ /* 0x000fe200078e7803 */
[----:B------:R-:W-:Y:S01]  /*25950*/  IMAD.IADD R2, R6, 0x1, R5 ;  /* 0x0000000106027824 */ /* 0x000fe200078e0205 */
[----:B------:R-:W-:Y:S01]  /*25960*/  LOP3.LUT R30, R30, 0x30, RZ, 0xc0, !PT ;  /* 0x000000301e1e7812 */ /* 0x000fe200078ec0ff */
[----:B------:R-:W-:Y:S01]  /*25970*/  IMAD.IADD R37, R7, 0x1, R10 ;  /* 0x0000000107257824 */ /* 0x000fe200078e020a */
[----:B------:R-:W-:Y:S02]  /*25980*/  LOP3.LUT R0, R3, 0x640, R0, 0xf8, !PT ;  /* 0x0000064003007812 */ /* 0x000fe400078ef800 */
[----:B------:R0:W-:Y:S01]  /*25990*/  STL [R1], R2 ;  /* 0x0000000201007387 */ /* 0x0001e20000100800 */
[----:B------:R-:W-:Y:S02]  /*259a0*/  SHF.R.U32.HI R3, RZ, 0x2, R9 ;  /* 0x00000002ff037819 */ /* 0x000fe40000011609 */
[----:B------:R-:W-:Y:S01]  /*259b0*/  SEL R31, R31, 0xffffffe0, !P1 ;  /* 0xffffffe01f1f7807 */ /* 0x000fe20004800000 */
[----:B------:R1:W-:Y:S04]  /*259c0*/  STL [R1+0x8], R0 ;  /* 0x0000080001007387 */ /* 0x0003e80000100800 */
[----:B------:R-:W-:Y:S01]  /*259d0*/  STL [R1+0x24], RZ ;  /* 0x000024ff01007387 */ /* 0x000fe20000100800 */
[----:B0-----:R-:W-:-:S02]  /*259e0*/  IMAD.MOV.U32 R2, RZ, RZ, 0x40 ;  /* 0x00000040ff027424 */ /* 0x001fc400078e00ff */
[----:B-1----:R-:W-:-:S03]  /*259f0*/  IMAD.SHL.U32 R0, R11, 0x20, RZ ;  /* 0x000000200b007824 */ /* 0x002fc600078e00ff */
[----:B------:R-:W-:Y:S02]  /*25a00*/  SEL R2, R2, 0xffffffc0, !P2 ;  /* 0xffffffc002027807 */ /* 0x000fe40005000000 */
[----:B------:R-:W-:-:S03]  /*25a10*/  LOP3.LUT R0, R0, 0x60, RZ, 0xc0, !PT ;  /* 0x0000006000007812 */ /* 0x000fc600078ec0ff */
[----:B------:R0:W-:Y:S01]  /*25a20*/  STL [R1+0x4], R2 ;  /* 0x0000040201007387 */ /* 0x0001e20000100800 */
[----:B------:R-:W-:Y:S01]  /*25a30*/  LOP3.LUT R0, R3, R0, RZ, 0xfc, !PT ;  /* 0x0000000003007212 */ /* 0x000fe200078efcff */
[----:B------:R-:W-:Y:S01]  /*25a40*/  IMAD.IADD R0, R23, 0x1, R37 ;  /* 0x0000000117007824 */ /* 0x000fe200078e0225 */
[----:B------:R-:W-:-:S04]  /*25a50*/  LOP3.LUT R3, R30, 0x40, RZ, 0xfc, !PT ;  /* 0x000000401e037812 */ /* 0x000fc800078efcff */
[----:B------:R1:W-:Y:S01]  /*25a60*/  STL [R1+0xc], R0 ;  /* 0x00000c0001007387 */ /* 0x0003e20000100800 */
[----:B0-----:R-:W-:-:S07]  /*25a70*/  LOP3.LUT R2, R30, 0x80, RZ, 0xfc, !PT ;  /* 0x000000801e027812 */ /* 0x001fce00078efcff */
.L_x_2003:
[----:B------:R-:W-:Y:S05]  /*25a80*/  YIELD ;  /* 0x0000000000007946 */ /* 0x000fea0003800000 */
[----:B------:R-:W-:Y:S01]  /*25a90*/  ULDC.64 UR4, c[0x0][0xa28] ;  /* 0x00028a0000047ab9 */ /* 0x000fe20000000a00 */
[----:B------:R-:W-:Y:S01]  /*25aa0*/  IMAD.MOV.U32 R33, RZ, RZ, RZ ;  /* 0x000000ffff217224 */ /* 0x000fe200078e00ff */
[----:B------:R-:W-:Y:S01]  /*25ab0*/  ISETP.NE.U32.AND P0, PT, RZ, UR4, PT ;  /* 0x00000004ff007c0c */ /* 0x000fe2000bf05070 */
[----:B0-----:R-:W0:Y:S01]  /*25ac0*/  LDC.64 R4, c[0x0][0xa00] ;  /* 0x00028000ff047b82 */ /* 0x001e220000000a00 */
[----:B------:R-:W-:Y:S02]  /*25ad0*/  ULDC.64 UR6, c[0x0][0xa10] ;  /* 0x0002840000067ab9 */ /* 0x000fe40000000a00 */
[----:B------:R-:W-:Y:S01]  /*25ae0*/  ISETP.NE.AND.EX P0, PT, RZ, UR5, PT, P0 ;  /* 0x00000005ff007c0c */ /* 0x000fe2000bf05300 */
[----:B------:R-:W-:-:S12]  /*25af0*/  ULDC.64 UR4, c[0x0][0xa18] ;  /* 0x0002860000047ab9 */ /* 0x000fd80000000a00 */
[----:B--2---:R-:W2:Y:S01]  /*25b00*/  @P0 LDC.64 R2, c[0x0][0xa28] ;  /* 0x00028a00ff020b82 */ /* 0x004ea20000000a00 */
[----:B------:R-:W-:Y:S01]  /*25b10*/  ISETP.NE.U32.AND P1, PT, RZ, UR6, PT ;  /* 0x00000006ff007c0c */ /* 0x000fe2000bf25070 */
[----:B--2---:R-:W-:-:S05]  /*25b20*/  @P0 IMAD.WIDE R2, R19, 0x4, R2 ;  /* 0x0000000413020825 */ /* 0x004fca00078e0202 */
[----:B------:R2:W5:Y:S01]  /*25b30*/  @P0 LDG.E R33, desc[UR42][R2.64] ;  /* 0x0000002a02210981 */ /* 0x000562000c1e1900 */
[----:B------:R-:W-:Y:S01]  /*25b40*/  ISETP.NE.U32.AND P0, PT, RZ, UR4, PT ;  /* 0x00000004ff007c0c */ /* 0x000fe2000bf05070 */
[----:B------:R-:W-:Y:S01]  /*25b50*/  IMAD.MOV.U32 R8, RZ, RZ, RZ ;  /* 0x000000ffff087224 */ /* 0x000fe200078e00ff */
[----:B------:R-:W-:Y:S01]  /*25b60*/  ISETP.NE.AND.EX P1, PT, RZ, UR7, PT, P1 ;  /* 0x00000007ff007c0c */ /* 0x000fe2000bf25310 */
[----:B0-----:R-:W-:Y:S01]  /*25b70*/  IMAD.WIDE R4, R19, 0x4, R4 ;  /* 0x0000000413047825 */ /* 0x001fe200078e0204 */
[----:B------:R-:W-:Y:S01]  /*25b80*/  ISETP.NE.AND.EX P2, PT, RZ, UR5, PT, P0 ;  /* 0x00000005ff007c0c */ /* 0x000fe2000bf45300 */
[----:B------:R-:W-:Y:S02]  /*25b90*/  ULDC.64 UR4, c[0x0][0xa00] ;  /* 0x0002800000047ab9 */ /* 0x000fe40000000a00 */
[----:B------:R-:W-:Y:S01]  /*25ba0*/  ISETP.NE.U32.AND P0, PT, RZ, UR4, PT ;  /* 0x00000004ff007c0c */ /* 0x000fe2000bf05070 */
[----:B-1----:R-:W-:Y:S01]  /*25bb0*/  IMAD.MOV.U32 R0, RZ, RZ, RZ ;  /* 0x000000ffff007224 */ /* 0x002fe200078e00ff */
[----:B--2---:R-:W0:Y:S02]  /*25bc0*/  LDC.64 R2, c[0x0][0xa10] ;  /* 0x00028400ff027b82 */ /* 0x004e240000000a00 */
[----:B------:R-:W-:-:S06]  /*25bd0*/  ISETP.NE.AND.EX P0, PT, RZ, UR5, PT, P0 ;  /* 0x00000005ff007c0c */ /* 0x000fcc000bf05300 */
[----:B------:R-:W1:Y:S07]  /*25be0*/  @P2 LDC.64 R6, c[0x0][0xa18] ;  /* 0x00028600ff062b82 */ /* 0x000e6e0000000a00 */
[----:B------:R-:W2:Y:S01]  /*25bf0*/  @P0 LDG.E R8, desc[UR42][R4.64] ;  /* 0x0000002a04080981 */ /* 0x000ea2000c1e1900 */
[----:B0-----:R-:W-:-:S05]  /*25c00*/  IMAD.WIDE R2, R19, 0x4, R2 ;  /* 0x0000000413027825 */ /* 0x001fca00078e0202 */
[----:B------:R-:W5:Y:S01]  /*25c10*/  @P1 LDG.E R0, desc[UR42][R2.64] ;  /* 0x0000002a02001981 */ /* 0x000f62000c1e1900 */
[----:B------:R-:W-:Y:S02]  /*25c20*/  ULDC UR4, c[0x0][0x288] ;  /* 0x0000a20000047ab9 */ /* 0x000fe40000000800 */
[----:B------:R-:W-:Y:S01]  /*25c30*/  IMAD.U32 R35, RZ, RZ, UR4 ;  /* 0x00000004ff237e24 */ /* 0x000fe2000f8e00ff */
[----:B------:R-:W-:Y:S02]  /*25c40*/  ULDC.64 UR4, c[0x0][0x418] ;  /* 0x0001060000047ab9 */ /* 0x000fe40000000a00 */
[----:B------:R-:W-:-:S03]  /*25c50*/  UISETP.NE.U32.AND UP0, UPT, UR4, URZ, UPT ;  /* 0x0000003f0400728c */ /* 0x000fc6000bf05070 */
[----:B------:R-:W-:Y:S01]  /*25c60*/  ULDC UR4, c[0x0][0x424] ;  /* 0x0001090000047ab9 */ /* 0x000fe20000000800 */
[----:B------:R-:W-:Y:S01]  /*25c70*/  UISETP.NE.AND.EX UP0, UPT, UR5, URZ, UPT, UP0 ;  /* 0x0000003f0500728c */ /* 0x000fe2000bf05300 */
[----:B-1----:R-:W-:Y:S02]  /*25c80*/  @P2 IMAD.WIDE R6, R19, 0x4, R6 ;  /* 0x0000000413062825 */ /* 0x002fe400078e0206 */
[----:B------:R-:W-:Y:S01]  /*25c90*/  ULDC UR5, c[0x0][0x2f0] ;  /* 0x0000bc0000057ab9 */ /* 0x000fe20000000800 */
[----:B------:R-:W-:Y:S02]  /*25ca0*/  USEL UR4, UR4, 0x1, UP0 ;  /* 0x0000000104047887 */ /* 0x000fe40008000000 */
[----:B------:R0:W5:Y:S02]  /*25cb0*/  @P2 LDG.E R35, desc[UR42][R6.64] ;  /* 0x0000002a06232981 */ /* 0x000164000c1e1900 */
[----:B------:R-:W-:-:S03]  /*25cc0*/  UIMAD UR4, UR4, UR5, URZ ;  /* 0x00000005040472a4 */ /* 0x000fc6000f8e023f */
[----:B------:R-:W-:Y:S02]  /*25cd0*/  ULDC UR5, c[0x0][0x348] ;  /* 0x0000d20000057ab9 */ /* 0x000fe40000000800 */
[----:B0-----:R-:W-:Y:S01]  /*25ce0*/  IMAD.U32 R7, RZ, RZ, UR5 ;  /* 0x00000005ff077e24 */ /* 0x001fe2000f8e00ff */
[----:B--2---:R0:W-:Y:S02]  /*25cf0*/  STL [R1+0x10], R8 ;  /* 0x0000100801007387 */ /* 0x0041e40000100800 */
[----:B0-----:R-:W-:Y:S01]  /*25d00*/  IMAD.U32 R8, RZ, RZ, UR4 ;  /* 0x00000004ff087e24 */ /* 0x001fe2000f8e00ff */
[----:B---3--:R-:W-:Y:S06]  /*25d10*/  @P2 BRA `(.L_x_1866) ;  /* 0x0000000000102947 */ /* 0x008fec0003800000 */
[----:B------:R-:W-:Y:S05]  /*25d20*/  @!P0 BRA `(.L_x_1866) ;  /* 0x00000000000c8947 */ /* 0x000fea0003800000 */
[----:B-----5:R-:W2:Y:S04]  /*25d30*/  LDG.E R35, desc[UR42][R4.64] ;  /* 0x0000002a04237981 */ /* 0x020ea8000c1e1900 */
[----:B------:R-:W2:Y:S02]  /*25d40*/  LDG.E R6, desc[UR42][R4.64+0x4] ;  /* 0x0000042a04067981 */ /* 0x000ea4000c1e1900 */
[----:B--2---:R-:W-:-:S07]  /*25d50*/  IMAD.IADD R35, R6, 0x1, -R35 ;  /* 0x0000000106237824 */ /* 0x004fce00078e0a23 */
.L_x_1866:
[----:B------:R-:W-:Y:S01]  /*25d60*/  ULDC.64 UR4, c[0x0][0xa20] ;  /* 0x0002880000047ab9 */ /* 0x000fe20000000a00 */
[C---:B------:R-:W-:Y:S02]  /*25d70*/  LOP3.LUT R4, R18.reuse, 0xff000000, RZ, 0xc0, !PT ;  /* 0xff00000012047812 */ /* 0x040fe400078ec0ff */
[----:B------:R-:W-:Y:S02]  /*25d80*/  ISETP.NE.U32.AND P0, PT, RZ, UR4, PT ;  /* 0x00000004ff007c0c */ /* 0x000fe4000bf05070 */
[----:B------:R-:W-:Y:S02]  /*25d90*/  SHF.R.U32.HI R5, RZ, 0x8, R4 ;  /* 0x00000008ff057819 */ /* 0x000fe40000011604 */
[----:B------:R-:W-:Y:S02]  /*25da0*/  ISETP.NE.AND.EX P0, PT, RZ, UR5, PT, P0 ;  /* 0x00000005ff007c0c */ /* 0x000fe4000bf05300 */
[C---:B------:R-:W-:Y:S02]  /*25db0*/  LOP3.LUT R6, R18.reuse, 0xff0000, RZ, 0xc0, !PT ;  /* 0x00ff000012067812 */ /* 0x040fe400078ec0ff */
[----:B------:R-:W-:-:S02]  /*25dc0*/  LOP3.LUT R18, R18, 0xffff, RZ, 0xc0, !PT ;  /* 0x0000ffff12127812 */ /* 0x000fc400078ec0ff */
[----:B------:R-:W-:-:S07]  /*25dd0*/  LEA.HI R6, R6, R5, RZ, 0x10 ;  /* 0x0000000506067211 */ /* 0x000fce00078f80ff */
[----:B------:R-:W-:Y:S05]  /*25de0*/  @!P0 BRA `(.L_x_1867) ;  /* 0x0000000000108947 */ /* 0x000fea0003800000 */
[----:B------:R-:W0:Y:S02]  /*25df0*/  LDC.64 R4, c[0x0][0xa20] ;  /* 0x00028800ff047b82 */ /* 0x000e240000000a00 */
[----:B0-----:R-:W-:-:S05]  /*25e00*/  IMAD.WIDE R4, R19, 0x4, R4 ;  /* 0x0000000413047825 */ /* 0x001fca00078e0204 */
[----:B------:R0:W5:Y:S01]  /*25e10*/  LDG.E R8, desc[UR42][R4.64] ;  /* 0x0000002a04087981 */ /* 0x000162000c1e1900 */
[----:B------:R-:W-:Y:S05]  /*25e20*/  BRA `(.L_x_1868) ;  /* 0x0000000000247947 */ /* 0x000fea0003800000 */
.L_x_1867:
        /* <DEDUP_REMOVED lines=9> */
.L_x_1868:
[----:B0-----:R-:W2:Y:S01]  /*25ec0*/  @P1 LDG.E R4, desc[UR42][R2.64] ;  /* 0x0000002a02041981 */ /* 0x001ea2000c1e1900 */
[----:B------:R-:W0:Y:S03]  /*25ed0*/  LDC R9, c[0x0][0x448] ;  /* 0x00011200ff097b82 */ /* 0x000e260000000800 */
[----:B------:R1:W2:Y:S01]  /*25ee0*/  @P1 LDG.E R5, desc[UR42][R2.64+0x4] ;  /* 0x0000042a02051981 */ /* 0x0002a2000c1e1900 */
[----:B------:R-:W-:Y:S02]  /*25ef0*/  IMAD.SHL.U32 R17, R17, 0x80, RZ ;  /* 0x0000008011117824 */ /* 0x000fe400078e00ff */
[----:B-----5:R-:W-:Y:S02]  /*25f00*/  IMAD.IADD R8, R8, 0x1, -R33 ;  /* 0x0000000108087824 */ /* 0x020fe400078e0a21 */
[----:B------:R-:W-:Y:S01]  /*25f10*/  VIADD R10, R17, 0x7f ;  /* 0x0000007f110a7836 */ /* 0x000fe20000000000 */
[----:B0-----:R-:W-:-:S13]  /*25f20*/  ISETP.NE.AND P2, PT, R9, 0x1, PT ;  /* 0x000000010900780c */ /* 0x001fda0003f45270 */
[----:B-1----:R-:W0:Y:S08]  /*25f30*/  @P2 LDC R3, c[0x0][0x44c] ;  /* 0x00011300ff032b82 */ /* 0x002e300000000800 */
[----:B------:R-:W1:Y:S01]  /*25f40*/  @P2 LDC R2, c[0x0][0x450] ;  /* 0x00011400ff022b82 */ /* 0x000e620000000800 */
[----:B0-----:R-:W-:-:S05]  /*25f50*/  @P2 IMAD.HI.U32 R3, R10, R3, RZ ;  /* 0x000000030a032227 */ /* 0x001fca00078e00ff */
[----:B-1----:R-:W-:Y:S01]  /*25f60*/  @P2 SHF.R.U32.HI R10, RZ, R2, R3 ;  /* 0x00000002ff0a2219 */ /* 0x002fe20000011603 */
[----:B--2---:R-:W-:-:S04]  /*25f70*/  @P1 IMAD.IADD R7, R5, 0x1, -R4 ;  /* 0x0000000105071824 */ /* 0x004fc800078e0a04 */
[----:B------:R-:W-:-:S04]  /*25f80*/  IMAD.IADD R27, R8, 0x1, R7 ;  /* 0x00000001081b7824 */ /* 0x000fc800078e0207 */
[C---:B------:R-:W-:Y:S01]  /*25f90*/  VIADD R20, R27.reuse, 0x7f ;  /* 0x0000007f1b147836 */ /* 0x040fe20000000000 */
[----:B------:R-:W-:-:S04]  /*25fa0*/  IADD3 R9, R27, 0x1, -R35 ;  /* 0x000000011b097810 */ /* 0x000fc80007ffe823 */
[----:B------:R-:W-:Y:S01]  /*25fb0*/  SHF.R.S32.HI R2, RZ, 0x1f, R20 ;  /* 0x0000001fff027819 */ /* 0x000fe20000011414 */
[----:B------:R-:W-:-:S03]  /*25fc0*/  IMAD.IADD R10, R9, 0x1, R10 ;  /* 0x00000001090a7824 */ /* 0x000fc600078e020a */
[----:B------:R-:W-:Y:S02]  /*25fd0*/  LEA.HI R20, R2, R20, RZ, 0x7 ;  /* 0x0000001402147211 */ /* 0x000fe400078f38ff */
[----:B------:R-:W0:Y:S02]  /*25fe0*/  LDC.64 R2, c[0x0][0x9e0] ;  /* 0x00027800ff027b82 */ /* 0x000e240000000a00 */
[----:B------:R-:W-:Y:S02]  /*25ff0*/  SHF.R.S32.HI R20, RZ, 0x7, R20 ;  /* 0x00000007ff147819 */ /* 0x000fe40000011414 */
[----:B0-----:R-:W-:Y:S01]  /*26000*/  ISETP.GE.AND P3, PT, R3, 0x1, PT ;  /* 0x000000010300780c */ /* 0x001fe20003f66270 */
[----:B------:R-:W-:-:S12]  /*26010*/  IMAD.IADD R2, R10, 0x1, R2 ;  /* 0x000000010a027824 */ /* 0x000fd800078e0202 */
[----:B------:R-:W-:Y:S05]  /*26020*/  @!P3 BRA `(.L_x_1869) ;  /* 0x000000000048b947 */ /* 0x000fea0003800000 */
        /* <DEDUP_REMOVED lines=11> */
.L_x_1871:
[----:B------:R-:W-:-:S13]  /*260e0*/  ISETP.NE.AND P0, PT, R3, 0x1, PT ;  /* 0x000000010300780c */ /* 0x000fda0003f05270 */
[----:B------:R-:W0:Y:S02]  /*260f0*/  @P0 LDC.64 R4, c[0x0][0x9e8] ;  /* 0x00027a00ff040b82 */ /* 0x000e240000000a00 */
[----:B0-----:R-:W-:-:S05]  /*26100*/  @P0 IMAD.HI.U32 R4, R11, R4, RZ ;  /* 0x000000040b040227 */ /* 0x001fca00078e00ff */
[----:B------:R-:W-:-:S07]  /*26110*/  @P0 SHF.R.U32.HI R11, RZ, R5, R4 ;  /* 0x00000005ff0b0219 */ /* 0x000fce0000011604 */
.L_x_1872:
[----:B------:R-:W-:Y:S05]  /*26120*/  BSYNC B0 ;  /* 0x0000000000007941 */ /* 0x000fea0003800000 */
.L_x_1870:
[----:B------:R-:W-:-:S05]  /*26130*/  IMAD R11, R11, R3, R3 ;  /* 0x000000030b0b7224 */ /* 0x000fca00078e0203 */
[----:B------:R-:W-:-:S07]  /*26140*/  VIMNMX R2, R2, R11, PT ;  /* 0x0000000b02027248 */ /* 0x000fce0003fe0100 */
.L_x_1869:
[----:B------:R-:W0:Y:S01]  /*26150*/  @P2 LDC R10, c[0x0][0x44c] ;  /* 0x00011300ff0a2b82 */ /* 0x000e220000000800 */
[----:B------:R-:W-:Y:S01]  /*26160*/  VIADD R2, R2, 0x7f ;  /* 0x0000007f02027836 */ /* 0x000fe20000000000 */
[----:B------:R-:W-:Y:S01]  /*26170*/  ULDC UR4, c[0x0][0x9dc] ;  /* 0x0002770000047ab9 */ /* 0x000fe20000000800 */
[----:B------:R-:W-:-:S05]  /*26180*/  IMAD.MOV.U32 R4, RZ, RZ, R17 ;  /* 0x000000ffff047224 */ /* 0x000fca00078e0011 */
[----:B------:R-:W1:Y:S01]  /*26190*/  @P2 LDC R5, c[0x0][0x450] ;  /* 0x00011400ff052b82 */ /* 0x000e620000000800 */
[----:B0-----:R-:W-:-:S05]  /*261a0*/  @P2 IMAD.HI.U32 R10, R17, R10, RZ ;  /* 0x0000000a110a2227 */ /* 0x001fca00078e00ff */
[----:B-1----:R-:W-:Y:S01]  /*261b0*/  @P2 SHF.R.U32.HI R4, RZ, R5, R10 ;  /* 0x00000005ff042219 */ /* 0x002fe2000001160a */
[----:B------:R-:W-:Y:S01]  /*261c0*/  IMAD.IADD R10, R27, 0x1, -R35 ;  /* 0x000000011b0a7824 */ /* 0x000fe200078e0a23 */
[----:B------:R-:W-:-:S03]  /*261d0*/  SHF.R.S32.HI R5, RZ, 0x1f, R2 ;  /* 0x0000001fff057819 */ /* 0x000fc60000011402 */
[----:B------:R-:W-:Y:S01]  /*261e0*/  IMAD.IADD R12, R10, 0x1, R4 ;  /* 0x000000010a0c7824 */ /* 0x000fe200078e0204 */
[----:B------:R-:W-:-:S03]  /*261f0*/  LEA.HI R5, R5, R2, RZ, 0x7 ;  /* 0x0000000205057211 */ /* 0x000fc600078f38ff */
[----:B------:R-:W-:Y:S01]  /*26200*/  VIADD R2, R12, -UR4 ;  /* 0x800000040c027c36 */ /* 0x000fe20008000000 */
[----:B------:R-:W-:-:S04]  /*26210*/  SHF.R.S32.HI R11, RZ, 0x7, R5 ;  /* 0x00000007ff0b7819 */ /* 0x000fc80000011405 */
[----:B------:R-:W-:Y:S01]  /*26220*/  VIMNMX R11, R20, R11, PT ;  /* 0x0000000b140b7248 */ /* 0x000fe20003fe0100 */
        /* <DEDUP_REMOVED lines=11> */
.L_x_1875:
[----:B------:R-:W-:-:S13]  /*262e0*/  ISETP.NE.AND P0, PT, R3, 0x1, PT ;  /* 0x000000010300780c */ /* 0x000fda0003f05270 */
[----:B------:R-:W0:Y:S02]  /*262f0*/  @P0 LDC.64 R4, c[0x0][0x9e8] ;  /* 0x00027a00ff040b82 */ /* 0x000e240000000a00 */
[----:B0-----:R-:W-:-:S05]  /*26300*/  @P0 IMAD.HI.U32 R4, R12, R4, RZ ;  /* 0x000000040c040227 */ /* 0x001fca00078e00ff */
[----:B------:R-:W-:-:S07]  /*26310*/  @P0 SHF.R.U32.HI R12, RZ, R5, R4 ;  /* 0x00000005ff0c0219 */ /* 0x000fce0000011604 */
.L_x_1876:
[----:B------:R-:W-:Y:S05]  /*26320*/  BSYNC B0 ;  /* 0x0000000000007941 */ /* 0x000fea0003800000 */
.L_x_1874:
[----:B------:R-:W-:-:S05]  /*26330*/  IMAD R3, R12, R3, RZ ;  /* 0x000000030c037224 */ /* 0x000fca00078e02ff */
[----:B------:R-:W-:-:S07]  /*26340*/  VIMNMX R2, R2, R3, !PT ;  /* 0x0000000302027248 */ /* 0x000fce0007fe0100 */
.L_x_1873:
[----:B------:R-:W-:Y:S01]  /*26350*/  SHF.R.S32.HI R3, RZ, 0x1f, R2 ;  /* 0x0000001fff037819 */ /* 0x000fe20000011402 */
[----:B------:R-:W-:Y:S01]  /*26360*/  BSSY B0, `(.L_x_1877) ;  /* 0x0000026000007945 */ /* 0x000fe20003800000 */
[----:B------:R-:W-:Y:S01]  /*26370*/  LOP3.LUT R32, R6, 0xff, RZ, 0xc0, !PT ;  /* 0x000000ff06207812 */ /* 0x000fe200078ec0ff */
[----:B------:R-:W-:Y:S01]  /*26380*/  IMAD.MOV.U32 R14, RZ, RZ, RZ ;  /* 0x000000ffff0e7224 */ /* 0x000fe200078e00ff */
[----:B------:R-:W-:Y:S02]  /*26390*/  LEA.HI R3, R3, R2, RZ, 0x7 ;  /* 0x0000000203037211 */ /* 0x000fe400078f38ff */
[----:B------:R-:W-:Y:S02]  /*263a0*/  SHF.R.U32.HI R6, RZ, 0x10, R6 ;  /* 0x00000010ff067819 */ /* 0x000fe40000011606 */
[----:B------:R-:W-:-:S04]  /*263b0*/  SHF.R.S32.HI R3, RZ, 0x7, R3 ;  /* 0x00000007ff037819 */ /* 0x000fc80000011403 */
[----:B------:R-:W-:-:S04]  /*263c0*/  VIMNMX R4, RZ, R3, !PT ;  /* 0x00000003ff047248 */ /* 0x000fc80007fe0100 */
[----:B------:R-:W-:-:S13]  /*263d0*/  ISETP.GT.AND P0, PT, R11, R4, PT ;  /* 0x000000040b00720c */ /* 0x000fda0003f04270 */
[----:B------:R-:W-:Y:S05]  /*263e0*/  @!P0 BRA `(.L_x_1878) ;  /* 0x0000000000748947 */ /* 0x000fea0003800000 */
[----:B------:R-:W-:Y:S01]  /*263f0*/  ISETP.NE.AND P0, PT, R6, RZ, PT ;  /* 0x000000ff0600720c */ /* 0x000fe20003f05270 */
[----:B------:R-:W-:-:S03]  /*26400*/  ULDC UR4, c[0x0][0x9f0] ;  /* 0x00027c0000047ab9 */ /* 0x000fc60000000800 */
[----:B------:R-:W-:-:S04]  /*26410*/  SEL R5, R6, UR4, P0 ;  /* 0x0000000406057c07 */ /* 0x000fc80008000000 */
[----:B------:R-:W-:Y:S02]  /*26420*/  IABS R13, R5 ;  /* 0x00000005000d7213 */ /* 0x000fe40000000000 */
[----:B------:R-:W-:Y:S02]  /*26430*/  IADD3 R12, R5, -0x1, R11 ;  /* 0xffffffff050c7810 */ /* 0x000fe40007ffe00b */
[----:B------:R-:W0:Y:S03]  /*26440*/  I2F.RP R2, R13 ;  /* 0x0000000d00027306 */ /* 0x000e260000209400 */
[----:B------:R-:W-:-:S05]  /*26450*/  IMAD.IADD R12, R12, 0x1, -R4 ;  /* 0x000000010c0c7824 */ /* 0x000fca00078e0a04 */
        /* <DEDUP_REMOVED lines=22> */
.L_x_1878:
[----:B------:R-:W-:Y:S05]  /*265c0*/  BSYNC B0 ;  /* 0x0000000000007941 */ /* 0x000fea0003800000 */
.L_x_1877:
[-C--:B------:R-:W-:Y:S01]  /*265d0*/  IMAD R4, R32, R14.reuse, R4 ;  /* 0x0000000e20047224 */ /* 0x080fe200078e0204 */
[----:B------:R-:W-:Y:S04]  /*265e0*/  BSSY B0, `(.L_x_1879) ;  /* 0x0000150000007945 */ /* 0x000fe80003800000 */
[C---:B------:R-:W-:Y:S01]  /*265f0*/  VIADDMNMX R11, R4.reuse, R14, R11, PT ;  /* 0x0000000e040b7246 */ /* 0x040fe2000380010b */
[----:B------:R-:W-:-:S04]  /*26600*/  IMAD R4, R4, 0x80, -R8 ;  /* 0x0000008004047824 */ /* 0x000fc800078e0a08 */
[----:B------:R-:W-:Y:S01]  /*26610*/  IMAD R11, R11, 0x80, -R8 ;  /* 0x000000800b0b7824 */ /* 0x000fe200078e0a08 */
[----:B------:R-:W-:-:S04]  /*26620*/  VIMNMX R4, RZ, R4, !PT ;  /* 0x00000004ff047248 */ /* 0x000fc80007fe0100 */
[----:B------:R-:W-:-:S04]  /*26630*/  VIMNMX R11, R11, R7, PT ;  /* 0x000000070b0b7248 */ /* 0x000fc80003fe0100 */
[----:B------:R-:W-:Y:S02]  /*26640*/  ISETP.GT.AND P0, PT, R11, R4, PT ;  /* 0x000000040b00720c */ /* 0x000fe40003f04270 */
[----:B------:R-:W-:-:S11]  /*26650*/  SHF.R.U32.HI R4, RZ, 0x7, R4 ;  /* 0x00000007ff047819 */ /* 0x000fd60000011604 */
[----:B------:R-:W-:-:S05]  /*26660*/  @P0 VIADD R2, R11, 0x7f ;  /* 0x0000007f0b020836 */ /* 0x000fca0000000000 */
[----:B------:R-:W-:-:S04]  /*26670*/  @P0 SHF.R.S32.HI R3, RZ, 0x1f, R2 ;  /* 0x0000001fff030819 */ /* 0x000fc80000011402 */
[----:B------:R-:W-:Y:S01]  /*26680*/  @P0 LEA.HI R2, R3, R2, RZ, 0x7 ;  /* 0x0000000203020211 */ /* 0x000fe200078f38ff */
[----:B------:R-:W-:-:S03]  /*26690*/  IMAD.MOV.U32 R3, RZ, RZ, R4 ;  /* 0x000000ffff037224 */ /* 0x000fc600078e0004 */
[----:B------:R-:W-:Y:S02]  /*266a0*/  @P0 SHF.R.S32.HI R3, RZ, 0x7, R2 ;  /* 0x00000007ff030819 */ /* 0x000fe40000011402 */
        /* <DEDUP_REMOVED lines=10> */
.L_x_2188:
[----:B-1----:R-:W-:Y:S02]  /*26750*/  ISETP.NE.AND P0, PT, R14, RZ, PT ;  /* 0x000000ff0e00720c */ /* 0x002fe40003f05270 */
[----:B------:R-:W-:-:S11]  /*26760*/  PLOP3.LUT P6, PT, PT, PT, PT, 0x8, 0x0 ;  /* 0x000000000000781c */ /* 0x000fd60003fce170 */
[----:B------:R-:W-:Y:S05]  /*26770*/  @P0 BRA `(.L_x_1882) ;  /* 0x00000000000c0947 */ /* 0x000fea0003800000 */
[----:B------:R-:W-:-:S03]  /*26780*/  UMOV UR4, 0xffffffff ;  /* 0xffffffff00047882 */ /* 0x000fc60000000000 */
[----:B------:R-:W-:Y:S05]  /*26790*/  BRA.DIV UR4, `(.L_x_1883) ;  /* 0x000000ae04c47947 */ /* 0x000fea000b800000 */
[----:B------:R-:W-:-:S13]  /*267a0*/  ELECT P6, URZ, PT ;  /* 0x00000000003f782f */ /* 0x000fda00038c0000 */
.L_x_1882:
[----:B0-----:R-:W2:Y:S01]  /*267b0*/  LDL R5, [R1+0x24] ;  /* 0x0000240001057983 */ /* 0x001ea20000100800 */
[----:B------:R-:W-:Y:S01]  /*267c0*/  BSSY B1, `(.L_x_1884) ;  /* 0x0000008000017945 */ /* 0x000fe20003800000 */
[----:B--2---:R-:W-:-:S05]  /*267d0*/  VIADD R5, R5, 0x1 ;  /* 0x0000000105057836 */ /* 0x004fca0000000000 */
[----:B------:R-:W-:-:S04]  /*267e0*/  LEA.HI R7, R5, R5, RZ, 0x1 ;  /* 0x0000000505077211 */ /* 0x000fc800078f08ff */
[----:B------:R-:W-:-:S05]  /*267f0*/  LOP3.LUT R7, R7, 0xfffffffe, RZ, 0xc0, !PT ;  /* 0xfffffffe07077812 */ /* 0x000fca00078ec0ff */
[----:B------:R-:W-:-:S05]  /*26800*/  IMAD.IADD R5, R5, 0x1, -R7 ;  /* 0x0000000105057824 */ /* 0x000fca00078e0a07 */
[----:B------:R-:W-:-:S04]  /*26810*/  SHF.L.U32 R5, R5, 0x1f, RZ ;  /* 0x0000001f05057819 */ /* 0x000fc800000006ff */
[----:B------:R-:W0:Y:S02]  /*26820*/  SYNCS.PHASECHK.TRANS64.TRYWAIT P0, [R23+URZ+0x2a820], R5 ;  /* 0x02a82005170075a7 */ /* 0x000e24000800017f */
[----:B0-----:R-:W-:Y:S05]  /*26830*/  @!P0 BRA `(.L_x_1885) ;  /* 0x000000ac00bc8947 */ /* 0x001fea0003800000 */
.L_x_2191:
[----:B------:R-:W-:Y:S05]  /*26840*/  BSYNC B1 ;  /* 0x0000000000017941 */ /* 0x000fea0003800000 */
.L_x_1884:
        /* <DEDUP_REMOVED lines=10> */
.L_x_2192:
[----:B------:R-:W-:Y:S05]  /*268f0*/  BSYNC B2 ;  /* 0x0000000000027941 */ /* 0x000fea0003800000 */
.L_x_1888:
        /* <DEDUP_REMOVED lines=9> */
.L_x_1891:
[----:B------:R-:W-:Y:S05]  /*26990*/  BSYNC B2 ;  /* 0x0000000000027941 */ /* 0x000fea0003800000 */
.L_x_1890:
[----:B------:R-:W-:Y:S01]  /*269a0*/  IMAD.MOV.U32 R34, RZ, RZ, RZ ;  /* 0x000000ffff227224 */ /* 0x000fe200078e00ff */
[----:B------:R-:W-:Y:S01]  /*269b0*/  UIADD3 UR4, UP0, UR40, 0x570, URZ ;  /* 0x0000057028047890 */ /* 0x000fe2000ff1e03f */
[----:B------:R-:W-:Y:S01]  /*269c0*/  IMAD R7, R3, 0x80, R0 ;  /* 0x0000008003077824 */ /* 0x000fe200078e0200 */
[----:B------:R-:W-:Y:S01]  /*269d0*/  PLOP3.LUT P0, PT, PT, PT, PT, 0x80, 0x0 ;  /* 0x000000000000781c */ /* 0x000fe20003f0f070 */
[----:B------:R-:W-:Y:S01]  /*269e0*/  IMAD R8, R25, 0x6000, R23 ;  /* 0x0000600019087824 */ /* 0x000fe200078e0217 */
[----:B------:R-:W-:Y:S01]  /*269f0*/  R2UR UR10, R34 ;  /* 0x00000000220a72ca */ /* 0x000fe200000e0000 */
[----:B------:R-:W-:Y:S01]  /*26a00*/  VIADD R7, R7, 0xffffff80 ;  /* 0xffffff8007077836 */ /* 0x000fe20000000000 */
[----:B------:R-:W-:Y:S01]  /*26a10*/  UIADD3.X UR5, URZ, UR41, URZ, UP0, !UPT ;  /* 0x000000293f057290 */ /* 0x000fe200087fe43f */
[----:B0-----:R-:W-:Y:S01]  /*26a20*/  VIADD R5, R12, 0x2a890 ;  /* 0x0002a8900c057836 */ /* 0x001fe20000000000 */
[----:B------:R-:W-:Y:S01]  /*26a30*/  UMOV UR6, 0x0 ;  /* 0x0000000000067882 */ /* 0x000fe20000000000 */
[----:B------:R-:W-:Y:S01]  /*26a40*/  VIADD R13, R8, 0x1e400 ;  /* 0x0001e400080d7836 */ /* 0x000fe20000000000 */
[----:B------:R-:W-:-:S09]  /*26a50*/  UMOV UR7, 0x12f00000 ;  /* 0x12f0000000077882 */ /* 0x000fd20000000000 */
.L_x_1892:
        /* <DEDUP_REMOVED lines=16> */
.L_x_1893:
        /* <DEDUP_REMOVED lines=16> */
.L_x_1894:
        /* <DEDUP_REMOVED lines=13> */
.L_x_2193:
[----:B------:R-:W-:Y:S05]  /*26d30*/  BSYNC B2 ;  /* 0x0000000000027941 */ /* 0x000fea0003800000 */
.L_x_1895:
[----:B------:R-:W-:Y:S01]  /*26d40*/  BSSY B2, `(.L_x_1897) ;  /* 0x000000b000027945 */ /* 0x000fe20003800000 */
[----:B------:R-:W-:Y:S02]  /*26d50*/  IMAD.MOV.U32 R14, RZ, RZ, 0x0 ;  /* 0x00000000ff0e7424 */ /* 0x000fe400078e00ff */
[----:B------:R-:W-:Y:S01]  /*26d60*/  IMAD.MOV.U32 R15, RZ, RZ, 0x12f00000 ;  /* 0x12f00000ff0f7424 */ /* 0x000fe200078e00ff */
[----:B------:R-:W-:Y:S06]  /*26d70*/  @P1 BRA `(.L_x_1898) ;  /* 0x00000000001c1947 */ /* 0x000fec0003800000 */
[----:B------:R-:W2:Y:S02]  /*26d80*/  S2R R5, SR_TID.X ;  /* 0x0000000000057919 */ /* 0x000ea40000002100 */
[----:B--2---:R-:W-:Y:S01]  /*26d90*/  LOP3.LUT R13, R5, 0x1f, RZ, 0xc0, !PT ;  /* 0x0000001f050d7812 */ /* 0x004fe200078ec0ff */
[----:B------:R-:W-:-:S03]  /*26da0*/  IMAD.MOV.U32 R5, RZ, RZ, 0x6000 ;  /* 0x00006000ff057424 */ /* 0x000fc600078e00ff */
[----:B------:R-:W-:Y:S01]  /*26db0*/  ISETP.NE.AND P0, PT, R13, RZ, PT ;  /* 0x000000ff0d00720c */ /* 0x000fe20003f05270 */
[----:B------:R2:W-:-:S12]  /*26dc0*/  SYNCS.ARRIVE.TRANS64 RZ, [R12+URZ+0x2a8b0], R5 ;  /* 0x02a8b0050cff79a7 */ /* 0x0005d8000800003f */
[----:B--2---:R-:W-:Y:S05]  /*26dd0*/  @!P0 BRA `(.L_x_1898) ;  /* 0x0000000000048947 */ /* 0x004fea0003800000 */
[----:B------:R-:W-:Y:S01]  /*26de0*/  BPT.TRAP 0x1 ;  /* 0x000000040000795c */ /* 0x000fe20000300000 */
.L_x_1898:
[----:B------:R-:W-:Y:S05]  /*26df0*/  BSYNC B2 ;  /* 0x0000000000027941 */ /* 0x000fea0003800000 */
.L_x_1897:
        /* <DEDUP_REMOVED lines=8> */
.L_x_1899:
        /* <DEDUP_REMOVED lines=15> */
.L_x_1900:
        /* <DEDUP_REMOVED lines=15> */
.L_x_1901:
        /* <DEDUP_REMOVED lines=10> */
.L_x_1887:
[----:B------:R-:W-:Y:S05]  /*27100*/  BSYNC B1 ;  /* 0x0000000000017941 */ /* 0x000fea0003800000 */
.L_x_1886:
        /* <DEDUP_REMOVED lines=9> */
.L_x_1918:
        /* <DEDUP_REMOVED lines=11> */
.L_x_2194:
[----:B------:R-:W-:Y:S05]  /*27250*/  BSYNC B2 ;  /* 0x0000000000027941 */ /* 0x000fea0003800000 */
.L_x_1904:
        /* <DEDUP_REMOVED lines=9> */
.L_x_1907:
[----:B------:R-:W-:Y:S05]  /*272f0*/  BSYNC B2 ;  /* 0x0000000000027941 */ /* 0x000fea0003800000 */
.L_x_1906:
[----:B------:R-:W-:Y:S01]  /*27300*/  IMAD.MOV.U32 R21, RZ, RZ, RZ ;  /* 0x000000ffff157224 */ /* 0x000fe200078e00ff */
[----:B------:R-:W-:Y:S01]  /*27310*/  UIADD3 UR4, UP0, UR40, 0x570, URZ ;  /* 0x0000057028047890 */ /* 0x000fe2000ff1e03f */
[----:B------:R-:W-:Y:S01]  /*27320*/  IMAD R7, R25, 0x6000, R23 ;  /* 0x0000600019077824 */ /* 0x000fe200078e0217 */
[----:B------:R-:W-:Y:S01]  /*27330*/  PLOP3.LUT P1, PT, PT, PT, PT, 0x80, 0x0 ;  /* 0x000000000000781c */ /* 0x000fe20003f2f070 */
[----:B0-----:R-:W-:Y:S01]  /*27340*/  IMAD R5, R12, 0x80, R0 ;  /* 0x000000800c057824 */ /* 0x001fe200078e0200 */
[----:B------:R-:W-:Y:S01]  /*27350*/  R2UR UR10, R21 ;  /* 0x00000000150a72ca */ /* 0x000fe200000e0000 */
[----:B------:R-:W-:Y:S01]  /*27360*/  VIADD R3, R11, 0x2a890 ;  /* 0x0002a8900b037836 */ /* 0x000fe20000000000 */
[----:B------:R-:W-:Y:S01]  /*27370*/  UIADD3.X UR5, URZ, UR41, URZ, UP0, !UPT ;  /* 0x000000293f057290 */ /* 0x000fe200087fe43f */
[----:B------:R-:W-:Y:S01]  /*27380*/  VIADD R13, R7, 0x1e400 ;  /* 0x0001e400070d7836 */ /* 0x000fe20000000000 */
[----:B------:R-:W-:Y:S01]  /*27390*/  UMOV UR6, 0x0 ;  /* 0x0000000000067882 */ /* 0x000fe20000000000 */
[----:B------:R-:W-:-:S10]  /*273a0*/  UMOV UR7, 0x12f00000 ;  /* 0x12f0000000077882 */ /* 0x000fd40000000000 */
.L_x_1908:
        /* <DEDUP_REMOVED lines=16> */
.L_x_1909:
        /* <DEDUP_REMOVED lines=16> */
.L_x_1910:
        /* <DEDUP_REMOVED lines=13> */
.L_x_2195:
[----:B------:R-:W-:Y:S05]  /*27680*/  BSYNC B2 ;  /* 0x0000000000027941 */ /* 0x000fea0003800000 */
.L_x_1911:
        /* <DEDUP_REMOVED lines=11> */
.L_x_1914:
[----:B------:R-:W-:Y:S05]  /*27740*/  BSYNC B2 ;  /* 0x0000000000027941 */ /* 0x000fea0003800000 */
.L_x_1913:
        /* <DEDUP_REMOVED lines=8> */
.L_x_1915:
        /* <DEDUP_REMOVED lines=15> */
.L_x_1916:
        /* <DEDUP_REMOVED lines=15> */
.L_x_1917:
        /* <DEDUP_REMOVED lines=10> */
.L_x_1903:
[----:B------:R-:W-:Y:S05]  /*27a50*/  BSYNC B1 ;  /* 0x0000000000017941 */ /* 0x000fea0003800000 */
.L_x_1902:
[C---:B------:R-:W-:Y:S01]  /*27a60*/  ISETP.GT.AND P2, PT, R12.reuse, R4, PT ;  /* 0x000000040c00720c */ /* 0x040fe20003f44270 */
[----:B------:R-:W-:Y:S02]  /*27a70*/  VIADD R25, R25, 0x1 ;  /* 0x0000000119197836 */ /* 0x000fe40000000000 */
[----:B------:R-:W-:-:S03]  /*27a80*/  VIADD R12, R12, 0xffffffff ;  /* 0xffffffff0c0c7836 */ /* 0x000fc60000000000 */
[----:B------:R-:W-:-:S04]  /*27a90*/  ISETP.NE.AND P1, PT, R25, 0x2, PT ;  /* 0x000000021900780c */ /* 0x000fc80003f25270 */
[----:B------:R-:W-:Y:S02]  /*27aa0*/  SEL R3, RZ, 0x1, P1 ;  /* 0x00000001ff037807 */ /* 0x000fe40000800000 */
[----:B------:R-:W-:Y:S02]  /*27ab0*/  SEL R25, R25, RZ, P1 ;  /* 0x000000ff19197207 */ /* 0x000fe40000800000 */
[----:B------:R-:W-:Y:S01]  /*27ac0*/  LOP3.LUT R28, R28, R3, RZ, 0x3c, !PT ;  /* 0x000000031c1c7212 */ /* 0x000fe200078e3cff */
[----:B------:R-:W-:Y:S06]  /*27ad0*/  @P2 BRA `(.L_x_1918) ;  /* 0xfffffff400b02947 */ /* 0x000fec000383ffff */
.L_x_1880:
[----:B------:R-:W-:Y:S05]  /*27ae0*/  BSYNC B0 ;  /* 0x0000000000007941 */ /* 0x000fea0003800000 */
.L_x_1879:
[----:B------:R-:W1:Y:S01]  /*27af0*/  LDC R0, c[0x0][0x448] ;  /* 0x00011200ff007b82 */ /* 0x000e620000000800 */
[----:B------:R-:W-:Y:S01]  /*27b00*/  VIADD R2, R17, 0x7f ;  /* 0x0000007f11027836 */ /* 0x000fe20000000000 */
[----:B------:R-:W-:Y:S06]  /*27b10*/  @!P0 WARPSYNC.ALL ;  /* 0x0000000000008948 */ /* 0x000fec0003800000 */
[----:B------:R-:W-:Y:S01]  /*27b20*/  @!P0 BAR.SYNC.DEFER_BLOCKING 0xc, 0x180 ;  /* 0x0306000000008b1d */ /* 0x000fe20000010000 */
[----:B-1----:R-:W-:-:S13]  /*27b30*/  ISETP.NE.AND P1, PT, R0, 0x1, PT ;  /* 0x000000010000780c */ /* 0x002fda0003f25270 */
[----:B------:R-:W1:Y:S08]  /*27b40*/  @P1 LDC R3, c[0x0][0x44c] ;  /* 0x00011300ff031b82 */ /* 0x000e700000000800 */
[----:B------:R-:W2:Y:S01]  /*27b50*/  @P1 LDC R0, c[0x0][0x450] ;  /* 0x00011400ff001b82 */ /* 0x000ea20000000800 */
[----:B-1----:R-:W-:-:S05]  /*27b60*/  @P1 IMAD.HI.U32 R3, R2, R3, RZ ;  /* 0x0000000302031227 */ /* 0x002fca00078e00ff */
[----:B--2---:R-:W-:-:S05]  /*27b70*/  @P1 SHF.R.U32.HI R2, RZ, R0, R3 ;  /* 0x00000000ff021219 */ /* 0x004fca0000011603 */
[----:B------:R-:W-:Y:S02]  /*27b80*/  IMAD.IADD R9, R9, 0x1, R2 ;  /* 0x0000000109097824 */ /* 0x000fe400078e0202 */
[----:B------:R-:W1:Y:S02]  /*27b90*/  LDC.64 R2, c[0x0][0x9e0] ;  /* 0x00027800ff027b82 */ /* 0x000e640000000a00 */
[----:B-1----:R-:W-:Y:S01]  /*27ba0*/  ISETP.GE.AND P2, PT, R3, 0x1, PT ;  /* 0x000000010300780c */ /* 0x002fe20003f46270 */
        /* <DEDUP_REMOVED lines=8> */
[----:B0-----:R-:W0:Y:S02]  /*27c30*/  @P0 LDC.64 R4, c[0x0][0x9e8] ;  /* 0x00027a00ff040b82 */ /* 0x001e240000000a00 */
[----:B0-----:R-:W-:-:S05]  /*27c40*/  @P0 IMAD.HI.U32 R4, R0, R4, RZ ;  /* 0x0000000400040227 */ /* 0x001fca00078e00ff */
[----:B------:R-:W-:-:S04]  /*27c50*/  @P0 SHF.R.U32.HI R0, RZ, R5, R4 ;  /* 0x00000005ff000219 */ /* 0x000fc80000011604 */
[----:B------:R-:W-:Y:S01]  /*27c60*/  LOP3.LUT R0, RZ, R0, RZ, 0x33, !PT ;  /* 0x00000000ff007212 */ /* 0x000fe200078e33ff */
[----:B------:R-:W-:Y:S06]  /*27c70*/  BRA `(.L_x_1922) ;  /* 0x0000000000107947 */ /* 0x000fec0003800000 */
.L_x_1921:
[----:B------:R-:W-:-:S13]  /*27c80*/  ISETP.NE.AND P0, PT, R3, 0x1, PT ;  /* 0x000000010300780c */ /* 0x000fda0003f05270 */
[----:B0-----:R-:W0:Y:S02]  /*27c90*/  @P0 LDC.64 R4, c[0x0][0x9e8] ;  /* 0x00027a00ff040b82 */ /* 0x001e240000000a00 */
[----:B0-----:R-:W-:-:S05]  /*27ca0*/  @P0 IMAD.HI.U32 R4, R0, R4, RZ ;  /* 0x0000000400040227 */ /* 0x001fca00078e00ff */
[----:B------:R-:W-:-:S07]  /*27cb0*/  @P0 SHF.R.U32.HI R0, RZ, R5, R4 ;  /* 0x00000005ff000219 */ /* 0x000fce0000011604 */
.L_x_1922:
[----:B------:R-:W-:Y:S05]  /*27cc0*/  BSYNC B0 ;  /* 0x0000000000007941 */ /* 0x000fea0003800000 */
.L_x_1920:
[----:B------:R-:W-:-:S05]  /*27cd0*/  IMAD R0, R0, R3, R3 ;  /* 0x0000000300007224 */ /* 0x000fca00078e0203 */
[----:B------:R-:W-:-:S07]  /*27ce0*/  VIMNMX R2, R2, R0, PT ;  /* 0x0000000002027248 */ /* 0x000fce0003fe0100 */
.L_x_1919:
[----:B------:R-:W-:Y:S01]  /*27cf0*/  VIADD R2, R2, 0x7f ;  /* 0x0000007f02027836 */ /* 0x000fe20000000000 */
[----:B------:R-:W-:Y:S01]  /*27d00*/  ULDC UR4, c[0x0][0x9dc] ;  /* 0x0002770000047ab9 */ /* 0x000fe20000000800 */
[----:B------:R-:W-:-:S03]  /*27d10*/  IMAD.MOV.U32 R4, RZ, RZ, R17 ;  /* 0x000000ffff047224 */ /* 0x000fc600078e0011 */
[----:B------:R-:W-:-:S04]  /*27d20*/  SHF.R.S32.HI R0, RZ, 0x1f, R2 ;  /* 0x0000001fff007819 */ /* 0x000fc80000011402 */
[----:B------:R-:W-:Y:S02]  /*27d30*/  LEA.HI R0, R0, R2, RZ, 0x7 ;  /* 0x0000000200007211 */ /* 0x000fe400078f38ff */
[----:B------:R-:W1:Y:S02]  /*27d40*/  @P1 LDC R2, c[0x0][0x44c] ;  /* 0x00011300ff021b82 */ /* 0x000e640000000800 */
[----:B0-----:R-:W-:-:S04]  /*27d50*/  SHF.R.S32.HI R5, RZ, 0x7, R0 ;  /* 0x00000007ff057819 */ /* 0x001fc80000011400 */
[----:B------:R-:W-:Y:S02]  /*27d60*/  VIMNMX R20, R20, R5, PT ;  /* 0x0000000514147248 */ /* 0x000fe40003fe0100 */
[----:B------:R-:W0:Y:S01]  /*27d70*/  @P1 LDC R0, c[0x0][0x450] ;  /* 0x00011400ff001b82 */ /* 0x000e220000000800 */
[----:B-1----:R-:W-:-:S05]  /*27d80*/  @P1 IMAD.HI.U32 R2, R17, R2, RZ ;  /* 0x0000000211021227 */ /* 0x002fca00078e00ff */
[----:B0-----:R-:W-:-:S05]  /*27d90*/  @P1 SHF.R.U32.HI R4, RZ, R0, R2 ;  /* 0x00000000ff041219 */ /* 0x001fca0000011602 */
[----:B------:R-:W-:-:S04]  /*27da0*/  IMAD.IADD R2, R10, 0x1, R4 ;  /* 0x000000010a027824 */ /* 0x000fc800078e0204 */
        /* <DEDUP_REMOVED lines=12> */
.L_x_1925:
[----:B------:R-:W-:-:S13]  /*27e70*/  ISETP.NE.AND P0, PT, R3, 0x1, PT ;  /* 0x000000010300780c */ /* 0x000fda0003f05270 */
[----:B------:R-:W0:Y:S02]  /*27e80*/  @P0 LDC.64 R4, c[0x0][0x9e8] ;  /* 0x00027a00ff040b82 */ /* 0x000e240000000a00 */
[----:B0-----:R-:W-:-:S05]  /*27e90*/  @P0 IMAD.HI.U32 R4, R2, R4, RZ ;  /* 0x0000000402040227 */ /* 0x001fca00078e00ff */
[----:B------:R-:W-:-:S07]  /*27ea0*/  @P0 SHF.R.U32.HI R2, RZ, R5, R4 ;  /* 0x00000005ff020219 */ /* 0x000fce0000011604 */
.L_x_1926:
[----:B------:R-:W-:Y:S05]  /*27eb0*/  BSYNC B0 ;  /* 0x0000000000007941 */ /* 0x000fea0003800000 */
.L_x_1924:
[----:B------:R-:W-:-:S05]  /*27ec0*/  IMAD R3, R2, R3, RZ ;  /* 0x0000000302037224 */ /* 0x000fca00078e02ff */
[----:B------:R-:W-:-:S07]  /*27ed0*/  VIMNMX R0, R0, R3, !PT ;  /* 0x0000000300007248 */ /* 0x000fce0007fe0100 */
.L_x_1923:
[----:B------:R-:W-:Y:S01]  /*27ee0*/  ISETP.NE.AND P1, PT, R6, RZ, PT ;  /* 0x000000ff0600720c */ /* 0x000fe20003f25270 */
[----:B------:R-:W-:Y:S01]  /*27ef0*/  BSSY B0, `(.L_x_1927) ;  /* 0x0000024000007945 */ /* 0x000fe20003800000 */
[----:B------:R-:W-:-:S04]  /*27f00*/  SHF.R.S32.HI R3, RZ, 0x1f, R0 ;  /* 0x0000001fff037819 */ /* 0x000fc80000011400 */
[----:B------:R-:W-:-:S04]  /*27f10*/  LEA.HI R3, R3, R0, RZ, 0x7 ;  /* 0x0000000003037211 */ /* 0x000fc800078f38ff */
[----:B------:R-:W-:Y:S01]  /*27f20*/  SHF.R.S32.HI R0, RZ, 0x7, R3 ;  /* 0x00000007ff007819 */ /* 0x000fe20000011403 */
[----:B------:R-:W-:Y:S02]  /*27f30*/  IMAD.MOV.U32 R3, RZ, RZ, RZ ;  /* 0x000000ffff037224 */ /* 0x000fe400078e00ff */
[----:B------:R-:W0:Y:S01]  /*27f40*/  @!P1 LDC R6, c[0x0][0x9f0] ;  /* 0x00027c00ff069b82 */ /* 0x000e220000000800 */
[----:B------:R-:W-:-:S04]  /*27f50*/  VIMNMX R0, RZ, R0, !PT ;  /* 0x00000000ff007248 */ /* 0x000fc80007fe0100 */
[----:B------:R-:W-:-:S13]  /*27f60*/  ISETP.GT.AND P0, PT, R20, R0, PT ;  /* 0x000000001400720c */ /* 0x000fda0003f04270 */
[----:B------:R-:W-:Y:S05]  /*27f70*/  @!P0 BRA `(.L_x_1928) ;  /* 0x00000000006c8947 */ /* 0x000fea0003800000 */
[-C--:B0-----:R-:W-:Y:S02]  /*27f80*/  IABS R4, R6.reuse ;  /* 0x0000000600047213 */ /* 0x081fe40000000000 */
[----:B------:R-:W-:Y:S02]  /*27f90*/  IABS R7, R6 ;  /* 0x0000000600077213 */ /* 0x000fe40000000000 */
[----:B------:R-:W0:Y:S03]  /*27fa0*/  I2F.RP R8, R4 ;  /* 0x0000000400087306 */ /* 0x000e260000209400 */
[----:B------:R-:W-:-:S05]  /*27fb0*/  IMAD.MOV R7, RZ, RZ, -R7 ;  /* 0x000000ffff077224 */ /* 0x000fca00078e0a07 */
[----:B0-----:R-:W0:Y:S02]  /*27fc0*/  MUFU.RCP R8, R8 ;  /* 0x0000000800087308 */ /* 0x001e240000001000 */
[----:B0-----:R-:W-:-:S06]  /*27fd0*/  VIADD R9, R8, 0xffffffe ;  /* 0x0ffffffe08097836 */ /* 0x001fcc0000000000 */
[----:B------:R-:W0:Y:S02]  /*27fe0*/  F2I.FTZ.U32.TRUNC.NTZ R3, R9 ;  /* 0x0000000900037305 */ /* 0x000e24000021f000 */
[----:B0-----:R-:W-:-:S04]  /*27ff0*/  IMAD.MOV R2, RZ, RZ, -R3 ;  /* 0x000000ffff027224 */ /* 0x001fc800078e0a03 */
[----:B------:R-:W-:Y:S02]  /*28000*/  IMAD R5, R2, R4, RZ ;  /* 0x0000000402057224 */ /* 0x000fe400078e02ff */
[----:B------:R-:W-:-:S04]  /*28010*/  IMAD.MOV.U32 R2, RZ, RZ, RZ ;  /* 0x000000ffff027224 */ /* 0x000fc800078e00ff */
[----:B------:R-:W-:Y:S01]  /*28020*/  IMAD.HI.U32 R5, R3, R5, R2 ;  /* 0x0000000503057227 */ /* 0x000fe200078e0002 */
[----:B------:R-:W-:-:S05]  /*28030*/  IADD3 R3, R6, -0x1, R20 ;  /* 0xffffffff06037810 */ /* 0x000fca0007ffe014 */
[----:B------:R-:W-:-:S05]  /*28040*/  IMAD.IADD R3, R3, 0x1, -R0 ;  /* 0x0000000103037824 */ /* 0x000fca00078e0a00 */
        /* <DEDUP_REMOVED lines=14> */
.L_x_1928:
[----:B------:R-:W-:Y:S05]  /*28130*/  BSYNC B0 ;  /* 0x0000000000007941 */ /* 0x000fea0003800000 */
.L_x_1927:
[----:B------:R-:W-:-:S05]  /*28140*/  IMAD R32, R32, R3, R0 ;  /* 0x0000000320207224 */ /* 0x000fca00078e0200 */
[----:B------:R-:W-:-:S04]  /*28150*/  VIADDMNMX R34, R32, R3, R20, PT ;  /* 0x0000000320227246 */ /* 0x000fc80003800114 */
[----:B------:R-:W-:Y:S01]  /*28160*/  ISETP.GT.AND P0, PT, R34, R32, PT ;  /* 0x000000202200720c */ /* 0x000fe20003f04270 */
[----:B------:R1:W-:-:S12]  /*28170*/  STL [R1+0x18], R34 ;  /* 0x0000182201007387 */ /* 0x0003d80000100800 */
        /* <DEDUP_REMOVED lines=16> */
[----:B-1----:R-:W-:Y:S01]  /*28280*/  IADD3 R16, R0, UR38, R7 ;  /* 0x0000002600107c10 */ /* 0x002fe2000fffe007 */
[----:B------:R-:W-:Y:S06]  /*28290*/  BRA `(.L_x_1930) ;  /* 0x0000003800f87947 */ /* 0x000fec0003800000 */
.L_x_1929:
        /* <DEDUP_REMOVED lines=11> */
[----:B0-----:R-:W-:Y:S02]  /*28350*/  IMAD.U32 R6, RZ, RZ, UR8 ;  /* 0x00000008ff067e24 */ /* 0x001fe4000f8e00ff */
[----:B------:R-:W-:-:S02]  /*28360*/  IMAD.U32 R7, RZ, RZ, UR9 ;  /* 0x00000009ff077e24 */ /* 0x000fc4000f8e00ff */
[----:B------:R-:W-:Y:S02]  /*28370*/  IMAD.U32 R10, RZ, RZ, UR4 ;  /* 0x00000004ff0a7e24 */ /* 0x000fe4000f8e00ff */
[----:B------:R-:W-:Y:S02]  /*28380*/  IMAD.U32 R11, RZ, RZ, UR5 ;  /* 0x00000005ff0b7e24 */ /* 0x000fe4000f8e00ff */
[----:B------:R-:W-:Y:S02]  /*28390*/  IMAD.MOV.U32 R8, RZ, RZ, 0x70 ;  /* 0x00000070ff087424 */ /* 0x000fe400078e00ff */
[----:B------:R-:W-:Y:S02]  /*283a0*/  IMAD.MOV.U32 R12, RZ, RZ, 0x1 ;  /* 0x00000001ff0c7424 */ /* 0x000fe400078e00ff */
[----:B------:R-:W-:-:S07]  /*283b0*/  IMAD.MOV.U32 R13, RZ, RZ, RZ ;  /* 0x000000ffff0d7224 */ /* 0x000fce00078e00ff */
[----:B------:R-:W-:-:S07]  /*283c0*/  LEPC R20, `(.L_x_1932) ;  /* 0x000000001014794e */ /* 0x000fce0000000000 */
[----:B-1----:R-:W-:Y:S05]  /*283d0*/  CALL.ABS.NOINC R2 ;  /* 0x0000000002007343 */ /* 0x002fea0003c00000 */
.L_x_1932:
[----:B------:R-:W-:Y:S05]  /*283e0*/  BSYNC B6 ;  /* 0x0000000000067941 */ /* 0x000fea0003800000 */
.L_x_1931:
        /* <DEDUP_REMOVED lines=22> */
.L_x_1934:
[----:B------:R-:W-:Y:S05]  /*28550*/  BSYNC B6 ;  /* 0x0000000000067941 */ /* 0x000fea0003800000 */
.L_x_1933:
        /* <DEDUP_REMOVED lines=20> */
.L_x_1936:
[----:B------:R-:W-:Y:S05]  /*286a0*/  BSYNC B6 ;  /* 0x0000000000067941 */ /* 0x000fea0003800000 */
.L_x_1935:
        /* <DEDUP_REMOVED lines=19> */
.L_x_1938:
[----:B------:R-:W-:Y:S05]  /*287e0*/  BSYNC B6 ;  /* 0x0000000000067941 */ /* 0x000fea0003800000 */
.L_x_1937:
[----:B------:R-:W-:Y:S01]  /*287f0*/  ULDC.64 UR4, c[0x0][0x9f8] ;  /* 0x00027e0000047ab9 */ /* 0x000fe20000000a00 */
[----:B------:R-:W-:Y:S01]  /*28800*/  IMAD.MOV.U32 R29, RZ, RZ, R19 ;  /* 0x000000ffff1d7224 */ /* 0x000fe200078e0013 */
[----:B------:R-:W-:Y:S01]  /*28810*/  ISETP.NE.U32.AND P0, PT, RZ, UR4, PT ;  /* 0x00000004ff007c0c */ /* 0x000fe2000bf05070 */
[----:B------:R-:W1:Y:S01]  /*28820*/  S2R R21, SR_TID.X ;  /* 0x0000000000157919 */ /* 0x000e620000002100 */
[----:B------:R-:W2:Y:S02]  /*28830*/  LDC R8, c[0x0][0x430] ;  /* 0x00010c00ff087b82 */ /* 0x000ea40000000800 */
[----:B------:R-:W-:Y:S01]  /*28840*/  ISETP.NE.AND.EX P0, PT, RZ, UR5, PT, P0 ;  /* 0x00000005ff007c0c */ /* 0x000fe2000bf05300 */
[----:B------:R-:W3:Y:S01]  /*28850*/  S2R R20, SR_TID.X ;  /* 0x0000000000147919 */ /* 0x000ee20000002100 */
[----:B------:R-:W-:-:S04]  /*28860*/  LEA R0, R34, 0xffffff80, 0x7 ;  /* 0xffffff8022007811 */ /* 0x000fc800078e38ff */
[----:B------:R-:W4:Y:S08]  /*28870*/  LDC R10, c[0x0][0x2f4] ;  /* 0x0000bd00ff0a7b82 */ /* 0x000f300000000800 */
[----:B------:R-:W0:Y:S01]  /*28880*/  @P0 LDC.64 R2, c[0x0][0x9f8] ;  /* 0x00027e00ff020b82 */ /* 0x000e220000000a00 */
[----:B--2---:R-:W-:Y:S01]  /*28890*/  ISETP.NE.AND P1, PT, R8, 0x1, PT ;  /* 0x000000010800780c */ /* 0x004fe20003f25270 */
[----:B-1----:R-:W-:Y:S01]  /*288a0*/  IMAD.SHL.U32 R21, R21, 0x20, RZ ;  /* 0x0000002015157824 */ /* 0x002fe200078e00ff */
[----:B---3--:R-:W-:Y:S01]  /*288b0*/  LOP3.LUT R20, R20, 0x7f, RZ, 0xc0, !PT ;  /* 0x0000007f14147812 */ /* 0x008fe200078ec0ff */
[----:B0-----:R-:W-:-:S10]  /*288c0*/  @P0 IMAD.WIDE R2, R19, 0x4, R2 ;  /* 0x0000000413020825 */ /* 0x001fd400078e0202 */
[----:B------:R-:W0:Y:S01]  /*288d0*/  @P1 LDC R7, c[0x0][0x434] ;  /* 0x00010d00ff071b82 */ /* 0x000e220000000800 */
[----:B------:R1:W2:Y:S01]  /*288e0*/  @P0 LDG.E R29, desc[UR42][R2.64] ;  /* 0x0000002a021d0981 */ /* 0x0002a2000c1e1900 */
[----:B------:R-:W-:Y:S02]  /*288f0*/  SHF.R.U32.HI R20, RZ, 0x2, R20 ;  /* 0x00000002ff147819 */ /* 0x000fe40000011614 */
[----:B------:R-:W-:-:S04]  /*28900*/  LOP3.LUT R21, R21, 0x60, RZ, 0xc0, !PT ;  /* 0x0000006015157812 */ /* 0x000fc800078ec0ff */
[----:B------:R-:W3:Y:S01]  /*28910*/  @P1 LDC R4, c[0x0][0x438] ;  /* 0x00010e00ff041b82 */ /* 0x000ee20000000800 */
[----:B------:R-:W-:-:S04]  /*28920*/  LOP3.LUT R5, R0, R20, R21, 0xfe, !PT ;  /* 0x0000001400057212 */ /* 0x000fc800078efe15 */
[C---:B------:R-:W-:Y:S01]  /*28930*/  ISETP.GE.AND P0, PT, R5.reuse, R27, PT ;  /* 0x0000001b0500720c */ /* 0x040fe20003f06270 */
[----:B------:R-:W-:-:S04]  /*28940*/  IMAD.IADD R5, R5, 0x1, R33 ;  /* 0x0000000105057824 */ /* 0x000fc800078e0221 */
[----:B------:R-:W-:Y:S02]  /*28950*/  IMAD.MOV.U32 R6, RZ, RZ, R5 ;  /* 0x000000ffff067224 */ /* 0x000fe400078e0005 */
[----:B0-----:R-:W-:-:S06]  /*28960*/  @P1 IMAD.HI.U32 R7, R5, R7, RZ ;  /* 0x0000000705071227 */ /* 0x001fcc00078e00ff */
[----:B-1----:R-:W0:Y:S01]  /*28970*/  @!P0 LDC.64 R2, c[0x0][0x428] ;  /* 0x00010a00ff028b82 */ /* 0x002e220000000a00 */
[----:B---3--:R-:W-:-:S04]  /*28980*/  @P1 SHF.R.U32.HI R6, RZ, R4, R7 ;  /* 0x00000004ff061219 */ /* 0x008fc80000011607 */
[--C-:B------:R-:W-:Y:S01]  /*28990*/  @!P0 SHF.R.S32.HI R7, RZ, 0x1f, R6.reuse ;  /* 0x0000001fff078819 */ /* 0x100fe20000011406 */
[----:B------:R-:W-:-:S04]  /*289a0*/  IMAD.MOV R4, RZ, RZ, -R6 ;  /* 0x000000ffff047224 */ /* 0x000fc800078e0a06 */
[----:B------:R-:W-:Y:S01]  /*289b0*/  IMAD R5, R8, R4, R5 ;  /* 0x0000000408057224 */ /* 0x000fe200078e0205 */
[C---:B----4-:R-:W-:Y:S02]  /*289c0*/  ISETP.GE.AND P3, PT, R30.reuse, R10, PT ;  /* 0x0000000a1e00720c */ /* 0x050fe40003f66270 */
[----:B------:R-:W-:Y:S02]  /*289d0*/  LOP3.LUT R11, R30, 0x40, RZ, 0xfc, !PT ;  /* 0x000000401e0b7812 */ /* 0x000fe400078efcff */
[----:B------:R-:W-:Y:S01]  /*289e0*/  LOP3.LUT R22, R22, 0xfffffffb, RZ, 0xc0, !PT ;  /* 0xfffffffb16167812 */ /* 0x000fe200078ec0ff */
[----:B------:R-:W-:Y:S01]  /*289f0*/  IMAD.U32 R12, RZ, RZ, UR39 ;  /* 0x00000027ff0c7e24 */ /* 0x000fe2000f8e00ff */
[----:B------:R-:W-:-:S04]  /*28a00*/  LOP3.LUT R9, R30, 0x80, RZ, 0xfc, !PT ;  /* 0x000000801e097812 */ /* 0x000fc800078efcff */
[----:B------:R-:W-:-:S03]  /*28a10*/  ISETP.NE.AND P2, PT, R12, 0x3, PT ;  /* 0x000000030c00780c */ /* 0x000fc60003f45270 */
[----:B------:R-:W-:-:S04]  /*28a20*/  @P3 LOP3.LUT R22, R22, 0x4, RZ, 0xfc, !PT ;  /* 0x0000000416163812 */ /* 0x000fc800078efcff */
[----:B------:R-:W-:-:S04]  /*28a30*/  LOP3.LUT R22, R22, 0xfffffff7, RZ, 0xc0, !PT ;  /* 0xfffffff716167812 */ /* 0x000fc800078ec0ff */
[----:B------:R-:W-:Y:S01]  /*28a40*/  LOP3.LUT R22, R22, 0xfffffffd, RZ, 0xc0, !PT ;  /* 0xfffffffd16167812 */ /* 0x000fe200078ec0ff */
[----:B------:R-:W-:Y:S01]  /*28a50*/  UMOV UR4, 0xffffffff ;  /* 0xffffffff00047882 */ /* 0x000fe20000000000 */
[----:B--2---:R-:W-:Y:S01]  /*28a60*/  SHF.R.S32.HI R34, RZ, 0x1f, R29 ;  /* 0x0000001fff227819 */ /* 0x004fe2000001141d */
[----:B0-----:R-:W-:-:S04]  /*28a70*/  @!P0 IMAD.WIDE.U32 R6, R29, R2, R6 ;  /* 0x000000021d068225 */ /* 0x001fc800078e0006 */
[----:B------:R-:W-:-:S04]  /*28a80*/  @!P0 IMAD R4, R34, R2, RZ ;  /* 0x0000000222048224 */ /* 0x000fc800078e02ff */
[----:B------:R-:W-:Y:S02]  /*28a90*/  @!P0 IMAD R4, R29, R3, R4 ;  /* 0x000000031d048224 */ /* 0x000fe400078e0204 */
[----:B------:R-:W0:Y:S02]  /*28aa0*/  @!P0 LDC.64 R2, c[0x0][0x418] ;  /* 0x00010600ff028b82 */ /* 0x000e240000000a00 */
[----:B------:R-:W-:Y:S02]  /*28ab0*/  @!P0 IMAD.IADD R4, R7, 0x1, R4 ;  /* 0x0000000107048824 */ /* 0x000fe400078e0204 */
[----:B------:R-:W-:Y:S01]  /*28ac0*/  IMAD.MOV.U32 R7, RZ, RZ, RZ ;  /* 0x000000ffff077224 */ /* 0x000fe200078e00ff */
[----:B0-----:R-:W-:-:S04]  /*28ad0*/  @!P0 LEA R2, P1, R6, R2, 0x2 ;  /* 0x0000000206028211 */ /* 0x001fc800078210ff */
[----:B------:R-:W-:Y:S02]  /*28ae0*/  @!P0 LEA.HI.X R3, R6, R3, R4, 0x2, P1 ;  /* 0x0000000306038211 */ /* 0x000fe400008f1404 */
[----:B------:R-:W-:-:S03]  /*28af0*/  ISETP.GE.AND P1, PT, R11, R10, PT ;  /* 0x0000000a0b00720c */ /* 0x000fc60003f26270 */
[----:B------:R0:W5:Y:S01]  /*28b00*/  @!P0 LDG.E R7, desc[UR42][R2.64] ;  /* 0x0000002a02078981 */ /* 0x000162000c1e1900 */
[----:B------:R-:W-:-:S09]  /*28b10*/  ISETP.GE.AND P0, PT, R9, R10, PT ;  /* 0x0000000a0900720c */ /* 0x000fd20003f06270 */
[----:B------:R-:W-:-:S04]  /*28b20*/  @P1 LOP3.LUT R22, R22, 0x2, RZ, 0xfc, !PT ;  /* 0x0000000216161812 */ /* 0x000fc800078efcff */
[----:B------:R-:W-:-:S04]  /*28b30*/  @P2 LOP3.LUT R22, R22, 0x8, RZ, 0xfc, !PT ;  /* 0x0000000816162812 */ /* 0x000fc800078efcff */
[----:B------:R-:W-:-:S04]  /*28b40*/  LOP3.LUT R22, R22, 0xfffffffe, RZ, 0xc0, !PT ;  /* 0xfffffffe16167812 */ /* 0x000fc800078ec0ff */
[----:B------:R-:W-:Y:S01]  /*28b50*/  @P0 LOP3.LUT R22, R22, 0x1, RZ, 0xfc, !PT ;  /* 0x0000000116160812 */ /* 0x000fe200078efcff */
[----:B0-----:R-:W-:Y:S06]  /*28b60*/  BRA.DIV UR4, `(.L_x_1939) ;  /* 0x0000008e04547947 */ /* 0x001fec000b800000 */
.L_x_2198:
[----:B------:R-:W-:Y:S05]  /*28b70*/  @!P2 BRA `(.L_x_1940) ;  /* 0x000000000004a947 */ /* 0x000fea0003800000 */
[----:B------:R-:W-:Y:S01]  /*28b80*/  BPT.TRAP 0x1 ;  /* 0x000000040000795c */ /* 0x000fe20000300000 */
.L_x_1940:
[----:B------:R-:W-:Y:S01]  /*28b90*/  IMAD R4, R24, 0x8, R23 ;  /* 0x0000000818047824 */ /* 0x000fe200078e0217 */
[----:B------:R-:W-:Y:S01]  /*28ba0*/  SHF.L.U32 R2, R26, 0x1f, RZ ;  /* 0x0000001f1a027819 */ /* 0x000fe200000006ff */
[----:B------:R-:W-:Y:S01]  /*28bb0*/  BSSY B0, `(.L_x_1941) ;  /* 0x0000006000007945 */ /* 0x000fe20003800000 */
[----:B------:R-:W-:Y:S02]  /*28bc0*/  IADD3 R6, -R20, R27, -R0 ;  /* 0x0000001b14067210 */ /* 0x000fe40007ffe900 */
[----:B------:R-:W0:Y:S01]  /*28bd0*/  SYNCS.PHASECHK.TRANS64.TRYWAIT P0, [R4+URZ+0x2a880], R2 ;  /* 0x02a88002040075a7 */ /* 0x000e22000800017f */
[----:B------:R1:W-:Y:S01]  /*28be0*/  STL [R1+0x14], R2 ;  /* 0x0000140201007387 */ /* 0x0003e20000100800 */
[----:B------:R-:W-:Y:S01]  /*28bf0*/  SHF.R.S32.HI R20, RZ, 0x1f, R5 ;  /* 0x0000001fff147819 */ /* 0x000fe20000011405 */
[----:B01----:R-:W-:Y:S06]  /*28c00*/  @!P0 BRA `(.L_x_1942) ;  /* 0x0000008c00608947 */ /* 0x003fec0003800000 */
.L_x_2199:
[----:B------:R-:W-:Y:S05]  /*28c10*/  BSYNC B0 ;  /* 0x0000000000007941 */ /* 0x000fea0003800000 */
.L_x_1941:
[----:B------:R-:W-:Y:S01]  /*28c20*/  ULDC.64 UR4, c[0x0][0x328] ;  /* 0x0000ca0000047ab9 */ /* 0x000fe20000000a00 */
[----:B-----5:R-:W-:Y:S01]  /*28c30*/  SHF.R.S32.HI R21, RZ, 0x1f, R7 ;  /* 0x0000001fff157819 */ /* 0x020fe20000011407 */
[----:B0-----:R-:W-:Y:S01]  /*28c40*/  IMAD R0, R20, UR4, RZ ;  /* 0x0000000414007c24 */ /* 0x001fe2000f8e02ff */
[----:B------:R-:W-:Y:S01]  /*28c50*/  ULDC.64 UR6, c[0x0][0x318] ;  /* 0x0000c60000067ab9 */ /* 0x000fe20000000a00 */
[----:B------:R-:W-:Y:S01]  /*28c60*/  IMAD.WIDE.U32 R2, R5, UR4, RZ ;  /* 0x0000000405027c25 */ /* 0x000fe2000f8e00ff */
[----:B------:R-:W-:-:S03]  /*28c70*/  ISETP.GE.AND P5, PT, R6, 0x1, PT ;  /* 0x000000010600780c */ /* 0x000fc60003fa6270 */
[----:B------:R-:W-:Y:S01]  /*28c80*/  IMAD R0, R5, UR5, R0 ;  /* 0x0000000505007c24 */ /* 0x000fe2000f8e0200 */
[----:B------:R-:W-:Y:S01]  /*28c90*/  ULDC.64 UR4, c[0x0][0x338] ;  /* 0x0000ce0000047ab9 */ /* 0x000fe20000000a00 */
[----:B------:R-:W-:Y:S02]  /*28ca0*/  IMAD R10, R24, 0x6000, R37 ;  /* 0x00006000180a7824 */ /* 0x000fe400078e0225 */
[----:B------:R-:W-:Y:S02]  /*28cb0*/  IMAD.IADD R3, R3, 0x1, R0 ;  /* 0x0000000103037824 */ /* 0x000fe400078e0200 */
[----:B------:R-:W-:Y:S02]  /*28cc0*/  IMAD R0, R21, UR4, RZ ;  /* 0x0000000415007c24 */ /* 0x000fe4000f8e02ff */
[----:B------:R-:W-:-:S04]  /*28cd0*/  IMAD.WIDE.U32 R2, R7, UR4, R2 ;  /* 0x0000000407027c25 */ /* 0x000fc8000f8e0002 */
[----:B------:R-:W-:Y:S01]  /*28ce0*/  IMAD R0, R7, UR5, R0 ;  /* 0x0000000507007c24 */ /* 0x000fe2000f8e0200 */
        /* <DEDUP_REMOVED lines=8> */
[----:B------:R-:W0:Y:S01]  /*28d70*/  SHFL.IDX PT, R2, R8, RZ, 0x1c1f ;  /* 0x001c1fff08027589 */ /* 0x000e2200000e0000 */
[----:B------:R-:W1:Y:S01]  /*28d80*/  LDC R12, c[0x0][0x2f4] ;  /* 0x0000bd00ff0c7b82 */ /* 0x000e620000000800 */
[C---:B------:R-:W-:Y:S02]  /*28d90*/  LOP3.LUT R13, R30.reuse, 0x40, RZ, 0xfc, !PT ;  /* 0x000000401e0d7812 */ /* 0x040fe400078efcff */
[----:B------:R-:W2:Y:S01]  /*28da0*/  SHFL.IDX PT, R0, R9, RZ, 0x1c1f ;  /* 0x001c1fff09007589 */ /* 0x000ea200000e0000 */
[----:B------:R-:W-:Y:S02]  /*28db0*/  LOP3.LUT R11, R30, 0x80, RZ, 0xfc, !PT ;  /* 0x000000801e0b7812 */ /* 0x000fe400078efcff */
[----:B------:R-:W-:Y:S02]  /*28dc0*/  ISETP.GE.AND P6, PT, R6, 0x61, PT ;  /* 0x000000610600780c */ /* 0x000fe40003fc6270 */
[----:B------:R-:W-:Y:S02]  /*28dd0*/  LOP3.LUT R22, R22, 0xffffffef, RZ, 0xc0, !PT ;  /* 0xffffffef16167812 */ /* 0x000fe400078ec0ff */
[----:B------:R-:W-:-:S09]  /*28de0*/  ISETP.GE.AND P4, PT, R6, 0x21, PT ;  /* 0x000000210600780c */ /* 0x000fd20003f86270 */
[----:B------:R-:W-:Y:S02]  /*28df0*/  @P6 LOP3.LUT R22, R22, 0x10, RZ, 0xfc, !PT ;  /* 0x0000001016166812 */ /* 0x000fe400078efcff */
[C---:B0-----:R-:W-:Y:S02]  /*28e00*/  IADD3 R2, P0, R30.reuse, R2, RZ ;  /* 0x000000021e027210 */ /* 0x041fe40007f1e0ff */
[-C--:B-1----:R-:W-:Y:S02]  /*28e10*/  ISETP.GE.AND P3, PT, R30, R12.reuse, PT ;  /* 0x0000000c1e00720c */ /* 0x082fe40003f66270 */
[----:B------:R-:W-:Y:S01]  /*28e20*/  ISETP.GE.AND P2, PT, R13, R12, PT ;  /* 0x0000000c0d00720c */ /* 0x000fe20003f46270 */
[----:B--2---:R-:W-:Y:S01]  /*28e30*/  IMAD.X R3, RZ, RZ, R0, P0 ;  /* 0x000000ffff037224 */ /* 0x004fe200000e0600 */
[C---:B------:R-:W-:Y:S01]  /*28e40*/  ISETP.LT.OR P0, PT, R6.reuse, 0x1, P3 ;  /* 0x000000010600780c */ /* 0x040fe20001f01670 */
[----:B------:R-:W-:Y:S01]  /*28e50*/  IMAD.IADD R0, R23, 0x1, R10 ;  /* 0x0000000117007824 */ /* 0x000fe200078e020a */
[----:B------:R-:W-:-:S11]  /*28e60*/  ISETP.LT.OR P1, PT, R6, 0x1, P2 ;  /* 0x000000010600780c */ /* 0x000fd60001721670 */
[----:B------:R-:W-:Y:S01]  /*28e70*/  @!PT LDS RZ, [RZ] ;  /* 0x00000000fffff984 */ /* 0x000fe20000000800 */
        /* <DEDUP_REMOVED lines=17> */
[----:B------:R-:W2:Y:S01]  /*28f90*/  SHFL.IDX PT, R9, R9, 0x3, 0x1c1f ;  /* 0x007c1f0009097f89 */ /* 0x000ea200000e0000 */
[----:B0-----:R-:W-:-:S05]  /*28fa0*/  IADD3 R2, P1, R30, R2, RZ ;  /* 0x000000021e027210 */ /* 0x001fca0007f3e0ff */
[----:B-1----:R-:W-:Y:S01]  /*28fb0*/  IMAD.X R3, RZ, RZ, R3, P1 ;  /* 0x000000ffff037224 */ /* 0x002fe200008e0603 */
[----:B------:R-:W-:-:S13]  /*28fc0*/  ISETP.LT.OR P1, PT, R6, 0x41, P3 ;  /* 0x000000410600780c */ /* 0x000fda0001f21670 */
[----:B------:R-:W-:Y:S01]  /*28fd0*/  LDGSTS.E.BYPASS.LTC128B.128 [R0+0xd400], desc[UR42][R2.64], !P1 ;  /* 0x0d40000002007fae */ /* 0x000fe2000c901d6a */
[----:B------:R-:W-:-:S13]  /*28fe0*/  ISETP.LT.OR P1, PT, R6, 0x41, P2 ;  /* 0x000000410600780c */ /* 0x000fda0001721670 */
[----:B------:R-:W-:Y:S01]  /*28ff0*/  LDGSTS.E.BYPASS.LTC128B.128 [R0+0xf400], desc[UR42][R2.64+0x40], !P1 ;  /* 0x0f40004002007fae */ /* 0x000fe2000c901d6a */
[----:B------:R-:W-:-:S13]  /*29000*/  ISETP.LT.OR P1, PT, R6, 0x41, P0 ;  /* 0x000000410600780c */ /* 0x000fda0000721670 */
[----:B------:R0:W-:Y:S01]  /*29010*/  LDGSTS.E.BYPASS.LTC128B.128 [R0+0x11400], desc[UR42][R2.64+0x80], !P1 ;  /* 0x1140008002007fae */ /* 0x0001e2000c901d6a */
[----:B------:R-:W-:-:S03]  /*29020*/  ISETP.GE.AND P1, PT, R6, 0x41, PT ;  /* 0x000000410600780c */ /* 0x000fc60003f26270 */
[----:B0-2---:R0:W1:Y:S10]  /*29030*/  SHFL.IDX PT, R2, R8, 0x3, 0x1c1f ;  /* 0x007c1f0008027f89 */ /* 0x00507400000e0000 */
.L_x_2209:
[C---:B------:R-:W-:Y:S02]  /*29040*/  ISETP.LT.OR P3, PT, R6.reuse, 0x61, P3 ;  /* 0x000000610600780c */ /* 0x040fe40001f61670 */
[C---:B------:R-:W-:Y:S02]  /*29050*/  ISETP.LT.OR P2, PT, R6.reuse, 0x61, P2 ;  /* 0x000000610600780c */ /* 0x040fe40001741670 */
[----:B------:R-:W-:Y:S02]  /*29060*/  ISETP.LT.OR P0, PT, R6, 0x61, P0 ;  /* 0x000000610600780c */ /* 0x000fe40000701670 */
[----:B-1----:R-:W-:-:S05]  /*29070*/  IADD3 R2, P6, R30, R2, RZ ;  /* 0x000000021e027210 */ /* 0x002fca0007fde0ff */
        /* <DEDUP_REMOVED lines=9> */
.L_x_1944:
[----:B------:R-:W-:Y:S02]  /*29110*/  PLOP3.LUT P2, PT, P2, P0, PT, 0xa2, 0x0 ;  /* 0x000000000000781c */ /* 0x000fe40001741472 */
[----:B------:R-:W-:-:S08]  /*29120*/  @P0 R2UR P2, UR4, R4 ;  /* 0x00000000040402ca */ /* 0x000fd00000040000 */
[----:B------:R-:W-:-:S05]  /*29130*/  @P0 PLOP3.LUT P0, PT, P2, PT, PT, 0x80, 0x0 ;  /* 0x000000000000081c */ /* 0x000fca000170f070 */
[----:B------:R-:W-:Y:S01]  /*29140*/  @!P2 SYNCS.ARRIVE.TRANS64.RED.A0T1 RZ, [UR4+0x2a870], RZ ;  /* 0x02a870ffffffa9a7 */ /* 0x000fe20008200404 */
[----:B------:R-:W-:Y:S07]  /*29150*/  @!P2 ARRIVES.LDGSTSBAR.64.TRANSCNT [UR4+0x2a870] ;  /* 0x02a87000ff00a9b0 */ /* 0x000fee0008000a84 */
[----:B------:R-:W-:Y:S05]  /*29160*/  @P0 BRA.U.ANY `(.L_x_1944) ;  /* 0xfffffffd00e80947 */ /* 0x000fea000393ffff */
[----:B------:R-:W-:Y:S01]  /*29170*/  NOP ;  /* 0x0000000000007918 */ /* 0x000fe20000000000 */
[----:B-1----:R-:W-:-:S05]  /*29180*/  IMAD.U32 R2, RZ, RZ, UR39 ;  /* 0x00000027ff027e24 */ /* 0x002fca000f8e00ff */
[----:B------:R-:W-:-:S13]  /*29190*/  ISETP.NE.AND P3, PT, R2, 0x3, PT ;  /* 0x000000030200780c */ /* 0x000fda0003f65270 */
[----:B------:R-:W-:Y:S05]  /*291a0*/  @!P3 BRA `(.L_x_1945) ;  /* 0x000000000004b947 */ /* 0x000fea0003800000 */
[----:B------:R-:W-:Y:S01]  /*291b0*/  BPT.TRAP 0x1 ;  /* 0x000000040000795c */ /* 0x000fe20000300000 */
.L_x_1945:
[----:B------:R1:W-:Y:S01]  /*291c0*/  SYNCS.ARRIVE.TRANS64.A1T0 RZ, [R4+URZ+0x2a870], RZ ;  /* 0x02a870ff04ff79a7 */ /* 0x0003e2000810003f */
[----:B------:R-:W-:Y:S05]  /*291d0*/  @!P3 BRA `(.L_x_1946) ;  /* 0x000000000004b947 */ /* 0x000fea0003800000 */
[----:B------:R-:W-:Y:S01]  /*291e0*/  BPT.TRAP 0x1 ;  /* 0x000000040000795c */ /* 0x000fe20000300000 */
.L_x_1946:
[----:B------:R-:W2:Y:S01]  /*291f0*/  LDL R2, [R1+0x14] ;  /* 0x0000140001027983 */ /* 0x000ea20000100800 */
[----:B------:R-:W-:Y:S01]  /*29200*/  BSSY B0, `(.L_x_1947) ;  /* 0x0000003000007945 */ /* 0x000fe20003800000 */
[----:B--2---:R-:W2:Y:S03]  /*29210*/  SYNCS.PHASECHK.TRANS64.TRYWAIT P0, [R4+URZ+0x2a840], R2 ;  /* 0x02a84002040075a7 */ /* 0x004ea6000800017f */
[----:B--2---:R-:W-:Y:S05]  /*29220*/  @!P0 BRA `(.L_x_1948) ;  /* 0x0000008c00948947 */ /* 0x004fea0003800000 */
.L_x_2210:
[----:B------:R-:W-:Y:S05]  /*29230*/  BSYNC B0 ;  /* 0x0000000000007941 */ /* 0x000fea0003800000 */
.L_x_1947:
[----:B------:R-:W-:Y:S01]  /*29240*/  ULDC.64 UR4, c[0x0][0x300] ;  /* 0x0000c00000047ab9 */ /* 0x000fe20000000a00 */
[----:B0-----:R-:W0:Y:S01]  /*29250*/  LDC R8, c[0x0][0x2f4] ;  /* 0x0000bd00ff087b82 */ /* 0x001e220000000800 */
[----:B------:R-:W-:Y:S01]  /*29260*/  IMAD R6, R20, UR4, RZ ;  /* 0x0000000414067c24 */ /* 0x000fe2000f8e02ff */
[----:B------:R-:W-:Y:S01]  /*29270*/  ULDC.64 UR6, c[0x0][0x2e8] ;  /* 0x0000ba0000067ab9 */ /* 0x000fe20000000a00 */
[C---:B--2---:R-:W-:Y:S01]  /*29280*/  IMAD.WIDE.U32 R2, R5.reuse, UR4, RZ ;  /* 0x0000000405027c25 */ /* 0x044fe2000f8e00ff */
[C---:B------:R-:W-:Y:S02]  /*29290*/  LOP3.LUT R10, R30.reuse, 0x80, RZ, 0xfc, !PT ;  /* 0x000000801e0a7812 */ /* 0x040fe400078efcff */
[----:B------:R-:W-:Y:S01]  /*292a0*/  LOP3.LUT R9, R30, 0x40, RZ, 0xfc, !PT ;  /* 0x000000401e097812 */ /* 0x000fe200078efcff */
        /* <DEDUP_REMOVED lines=8> */
[----:B------:R-:W-:Y:S01]  /*29330*/  IMAD.WIDE.U32 R2, R18, UR4, R2 ;  /* 0x0000000412027c25 */ /* 0x000fe2000f8e0002 */
[----:B------:R-:W-:Y:S01]  /*29340*/  UMOV UR4, 0xffffffff ;  /* 0xffffffff00047882 */ /* 0x000fe20000000000 */
[-C--:B0-----:R-:W-:Y:S02]  /*29350*/  ISETP.GE.AND P2, PT, R10, R8.reuse, PT ;  /* 0x000000080a00720c */ /* 0x081fe40003f46270 */
[----:B------:R-:W-:Y:S01]  /*29360*/  IMAD R6, R18, UR5, R3 ;  /* 0x0000000512067c24 */ /* 0x000fe2000f8e0203 */
[----:B------:R-:W-:Y:S02]  /*29370*/  IADD3 R5, P0, R2, UR6, RZ ;  /* 0x0000000602057c10 */ /* 0x000fe4000ff1e0ff */
[----:B------:R-:W-:Y:S02]  /*29380*/  ISETP.GE.AND P3, PT, R9, R8, PT ;  /* 0x000000080900720c */ /* 0x000fe40003f66270 */
[----:B------:R-:W-:Y:S01]  /*29390*/  IADD3.X R6, R6, UR7, RZ, P0, !PT ;  /* 0x0000000706067c10 */ /* 0x000fe200087fe4ff */
[----:B------:R-:W-:Y:S10]  /*293a0*/  BRA.DIV UR4, `(.L_x_1949) ;  /* 0x0000008e044c7947 */ /* 0x000ff4000b800000 */
[----:B------:R-:W0:Y:S01]  /*293b0*/  SHFL.IDX PT, R3, R5, RZ, 0x1c1f ;  /* 0x001c1fff05037589 */ /* 0x000e2200000e0000 */
[----:B------:R-:W-:-:S03]  /*293c0*/  ISETP.GE.AND P6, PT, R30, R8, PT ;  /* 0x000000081e00720c */ /* 0x000fc60003fc6270 */
[----:B------:R-:W2:Y:S01]  /*293d0*/  SHFL.IDX PT, R2, R6, RZ, 0x1c1f ;  /* 0x001c1fff06027589 */ /* 0x000ea200000e0000 */
[----:B0-----:R-:W-:-:S05]  /*293e0*/  @P5 IADD3 R3, P0, R30, R3, RZ ;  /* 0x000000031e035210 */ /* 0x001fca0007f1e0ff */
[----:B--2---:R-:W-:-:S05]  /*293f0*/  @P5 IMAD.X R2, RZ, RZ, R2, P0 ;  /* 0x000000ffff025224 */ /* 0x004fca00000e0602 */
[----:B------:R-:W-:-:S04]  /*29400*/  @P5 LOP3.LUT R3, R3, R2, RZ, 0x3c, !PT ;  /* 0x0000000203035212 */ /* 0x000fc800078e3cff */
[----:B------:R-:W-:-:S04]  /*29410*/  @P5 LOP3.LUT R2, R3, R2, RZ, 0x3c, !PT ;  /* 0x0000000203025212 */ /* 0x000fc800078e3cff */
[----:B------:R-:W-:-:S05]  /*29420*/  @P5 LOP3.LUT R3, R3, R2, RZ, 0x3c, !PT ;  /* 0x0000000203035212 */ /* 0x000fca00078e3cff */
[----:B------:R-:W-:Y:S01]  /*29430*/  @!PT LDS RZ, [RZ] ;  /* 0x00000000fffff984 */ /* 0x000fe20000000800 */
[----:B------:R-:W-:Y:S04]  /*29440*/  @P5 LDGSTS.E.BYPASS.LTC128B.128 [R0+0x1e400], desc[UR42][R2.64], !P6 ;  /* 0x1e40000002005fae */ /* 0x000fe8000f101d6a */
[----:B------:R-:W-:Y:S04]  /*29450*/  @P5 LDGSTS.E.BYPASS.LTC128B.128 [R0+0x20400], desc[UR42][R2.64+0x40], !P3 ;  /* 0x2040004002005fae */ /* 0x000fe8000d901d6a */
[----:B------:R0:W-:Y:S04]  /*29460*/  @P5 LDGSTS.E.BYPASS.LTC128B.128 [R0+0x22400], desc[UR42][R2.64+0x80], !P2 ;  /* 0x2240008002005fae */ /* 0x0001e8000d101d6a */
        /* <DEDUP_REMOVED lines=19> */
[----:B------:R2:W-:Y:S04]  /*295a0*/  @P1 LDGSTS.E.BYPASS.LTC128B.128 [R0+0x1f400], desc[UR42][R2.64], !P6 ;  /* 0x1f40000002001fae */ /* 0x0005e8000f101d6a */
[----:B------:R2:W-:Y:S04]  /*295b0*/  @P1 LDGSTS.E.BYPASS.LTC128B.128 [R0+0x21400], desc[UR42][R2.64+0x40], !P3 ;  /* 0x2140004002001fae */ /* 0x0005e8000d901d6a */
[----:B---34-:R2:W-:Y:S02]  /*295c0*/  @P1 LDGSTS.E.BYPASS.LTC128B.128 [R0+0x23400], desc[UR42][R2.64+0x80], !P2 ;  /* 0x2340008002001fae */ /* 0x0185e4000d101d6a */
.L_x_2220:
[----:B------:R-:W-:Y:S02]  /*295d0*/  LOP3.LUT P1, RZ, R22, 0x10, RZ, 0xc0, !PT ;  /* 0x0000001016ff7812 */ /* 0x000fe4000782c0ff */
[----:B------:R-:W-:-:S11]  /*295e0*/  ISETP.GE.AND P4, PT, R30, R8, PT ;  /* 0x000000081e00720c */ /* 0x000fd60003f86270 */
[----:B0-2---:R-:W-:-:S05]  /*295f0*/  @P1 IADD3 R2, P0, R30, R5, RZ ;  /* 0x000000051e021210 */ /* 0x005fca0007f1e0ff */
        /* <DEDUP_REMOVED lines=9> */
.L_x_1950:
        /* <DEDUP_REMOVED lines=11> */
.L_x_1951:
[----:B------:R0:W5:Y:S01]  /*29740*/  LDL.LU R3, [R1+0x10] ;  /* 0x0000100001037983 */ /* 0x0001620000300800 */
[----:B------:R0:W-:Y:S02]  /*29750*/  SYNCS.ARRIVE.TRANS64.A1T0 RZ, [R4+URZ+0x2a830], RZ ;  /* 0x02a830ff04ff79a7 */ /* 0x0001e4000810003f */
[----:B------:R-:W-:Y:S05]  /*29760*/  WARPSYNC.ALL ;  /* 0x0000000000007948 */ /* 0x000fea0003800000 */
[----:B------:R-:W-:Y:S01]  /*29770*/  ULDC.64 UR4, c[0x0][0x298] ;  /* 0x0000a60000047ab9 */ /* 0x000fe20000000a00 */
[----:B------:R-:W-:Y:S01]  /*29780*/  VIADD R0, R23, 0x18400 ;  /* 0x0001840017007836 */ /* 0x000fe20000000000 */
[----:B------:R-:W-:Y:S01]  /*29790*/  ULDC.64 UR6, c[0x0][0xa00] ;  /* 0x0002800000067ab9 */ /* 0x000fe20000000a00 */
[----:B------:R-:W-:Y:S01]  /*297a0*/  BSSY B6, `(.L_x_1952) ;  /* 0x0000021000067945 */ /* 0x000fe20003800000 */
[----:B------:R-:W-:Y:S01]  /*297b0*/  BAR.SYNC.DEFER_BLOCKING 0x8, 0x180 ;  /* 0x0206000000007b1d */ /* 0x000fe20000010000 */
[----:B------:R-:W-:-:S02]  /*297c0*/  ISETP.NE.U32.AND P0, PT, RZ, UR6, PT ;  /* 0x00000006ff007c0c */ /* 0x000fc4000bf05070 */
[----:B------:R-:W-:Y:S02]  /*297d0*/  LOP3.LUT P1, RZ, R0, 0x1bf, RZ, 0xc0, !PT ;  /* 0x000001bf00ff7812 */ /* 0x000fe4000782c0ff */
[----:B------:R-:W-:-:S04]  /*297e0*/  ISETP.NE.AND.EX P0, PT, RZ, UR7, PT, P0 ;  /* 0x00000007ff007c0c */ /* 0x000fc8000bf05300 */
[----:B------:R-:W-:Y:S02]  /*297f0*/  SEL R27, R19, RZ, !P0 ;  /* 0x000000ff131b7207 */ /* 0x000fe40004000000 */
[----:B-----5:R-:W-:Y:S01]  /*29800*/  SHF.R.S32.HI R2, RZ, 0x1f, R3 ;  /* 0x0000001fff027819 */ /* 0x020fe20000011403 */
[----:B01----:R-:W-:-:S04]  /*29810*/  IMAD.WIDE.U32 R4, R3, UR4, RZ ;  /* 0x0000000403047c25 */ /* 0x003fc8000f8e00ff */
[----:B------:R-:W-:Y:S01]  /*29820*/  IMAD R2, R2, UR4, RZ ;  /* 0x0000000402027c24 */ /* 0x000fe2000f8e02ff */
[----:B------:R0:W-:Y:S03]  /*29830*/  STL.64 [R1+0x10], R4 ;  /* 0x0000100401007387 */ /* 0x0001e60000100a00 */
[----:B------:R-:W-:Y:S01]  /*29840*/  IMAD R0, R3, UR5, R2 ;  /* 0x0000000503007c24 */ /* 0x000fe2000f8e0202 */
[----:B------:R-:W-:-:S03]  /*29850*/  SHF.R.S32.HI R2, RZ, 0x1f, R19 ;  /* 0x0000001fff027819 */ /* 0x000fc60000011413 */
[----:B------:R-:W-:Y:S01]  /*29860*/  IMAD.IADD R3, R5, 0x1, R0 ;  /* 0x0000000105037824 */ /* 0x000fe200078e0200 */
[----:B------:R-:W-:-:S04]  /*29870*/  SEL R0, R2, RZ, !P0 ;  /* 0x000000ff02007207 */ /* 0x000fc80004000000 */
[----:B------:R0:W-:Y:S04]  /*29880*/  STL [R1+0x1c], R3 ;  /* 0x00001c0301007387 */ /* 0x0001e80000100800 */
[----:B------:R0:W-:Y:S01]  /*29890*/  STL [R1+0x20], R0 ;  /* 0x0000200001007387 */ /* 0x0001e20000100800 */
[----:B------:R-:W-:Y:S05]  /*298a0*/  @!P1 BRA `(.L_x_1953) ;  /* 0x0000000000409947 */ /* 0x000fea0003800000 */
[----:B------:R-:W-:Y:S01]  /*298b0*/  MOV R2, 0x0 ;  /* 0x0000000000027802 */ /* 0x000fe20000000f00 */
[----:B------:R-:W-:Y:S01]  /*298c0*/  ULDC.64 UR4, c[0x4][0xc0] ;  /* 0x0100300000047ab9 */ /* 0x000fe20000000a00 */
[----:B------:R-:W-:Y:S01]  /*298d0*/  ULDC.64 UR6, c[0x4][0xc8] ;  /* 0x0100320000067ab9 */ /* 0x000fe20000000a00 */
[----:B------:R-:W-:Y:S01]  /*298e0*/  ULDC.64 UR8, c[0x4][0x28] ;  /* 0x01000a0000087ab9 */ /* 0x000fe20000000a00 */
[----:B0-----:R-:W-:Y:S02]  /*298f0*/  IMAD.U32 R4, RZ, RZ, UR4 ;  /* 0x00000004ff047e24 */ /* 0x001fe4000f8e00ff */
        /* <DEDUP_REMOVED lines=11> */
.L_x_1953:
[----:B------:R-:W-:Y:S05]  /*299b0*/  BSYNC B6 ;  /* 0x0000000000067941 */ /* 0x000fea0003800000 */
.L_x_1952:
[----:B------:R-:W2:Y:S01]  /*299c0*/  LDL.LU R21, [R1+0x20] ;  /* 0x0000200001157983 */ /* 0x000ea20000300800 */
[----:B------:R-:W1:Y:S01]  /*299d0*/  LDC R7, c[0x0][0x448] ;  /* 0x00011200ff077b82 */ /* 0x000e620000000800 */
[----:B------:R-:W-:Y:S02]  /*299e0*/  ULDC.64 UR4, c[0x0][0x2d8] ;  /* 0x0000b60000047ab9 */ /* 0x000fe40000000a00 */
[----:B------:R-:W3:Y:S04]  /*299f0*/  LDL.LU R20, [R1+0x1c] ;  /* 0x00001c0001147983 */ /* 0x000ee80000300800 */
[----:B0-----:R-:W3:Y:S04]  /*29a00*/  LDL.LU.64 R2, [R1+0x10] ;  /* 0x0000100001027983 */ /* 0x001ee80000300a00 */
[----:B------:R0:W5:Y:S01]  /*29a10*/  LDL R8, [R1+0xc] ;  /* 0x00000c0001087983 */ /* 0x0001620000100800 */
[----:B-1----:R-:W-:-:S13]  /*29a20*/  ISETP.NE.AND P0, PT, R7, 0x1, PT ;  /* 0x000000010700780c */ /* 0x002fda0003f05270 */
[----:B------:R-:W1:Y:S01]  /*29a30*/  @P0 LDC R6, c[0x0][0x44c] ;  /* 0x00011300ff060b82 */ /* 0x000e620000000800 */
[C---:B------:R-:W-:Y:S02]  /*29a40*/  LOP3.LUT R9, R30.reuse, 0x40, RZ, 0xfc, !PT ;  /* 0x000000401e097812 */ /* 0x040fe400078efcff */
[----:B------:R-:W-:Y:S01]  /*29a50*/  LOP3.LUT R10, R30, 0x80, RZ, 0xfc, !PT ;  /* 0x000000801e0a7812 */ /* 0x000fe200078efcff */
[----:B---3--:R-:W-:Y:S02]  /*29a60*/  IMAD.MOV.U32 R3, RZ, RZ, R20 ;  /* 0x000000ffff037224 */ /* 0x008fe400078e0014 */
[----:B------:R-:W3:Y:S01]  /*29a70*/  S2R R20, SR_TID.X ;  /* 0x0000000000147919 */ /* 0x000ee20000002100 */
[----:B------:R-:W-:-:S04]  /*29a80*/  IMAD.WIDE.U32 R2, R18, UR4, R2 ;  /* 0x0000000412027c25 */ /* 0x000fc8000f8e0002 */
[----:B------:R-:W-:Y:S01]  /*29a90*/  IMAD R3, R18, UR5, R3 ;  /* 0x0000000512037c24 */ /* 0x000fe2000f8e0203 */
[----:B------:R-:W-:Y:S02]  /*29aa0*/  ULDC.64 UR4, c[0x0][0x2e0] ;  /* 0x0000b80000047ab9 */ /* 0x000fe40000000a00 */
[----:B--2---:R-:W-:Y:S02]  /*29ab0*/  IMAD R0, R21, UR4, RZ ;  /* 0x0000000415007c24 */ /* 0x004fe4000f8e02ff */
[----:B------:R-:W2:Y:S01]  /*29ac0*/  S2R R21, SR_TID.X ;  /* 0x0000000000157919 */ /* 0x000ea20000002100 */
[----:B------:R-:W-:-:S04]  /*29ad0*/  IMAD.WIDE.U32 R2, R27, UR4, R2 ;  /* 0x000000041b027c25 */ /* 0x000fc8000f8e0002 */
[----:B------:R-:W-:Y:S01]  /*29ae0*/  IMAD R0, R27, UR5, R0 ;  /* 0x000000051b007c24 */ /* 0x000fe2000f8e0200 */
[----:B------:R-:W-:-:S03]  /*29af0*/  ULDC.64 UR4, c[0x0][0x2d0] ;  /* 0x0000b40000047ab9 */ /* 0x000fc60000000a00 */
[----:B------:R-:W-:Y:S02]  /*29b00*/  IMAD.IADD R3, R3, 0x1, R0 ;  /* 0x0000000103037824 */ /* 0x000fe400078e0200 */
[----:B------:R-:W4:Y:S01]  /*29b10*/  @P0 LDC R0, c[0x0][0x450] ;  /* 0x00011400ff000b82 */ /* 0x000f220000000800 */
[----:B---3--:R-:W-:-:S04]  /*29b20*/  LOP3.LUT R20, R20, 0x7f, RZ, 0xc0, !PT ;  /* 0x0000007f14147812 */ /* 0x008fc800078ec0ff */
[----:B------:R-:W-:Y:S01]  /*29b30*/  SHF.R.U32.HI R20, RZ, 0x2, R20 ;  /* 0x00000002ff147819 */ /* 0x000fe20000011614 */
[----:B--2---:R-:W-:-:S05]  /*29b40*/  IMAD.SHL.U32 R21, R21, 0x20, RZ ;  /* 0x0000002015157824 */ /* 0x004fca00078e00ff */
[----:B------:R-:W-:-:S04]  /*29b50*/  LOP3.LUT R21, R21, 0x60, RZ, 0xc0, !PT ;  /* 0x0000006015157812 */ /* 0x000fc800078ec0ff */
[----:B------:R-:W-:-:S05]  /*29b60*/  LOP3.LUT R20, R20, R21, RZ, 0xfc, !PT ;  /* 0x0000001514147212 */ /* 0x000fca00078efcff */
[----:B------:R-:W-:-:S04]  /*29b70*/  IMAD.IADD R5, R20, 0x1, R17 ;  /* 0x0000000114057824 */ /* 0x000fc800078e0211 */
[----:B-1----:R-:W-:-:S04]  /*29b80*/  @P0 IMAD.HI.U32 R6, R5, R6, RZ ;  /* 0x0000000605060227 */ /* 0x002fc800078e00ff */
[----:B------:R-:W-:Y:S01]  /*29b90*/  IMAD.MOV.U32 R4, RZ, RZ, R5 ;  /* 0x000000ffff047224 */ /* 0x000fe200078e0005 */
[----:B----4-:R-:W-:Y:S01]  /*29ba0*/  @P0 SHF.R.U32.HI R4, RZ, R0, R6 ;  /* 0x00000000ff040219 */ /* 0x010fe20000011606 */
[----:B------:R-:W1:Y:S04]  /*29bb0*/  S2R R20, SR_TID.X ;  /* 0x0000000000147919 */ /* 0x000e680000002100 */
[----:B------:R-:W-:-:S04]  /*29bc0*/  IMAD.MOV R0, RZ, RZ, -R4 ;  /* 0x000000ffff007224 */ /* 0x000fc800078e0a04 */
[----:B------:R-:W-:Y:S01]  /*29bd0*/  IMAD R0, R7, R0, R5 ;  /* 0x0000000007007224 */ /* 0x000fe200078e0205 */
[----:B------:R-:W-:Y:S01]  /*29be0*/  SHF.R.S32.HI R5, RZ, 0x1f, R4 ;  /* 0x0000001fff057819 */ /* 0x000fe20000011404 */
[----:B------:R-:W-:-:S04]  /*29bf0*/  IMAD.WIDE.U32 R2, R4, UR4, R2 ;  /* 0x0000000404027c25 */ /* 0x000fc8000f8e0002 */
[----:B------:R-:W-:-:S04]  /*29c00*/  IMAD R5, R5, UR4, RZ ;  /* 0x0000000405057c24 */ /* 0x000fc8000f8e02ff */
        /* <DEDUP_REMOVED lines=8> */
[----:B------:R-:W-:Y:S01]  /*29c90*/  IADD3 R0, P0, R2, UR4, RZ ;  /* 0x0000000402007c10 */ /* 0x000fe2000ff1e0ff */
[----:B------:R-:W-:Y:S01]  /*29ca0*/  ULDC UR4, c[0x0][0x2b8] ;  /* 0x0000ae0000047ab9 */ /* 0x000fe20000000800 */
[----:B-1----:R-:W-:Y:S02]  /*29cb0*/  LOP3.LUT R20, R20, 0x7f, RZ, 0xc0, !PT ;  /* 0x0000007f14147812 */ /* 0x002fe400078ec0ff */
[----:B------:R-:W-:Y:S01]  /*29cc0*/  IADD3.X R4, R3, UR5, R4, P0, !PT ;  /* 0x0000000503047c10 */ /* 0x000fe200087fe404 */
[----:B------:R-:W-:Y:S01]  /*29cd0*/  UMOV UR5, 0xffffffff ;  /* 0xffffffff00057882 */ /* 0x000fe20000000000 */
[----:B------:R-:W-:Y:S02]  /*29ce0*/  ISETP.GE.AND P3, PT, R30, UR4, PT ;  /* 0x000000041e007c0c */ /* 0x000fe4000bf66270 */
[----:B------:R-:W-:-:S02]  /*29cf0*/  ISETP.GE.AND P0, PT, R9, UR4, PT ;  /* 0x0000000409007c0c */ /* 0x000fc4000bf06270 */
[----:B------:R-:W-:Y:S02]  /*29d00*/  ISETP.GE.AND P1, PT, R10, UR4, PT ;  /* 0x000000040a007c0c */ /* 0x000fe4000bf26270 */
[----:B------:R-:W-:Y:S01]  /*29d10*/  SHF.R.U32.HI R9, RZ, 0x2, R20 ;  /* 0x00000002ff097819 */ /* 0x000fe20000011614 */
[----:B0-----:R-:W-:Y:S10]  /*29d20*/  BRA.DIV UR5, `(.L_x_1954) ;  /* 0x0000008a05547947 */ /* 0x001ff4000b800000 */
[----:B------:R-:W0:Y:S01]  /*29d30*/  SHFL.IDX PT, R3, R0, RZ, 0x1c1f ;  /* 0x001c1fff00037589 */ /* 0x000e2200000e0000 */
[----:B------:R-:W-:Y:S02]  /*29d40*/  IMAD R35, R35, R7, RZ ;  /* 0x0000000723237224 */ /* 0x000fe400078e02ff */
[----:B------:R-:W-:Y:S01]  /*29d50*/  IMAD.IADD R17, R9, 0x1, R17 ;  /* 0x0000000109117824 */ /* 0x000fe200078e0211 */
[----:B------:R-:W1:Y:S04]  /*29d60*/  SHFL.IDX PT, R2, R4, RZ, 0x1c1f ;  /* 0x001c1fff04027589 */ /* 0x000e6800000e0000 */
[----:B------:R-:W-:Y:S01]  /*29d70*/  ISETP.GE.AND P2, PT, R17, R35, PT ;  /* 0x000000231100720c */ /* 0x000fe20003f46270 */
[----:B------:R-:W-:-:S12]  /*29d80*/  SHFL.IDX PT, R14, R0, 0x3, 0x1c1f ;  /* 0x007c1f00000e7f89 */ /* 0x000fd800000e0000 */
[----:B0-----:R-:W-:-:S05]  /*29d90*/  @!P2 IADD3 R3, P4, R30, R3, RZ ;  /* 0x000000031e03a210 */ /* 0x001fca0007f9e0ff */
[----:B-1----:R-:W-:-:S05]  /*29da0*/  @!P2 IMAD.X R2, RZ, RZ, R2, P4 ;  /* 0x000000ffff02a224 */ /* 0x002fca00020e0602 */
[----:B------:R-:W-:-:S04]  /*29db0*/  @!P2 LOP3.LUT R3, R3, R2, RZ, 0x3c, !PT ;  /* 0x000000020303a212 */ /* 0x000fc800078e3cff */
[----:B------:R-:W-:-:S04]  /*29dc0*/  @!P2 LOP3.LUT R2, R3, R2, RZ, 0x3c, !PT ;  /* 0x000000020302a212 */ /* 0x000fc800078e3cff */
[----:B------:R-:W-:-:S05]  /*29dd0*/  @!P2 LOP3.LUT R3, R3, R2, RZ, 0x3c, !PT ;  /* 0x000000020303a212 */ /* 0x000fca00078e3cff */
[----:B-----5:R-:W-:Y:S04]  /*29de0*/  @!P2 LDGSTS.E.BYPASS.LTC128B.128 [R8+0x18400], desc[UR42][R2.64], !P3 ;  /* 0x184000000208afae */ /* 0x020fe8000d901d6a */
[----:B------:R-:W-:Y:S04]  /*29df0*/  @!P2 LDGSTS.E.BYPASS.LTC128B.128 [R8+0x1a400], desc[UR42][R2.64+0x40], !P0 ;  /* 0x1a4000400208afae */ /* 0x000fe8000c101d6a */
[----:B------:R0:W-:Y:S02]  /*29e00*/  @!P2 LDGSTS.E.BYPASS.LTC128B.128 [R8+0x1c400], desc[UR42][R2.64+0x80], !P1 ;  /* 0x1c4000800208afae */ /* 0x0001e4000c901d6a */
[----:B0-----:R-:W-:-:S02]  /*29e10*/  VIADD R2, R17, 0x20 ;  /* 0x0000002011027836 */ /* 0x001fc40000000000 */
[----:B------:R-:W0:Y:S03]  /*29e20*/  SHFL.IDX PT, R3, R0, 0x1, 0x1c1f ;  /* 0x003c1f0000037f89 */ /* 0x000e2600000e0000 */
[----:B------:R-:W-:Y:S02]  /*29e30*/  ISETP.GE.AND P2, PT, R2, R35, PT ;  /* 0x000000230200720c */ /* 0x000fe40003f46270 */
[----:B------:R-:W1:Y:S11]  /*29e40*/  SHFL.IDX PT, R2, R4, 0x1, 0x1c1f ;  /* 0x003c1f0004027f89 */ /* 0x000e7600000e0000 */
[----:B0-----:R-:W-:-:S05]  /*29e50*/  @!P2 IADD3 R3, P4, R30, R3, RZ ;  /* 0x000000031e03a210 */ /* 0x001fca0007f9e0ff */
[----:B-1----:R-:W-:-:S05]  /*29e60*/  @!P2 IMAD.X R2, RZ, RZ, R2, P4 ;  /* 0x000000ffff02a224 */ /* 0x002fca00020e0602 */
[----:B------:R-:W-:-:S04]  /*29e70*/  @!P2 LOP3.LUT R3, R3, R2, RZ, 0x3c, !PT ;  /* 0x000000020303a212 */ /* 0x000fc800078e3cff */
[----:B------:R-:W-:-:S04]  /*29e80*/  @!P2 LOP3.LUT R2, R3, R2, RZ, 0x3c, !PT ;  /* 0x000000020302a212 */ /* 0x000fc800078e3cff */
[----:B------:R-:W-:-:S05]  /*29e90*/  @!P2 LOP3.LUT R3, R3, R2, RZ, 0x3c, !PT ;  /* 0x000000020303a212 */ /* 0x000fca00078e3cff */
[----:B------:R-:W-:Y:S04]  /*29ea0*/  @!P2 LDGSTS.E.BYPASS.LTC128B.128 [R8+0x18c00], desc[UR42][R2.64], !P3 ;  /* 0x18c000000208afae */ /* 0x000fe8000d901d6a */
[----:B------:R-:W-:Y:S04]  /*29eb0*/  @!P2 LDGSTS.E.BYPASS.LTC128B.128 [R8+0x1ac00], desc[UR42][R2.64+0x40], !P0 ;  /* 0x1ac000400208afae */ /* 0x000fe8000c101d6a */
[----:B------:R0:W-:Y:S02]  /*29ec0*/  @!P2 LDGSTS.E.BYPASS.LTC128B.128 [R8+0x1cc00], desc[UR42][R2.64+0x80], !P1 ;  /* 0x1cc000800208afae */ /* 0x0001e4000c901d6a */
[----:B0-----:R-:W-:-:S02]  /*29ed0*/  VIADD R2, R17, 0x40 ;  /* 0x0000004011027836 */ /* 0x001fc40000000000 */
[----:B------:R-:W0:Y:S03]  /*29ee0*/  SHFL.IDX PT, R3, R0, 0x2, 0x1c1f ;  /* 0x005c1f0000037f89 */ /* 0x000e2600000e0000 */
[----:B------:R-:W-:Y:S02]  /*29ef0*/  ISETP.GE.AND P2, PT, R2, R35, PT ;  /* 0x000000230200720c */ /* 0x000fe40003f46270 */
[----:B------:R-:W1:Y:S04]  /*29f00*/  SHFL.IDX PT, R2, R4, 0x2, 0x1c1f ;  /* 0x005c1f0004027f89 */ /* 0x000e6800000e0000 */
[----:B------:R-:W2:Y:S07]  /*29f10*/  SHFL.IDX PT, R4, R4, 0x3, 0x1c1f ;  /* 0x007c1f0004047f89 */ /* 0x000eae00000e0000 */
[----:B0-----:R-:W-:-:S05]  /*29f20*/  @!P2 IADD3 R3, P4, R30, R3, RZ ;  /* 0x000000031e03a210 */ /* 0x001fca0007f9e0ff */
[----:B-1----:R-:W-:-:S05]  /*29f30*/  @!P2 IMAD.X R2, RZ, RZ, R2, P4 ;  /* 0x000000ffff02a224 */ /* 0x002fca00020e0602 */
[----:B------:R-:W-:-:S04]  /*29f40*/  @!P2 LOP3.LUT R3, R3, R2, RZ, 0x3c, !PT ;  /* 0x000000020303a212 */ /* 0x000fc800078e3cff */
[----:B------:R-:W-:-:S04]  /*29f50*/  @!P2 LOP3.LUT R2, R3, R2, RZ, 0x3c, !PT ;  /* 0x000000020302a212 */ /* 0x000fc800078e3cff */
[----:B------:R-:W-:-:S05]  /*29f60*/  @!P2 LOP3.LUT R3, R3, R2, RZ, 0x3c, !PT ;  /* 0x000000020303a212 */ /* 0x000fca00078e3cff */
[----:B------:R0:W-:Y:S04]  /*29f70*/  @!P2 LDGSTS.E.BYPASS.LTC128B.128 [R8+0x19400], desc[UR42][R2.64], !P3 ;  /* 0x194000000208afae */ /* 0x0001e8000d901d6a */
[----:B------:R0:W-:Y:S04]  /*29f80*/  @!P2 LDGSTS.E.BYPASS.LTC128B.128 [R8+0x1b400], desc[UR42][R2.64+0x40], !P0 ;  /* 0x1b4000400208afae */ /* 0x0001e8000c101d6a */
[----:B--2---:R0:W-:Y:S02]  /*29f90*/  @!P2 LDGSTS.E.BYPASS.LTC128B.128 [R8+0x1d400], desc[UR42][R2.64+0x80], !P1 ;  /* 0x1d4000800208afae */ /* 0x0041e4000c901d6a */
.L_x_2229:
[----:B------:R-:W-:Y:S01]  /*29fa0*/  VIADD R0, R17, 0x60 ;  /* 0x0000006011007836 */ /* 0x000fe20000000000 */
[----:B------:R-:W-:Y:S04]  /*29fb0*/  BSSY B0, `(.L_x_1955) ;  /* 0x000000b000007945 */ /* 0x000fe80003800000 */
[----:B------:R-:W-:-:S13]  /*29fc0*/  ISETP.GE.AND P2, PT, R0, R35, PT ;  /* 0x000000230000720c */ /* 0x000fda0003f46270 */
[----:B------:R-:W-:Y:S05]  /*29fd0*/  @P2 BRA `(.L_x_1956) ;  /* 0x0000000000202947 */ /* 0x000fea0003800000 */
[----:B0-----:R-:W-:-:S05]  /*29fe0*/  IADD3 R2, P2, R30, R14, RZ ;  /* 0x0000000e1e027210 */ /* 0x001fca0007f5e0ff */
[----:B------:R-:W-:-:S05]  /*29ff0*/  IMAD.X R3, RZ, RZ, R4, P2 ;  /* 0x000000ffff037224 */ /* 0x000fca00010e0604 */
[----:B------:R-:W-:Y:S01]  /*2a000*/  @!PT LDS RZ, [RZ] ;  /* 0x00000000fffff984 */ /* 0x000fe20000000800 */
[----:B------:R-:W-:Y:S01]  /*2a010*/  @!PT LDS RZ, [RZ] ;  /* 0x00000000fffff984 */ /* 0x000fe20000000800 */
[----:B------:R-:W-:Y:S01]  /*2a020*/  @!PT LDS RZ, [RZ] ;  /* 0x00000000fffff984 */ /* 0x000fe20000000800 */
[----:B------:R1:W-:Y:S04]  /*2a030*/  LDGSTS.E.BYPASS.LTC128B.128 [R8+0x19c00], desc[UR42][R2.64], !P3 ;  /* 0x19c0000002087fae */ /* 0x0003e8000d901d6a */
[----:B------:R1:W-:Y:S04]  /*2a040*/  LDGSTS.E.BYPASS.LTC128B.128 [R8+0x1bc00], desc[UR42][R2.64+0x40], !P0 ;  /* 0x1bc0004002087fae */ /* 0x0003e8000c101d6a */
[----:B------:R1:W-:Y:S02]  /*2a050*/  LDGSTS.E.BYPASS.LTC128B.128 [R8+0x1dc00], desc[UR42][R2.64+0x80], !P1 ;  /* 0x1dc0008002087fae */ /* 0x0003e4000c901d6a */
.L_x_1956:
[----:B------:R-:W-:Y:S05]  /*2a060*/  BSYNC B0 ;  /* 0x0000000000007941 */ /* 0x000fea0003800000 */
.L_x_1955:
[----:B------:R-:W-:Y:S01]  /*2a070*/  NOP ;  /* 0x0000000000007918 */ /* 0x000fe20000000000 */
[----:B------:R-:W-:-:S13]  /*2a080*/  PLOP3.LUT P0, PT, PT, PT, PT, 0x80, 0x0 ;  /* 0x000000000000781c */ /* 0x000fda0003f0f070 */
.L_x_1957:
[----:B------:R-:W-:Y:S02]  /*2a090*/  PLOP3.LUT P1, PT, P1, P0, PT, 0xa2, 0x0 ;  /* 0x000000000000781c */ /* 0x000fe40000f21472 */
[----:B------:R-:W-:-:S08]  /*2a0a0*/  @P0 R2UR P1, UR4, R23 ;  /* 0x00000000170402ca */ /* 0x000fd00000020000 */
[----:B------:R-:W-:-:S05]  /*2a0b0*/  @P0 PLOP3.LUT P0, PT, P1, PT, PT, 0x80, 0x0 ;  /* 0x000000000000081c */ /* 0x000fca0000f0f070 */
[----:B------:R-:W-:Y:S01]  /*2a0c0*/  @!P1 SYNCS.ARRIVE.TRANS64.RED.A0T1 RZ, [UR4+0x2a800], RZ ;  /* 0x02a800ffffff99a7 */ /* 0x000fe20008200404 */
[----:B------:R-:W-:Y:S07]  /*2a0d0*/  @!P1 ARRIVES.LDGSTSBAR.64.TRANSCNT [UR4+0x2a800] ;  /* 0x02a80000ff0099b0 */ /* 0x000fee0008000a84 */
[----:B------:R-:W-:Y:S05]  /*2a0e0*/  @P0 BRA.U.ANY `(.L_x_1957) ;  /* 0xfffffffd00e80947 */ /* 0x000fea000393ffff */
[----:B01----:R-:W2:Y:S02]  /*2a0f0*/  LDL.LU R2, [R1+0x24] ;  /* 0x0000240001027983 */ /* 0x003ea40000300800 */
[----:B--2---:R-:W-:-:S05]  /*2a100*/  VIADD R2, R2, 0x1 ;  /* 0x0000000102027836 */ /* 0x004fca0000000000 */
[----:B------:R0:W-:Y:S01]  /*2a110*/  STL [R1+0x24], R2 ;  /* 0x0000240201007387 */ /* 0x0001e20000100800 */
[----:B------:R-:W-:-:S04]  /*2a120*/  LEA.HI R0, R2, R2, RZ, 0x1 ;  /* 0x0000000202007211 */ /* 0x000fc800078f08ff */
[----:B------:R-:W-:-:S05]  /*2a130*/  LOP3.LUT R0, R0, 0xfffffffe, RZ, 0xc0, !PT ;  /* 0xfffffffe00007812 */ /* 0x000fca00078ec0ff */
[----:B------:R-:W-:-:S05]  /*2a140*/  IMAD.IADD R0, R2, 0x1, -R0 ;  /* 0x0000000102007824 */ /* 0x000fca00078e0a00 */
[----:B------:R-:W-:Y:S01]  /*2a150*/  SHF.L.U32 R0, R0, 0x1f, RZ ;  /* 0x0000001f00007819 */ /* 0x000fe200000006ff */
[----:B------:R-:W-:Y:S01]  /*2a160*/  NOP ;  /* 0x0000000000007918 */ /* 0x000fe20000000000 */
[----:B0-----:R-:W2:Y:S01]  /*2a170*/  LDL.LU R2, [R1+0x18] ;  /* 0x0000180001027983 */ /* 0x001ea20000300800 */
[----:B------:R0:W-:Y:S01]  /*2a180*/  SYNCS.ARRIVE.TRANS64.A1T0 RZ, [R23+URZ+0x2a800], RZ ;  /* 0x02a800ff17ff79a7 */ /* 0x0001e2000810003f */
[----:B------:R-:W-:Y:S01]  /*2a190*/  BSSY B0, `(.L_x_1958) ;  /* 0x0000005000007945 */ /* 0x000fe20003800000 */
[----:B------:R-:W1:Y:S01]  /*2a1a0*/  SYNCS.PHASECHK.TRANS64.TRYWAIT P1, [R23+URZ+0x2a820], R0 ;  /* 0x02a82000170075a7 */ /* 0x000e62000802017f */
[----:B--2---:R-:W-:-:S05]  /*2a1b0*/  VIADD R20, R2, 0xfffffffe ;  /* 0xfffffffe02147836 */ /* 0x004fca0000000000 */
[----:B------:R-:W-:Y:S01]  /*2a1c0*/  ISETP.GE.AND P0, PT, R20, R32, PT ;  /* 0x000000201400720c */ /* 0x000fe20003f06270 */
[----:B01----:R-:W-:-:S12]  /*2a1d0*/  @!P1 BRA `(.L_x_1959) ;  /* 0x0000008800809947 */ /* 0x003fd80003800000 */
.L_x_2230:
[----:B------:R-:W-:Y:S05]  /*2a1e0*/  BSYNC B0 ;  /* 0x0000000000007941 */ /* 0x000fea0003800000 */
.L_x_1958:
[----:B------:R-:W-:Y:S05]  /*2a1f0*/  @!P0 BRA `(.L_x_1960) ;  /* 0x0000001000ec8947 */ /* 0x000fea0003800000 */
[----:B------:R-:W-:Y:S02]  /*2a200*/  IMAD.MOV.U32 R5, RZ, RZ, R24 ;  /* 0x000000ffff057224 */ /* 0x000fe400078e0018 */
[----:B------:R-:W-:-:S07]  /*2a210*/  IMAD.MOV.U32 R6, RZ, RZ, R26 ;  /* 0x000000ffff067224 */ /* 0x000fce00078e001a */
.L_x_1980:
[----:B-1----:R-:W1:Y:S01]  /*2a220*/  LDC R7, c[0x0][0x430] ;  /* 0x00010c00ff077b82 */ /* 0x002e620000000800 */
[----:B0-----:R-:W0:Y:S01]  /*2a230*/  S2R R2, SR_TID.X ;  /* 0x0000000000027919 */ /* 0x001e220000002100 */
[----:B------:R-:W-:Y:S05]  /*2a240*/  YIELD ;  /* 0x0000000000007946 */ /* 0x000fea0003800000 */
[----:B------:R-:W-:Y:S01]  /*2a250*/  ULDC.64 UR4, c[0x0][0x428] ;  /* 0x00010a0000047ab9 */ /* 0x000fe20000000a00 */
[----:B-1----:R-:W-:Y:S02]  /*2a260*/  ISETP.NE.AND P0, PT, R7, 0x1, PT ;  /* 0x000000010700780c */ /* 0x002fe40003f05270 */
[C---:B0-----:R-:W-:Y:S01]  /*2a270*/  LOP3.LUT R0, R2.reuse, 0x7f, RZ, 0xc0, !PT ;  /* 0x0000007f02007812 */ /* 0x041fe200078ec0ff */
[----:B--2---:R-:W-:-:S10]  /*2a280*/  IMAD.SHL.U32 R3, R2, 0x20, RZ ;  /* 0x0000002002037824 */ /* 0x004fd400078e00ff */
[----:B------:R-:W0:Y:S01]  /*2a290*/  @P0 LDC R4, c[0x0][0x434] ;  /* 0x00010d00ff040b82 */ /* 0x000e220000000800 */
[----:B------:R-:W-:Y:S02]  /*2a2a0*/  SHF.R.U32.HI R2, RZ, 0x2, R0 ;  /* 0x00000002ff027819 */ /* 0x000fe40000011600 */
[----:B------:R-:W-:-:S03]  /*2a2b0*/  LOP3.LUT R3, R3, 0x60, RZ, 0xc0, !PT ;  /* 0x0000006003037812 */ /* 0x000fc600078ec0ff */
[----:B------:R-:W-:Y:S02]  /*2a2c0*/  IMAD R2, R20, 0x80, R2 ;  /* 0x0000008014027824 */ /* 0x000fe400078e0202 */
[----:B------:R-:W1:Y:S03]  /*2a2d0*/  @P0 LDC R0, c[0x0][0x438] ;  /* 0x00010e00ff000b82 */ /* 0x000e660000000800 */
[----:B------:R-:W-:-:S05]  /*2a2e0*/  IADD3 R3, R3, R2, R33 ;  /* 0x0000000203037210 */ /* 0x000fca0007ffe021 */
[----:B------:R-:W-:Y:S02]  /*2a2f0*/  IMAD.MOV.U32 R2, RZ, RZ, R3 ;  /* 0x000000ffff027224 */ /* 0x000fe400078e0003 */
[----:B0-----:R-:W-:-:S05]  /*2a300*/  @P0 IMAD.HI.U32 R4, R3, R4, RZ ;  /* 0x0000000403040227 */ /* 0x001fca00078e00ff */
[----:B-1----:R-:W-:-:S05]  /*2a310*/  @P0 SHF.R.U32.HI R2, RZ, R0, R4 ;  /* 0x00000000ff020219 */ /* 0x002fca0000011604 */
[----:B------:R-:W-:-:S04]  /*2a320*/  IMAD.MOV R0, RZ, RZ, -R2 ;  /* 0x000000ffff007224 */ /* 0x000fc800078e0a02 */
[----:B------:R-:W-:Y:S01]  /*2a330*/  IMAD R7, R7, R0, R3 ;  /* 0x0000000007077224 */ /* 0x000fe200078e0203 */
[----:B------:R-:W-:Y:S01]  /*2a340*/  SHF.R.S32.HI R3, RZ, 0x1f, R2 ;  /* 0x0000001fff037819 */ /* 0x000fe20000011402 */
[----:B------:R-:W-:-:S04]  /*2a350*/  IMAD R0, R34, UR4, RZ ;  /* 0x0000000422007c24 */ /* 0x000fc8000f8e02ff */
[C---:B------:R-:W-:Y:S02]  /*2a360*/  IMAD R0, R29.reuse, UR5, R0 ;  /* 0x000000051d007c24 */ /* 0x040fe4000f8e0200 */
[----:B------:R-:W-:Y:S01]  /*2a370*/  IMAD.WIDE.U32 R2, R29, UR4, R2 ;  /* 0x000000041d027c25 */ /* 0x000fe2000f8e0002 */
[----:B------:R-:W-:-:S03]  /*2a380*/  ULDC.64 UR4, c[0x0][0x418] ;  /* 0x0001060000047ab9 */ /* 0x000fc60000000a00 */
[----:B------:R-:W-:Y:S01]  /*2a390*/  IMAD.IADD R0, R0, 0x1, R3 ;  /* 0x0000000100007824 */ /* 0x000fe200078e0203 */
[----:B------:R-:W-:-:S04]  /*2a3a0*/  LEA R8, P0, R2, UR4, 0x2 ;  /* 0x0000000402087c11 */ /* 0x000fc8000f8010ff */
[----:B------:R-:W-:-:S05]  /*2a3b0*/  LEA.HI.X R9, R2, UR5, R0, 0x2, P0 ;  /* 0x0000000502097c11 */ /* 0x000fca00080f1400 */
[----:B------:R-:W2:Y:S01]  /*2a3c0*/  LDG.E R8, desc[UR42][R8.64] ;  /* 0x0000002a08087981 */ /* 0x000ea2000c1e1900 */
[----:B------:R-:W-:Y:S01]  /*2a3d0*/  IMAD.U32 R10, RZ, RZ, UR39 ;  /* 0x00000027ff0a7e24 */ /* 0x000fe2000f8e00ff */
[C---:B------:R-:W-:Y:S01]  /*2a3e0*/  ISETP.GT.AND P1, PT, R20.reuse, R32, PT ;  /* 0x000000201400720c */ /* 0x040fe20003f24270 */
[----:B------:R-:W-:Y:S02]  /*2a3f0*/  VIADD R24, R5, 0x1 ;  /* 0x0000000105187836 */ /* 0x000fe40000000000 */
[----:B------:R-:W-:Y:S01]  /*2a400*/  VIADD R20, R20, 0xffffffff ;  /* 0xffffffff14147836 */ /* 0x000fe20000000000 */
[----:B------:R-:W-:Y:S02]  /*2a410*/  ISETP.NE.AND P2, PT, R10, 0x3, PT ;  /* 0x000000030a00780c */ /* 0x000fe40003f45270 */
[----:B------:R-:W-:-:S04]  /*2a420*/  ISETP.NE.AND P0, PT, R24, 0x2, PT ;  /* 0x000000021800780c */ /* 0x000fc80003f05270 */
[----:B------:R-:W-:Y:S02]  /*2a430*/  SEL R3, RZ, 0x1, P0 ;  /* 0x00000001ff037807 */ /* 0x000fe40000000000 */
[----:B------:R-:W-:Y:S02]  /*2a440*/  SEL R24, R24, RZ, P0 ;  /* 0x000000ff18187207 */ /* 0x000fe40000000000 */
[----:B------:R-:W-:Y:S02]  /*2a450*/  LOP3.LUT R26, R6, R3, RZ, 0x3c, !PT ;  /* 0x00000003061a7212 */ /* 0x000fe400078e3cff */
[----:B--2---:R-:W-:Y:S01]  /*2a460*/  SHF.R.S32.HI R10, RZ, 0x1f, R8 ;  /* 0x0000001fff0a7819 */ /* 0x004fe20000011408 */
[----:B------:R-:W-:Y:S06]  /*2a470*/  @!P2 BRA `(.L_x_1961) ;  /* 0x000000000004a947 */ /* 0x000fec0003800000 */
[----:B------:R-:W-:Y:S01]  /*2a480*/  BPT.TRAP 0x1 ;  /* 0x000000040000795c */ /* 0x000fe20000300000 */
.L_x_1961:
[----:B------:R-:W-:Y:S01]  /*2a490*/  IMAD R4, R24, 0x8, R23 ;  /* 0x0000000818047824 */ /* 0x000fe200078e0217 */
[----:B------:R-:W-:Y:S01]  /*2a4a0*/  SHF.L.U32 R17, R26, 0x1f, RZ ;  /* 0x0000001f1a117819 */ /* 0x000fe200000006ff */
[----:B------:R-:W-:Y:S01]  /*2a4b0*/  BSSY B0, `(.L_x_1962) ;  /* 0x0000004000007945 */ /* 0x000fe20003800000 */
[----:B------:R-:W-:Y:S02]  /*2a4c0*/  SHF.R.S32.HI R9, RZ, 0x1f, R7 ;  /* 0x0000001fff097819 */ /* 0x000fe40000011407 */
[----:B------:R-:W0:Y:S02]  /*2a4d0*/  SYNCS.PHASECHK.TRANS64.TRYWAIT P0, [R4+URZ+0x2a880], R17 ;  /* 0x02a88011040075a7 */ /* 0x000e24000800017f */
[----:B0-----:R-:W-:Y:S05]  /*2a4e0*/  @!P0 BRA `(.L_x_1963) ;  /* 0x0000008400d08947 */ /* 0x001fea0003800000 */
.L_x_2231:
[----:B------:R-:W-:Y:S05]  /*2a4f0*/  BSYNC B0 ;  /* 0x0000000000007941 */ /* 0x000fea0003800000 */
.L_x_1962:
[----:B------:R-:W-:Y:S01]  /*2a500*/  ULDC.64 UR4, c[0x0][0x328] ;  /* 0x0000ca0000047ab9 */ /* 0x000fe20000000a00 */
[----:B------:R-:W1:Y:S01]  /*2a510*/  LDC R11, c[0x0][0x2f4] ;  /* 0x0000bd00ff0b7b82 */ /* 0x000e620000000800 */
[----:B------:R-:W-:Y:S01]  /*2a520*/  IMAD R0, R9, UR4, RZ ;  /* 0x0000000409007c24 */ /* 0x000fe2000f8e02ff */
[----:B------:R-:W-:Y:S01]  /*2a530*/  ULDC.64 UR6, c[0x0][0x318] ;  /* 0x0000c60000067ab9 */ /* 0x000fe20000000a00 */
[C---:B------:R-:W-:Y:S01]  /*2a540*/  IMAD.WIDE.U32 R2, R7.reuse, UR4, RZ ;  /* 0x0000000407027c25 */ /* 0x040fe2000f8e00ff */
[C---:B------:R-:W-:Y:S02]  /*2a550*/  LOP3.LUT R13, R30.reuse, 0x80, RZ, 0xfc, !PT ;  /* 0x000000801e0d7812 */ /* 0x040fe400078efcff */
[----:B------:R-:W-:Y:S01]  /*2a560*/  LOP3.LUT R12, R30, 0x40, RZ, 0xfc, !PT ;  /* 0x000000401e0c7812 */ /* 0x000fe200078efcff */
[----:B------:R-:W-:Y:S01]  /*2a570*/  IMAD R0, R7, UR5, R0 ;  /* 0x0000000507007c24 */ /* 0x000fe2000f8e0200 */
[----:B------:R-:W-:Y:S01]  /*2a580*/  ULDC.64 UR4, c[0x0][0x338] ;  /* 0x0000ce0000047ab9 */ /* 0x000fe20000000a00 */
[----:B------:R-:W-:-:S02]  /*2a590*/  IMAD R35, R24, 0x6000, R37 ;  /* 0x0000600018237824 */ /* 0x000fc400078e0225 */
[----:B------:R-:W-:Y:S02]  /*2a5a0*/  IMAD.IADD R3, R3, 0x1, R0 ;  /* 0x0000000103037824 */ /* 0x000fe400078e0200 */
[----:B------:R-:W-:Y:S02]  /*2a5b0*/  IMAD R0, R10, UR4, RZ ;  /* 0x000000040a007c24 */ /* 0x000fe4000f8e02ff */
[----:B------:R-:W-:-:S04]  /*2a5c0*/  IMAD.WIDE.U32 R2, R8, UR4, R2 ;  /* 0x0000000408027c25 */ /* 0x000fc8000f8e0002 */
[----:B------:R-:W-:Y:S01]  /*2a5d0*/  IMAD R0, R8, UR5, R0 ;  /* 0x0000000508007c24 */ /* 0x000fe2000f8e0200 */
[----:B------:R-:W-:-:S03]  /*2a5e0*/  ULDC.64 UR4, c[0x0][0x330] ;  /* 0x0000cc0000047ab9 */ /* 0x000fc60000000a00 */
[----:B------:R-:W-:Y:S01]  /*2a5f0*/  IMAD.IADD R3, R3, 0x1, R0 ;  /* 0x0000000103037824 */ /* 0x000fe200078e0200 */
[-C--:B-1----:R-:W-:Y:S02]  /*2a600*/  ISETP.GE.AND P2, PT, R13, R11.reuse, PT ;  /* 0x0000000b0d00720c */ /* 0x082fe40003f46270 */
[-C--:B------:R-:W-:Y:S01]  /*2a610*/  ISETP.GE.AND P3, PT, R12, R11.reuse, PT ;  /* 0x0000000b0c00720c */ /* 0x080fe20003f66270 */
[----:B------:R-:W-:Y:S01]  /*2a620*/  IMAD.WIDE.U32 R2, R18, UR4, R2 ;  /* 0x0000000412027c25 */ /* 0x000fe2000f8e0002 */
[----:B------:R-:W-:Y:S01]  /*2a630*/  UMOV UR4, 0xffffffff ;  /* 0xffffffff00047882 */ /* 0x000fe20000000000 */
[----:B------:R-:W-:Y:S02]  /*2a640*/  ISETP.GE.AND P4, PT, R30, R11, PT ;  /* 0x0000000b1e00720c */ /* 0x000fe40003f86270 */
[----:B------:R-:W-:Y:S01]  /*2a650*/  IMAD R27, R18, UR5, R3 ;  /* 0x00000005121b7c24 */ /* 0x000fe2000f8e0203 */
[----:B------:R-:W-:-:S04]  /*2a660*/  IADD3 R21, P0, R2, UR6, RZ ;  /* 0x0000000602157c10 */ /* 0x000fc8000ff1e0ff */
[----:B------:R-:W-:Y:S01]  /*2a670*/  IADD3.X R27, R27, UR7, RZ, P0, !PT ;  /* 0x000000071b1b7c10 */ /* 0x000fe200087fe4ff */
[----:B------:R-:W-:Y:S08]  /*2a680*/  BRA.DIV UR4, `(.L_x_1964) ;  /* 0x00000086047c7947 */ /* 0x000ff0000b800000 */
[----:B------:R-:W1:Y:S04]  /*2a690*/  SHFL.IDX PT, R2, R21, RZ, 0x1c1f ;  /* 0x001c1fff15027589 */ /* 0x000e6800000e0000 */
[----:B------:R-:W2:Y:S01]  /*2a6a0*/  SHFL.IDX PT, R0, R27, RZ, 0x1c1f ;  /* 0x001c1fff1b007589 */ /* 0x000ea200000e0000 */
        /* <DEDUP_REMOVED lines=17> */
[----:B------:R1:W2:Y:S04]  /*2a7c0*/  SHFL.IDX PT, R35, R27, 0x3, 0x1c1f ;  /* 0x007c1f001b237f89 */ /* 0x0002a800000e0000 */
[----:B------:R-:W-:Y:S04]  /*2a7d0*/  LDGSTS.E.BYPASS.LTC128B.128 [R0+0xd400], desc[UR42][R2.64], !P4 ;  /* 0x0d40000002007fae */ /* 0x000fe8000e101d6a */
[----:B------:R-:W-:Y:S04]  /*2a7e0*/  LDGSTS.E.BYPASS.LTC128B.128 [R0+0xf400], desc[UR42][R2.64+0x40], !P3 ;  /* 0x0f40004002007fae */ /* 0x000fe8000d901d6a */
[----:B------:R3:W-:Y:S04]  /*2a7f0*/  LDGSTS.E.BYPASS.LTC128B.128 [R0+0x11400], desc[UR42][R2.64+0x80], !P2 ;  /* 0x1140008002007fae */ /* 0x0007e8000d101d6a */
[----:B--23--:R1:W3:Y:S02]  /*2a800*/  SHFL.IDX PT, R2, R21, 0x3, 0x1c1f ;  /* 0x007c1f0015027f89 */ /* 0x00c2e400000e0000 */
.L_x_2241:
[----:B---3--:R-:W-:-:S05]  /*2a810*/  IADD3 R2, P0, R30, R2, RZ ;  /* 0x000000021e027210 */ /* 0x008fca0007f1e0ff */
        /* <DEDUP_REMOVED lines=9> */
.L_x_1965:
        /* <DEDUP_REMOVED lines=11> */
.L_x_1966:
[----:B------:R2:W-:Y:S01]  /*2a960*/  SYNCS.ARRIVE.TRANS64.A1T0 RZ, [R4+URZ+0x2a870], RZ ;  /* 0x02a870ff04ff79a7 */ /* 0x0005e2000810003f */
[----:B------:R-:W-:Y:S05]  /*2a970*/  @!P3 BRA `(.L_x_1967) ;  /* 0x000000000004b947 */ /* 0x000fea0003800000 */
[----:B------:R-:W-:Y:S01]  /*2a980*/  BPT.TRAP 0x1 ;  /* 0x000000040000795c */ /* 0x000fe20000300000 */
.L_x_1967:
[----:B------:R-:W3:Y:S01]  /*2a990*/  SYNCS.PHASECHK.TRANS64.TRYWAIT P0, [R4+URZ+0x2a840], R17 ;  /* 0x02a84011040075a7 */ /* 0x000ee2000800017f */
[----:B------:R-:W-:Y:S04]  /*2a9a0*/  BSSY B0, `(.L_x_1968) ;  /* 0x0000002000007945 */ /* 0x000fe80003800000 */
[----:B---3--:R-:W-:Y:S05]  /*2a9b0*/  @!P0 BRA `(.L_x_1969) ;  /* 0x0000008400e48947 */ /* 0x008fea0003800000 */
.L_x_2242:
[----:B------:R-:W-:Y:S05]  /*2a9c0*/  BSYNC B0 ;  /* 0x0000000000007941 */ /* 0x000fea0003800000 */
.L_x_1968:
[----:B------:R-:W-:Y:S01]  /*2a9d0*/  ULDC.64 UR4, c[0x0][0x300] ;  /* 0x0000c00000047ab9 */ /* 0x000fe20000000a00 */
[----:B------:R-:W4:Y:S01]  /*2a9e0*/  LDC R11, c[0x0][0x2f4] ;  /* 0x0000bd00ff0b7b82 */ /* 0x000f220000000800 */
[----:B------:R-:W-:Y:S01]  /*2a9f0*/  IMAD R9, R9, UR4, RZ ;  /* 0x0000000409097c24 */ /* 0x000fe2000f8e02ff */
[----:B------:R-:W-:Y:S01]  /*2aa00*/  ULDC.64 UR6, c[0x0][0x2e8] ;  /* 0x0000ba0000067ab9 */ /* 0x000fe20000000a00 */
[C---:B------:R-:W-:Y:S01]  /*2aa10*/  IMAD.WIDE.U32 R2, R7.reuse, UR4, RZ ;  /* 0x0000000407027c25 */ /* 0x040fe2000f8e00ff */
        /* <DEDUP_REMOVED lines=10> */
[C---:B------:R-:W-:Y:S01]  /*2aac0*/  IMAD.WIDE.U32 R2, R18.reuse, UR4, R2 ;  /* 0x0000000412027c25 */ /* 0x040fe2000f8e0002 */
[----:B------:R-:W-:Y:S01]  /*2aad0*/  UMOV UR4, 0xffffffff ;  /* 0xffffffff00047882 */ /* 0x000fe20000000000 */
[-C--:B----4-:R-:W-:Y:S02]  /*2aae0*/  ISETP.GE.AND P2, PT, R13, R11.reuse, PT ;  /* 0x0000000b0d00720c */ /* 0x090fe40003f46270 */
[----:B------:R-:W-:Y:S01]  /*2aaf0*/  IMAD R8, R18, UR5, R3 ;  /* 0x0000000512087c24 */ /* 0x000fe2000f8e0203 */
[----:B------:R-:W-:Y:S02]  /*2ab00*/  IADD3 R7, P0, R2, UR6, RZ ;  /* 0x0000000602077c10 */ /* 0x000fe4000ff1e0ff */
[----:B------:R-:W-:Y:S02]  /*2ab10*/  ISETP.GE.AND P3, PT, R12, R11, PT ;  /* 0x0000000b0c00720c */ /* 0x000fe40003f66270 */
[----:B------:R-:W-:-:S02]  /*2ab20*/  IADD3.X R8, R8, UR7, RZ, P0, !PT ;  /* 0x0000000708087c10 */ /* 0x000fc400087fe4ff */
[----:B------:R-:W-:Y:S01]  /*2ab30*/  ISETP.GE.AND P4, PT, R30, R11, PT ;  /* 0x0000000b1e00720c */ /* 0x000fe20003f86270 */
[----:B------:R-:W-:-:S12]  /*2ab40*/  BRA.DIV UR4, `(.L_x_1970) ;  /* 0x0000008604947947 */ /* 0x000fd8000b800000 */
[----:B------:R-:W4:Y:S04]  /*2ab50*/  SHFL.IDX PT, R2, R7, RZ, 0x1c1f ;  /* 0x001c1fff07027589 */ /* 0x000f2800000e0000 */
[----:B------:R-:W5:Y:S04]  /*2ab60*/  SHFL.IDX PT, R3, R8, RZ, 0x1c1f ;  /* 0x001c1fff08037589 */ /* 0x000f6800000e0000 */
[----:B------:R-:W-:Y:S01]  /*2ab70*/  SHFL.IDX PT, R9, R8, 0x2, 0x1c1f ;  /* 0x005c1f0008097f89 */ /* 0x000fe200000e0000 */
        /* <DEDUP_REMOVED lines=15> */
[----:B------:R4:W0:Y:S04]  /*2ac70*/  SHFL.IDX PT, R9, R8, 0x3, 0x1c1f ;  /* 0x007c1f0008097f89 */ /* 0x00082800000e0000 */
[----:B------:R-:W-:Y:S04]  /*2ac80*/  LDGSTS.E.BYPASS.LTC128B.128 [R0+0x1f400], desc[UR42][R2.64], !P4 ;  /* 0x1f40000002007fae */ /* 0x000fe8000e101d6a */
[----:B------:R-:W-:Y:S04]  /*2ac90*/  LDGSTS.E.BYPASS.LTC128B.128 [R0+0x21400], desc[UR42][R2.64+0x40], !P3 ;  /* 0x2140004002007fae */ /* 0x000fe8000d901d6a */
[----:B------:R5:W-:Y:S04]  /*2aca0*/  LDGSTS.E.BYPASS.LTC128B.128 [R0+0x23400], desc[UR42][R2.64+0x80], !P2 ;  /* 0x2340008002007fae */ /* 0x000be8000d101d6a */
[----:B-----5:R4:W0:Y:S02]  /*2acb0*/  SHFL.IDX PT, R2, R7, 0x3, 0x1c1f ;  /* 0x007c1f0007027f89 */ /* 0x02082400000e0000 */
.L_x_2252:
[----:B0-----:R-:W-:-:S05]  /*2acc0*/  IADD3 R2, P0, R30, R2, RZ ;  /* 0x000000021e027210 */ /* 0x001fca0007f1e0ff */
        /* <DEDUP_REMOVED lines=9> */
.L_x_1971:
        /* <DEDUP_REMOVED lines=11> */
.L_x_1972:
[----:B------:R-:W-:Y:S01]  /*2ae10*/  IMAD.U32 R0, RZ, RZ, UR37 ;  /* 0x00000025ff007e24 */ /* 0x000fe2000f8e00ff */
[----:B------:R0:W-:Y:S04]  /*2ae20*/  SYNCS.ARRIVE.TRANS64.A1T0 RZ, [R4+URZ+0x2a830], RZ ;  /* 0x02a830ff04ff79a7 */ /* 0x0001e8000810003f */
[----:B------:R-:W-:-:S13]  /*2ae30*/  ISETP.NE.AND P0, PT, R0, 0x3, PT ;  /* 0x000000030000780c */ /* 0x000fda0003f05270 */
[----:B0-----:R-:W-:Y:S05]  /*2ae40*/  @!P0 BRA `(.L_x_1973) ;  /* 0x0000000000048947 */ /* 0x001fea0003800000 */
[----:B------:R-:W-:Y:S01]  /*2ae50*/  BPT.TRAP 0x1 ;  /* 0x000000040000795c */ /* 0x000fe20000300000 */
.L_x_1973:
[----:B------:R-:W-:Y:S01]  /*2ae60*/  LOP3.LUT R0, R6, 0x1, RZ, 0x3c, !PT ;  /* 0x0000000106007812 */ /* 0x000fe200078e3cff */
[----:B------:R-:W-:Y:S01]  /*2ae70*/  IMAD R3, R5, 0x8, R23 ;  /* 0x0000000805037824 */ /* 0x000fe200078e0217 */
[----:B------:R-:W-:Y:S02]  /*2ae80*/  BSSY B0, `(.L_x_1974) ;  /* 0x0000004000007945 */ /* 0x000fe40003800000 */
[----:B------:R-:W-:-:S04]  /*2ae90*/  SHF.L.U32 R0, R0, 0x1f, RZ ;  /* 0x0000001f00007819 */ /* 0x000fc800000006ff */
[----:B------:R-:W0:Y:S02]  /*2aea0*/  SYNCS.PHASECHK.TRANS64.TRYWAIT P2, [R3+URZ+0x2a870], R0 ;  /* 0x02a87000030075a7 */ /* 0x000e24000804017f */
[----:B0-----:R-:W-:Y:S05]  /*2aeb0*/  @!P2 BRA `(.L_x_1975) ;  /* 0x0000008400e8a947 */ /* 0x001fea0003800000 */
.L_x_2253:
[----:B------:R-:W-:Y:S05]  /*2aec0*/  BSYNC B0 ;  /* 0x0000000000007941 */ /* 0x000fea0003800000 */
.L_x_1974:
[----:B------:R-:W-:-:S05]  /*2aed0*/  IMAD.U32 R2, RZ, RZ, UR39 ;  /* 0x00000027ff027e24 */ /* 0x000fca000f8e00ff */
[----:B------:R-:W-:-:S13]  /*2aee0*/  ISETP.NE.AND P2, PT, R2, 0x3, PT ;  /* 0x000000030200780c */ /* 0x000fda0003f45270 */
[----:B------:R-:W-:Y:S05]  /*2aef0*/  @!P2 BRA `(.L_x_1976) ;  /* 0x000000000004a947 */ /* 0x000fea0003800000 */
[----:B------:R-:W-:Y:S01]  /*2af00*/  BPT.TRAP 0x1 ;  /* 0x000000040000795c */ /* 0x000fe20000300000 */
.L_x_1976:
[----:B------:R-:W-:Y:S01]  /*2af10*/  SHF.L.U32 R0, R6, 0x1f, RZ ;  /* 0x0000001f06007819 */ /* 0x000fe200000006ff */
[----:B------:R-:W-:-:S03]  /*2af20*/  IMAD R2, R5, 0x6000, RZ ;  /* 0x0000600005027824 */ /* 0x000fc600078e02ff */
[----:B------:R-:W0:Y:S02]  /*2af30*/  SYNCS.PHASECHK.TRANS64.TRYWAIT P2, [R3+URZ+0x2a860], R0 ;  /* 0x02a86000030075a7 */ /* 0x000e24000804017f */
[----:B0-----:R-:W-:Y:S05]  /*2af40*/  @!P2 BRA `(.L_x_1977) ;  /* 0x0000008400d8a947 */ /* 0x001fea0003800000 */
.L_x_2254:
[----:B--23--:R-:W2:Y:S04]  /*2af50*/  LDL R4, [R1+0x8] ;  /* 0x0000080001047983 */ /* 0x00cea80000100800 */
[----:B----4-:R-:W3:Y:S01]  /*2af60*/  LDL R8, [R1] ;  /* 0x0000000001087983 */ /* 0x010ee20000100800 */
[----:B------:R-:W-:Y:S05]  /*2af70*/  WARPSYNC.ALL ;  /* 0x0000000000007948 */ /* 0x000fea0003800000 */
[----:B------:R-:W4:Y:S01]  /*2af80*/  LDL R17, [R1+0x4] ;  /* 0x0000040001117983 */ /* 0x000f220000100800 */
[----:B--2---:R-:W-:-:S02]  /*2af90*/  LOP3.LUT R0, R2, R4, RZ, 0xfc, !PT ;  /* 0x0000000402007212 */ /* 0x004fc400078efcff */
[----:B---3--:R-:W-:-:S03]  /*2afa0*/  IADD3 R2, R23, R2, R8 ;  /* 0x0000000217027210 */ /* 0x008fc60007ffe008 */
[----:B------:R-:W-:-:S05]  /*2afb0*/  IMAD.IADD R0, R23, 0x1, R0 ;  /* 0x0000000117007824 */ /* 0x000fca00078e0200 */
        /* <DEDUP_REMOVED lines=18> */
[----:B------:R-:W0:Y:S01]  /*2b0e0*/  LDSM.16.MT88.4 R4, [R0+0xcc00] ;  /* 0x00cc00000004783b */ /* 0x000e220000004200 */
[----:B------:R-:W-:Y:S02]  /*2b0f0*/  IADD3 R12, R31, 0x400, R2 ;  /* 0x000004001f0c7810 */ /* 0x000fe40007ffe002 */
        /* <DEDUP_REMOVED lines=18> */
[----:B----4-:R-:W-:Y:S02]  /*2b220*/  IADD3 R2, R17, 0x400, R2 ;  /* 0x0000040011027810 */ /* 0x010fe40007ffe002 */
        /* <DEDUP_REMOVED lines=24> */
[----:B------:R-:W0:Y:S01]  /*2b3b0*/  LDSM.16.MT88.4 R4, [R0+0xfc00] ;  /* 0x00fc00000004783b */ /* 0x000e220000004200 */
[----:B------:R-:W-:Y:S01]  /*2b3c0*/  IMAD.U32 R12, RZ, RZ, UR39 ;  /* 0x00000027ff0c7e24 */ /* 0x000fe2000f8e00ff */
[C-C-:B0-----:R-:W-:Y:S02]  /*2b3d0*/  PRMT R8, R4.reuse, 0x6420, R5.reuse ;  /* 0x0000642004087816 */ /* 0x141fe40000000005 */
[----:B------:R-:W-:Y:S02]  /*2b3e0*/  PRMT R9, R4, 0x7531, R5 ;  /* 0x0000753104097816 */ /* 0x000fe40000000005 */
[----:B------:R-:W-:-:S02]  /*2b3f0*/  PRMT R10, R6, 0x6420, R7 ;  /* 0x00006420060a7816 */ /* 0x000fc40000000007 */
[----:B------:R-:W-:-:S05]  /*2b400*/  PRMT R11, R6, 0x7531, R7 ;  /* 0x00007531060b7816 */ /* 0x000fca0000000007 */
[----:B------:R-:W-:Y:S04]  /*2b410*/  STSM.16.M88.4 [R2+0x2000], R8 ;  /* 0x0020000802007844 */ /* 0x000fe80000000200 */
[----:B------:R-:W0:Y:S01]  /*2b420*/  LDSM.16.MT88.4 R4, [R0+0x11c00] ;  /* 0x011c00000004783b */ /* 0x000e220000004200 */
[----:B------:R-:W-:Y:S02]  /*2b430*/  ISETP.NE.AND P2, PT, R12, 0x3, PT ;  /* 0x000000030c00780c */ /* 0x000fe40003f45270 */
        /* <DEDUP_REMOVED lines=13> */
.L_x_1978:
[----:B--2---:R2:W-:Y:S01]  /*2b510*/  SYNCS.ARRIVE.TRANS64.A1T0 RZ, [R3+URZ+0x2a850], RZ ;  /* 0x02a850ff03ff79a7 */ /* 0x0045e2000810003f */
[----:B------:R-:W-:Y:S06]  /*2b520*/  BAR.SYNC.DEFER_BLOCKING 0x2, 0x80 ;  /* 0x0082000000007b1d */ /* 0x000fec0000010000 */
[----:B------:R-:W-:Y:S05]  /*2b530*/  @!P0 BRA `(.L_x_1979) ;  /* 0x0000000000048947 */ /* 0x000fea0003800000 */
[----:B------:R-:W-:Y:S01]  /*2b540*/  BPT.TRAP 0x1 ;  /* 0x000000040000795c */ /* 0x000fe20000300000 */
.L_x_1979:
[----:B--2---:R-:W-:Y:S02]  /*2b550*/  VIADD R3, R3, 0x2a880 ;  /* 0x0002a88003037836 */ /* 0x004fe40000000000 */
[----:B------:R-:W-:Y:S02]  /*2b560*/  IMAD.MOV.U32 R5, RZ, RZ, R24 ;  /* 0x000000ffff057224 */ /* 0x000fe400078e0018 */
[----:B------:R-:W-:Y:S01]  /*2b570*/  IMAD.MOV.U32 R6, RZ, RZ, R26 ;  /* 0x000000ffff067224 */ /* 0x000fe200078e001a */
[----:B------:R-:W-:-:S04]  /*2b580*/  PRMT R3, R36, 0x654, R3 ;  /* 0x0000065424037816 */ /* 0x000fc80000000003 */
[----:B------:R2:W-:Y:S01]  /*2b590*/  SYNCS.ARRIVE.TRANS64.RED.A1T0 RZ, [R3+URZ], RZ ;  /* 0x000000ff03ff79a7 */ /* 0x0005e2000810043f */
[----:B------:R-:W-:Y:S05]  /*2b5a0*/  @P1 BRA `(.L_x_1980) ;  /* 0xffffffec001c1947 */ /* 0x000fea000383ffff */
.L_x_1960:
[----:B0-----:R-:W0:Y:S01]  /*2b5b0*/  S2R R0, SR_TID.X ;  /* 0x0000000000007919 */ /* 0x001e220000002100 */
        /* <DEDUP_REMOVED lines=8> */
[----:B--2---:R-:W2:Y:S01]  /*2b640*/  LDC.64 R2, c[0x0][0xc60] ;  /* 0x00031800ff027b82 */ /* 0x004ea20000000a00 */
        /* <DEDUP_REMOVED lines=9> */
.L_x_1982:
[----:B------:R-:W-:Y:S05]  /*2b6e0*/  BSYNC B0 ;  /* 0x0000000000007941 */ /* 0x000fea0003800000 */
.L_x_1981:
[----:B------:R-:W-:Y:S05]  /*2b6f0*/  @!P0 BRA `(.L_x_1983) ;  /* 0x0000000000048947 */ /* 0x000fea0003800000 */
[----:B------:R-:W-:Y:S01]  /*2b700*/  BPT.TRAP 0x1 ;  /* 0x000000040000795c */ /* 0x000fe20000300000 */
.L_x_1983:
[----:B--2---:R-:W-:Y:S01]  /*2b710*/  LOP3.LUT R3, R26, 0x1, RZ, 0x3c, !PT ;  /* 0x000000011a037812 */ /* 0x004fe200078e3cff */
[----:B------:R-:W-:Y:S01]  /*2b720*/  IMAD R12, R24, 0x8, R23 ;  /* 0x00000008180c7824 */ /* 0x000fe200078e0217 */
[----:B------:R-:W-:Y:S02]  /*2b730*/  BSSY B0, `(.L_x_1984) ;  /* 0x0000004000007945 */ /* 0x000fe40003800000 */
[----:B------:R-:W-:-:S04]  /*2b740*/  SHF.L.U32 R3, R3, 0x1f, RZ ;  /* 0x0000001f03037819 */ /* 0x000fc800000006ff */
[----:B------:R-:W0:Y:S02]  /*2b750*/  SYNCS.PHASECHK.TRANS64.TRYWAIT P1, [R12+URZ+0x2a870], R3 ;  /* 0x02a870030c0075a7 */ /* 0x000e24000802017f */
[----:B0-----:R-:W-:Y:S05]  /*2b760*/  @!P1 BRA `(.L_x_1985) ;  /* 0x0000007c00e49947 */ /* 0x001fea0003800000 */
.L_x_2255:
[----:B------:R-:W-:Y:S05]  /*2b770*/  BSYNC B0 ;  /* 0x0000000000007941 */ /* 0x000fea0003800000 */
.L_x_1984:
[----:B------:R-:W-:-:S05]  /*2b780*/  IMAD.U32 R0, RZ, RZ, UR39 ;  /* 0x00000027ff007e24 */ /* 0x000fca000f8e00ff */
[----:B------:R-:W-:-:S13]  /*2b790*/  ISETP.NE.AND P1, PT, R0, 0x3, PT ;  /* 0x000000030000780c */ /* 0x000fda0003f25270 */
[----:B------:R-:W-:Y:S05]  /*2b7a0*/  @!P1 BRA `(.L_x_1986) ;  /* 0x0000000000049947 */ /* 0x000fea0003800000 */
[----:B------:R-:W-:Y:S01]  /*2b7b0*/  BPT.TRAP 0x1 ;  /* 0x000000040000795c */ /* 0x000fe20000300000 */
.L_x_1986:
[----:B0-----:R-:W-:-:S04]  /*2b7c0*/  SHF.L.U32 R3, R26, 0x1f, RZ ;  /* 0x0000001f1a037819 */ /* 0x001fc800000006ff */
[----:B------:R-:W0:Y:S02]  /*2b7d0*/  SYNCS.PHASECHK.TRANS64.TRYWAIT P1, [R12+URZ+0x2a860], R3 ;  /* 0x02a860030c0075a7 */ /* 0x000e24000802017f */
[----:B0-----:R-:W-:Y:S05]  /*2b7e0*/  @!P1 BRA `(.L_x_1987) ;  /* 0x0000007c00d89947 */ /* 0x001fea0003800000 */
.L_x_2256:
[----:B------:R-:W2:Y:S04]  /*2b7f0*/  LDL R0, [R1+0x8] ;  /* 0x0000080001007983 */ /* 0x000ea80000100800 */
[----:B------:R-:W3:Y:S01]  /*2b800*/  LDL R13, [R1] ;  /* 0x00000000010d7983 */ /* 0x000ee20000100800 */
[----:B------:R-:W-:Y:S01]  /*2b810*/  IMAD R2, R24, 0x6000, RZ ;  /* 0x0000600018027824 */ /* 0x000fe200078e02ff */
[----:B------:R-:W-:Y:S05]  /*2b820*/  WARPSYNC.ALL ;  /* 0x0000000000007948 */ /* 0x000fea0003800000 */
[----:B--2---:R-:W-:-:S02]  /*2b830*/  LOP3.LUT R0, R2, R0, RZ, 0xfc, !PT ;  /* 0x0000000002007212 */ /* 0x004fc400078efcff */
[----:B---3--:R-:W-:-:S03]  /*2b840*/  IADD3 R2, R23, R2, R13 ;  /* 0x0000000217027210 */ /* 0x008fc60007ffe00d */
[----:B------:R-:W-:Y:S01]  /*2b850*/  IMAD.IADD R0, R23, 0x1, R0 ;  /* 0x0000000117007824 */ /* 0x000fe200078e0200 */
[----:B------:R-:W2:Y:S04]  /*2b860*/  LDL R13, [R1+0x4] ;  /* 0x00000400010d7983 */ /* 0x000ea80000100800 */
[----:B------:R-:W3:Y:S02]  /*2b870*/  LDSM.16.MT88.4 R4, [R0+0xc400] ;  /* 0x00c400000004783b */ /* 0x000ee40000004200 */
[C-C-:B---3--:R-:W-:Y:S02]  /*2b880*/  PRMT R8, R4.reuse, 0x6420, R5.reuse ;  /* 0x0000642004087816 */ /* 0x148fe40000000005 */
[----:B------:R-:W-:Y:S02]  /*2b890*/  PRMT R9, R4, 0x7531, R5 ;  /* 0x0000753104097816 */ /* 0x000fe40000000005 */
[----:B------:R-:W-:-:S02]  /*2b8a0*/  PRMT R10, R6, 0x6420, R7 ;  /* 0x00006420060a7816 */ /* 0x000fc40000000007 */
[----:B------:R-:W-:-:S05]  /*2b8b0*/  PRMT R11, R6, 0x7531, R7 ;  /* 0x00007531060b7816 */ /* 0x000fca0000000007 */
[----:B------:R-:W-:Y:S04]  /*2b8c0*/  STSM.16.M88.4 [R2+0x400], R8 ;  /* 0x0004000802007844 */ /* 0x000fe80000000200 */
        /* <DEDUP_REMOVED lines=12> */
[----:B------:R-:W3:Y:S01]  /*2b990*/  LDSM.16.MT88.4 R4, [R0+0xcc00] ;  /* 0x00cc00000004783b */ /* 0x000ee20000004200 */
[----:B0-----:R-:W-:Y:S02]  /*2b9a0*/  IADD3 R3, R31, 0x400, R2 ;  /* 0x000004001f037810 */ /* 0x001fe40007ffe002 */
[C-C-:B---3--:R-:W-:Y:S02]  /*2b9b0*/  PRMT R8, R4.reuse, 0x6420, R5.reuse ;  /* 0x0000642004087816 */ /* 0x148fe40000000005 */
        /* <DEDUP_REMOVED lines=17> */
[----:B--2---:R-:W-:Y:S02]  /*2bad0*/  IADD3 R2, R13, 0x400, R2 ;  /* 0x000004000d027810 */ /* 0x004fe40007ffe002 */
        /* <DEDUP_REMOVED lines=46> */
.L_x_1988:
[----:B--2---:R2:W-:Y:S01]  /*2bdc0*/  SYNCS.ARRIVE.TRANS64.A1T0 RZ, [R12+URZ+0x2a850], RZ ;  /* 0x02a850ff0cff79a7 */ /* 0x0045e2000810003f */
[----:B------:R-:W-:Y:S06]  /*2bdd0*/  BAR.SYNC.DEFER_BLOCKING 0x2, 0x80 ;  /* 0x0082000000007b1d */ /* 0x000fec0000010000 */
[----:B------:R-:W-:Y:S05]  /*2bde0*/  @!P0 BRA `(.L_x_1989) ;  /* 0x0000000000048947 */ /* 0x000fea0003800000 */
[----:B------:R-:W-:Y:S01]  /*2bdf0*/  BPT.TRAP 0x1 ;  /* 0x000000040000795c */ /* 0x000fe20000300000 */
.L_x_1989:
[----:B------:R-:W-:Y:S02]  /*2be00*/  VIADD R3, R12, 0x2a880 ;  /* 0x0002a8800c037836 */ /* 0x000fe40000000000 */
[----:B------:R-:W-:-:S03]  /*2be10*/  VIADD R24, R24, 0x1 ;  /* 0x0000000118187836 */ /* 0x000fc60000000000 */
[----:B------:R-:W-:Y:S02]  /*2be20*/  PRMT R3, R36, 0x654, R3 ;  /* 0x0000065424037816 */ /* 0x000fe40000000003 */
[C---:B------:R-:W-:Y:S02]  /*2be30*/  ISETP.NE.AND P0, PT, R24.reuse, 0x2, PT ;  /* 0x000000021800780c */ /* 0x040fe40003f05270 */
[----:B------:R3:W-:Y:S02]  /*2be40*/  SYNCS.ARRIVE.TRANS64.RED.A1T0 RZ, [R3+URZ], RZ ;  /* 0x000000ff03ff79a7 */ /* 0x0007e4000810043f */
[----:B------:R-:W-:Y:S02]  /*2be50*/  SEL R24, R24, RZ, P0 ;  /* 0x000000ff18187207 */ /* 0x000fe40000000000 */
[----:B---3--:R-:W-:-:S04]  /*2be60*/  SEL R3, RZ, 0x1, P0 ;  /* 0x00000001ff037807 */ /* 0x008fc80000000000 */
[----:B------:R-:W-:-:S07]  /*2be70*/  LOP3.LUT R26, R26, R3, RZ, 0x3c, !PT ;  /* 0x000000031a1a7212 */ /* 0x000fce00078e3cff */
.L_x_1930:
[----:B------:R-:W-:-:S13]  /*2be80*/  LOP3.LUT P0, RZ, R22, 0x20, RZ, 0xc0, !PT ;  /* 0x0000002016ff7812 */ /* 0x000fda000780c0ff */
[----:B------:R-:W-:Y:S05]  /*2be90*/  @!P0 BRA `(.L_x_1990) ;  /* 0x0000000000248947 */ /* 0x000fea0003800000 */
[----:B------:R-:W-:Y:S05]  /*2bea0*/  WARPSYNC.ALL ;  /* 0x0000000000007948 */ /* 0x000fea0003800000 */
[----:B------:R-:W3:Y:S08]  /*2beb0*/  S2UR UR4, SR_CgaCtaId ;  /* 0x00000000000479c3 */ /* 0x000ef00000008800 */
[----:B------:R-:W-:Y:S01]  /*2bec0*/  BAR.SYNC.DEFER_BLOCKING 0x5, 0x180 ;  /* 0x0146000000007b1d */ /* 0x000fe20000010000 */
[----:B------:R-:W-:Y:S01]  /*2bed0*/  MOV R23, 0x400 ;  /* 0x0000040000177802 */ /* 0x000fe20000000f00 */
[----:B---3--:R-:W-:-:S05]  /*2bee0*/  IMAD.U32 R36, RZ, RZ, UR4 ;  /* 0x00000004ff247e24 */ /* 0x008fca000f8e00ff */
[----:B------:R-:W-:-:S05]  /*2bef0*/  LEA R23, R36, R23, 0x18 ;  /* 0x0000001724177211 */ /* 0x000fca00078ec0ff */
[----:B------:R3:W4:Y:S01]  /*2bf00*/  LDS.128 R16, [R23+0x2a8d0] ;  /* 0x02a8d00017107984 */ /* 0x0007220000000c00 */
[----:B------:R-:W-:Y:S06]  /*2bf10*/  BAR.ARV 0x4, 0x180 ;  /* 0x0106000000007b1d */ /* 0x000fec0000002000 */
[----:B------:R-:W-:Y:S05]  /*2bf20*/  BRA `(.L_x_1991) ;  /* 0x0000000c00d47947 */ /* 0x000fea0003800000 */
.L_x_1990:
        /* <DEDUP_REMOVED lines=8> */
[----:B------:R-:W0:Y:S08]  /*2bfb0*/  @!P1 LDC.64 R2, c[0x0][0xc80] ;  /* 0x00032000ff029b82 */ /* 0x000e300000000a00 */
[----:B------:R-:W3:Y:S01]  /*2bfc0*/  @!P1 LDC.64 R4, c[0x0][0xc78] ;  /* 0x00031e00ff049b82 */ /* 0x000ee20000000a00 */
[----:B0-----:R-:W-:-:S05]  /*2bfd0*/  @!P1 IMAD.WIDE R2, R9, 0x4, R2 ;  /* 0x0000000409029825 */ /* 0x001fca00078e0202 */
[----:B------:R3:W4:Y:S02]  /*2bfe0*/  @!P1 LDG.E R7, desc[UR42][R2.64] ;  /* 0x0000002a02079981 */ /* 0x000724000c1e1900 */
[----:B---3--:R-:W-:-:S05]  /*2bff0*/  @!P1 IMAD.WIDE R2, R9, 0x4, R4 ;  /* 0x0000000409029825 */ /* 0x008fca00078e0204 */
[----:B------:R-:W3:Y:S01]  /*2c000*/  @!P1 LDG.E R4, desc[UR42][R2.64] ;  /* 0x0000002a02049981 */ /* 0x000ee2000c1e1900 */
[----:B------:R-:W-:Y:S01]  /*2c010*/  IMAD.MOV.U32 R17, RZ, RZ, RZ ;  /* 0x000000ffff117224 */ /* 0x000fe200078e00ff */
[C---:B------:R-:W-:Y:S01]  /*2c020*/  ISETP.GE.U32.AND P2, PT, R8.reuse, 0x2, PT ;  /* 0x000000020800780c */ /* 0x040fe20003f46070 */
[----:B------:R-:W-:Y:S01]  /*2c030*/  IMAD.MOV.U32 R5, RZ, RZ, RZ ;  /* 0x000000ffff057224 */ /* 0x000fe200078e00ff */
[C---:B------:R-:W-:Y:S01]  /*2c040*/  ISETP.GE.U32.AND P3, PT, R8.reuse, 0x4, PT ;  /* 0x000000040800780c */ /* 0x040fe20003f66070 */
[----:B------:R-:W-:Y:S01]  /*2c050*/  SHFL.IDX PT, R0, R16, RZ, 0x1f ;  /* 0x00001fff10007589 */ /* 0x000fe200000e0000 */
[C---:B------:R-:W-:Y:S02]  /*2c060*/  ISETP.GE.U32.AND P4, PT, R8.reuse, 0x8, PT ;  /* 0x000000080800780c */ /* 0x040fe40003f86070 */
[----:B------:R-:W-:Y:S01]  /*2c070*/  ISETP.GE.U32.AND P5, PT, R8, 0x10, PT ;  /* 0x000000100800780c */ /* 0x000fe20003fa6070 */
[----:B------:R0:W-:Y:S02]  /*2c080*/  SHFL.IDX PT, R6, R16, 0x1, 0x1f ;  /* 0x00201f0010067f89 */ /* 0x0001e400000e0000 */
[----:B0-----:R-:W-:-:S02]  /*2c090*/  IMAD.MOV.U32 R16, RZ, RZ, RZ ;  /* 0x000000ffff107224 */ /* 0x001fc400078e00ff */
[----:B----4-:R-:W-:Y:S02]  /*2c0a0*/  @!P1 IMAD.MOV.U32 R17, RZ, RZ, R7 ;  /* 0x000000ffff119224 */ /* 0x010fe400078e0007 */
[----:B---3--:R-:W-:Y:S01]  /*2c0b0*/  @!P1 IMAD.MOV.U32 R5, RZ, RZ, R4 ;  /* 0x000000ffff059224 */ /* 0x008fe200078e0004 */
        /* <DEDUP_REMOVED lines=17> */
[----:B------:R0:W3:Y:S02]  /*2c1d0*/  SHFL.IDX PT, R14, R2, 0x1f, 0x1f ;  /* 0x03e01f00020e7f89 */ /* 0x0000e400000e0000 */
.L_x_2266:
[----:B------:R-:W-:Y:S02]  /*2c1e0*/  ULDC UR4, c[0x0][0xc38] ;  /* 0x00030e0000047ab9 */ /* 0x000fe40000000800 */
[----:B------:R-:W-:-:S04]  /*2c1f0*/  IMAD.U32 R4, RZ, RZ, UR4 ;  /* 0x00000004ff047e24 */ /* 0x000fc8000f8e00ff */
[----:B---3--:R-:W-:-:S04]  /*2c200*/  IMAD R3, R14, R4, RZ ;  /* 0x000000040e037224 */ /* 0x008fc800078e02ff */
[----:B------:R-:W-:-:S05]  /*2c210*/  IMAD.IADD R6, R6, 0x1, R3 ;  /* 0x0000000106067824 */ /* 0x000fca00078e0203 */
[----:B------:R-:W-:-:S13]  /*2c220*/  ISETP.GT.AND P6, PT, R6, R0, PT ;  /* 0x000000000600720c */ /* 0x000fda0003fc4270 */
[----:B------:R-:W-:Y:S05]  /*2c230*/  @P6 BRA `(.L_x_1993) ;  /* 0x0000000000a46947 */ /* 0x000fea0003800000 */
.L_x_1996:
[----:B0-----:R-:W0:Y:S01]  /*2c240*/  LDC R2, c[0x0][0xc3c] ;  /* 0x00030f00ff027b82 */ /* 0x001e220000000800 */
[----:B------:R-:W-:-:S05]  /*2c250*/  VIADD R19, R19, 0x1f ;  /* 0x0000001f13137836 */ /* 0x000fca0000000000 */
[----:B0-----:R-:W-:-:S13]  /*2c260*/  ISETP.GE.AND P6, PT, R19, R2, PT ;  /* 0x000000021300720c */ /* 0x001fda0003fc6270 */
[----:B------:R-:W-:Y:S05]  /*2c270*/  @P6 BRA `(.L_x_1994) ;  /* 0x0000000800bc6947 */ /* 0x000fea0003800000 */
[----:B------:R-:W0:Y:S01]  /*2c280*/  S2R R3, SR_TID.X ;  /* 0x0000000000037919 */ /* 0x000e220000002100 */
[----:B------:R-:W-:Y:S01]  /*2c290*/  IMAD.MOV.U32 R17, RZ, RZ, RZ ;  /* 0x000000ffff117224 */ /* 0x000fe200078e00ff */
[----:B0-----:R-:W-:-:S05]  /*2c2a0*/  LOP3.LUT R3, R3, 0x1f, RZ, 0xc0, !PT ;  /* 0x0000001f03037812 */ /* 0x001fca00078ec0ff */
[----:B------:R-:W-:-:S05]  /*2c2b0*/  IMAD.IADD R7, R19, 0x1, R3 ;  /* 0x0000000113077824 */ /* 0x000fca00078e0203 */
[----:B------:R-:W-:-:S13]  /*2c2c0*/  ISETP.GE.OR P6, PT, R7, R2, !P0 ;  /* 0x000000020700720c */ /* 0x000fda00047c6670 */
[----:B------:R-:W0:Y:S08]  /*2c2d0*/  @!P6 LDC.64 R2, c[0x0][0xc80] ;  /* 0x00032000ff02eb82 */ /* 0x000e300000000a00 */
[----:B------:R-:W3:Y:S01]  /*2c2e0*/  @!P6 LDC.64 R4, c[0x0][0xc78] ;  /* 0x00031e00ff04eb82 */ /* 0x000ee20000000a00 */
[----:B0-----:R-:W-:-:S05]  /*2c2f0*/  @!P6 IMAD.WIDE R2, R7, 0x4, R2 ;  /* 0x000000040702e825 */ /* 0x001fca00078e0202 */
[----:B------:R3:W4:Y:S02]  /*2c300*/  @!P6 LDG.E R17, desc[UR42][R2.64] ;  /* 0x0000002a0211e981 */ /* 0x000724000c1e1900 */
[----:B---3--:R-:W-:-:S04]  /*2c310*/  @!P6 IMAD.WIDE R2, R7, 0x4, R4 ;  /* 0x000000040702e825 */ /* 0x008fc800078e0204 */
[----:B------:R-:W-:-:S06]  /*2c320*/  IMAD.MOV.U32 R5, RZ, RZ, RZ ;  /* 0x000000ffff057224 */ /* 0x000fcc00078e00ff */
[----:B------:R-:W4:Y:S01]  /*2c330*/  @!P6 LDG.E R5, desc[UR42][R2.64] ;  /* 0x0000002a0205e981 */ /* 0x000f22000c1e1900 */
[----:B------:R-:W-:Y:S01]  /*2c340*/  UMOV UR4, 0xffffffff ;  /* 0xffffffff00047882 */ /* 0x000fe20000000000 */
[----:B----4-:R-:W-:Y:S02]  /*2c350*/  IMAD R13, R5, R17, RZ ;  /* 0x00000011050d7224 */ /* 0x010fe400078e02ff */
        /* <DEDUP_REMOVED lines=17> */
.L_x_2274:
[----:B------:R-:W-:Y:S02]  /*2c470*/  ULDC UR4, c[0x0][0xc38] ;  /* 0x00030e0000047ab9 */ /* 0x000fe40000000800 */
[----:B------:R-:W-:-:S04]  /*2c480*/  IMAD.U32 R4, RZ, RZ, UR4 ;  /* 0x00000004ff047e24 */ /* 0x000fc8000f8e00ff */
[----:B---3--:R-:W-:-:S04]  /*2c490*/  IMAD R3, R14, R4, RZ ;  /* 0x000000040e037224 */ /* 0x008fc800078e02ff */
[----:B------:R-:W-:-:S05]  /*2c4a0*/  IMAD.IADD R6, R3, 0x1, R6 ;  /* 0x0000000103067824 */ /* 0x000fca00078e0206 */
[----:B------:R-:W-:-:S13]  /*2c4b0*/  ISETP.GT.AND P6, PT, R6, R0, PT ;  /* 0x000000000600720c */ /* 0x000fda0003fc4270 */
[----:B------:R-:W-:Y:S05]  /*2c4c0*/  @!P6 BRA `(.L_x_1996) ;  /* 0xfffffffc005ce947 */ /* 0x000fea000383ffff */
.L_x_1993:
[----:B------:R-:W-:Y:S01]  /*2c4d0*/  IMAD.IADD R6, R6, 0x1, -R3 ;  /* 0x0000000106067824 */ /* 0x000fe200078e0a03 */
[----:B------:R-:W-:-:S03]  /*2c4e0*/  UMOV UR4, 0xffffffff ;  /* 0xffffffff00047882 */ /* 0x000fc60000000000 */
[----:B------:R-:W-:-:S05]  /*2c4f0*/  IMAD R3, R2, R4, R6 ;  /* 0x0000000402037224 */ /* 0x000fca00078e0206 */
[----:B------:R-:W-:Y:S01]  /*2c500*/  ISETP.GT.AND P6, PT, R3, R0, PT ;  /* 0x000000000300720c */ /* 0x000fe20003fc4270 */
[----:B------:R-:W-:-:S12]  /*2c510*/  BRA.DIV UR4, `(.L_x_1997) ;  /* 0x0000007a04907947 */ /* 0x000fd8000b800000 */
[----:B------:R-:W-:-:S04]  /*2c520*/  VOTE.ANY R3, PT, !P6 ;  /* 0x0000000000037806 */ /* 0x000fc800070e0100 */
[----:B------:R-:W3:Y:S02]  /*2c530*/  POPC R7, R3 ;  /* 0x0000000300077309 */ /* 0x000ee40000000000 */
[----:B---3--:R3:W4:Y:S01]  /*2c540*/  SHFL.IDX PT, R17, R17, R7, 0x1f ;  /* 0x00001f0711117589 */ /* 0x00872200000e0000 */
[----:B------:R-:W-:-:S03]  /*2c550*/  IMAD.IADD R19, R7, 0x1, R19 ;  /* 0x0000000107137824 */ /* 0x000fc600078e0213 */
[----:B------:R3:W0:Y:S04]  /*2c560*/  SHFL.IDX PT, R5, R5, R7, 0x1f ;  /* 0x00001f0705057589 */ /* 0x00062800000e0000 */
.L_x_2279:
[----:B------:R-:W-:-:S13]  /*2c570*/  ISETP.NE.AND P0, PT, R3, RZ, PT ;  /* 0x000000ff0300720c */ /* 0x000fda0003f05270 */
[----:B------:R-:W-:Y:S05]  /*2c580*/  @!P0 BRA `(.L_x_1998) ;  /* 0x0000000000108947 */ /* 0x000fea0003800000 */
[----:B------:R-:W-:Y:S01]  /*2c590*/  UMOV UR4, 0xffffffff ;  /* 0xffffffff00047882 */ /* 0x000fe20000000000 */
[----:B--2---:R-:W-:Y:S02]  /*2c5a0*/  VIADD R12, R7, 0xffffffff ;  /* 0xffffffff070c7836 */ /* 0x004fe40000000000 */
[----:B------:R-:W-:Y:S05]  /*2c5b0*/  BRA.DIV UR4, `(.L_x_1999) ;  /* 0x0000007a04c87947 */ /* 0x000fea000b800000 */
[----:B------:R2:W0:Y:S02]  /*2c5c0*/  SHFL.IDX PT, R16, R2, R12, 0x1f ;  /* 0x00001f0c02107589 */ /* 0x00042400000e0000 */
.L_x_1998:
[----:B0-----:R-:W-:Y:S01]  /*2c5d0*/  ISETP.NE.AND P0, PT, R5, 0x1, PT ;  /* 0x000000010500780c */ /* 0x001fe20003f05270 */
[----:B------:R-:W-:-:S04]  /*2c5e0*/  IMAD R16, R16, R4, R6 ;  /* 0x0000000410107224 */ /* 0x000fc800078e0206 */
[----:B------:R-:W-:-:S08]  /*2c5f0*/  IMAD.IADD R0, R0, 0x1, -R16 ;  /* 0x0000000100007824 */ /* 0x000fd000078e0a10 */
[----:B------:R-:W-:Y:S05]  /*2c600*/  @!P0 BRA `(.L_x_2000) ;  /* 0x0000000000dc8947 */ /* 0x000fea0003800000 */
[----:B----4-:R-:W-:Y:S01]  /*2c610*/  IABS R6, R17 ;  /* 0x0000001100067213 */ /* 0x010fe20000000000 */
[----:B--2---:R-:W-:Y:S01]  /*2c620*/  IMAD.MOV.U32 R2, RZ, RZ, RZ ;  /* 0x000000ffff027224 */ /* 0x004fe200078e00ff */
[----:B------:R-:W-:Y:S02]  /*2c630*/  IABS R4, R5 ;  /* 0x0000000500047213 */ /* 0x000fe40000000000 */
[----:B---3--:R-:W0:Y:S08]  /*2c640*/  I2F.RP R7, R6 ;  /* 0x0000000600077306 */ /* 0x008e300000209400 */
[----:B------:R-:W-:Y:S08]  /*2c650*/  I2F.RP R10, R4 ;  /* 0x00000004000a7306 */ /* 0x000ff00000209400 */
[----:B0-----:R-:W0:Y:S02]  /*2c660*/  MUFU.RCP R7, R7 ;  /* 0x0000000700077308 */ /* 0x001e240000001000 */
[----:B0-----:R-:W-:Y:S01]  /*2c670*/  VIADD R8, R7, 0xffffffe ;  /* 0x0ffffffe07087836 */ /* 0x001fe20000000000 */
[----:B------:R-:W-:-:S05]  /*2c680*/  IABS R7, R17 ;  /* 0x0000001100077213 */ /* 0x000fca0000000000 */
[----:B------:R0:W2:Y:S02]  /*2c690*/  F2I.FTZ.U32.TRUNC.NTZ R3, R8 ;  /* 0x0000000800037305 */ /* 0x0000a4000021f000 */
[----:B0-----:R-:W-:Y:S01]  /*2c6a0*/  IABS R8, R0 ;  /* 0x0000000000087213 */ /* 0x001fe20000000000 */
[----:B--2---:R-:W-:-:S04]  /*2c6b0*/  IMAD.MOV R9, RZ, RZ, -R3 ;  /* 0x000000ffff097224 */ /* 0x004fc800078e0a03 */
        /* <DEDUP_REMOVED lines=8> */
[----:B------:R-:W-:Y:S02]  /*2c740*/  IMAD.MOV.U32 R2, RZ, RZ, RZ ;  /* 0x000000ffff027224 */ /* 0x000fe400078e00ff */
[----:B------:R-:W0:Y:S08]  /*2c750*/  F2I.FTZ.U32.TRUNC.NTZ R3, R8 ;  /* 0x0000000800037305 */ /* 0x000e30000021f000 */
[----:B------:R-:W-:-:S02]  /*2c760*/  @!P1 IMAD.IADD R9, R9, 0x1, -R6 ;  /* 0x0000000109099824 */ /* 0x000fc400078e0a06 */
[----:B------:R-:W-:Y:S01]  /*2c770*/  @!P1 VIADD R7, R7, 0x1 ;  /* 0x0000000107079836 */ /* 0x000fe20000000000 */
[----:B------:R-:W-:Y:S02]  /*2c780*/  ISETP.NE.AND P1, PT, R17, RZ, PT ;  /* 0x000000ff1100720c */ /* 0x000fe40003f25270 */
[----:B------:R-:W-:Y:S02]  /*2c790*/  ISETP.GE.U32.AND P0, PT, R9, R6, PT ;  /* 0x000000060900720c */ /* 0x000fe40003f06070 */
[----:B------:R-:W-:Y:S01]  /*2c7a0*/  IABS R6, R5 ;  /* 0x0000000500067213 */ /* 0x000fe20000000000 */
[----:B0-----:R-:W-:-:S04]  /*2c7b0*/  IMAD.MOV R9, RZ, RZ, -R3 ;  /* 0x000000ffff097224 */ /* 0x001fc800078e0a03 */
[----:B------:R-:W-:Y:S02]  /*2c7c0*/  IMAD.MOV R6, RZ, RZ, -R6 ;  /* 0x000000ffff067224 */ /* 0x000fe400078e0a06 */
[----:B------:R-:W-:-:S04]  /*2c7d0*/  IMAD R9, R9, R4, RZ ;  /* 0x0000000409097224 */ /* 0x000fc800078e02ff */
[----:B------:R-:W-:Y:S01]  /*2c7e0*/  IMAD.HI.U32 R2, R3, R9, R2 ;  /* 0x0000000903027227 */ /* 0x000fe200078e0002 */
[----:B------:R-:W-:-:S03]  /*2c7f0*/  LOP3.LUT R3, R0, R17, RZ, 0x3c, !PT ;  /* 0x0000001100037212 */ /* 0x000fc600078e3cff */
[----:B------:R-:W-:Y:S01]  /*2c800*/  @P0 VIADD R7, R7, 0x1 ;  /* 0x0000000107070836 */ /* 0x000fe20000000000 */
[----:B------:R-:W-:-:S13]  /*2c810*/  ISETP.GE.AND P2, PT, R3, RZ, PT ;  /* 0x000000ff0300720c */ /* 0x000fda0003f46270 */
        /* <DEDUP_REMOVED lines=20> */
[----:B------:R-:W-:Y:S01]  /*2c960*/  IMAD R18, R5, 0x10000, R2 ;  /* 0x0001000005127824 */ /* 0x000fe200078e0202 */
[----:B------:R-:W-:Y:S06]  /*2c970*/  BRA `(.L_x_2001) ;  /* 0x0000000000f07947 */ /* 0x000fec0003800000 */
.L_x_2000:
[----:B--2---:R-:W0:Y:S02]  /*2c980*/  LDC.64 R2, c[0x0][0xc90] ;  /* 0x00032400ff027b82 */ /* 0x004e240000000a00 */
[----:B0-----:R-:W-:-:S05]  /*2c990*/  IMAD.WIDE R2, R19, 0x4, R2 ;  /* 0x0000000413027825 */ /* 0x001fca00078e0202 */
[----:B------:R0:W4:Y:S02]  /*2c9a0*/  LDG.E R6, desc[UR42][R2.64] ;  /* 0x0000002a02067981 */ /* 0x000124000c1e1900 */
[----:B0-----:R-:W-:Y:S02]  /*2c9b0*/  IMAD.MOV.U32 R2, RZ, RZ, RZ ;  /* 0x000000ffff027224 */ /* 0x001fe400078e00ff */
[----:B----4-:R-:W-:-:S05]  /*2c9c0*/  IMAD R5, R17, R6, RZ ;  /* 0x0000000611057224 */ /* 0x010fca00078e02ff */
[----:B---3--:R-:W-:-:S04]  /*2c9d0*/  IABS R7, R5 ;  /* 0x0000000500077213 */ /* 0x008fc80000000000 */
[----:B------:R-:W0:Y:S08]  /*2c9e0*/  I2F.RP R8, R7 ;  /* 0x0000000700087306 */ /* 0x000e300000209400 */
[----:B0-----:R-:W0:Y:S02]  /*2c9f0*/  MUFU.RCP R8, R8 ;  /* 0x0000000800087308 */ /* 0x001e240000001000 */
[----:B0-----:R-:W-:-:S06]  /*2ca00*/  VIADD R9, R8, 0xffffffe ;  /* 0x0ffffffe08097836 */ /* 0x001fcc0000000000 */
[----:B------:R-:W0:Y:S02]  /*2ca10*/  F2I.FTZ.U32.TRUNC.NTZ R3, R9 ;  /* 0x0000000900037305 */ /* 0x000e24000021f000 */
[----:B0-----:R-:W-:-:S04]  /*2ca20*/  IMAD.MOV R10, RZ, RZ, -R3 ;  /* 0x000000ffff0a7224 */ /* 0x001fc800078e0a03 */
[----:B------:R-:W-:Y:S01]  /*2ca30*/  IMAD R11, R10, R7, RZ ;  /* 0x000000070a0b7224 */ /* 0x000fe200078e02ff */
[----:B------:R-:W-:-:S03]  /*2ca40*/  IABS R10, R5 ;  /* 0x00000005000a7213 */ /* 0x000fc60000000000 */
        /* <DEDUP_REMOVED lines=20> */
[----:B------:R-:W-:-:S04]  /*2cb90*/  IABS R6, R4 ;  /* 0x0000000400067213 */ /* 0x000fc80000000000 */
[----:B------:R-:W0:Y:S08]  /*2cba0*/  I2F.RP R8, R6 ;  /* 0x0000000600087306 */ /* 0x000e300000209400 */
[----:B0-----:R-:W0:Y:S02]  /*2cbb0*/  MUFU.RCP R8, R8 ;  /* 0x0000000800087308 */ /* 0x001e240000001000 */
[----:B0-----:R-:W-:Y:S01]  /*2cbc0*/  VIADD R2, R8, 0xffffffe ;  /* 0x0ffffffe08027836 */ /* 0x001fe20000000000 */
[----:B------:R-:W-:-:S05]  /*2cbd0*/  IABS R8, R0 ;  /* 0x0000000000087213 */ /* 0x000fca0000000000 */
[----:B------:R0:W2:Y:S02]  /*2cbe0*/  F2I.FTZ.U32.TRUNC.NTZ R3, R2 ;  /* 0x0000000200037305 */ /* 0x0000a4000021f000 */
[----:B0-----:R-:W-:Y:S02]  /*2cbf0*/  IMAD.MOV.U32 R2, RZ, RZ, RZ ;  /* 0x000000ffff027224 */ /* 0x001fe400078e00ff */
[----:B--2---:R-:W-:-:S04]  /*2cc00*/  IMAD.MOV R5, RZ, RZ, -R3 ;  /* 0x000000ffff057224 */ /* 0x004fc800078e0a03 */
[----:B------:R-:W-:-:S04]  /*2cc10*/  IMAD R5, R5, R6, RZ ;  /* 0x0000000605057224 */ /* 0x000fc800078e02ff */
[----:B------:R-:W-:Y:S01]  /*2cc20*/  IMAD.HI.U32 R3, R3, R5, R2 ;  /* 0x0000000503037227 */ /* 0x000fe200078e0002 */
[-C--:B------:R-:W-:Y:S02]  /*2cc30*/  IABS R5, R4.reuse ;  /* 0x0000000400057213 */ /* 0x080fe40000000000 */
[----:B------:R-:W-:Y:S02]  /*2cc40*/  LOP3.LUT R2, R0, R4, RZ, 0x3c, !PT ;  /* 0x0000000400027212 */ /* 0x000fe400078e3cff */
[----:B------:R-:W-:Y:S01]  /*2cc50*/  IADD3 R0, R7, 0x1000000, R0 ;  /* 0x0100000007007810 */ /* 0x000fe20007ffe000 */
[----:B------:R-:W-:Y:S01]  /*2cc60*/  IMAD.MOV R5, RZ, RZ, -R5 ;  /* 0x000000ffff057224 */ /* 0x000fe200078e0a05 */
        /* <DEDUP_REMOVED lines=12> */
[----:B------:R-:W-:-:S07]  /*2cd30*/  IMAD R18, R3, R4, R0 ;  /* 0x0000000403127224 */ /* 0x000fce00078e0200 */
.L_x_2001:
[----:B------:R-:W-:-:S05]  /*2cd40*/  LOP3.LUT R0, RZ, R3, RZ, 0x33, !PT ;  /* 0x00000003ff007212 */ /* 0x000fca00078e33ff */
[----:B------:R-:W-:Y:S01]  /*2cd50*/  IMAD.IADD R17, R17, 0x1, R0 ;  /* 0x0000000111117824 */ /* 0x000fe200078e0200 */
[----:B------:R-:W-:Y:S06]  /*2cd60*/  BRA `(.L_x_2002) ;  /* 0x00000000001c7947 */ /* 0x000fec0003800000 */
.L_x_1994:
[----:B------:R-:W-:Y:S01]  /*2cd70*/  UMOV UR4, URZ ;  /* 0x0000003f00047c82 */ /* 0x000fe20008000000 */
[----:B------:R-:W-:Y:S01]  /*2cd80*/  UMOV UR5, URZ ;  /* 0x0000003f00057c82 */ /* 0x000fe20008000000 */
[----:B------:R-:W-:Y:S01]  /*2cd90*/  ULDC UR6, c[0x0][0xc3c] ;  /* 0x00030f0000067ab9 */ /* 0x000fe20000000800 */
[----:B------:R-:W-:Y:S02]  /*2cda0*/  IMAD.MOV.U32 R16, RZ, RZ, R0 ;  /* 0x000000ffff107224 */ /* 0x000fe400078e0000 */
[----:B------:R-:W-:Y:S02]  /*2cdb0*/  IMAD.U32 R17, RZ, RZ, UR4 ;  /* 0x00000004ff117e24 */ /* 0x000fe4000f8e00ff */
[----:B------:R-:W-:Y:S02]  /*2cdc0*/  IMAD.U32 R18, RZ, RZ, UR5 ;  /* 0x00000005ff127e24 */ /* 0x000fe4000f8e00ff */
[----:B------:R-:W-:-:S07]  /*2cdd0*/  IMAD.U32 R19, RZ, RZ, UR6 ;  /* 0x00000006ff137e24 */ /* 0x000fce000f8e00ff */
.L_x_2002:
[----:B------:R-:W0:Y:S01]  /*2cde0*/  S2R R0, SR_TID.X ;  /* 0x0000000000007919 */ /* 0x000e220000002100 */
[----:B------:R-:W-:Y:S05]  /*2cdf0*/  WARPSYNC.ALL ;  /* 0x0000000000007948 */ /* 0x000fea0003800000 */
        /* <DEDUP_REMOVED lines=8> */
.L_x_1991:
[----:B------:R-:W-:Y:S02]  /*2ce80*/  ULDC UR4, c[0x0][0xc3c] ;  /* 0x00030f0000047ab9 */ /* 0x000fe40000000800 */
[----:B----4-:R-:W-:-:S13]  /*2ce90*/  ISETP.GE.AND P0, PT, R19, UR4, PT ;  /* 0x0000000413007c0c */ /* 0x010fda000bf06270 */
[----:B------:R-:W-:Y:S05]  /*2cea0*/  @!P0 BRA `(.L_x_2003) ;  /* 0xffffff8800f48947 */ /* 0x000fea000383ffff */
[----:B------:R-:W-:Y:S05]  /*2ceb0*/  BSYNC B7 ;  /* 0x0000000000077941 */ /* 0x000fea0003800000 */
.L_x_1865:
[----:B--2---:R-:W2:Y:S01]  /*2cec0*/  LDL.LU R0, [R1+0x24] ;  /* 0x0000240001007983 */ /* 0x004ea20000300800 */
[----:B------:R-:W-:Y:S01]  /*2ced0*/  BSSY B0, `(.L_x_2004) ;  /* 0x000000b000007945 */ /* 0x000fe20003800000 */
[----:B------:R-:W4:Y:S01]  /*2cee0*/  S2R R5, SR_CgaCtaId ;  /* 0x0000000000057919 */ /* 0x000f220000008800 */
[----:B--2---:R-:W-:-:S05]  /*2cef0*/  VIADD R0, R0, 0x1 ;  /* 0x0000000100007836 */ /* 0x004fca0000000000 */
[----:B0-----:R-:W-:-:S04]  /*2cf00*/  LEA.HI R2, R0, R0, RZ, 0x1 ;  /* 0x0000000000027211 */ /* 0x001fc800078f08ff */
[----:B------:R-:W-:Y:S02]  /*2cf10*/  LOP3.LUT R3, R2, 0xfffffffe, RZ, 0xc0, !PT ;  /* 0xfffffffe02037812 */ /* 0x000fe400078ec0ff */
[----:B------:R-:W-:-:S03]  /*2cf20*/  MOV R2, 0x400 ;  /* 0x0000040000027802 */ /* 0x000fc60000000f00 */
[----:B------:R-:W-:Y:S01]  /*2cf30*/  IMAD.IADD R0, R0, 0x1, -R3 ;  /* 0x0000000100007824 */ /* 0x000fe200078e0a03 */
[----:B----4-:R-:W-:-:S04]  /*2cf40*/  LEA R7, R5, R2, 0x18 ;  /* 0x0000000205077211 */ /* 0x010fc800078ec0ff */
[----:B------:R-:W-:-:S04]  /*2cf50*/  SHF.L.U32 R0, R0, 0x1f, RZ ;  /* 0x0000001f00007819 */ /* 0x000fc800000006ff */
[----:B------:R-:W0:Y:S02]  /*2cf60*/  SYNCS.PHASECHK.TRANS64.TRYWAIT P0, [R7+URZ+0x2a820], R0 ;  /* 0x02a82000070075a7 */ /* 0x000e24000800017f */
[----:B0-----:R-:W-:Y:S05]  /*2cf70*/  @!P0 BRA `(.L_x_2005) ;  /* 0x0000007000808947 */ /* 0x001fea0003800000 */
.L_x_2282:
[----:B------:R-:W-:Y:S05]  /*2cf80*/  BSYNC B0 ;  /* 0x0000000000007941 */ /* 0x000fea0003800000 */
.L_x_2004:
[----:B------:R-:W-:-:S03]  /*2cf90*/  UMOV UR4, 0xffffffff ;  /* 0xffffffff00047882 */ /* 0x000fc60000000000 */
[----:B------:R-:W-:Y:S05]  /*2cfa0*/  BRA.DIV UR4, `(.L_x_2006) ;  /* 0x0000007204887947 */ /* 0x000fea000b800000 */
[----:B0-----:R-:W0:Y:S02]  /*2cfb0*/  S2R R0, SR_TID.X ;  /* 0x0000000000007919 */ /* 0x001e240000002100 */
[----:B0-----:R-:W-:-:S04]  /*2cfc0*/  SHF.R.U32.HI R0, RZ, 0x5, R0 ;  /* 0x00000005ff007819 */ /* 0x001fc80000011600 */
[----:B------:R-:W-:-:S05]  /*2cfd0*/  LOP3.LUT R0, R0, 0x3, RZ, 0xc0, !PT ;  /* 0x0000000300007812 */ /* 0x000fca00078ec0ff */
[----:B------:R0:W2:Y:S02]  /*2cfe0*/  SHFL.IDX PT, R14, R0, RZ, 0x1f ;  /* 0x00001fff000e7589 */ /* 0x0000a400000e0000 */
.L_x_2285:
[----:B--2---:R-:W-:-:S13]  /*2cff0*/  ISETP.NE.AND P0, PT, R14, RZ, PT ;  /* 0x000000ff0e00720c */ /* 0x004fda0003f05270 */
[----:B------:R-:W-:Y:S05]  /*2d000*/  @P0 BRA `(.L_x_1617) ;  /* 0x0000000000a80947 */ /* 0x000fea0003800000 */
[----:B------:R-:W-:-:S03]  /*2d010*/  UMOV UR4, 0xffffffff ;  /* 0xffffffff00047882 */ /* 0x000fc60000000000 */
[----:B------:R-:W-:Y:S05]  /*2d020*/  BRA.DIV UR4, `(.L_x_2007) ;  /* 0x00000072049c7947 */ /* 0x000fea000b800000 */
[----:B------:R-:W-:-:S13]  /*2d030*/  ELECT P6, URZ, PT ;  /* 0x00000000003f782f */ /* 0x000fda00038c0000 */
.L_x_2288:
[----:B------:R-:W-:Y:S05]  /*2d040*/  @!P6 BRA `(.L_x_1617) ;  /* 0x000000000098e947 */ /* 0x000fea0003800000 */
[----:B------:R-:W-:-:S06]  /*2d050*/  ULOP3.LUT UR4, UR36, 0x2, URZ, 0xfc, !UPT ;  /* 0x0000000224047892 */ /* 0x000fcc000f8efc3f */
[----:B0-----:R-:W-:-:S05]  /*2d060*/  IMAD.U32 R0, RZ, RZ, UR4 ;  /* 0x00000004ff007e24 */ /* 0x001fca000f8e00ff */
[----:B------:R-:W-:-:S13]  /*2d070*/  ISETP.NE.AND P0, PT, R0, 0x3, PT ;  /* 0x000000030000780c */ /* 0x000fda0003f05270 */
[----:B------:R-:W-:Y:S05]  /*2d080*/  @!P0 BRA `(.L_x_2008) ;  /* 0x0000000000048947 */ /* 0x000fea0003800000 */
[----:B------:R-:W-:Y:S01]  /*2d090*/  BPT.TRAP 0x1 ;  /* 0x000000040000795c */ /* 0x000fe20000300000 */
.L_x_2008:
[----:B------:R-:W-:Y:S01]  /*2d0a0*/  IMAD R5, R24, 0x8, R7 ;  /* 0x0000000818057824 */ /* 0x000fe200078e0207 */
[----:B------:R-:W-:Y:S01]  /*2d0b0*/  SHF.L.U32 R0, R26, 0x1f, RZ ;  /* 0x0000001f1a007819 */ /* 0x000fe200000006ff */
[----:B------:R-:W-:-:S03]  /*2d0c0*/  VIADD R24, R24, 0x1 ;  /* 0x0000000118187836 */ /* 0x000fc60000000000 */
[----:B------:R-:W0:Y:S02]  /*2d0d0*/  SYNCS.PHASECHK.TRANS64.TRYWAIT P1, [R5+URZ+0x2a840], R0 ;  /* 0x02a84000050075a7 */ /* 0x000e24000802017f */
[----:B------:R-:W-:-:S04]  /*2d0e0*/  ISETP.NE.AND P2, PT, R24, 0x2, PT ;  /* 0x000000021800780c */ /* 0x000fc80003f45270 */
[----:B------:R-:W-:Y:S01]  /*2d0f0*/  SEL R3, RZ, 0x1, P2 ;  /* 0x00000001ff037807 */ /* 0x000fe20001000000 */
[----:B0-----:R-:W-:Y:S08]  /*2d100*/  @!P1 BRA `(.L_x_2009) ;  /* 0x0000007000849947 */ /* 0x001ff00003800000 */
.L_x_2289:
[----:B------:R-:W-:Y:S02]  /*2d110*/  SEL R24, R24, RZ, P2 ;  /* 0x000000ff18187207 */ /* 0x000fe40001000000 */
[----:B------:R-:W-:Y:S01]  /*2d120*/  LOP3.LUT R2, R26, R3, RZ, 0x3c, !PT ;  /* 0x000000031a027212 */ /* 0x000fe200078e3cff */
[----:B------:R-:W-:Y:S06]  /*2d130*/  @!P0 BRA `(.L_x_2010) ;  /* 0x0000000000048947 */ /* 0x000fec0003800000 */
[----:B------:R-:W-:Y:S01]  /*2d140*/  BPT.TRAP 0x1 ;  /* 0x000000040000795c */ /* 0x000fe20000300000 */
.L_x_2010:
[----:B------:R-:W-:Y:S01]  /*2d150*/  IMAD R3, R24, 0x8, R7 ;  /* 0x0000000818037824 */ /* 0x000fe200078e0207 */
[----:B------:R-:W-:-:S04]  /*2d160*/  SHF.L.U32 R2, R2, 0x1f, RZ ;  /* 0x0000001f02027819 */ /* 0x000fc800000006ff */
[----:B------:R-:W2:Y:S02]  /*2d170*/  SYNCS.PHASECHK.TRANS64.TRYWAIT P1, [R3+URZ+0x2a840], R2 ;  /* 0x02a84002030075a7 */ /* 0x000ea4000802017f */
[----:B--2---:R-:W-:Y:S05]  /*2d180*/  @!P1 BRA `(.L_x_2011) ;  /* 0x0000007000789947 */ /* 0x004fea0003800000 */
.L_x_2290:
[----:B------:R-:W-:Y:S05]  /*2d190*/  @!P0 BRA `(.L_x_2012) ;  /* 0x0000000000048947 */ /* 0x000fea0003800000 */
[----:B------:R-:W-:Y:S01]  /*2d1a0*/  BPT.TRAP 0x1 ;  /* 0x000000040000795c */ /* 0x000fe20000300000 */
.L_x_2012:
[----:B------:R-:W4:Y:S02]  /*2d1b0*/  SYNCS.PHASECHK.TRANS64.TRYWAIT P1, [R5+URZ+0x2a860], R0 ;  /* 0x02a86000050075a7 */ /* 0x000f24000802017f */
[----:B----4-:R-:W-:Y:S05]  /*2d1c0*/  @!P1 BRA `(.L_x_2013) ;  /* 0x00000070007c9947 */ /* 0x010fea0003800000 */
.L_x_2291:
[----:B------:R-:W-:Y:S05]  /*2d1d0*/  @!P0 BRA `(.L_x_2014) ;  /* 0x0000000000048947 */ /* 0x000fea0003800000 */
[----:B------:R-:W-:Y:S01]  /*2d1e0*/  BPT.TRAP 0x1 ;  /* 0x000000040000795c */ /* 0x000fe20000300000 */
.L_x_2014:
[----:B------:R-:W5:Y:S02]  /*2d1f0*/  SYNCS.PHASECHK.TRANS64.TRYWAIT P1, [R3+URZ+0x2a860], R2 ;  /* 0x02a86002030075a7 */ /* 0x000f64000802017f */
[----:B-----5:R-:W-:Y:S05]  /*2d200*/  @!P1 BRA `(.L_x_2015) ;  /* 0x0000007000809947 */ /* 0x020fea0003800000 */
.L_x_2292:
[----:B------:R-:W-:Y:S05]  /*2d210*/  @!P0 BRA `(.L_x_2016) ;  /* 0x0000000000048947 */ /* 0x000fea0003800000 */
[----:B------:R-:W-:Y:S01]  /*2d220*/  BPT.TRAP 0x1 ;  /* 0x000000040000795c */ /* 0x000fe20000300000 */
.L_x_2016:
[----:B------:R-:W5:Y:S02]  /*2d230*/  SYNCS.PHASECHK.TRANS64.TRYWAIT P1, [R5+URZ+0x2a880], R0 ;  /* 0x02a88000050075a7 */ /* 0x000f64000802017f */
[----:B-----5:R-:W-:Y:S05]  /*2d240*/  @!P1 BRA `(.L_x_2017) ;  /* 0x0000007000849947 */ /* 0x020fea0003800000 */
.L_x_2293:
[----:B------:R-:W-:Y:S05]  /*2d250*/  @!P0 BRA `(.L_x_2018) ;  /* 0x0000000000048947 */ /* 0x000fea0003800000 */
[----:B------:R-:W-:Y:S01]  /*2d260*/  BPT.TRAP 0x1 ;  /* 0x000000040000795c */ /* 0x000fe20000300000 */
.L_x_2018:
[----:B------:R0:W0:Y:S02]  /*2d270*/  SYNCS.PHASECHK.TRANS64.TRYWAIT P0, [R3+URZ+0x2a880], R2 ;  /* 0x02a88002030075a7 */ /* 0x000024000800017f */
[----:B0-----:R-:W-:Y:S05]  /*2d280*/  @!P0 NANOSLEEP.SYNCS 0x989680 ;  /* 0x009896800000895d */ /* 0x001fea0003900000 */
[----:B------:R-:W0:Y:S02]  /*2d290*/  @!P0 SYNCS.PHASECHK.TRANS64 P0, [R3+URZ+0x2a880], R2 ;  /* 0x02a88002030085a7 */ /* 0x000e24000800007f */
[----:B0-----:R-:W-:Y:S05]  /*2d2a0*/  @!P0 BRA `(.L_x_2018) ;  /* 0xfffffffc00f08947 */ /* 0x001fea000383ffff */
.L_x_1617:
[----:B------:R-:W-:Y:S05]  /*2d2b0*/  BSYNC B8 ;  /* 0x0000000000087941 */ /* 0x000fea0003800000 */
.L_x_1614:
[----:B------:R-:W-:Y:S05]  /*2d2c0*/  EXIT ;  /* 0x000000000000794d */ /* 0x000fea0003800000 */
.L_x_1643:
[----:B-1----:R1:W2:Y:S02]  /*2d2d0*/  SYNCS.PHASECHK.TRANS64.TRYWAIT P4, [R82+URZ+0x2a890], R95 ;  /* 0x02a8905f520075a7 */ /* 0x0022a4000808017f */
[----:B--2---:R-:W-:Y:S05]  /*2d2e0*/  @!P4 NANOSLEEP.SYNCS 0x989680 ;  /* 0x009896800000c95d */ /* 0x004fea0003900000 */
[----:B------:R-:W2:Y:S02]  /*2d2f0*/  @!P4 SYNCS.PHASECHK.TRANS64 P4, [R82+URZ+0x2a890], R95 ;  /* 0x02a8905f5200c5a7 */ /* 0x000ea4000808007f */
[----:B--2---:R-:W-:Y:S05]  /*2d300*/  @!P4 BRA `(.L_x_1643) ;  /* 0xfffffffc00f0c947 */ /* 0x004fea000383ffff */
[----:B------:R-:W-:Y:S05]  /*2d310*/  BRA `(.L_x_2019) ;  /* 0xfffffd6000907947 */ /* 0x000fea000383ffff */
.L_x_1644:
        /* <DEDUP_REMOVED lines=8> */
.L_x_2021:
[----:B------:R-:W-:Y:S05]  /*2d3a0*/  BSYNC B1 ;  /* 0x0000000000017941 */ /* 0x000fea0003800000 */
.L_x_2020:
        /* <DEDUP_REMOVED lines=8> */
.L_x_2022:
[----:B------:R-:W-:Y:S05]  /*2d430*/  BRA `(.L_x_2023) ;  /* 0xfffffd60005c7947 */ /* 0x000fea000383ffff */
.L_x_1672:
[----:B-1----:R1:W2:Y:S02]  /*2d440*/  SYNCS.PHASECHK.TRANS64.TRYWAIT P4, [R82+URZ+0x2a890], R95 ;  /* 0x02a8905f520075a7 */ /* 0x0022a4000808017f */
[----:B--2---:R-:W-:Y:S05]  /*2d450*/  @!P4 NANOSLEEP.SYNCS 0x989680 ;  /* 0x009896800000c95d */ /* 0x004fea0003900000 */
[----:B------:R-:W2:Y:S02]  /*2d460*/  @!P4 SYNCS.PHASECHK.TRANS64 P4, [R82+URZ+0x2a890], R95 ;  /* 0x02a8905f5200c5a7 */ /* 0x000ea4000808007f */
[----:B--2---:R-:W-:Y:S05]  /*2d470*/  @!P4 BRA `(.L_x_1672) ;  /* 0xfffffffc00f0c947 */ /* 0x004fea000383ffff */
[----:B------:R-:W-:Y:S05]  /*2d480*/  BRA `(.L_x_2024) ;  /* 0xfffffd9000207947 */ /* 0x000fea000383ffff */
.L_x_1673:
        /* <DEDUP_REMOVED lines=8> */
.L_x_2026:
[----:B------:R-:W-:Y:S05]  /*2d510*/  BSYNC B1 ;  /* 0x0000000000017941 */ /* 0x000fea0003800000 */
.L_x_2025:
        /* <DEDUP_REMOVED lines=8> */
.L_x_2027:
[----:B------:R-:W-:Y:S01]  /*2d5a0*/  IMAD.MOV.U32 R100, RZ, RZ, R14 ;  /* 0x000000ffff647224 */ /* 0x000fe200078e000e */
[----:B------:R-:W-:Y:S06]  /*2d5b0*/  BRA `(.L_x_2028) ;  /* 0xfffffd8c00e87947 */ /* 0x000fec000383ffff */
.L_x_1686:
[----:B0-----:R0:W1:Y:S02]  /*2d5c0*/  SYNCS.PHASECHK.TRANS64.TRYWAIT P3, [R82+URZ+0x2a890], R95 ;  /* 0x02a8905f520075a7 */ /* 0x001064000806017f */
[----:B-1----:R-:W-:Y:S05]  /*2d5d0*/  @!P3 NANOSLEEP.SYNCS 0x989680 ;  /* 0x009896800000b95d */ /* 0x002fea0003900000 */
[----:B------:R-:W1:Y:S02]  /*2d5e0*/  @!P3 SYNCS.PHASECHK.TRANS64 P3, [R82+URZ+0x2a890], R95 ;  /* 0x02a8905f5200b5a7 */ /* 0x000e64000806007f */
[----:B-1----:R-:W-:Y:S05]  /*2d5f0*/  @!P3 BRA `(.L_x_1686) ;  /* 0xfffffffc00f0b947 */ /* 0x002fea000383ffff */
[----:B------:R-:W-:Y:S05]  /*2d600*/  BRA `(.L_x_2029) ;  /* 0xfffffdbc00807947 */ /* 0x000fea000383ffff */
.L_x_1687:
[----:B------:R-:W-:Y:S01]  /*2d610*/  BSSY B1, `(.L_x_2030) ;  /* 0x0000007000017945 */ /* 0x000fe20003800000 */
[----:B------:R-:W-:Y:S02]  /*2d620*/  IMAD.MOV.U32 R12, RZ, RZ, RZ ;  /* 0x000000ffff0c7224 */ /* 0x000fe400078e00ff */
[----:B------:R-:W-:Y:S02]  /*2d630*/  IMAD.MOV.U32 R11, RZ, RZ, 0x1e1f ;  /* 0x00001e1fff0b7424 */ /* 0x000fe400078e00ff */
[----:B------:R-:W-:-:S07]  /*2d640*/  IMAD.MOV.U32 R15, RZ, RZ, -0x1 ;  /* 0xffffffffff0f7424 */ /* 0x000fce00078e00ff */
[----:B0-----:R-:W-:Y:S05]  /*2d650*/  WARPSYNC.COLLECTIVE R15, `(.L_x_2031) ;  /* 0x000000000f087348 */ /* 0x001fea0003c00000 */
[----:B------:R1:W2:Y:S02]  /*2d660*/  SHFL.IDX P6, R14, R13, R12, R11 ;  /* 0x0000000c0d0e7389 */ /* 0x0002a400000c000b */
[----:B012---:R-:W-:Y:S01]  /*2d670*/  ENDCOLLECTIVE ;  /* 0x000000000000791b */ /* 0x007fe20003800000 */
.L_x_2031:
[----:B------:R-:W-:Y:S05]  /*2d680*/  BSYNC B1 ;  /* 0x0000000000017941 */ /* 0x000fea0003800000 */
.L_x_2030:
        /* <DEDUP_REMOVED lines=8> */
.L_x_2032:
[----:B------:R-:W-:Y:S05]  /*2d710*/  BRA `(.L_x_2033) ;  /* 0xfffffdbc00a07947 */ /* 0x000fea000383ffff */
.L_x_1691:
[----:B0-----:R0:W2:Y:S02]  /*2d720*/  SYNCS.PHASECHK.TRANS64.TRYWAIT P2, [R82+URZ+0x2a8b0], R95 ;  /* 0x02a8b05f520075a7 */ /* 0x0010a4000804017f */
[----:B--2---:R-:W-:Y:S05]  /*2d730*/  @!P2 NANOSLEEP.SYNCS 0x989680 ;  /* 0x009896800000a95d */ /* 0x004fea0003900000 */
[----:B------:R-:W2:Y:S02]  /*2d740*/  @!P2 SYNCS.PHASECHK.TRANS64 P2, [R82+URZ+0x2a8b0], R95 ;  /* 0x02a8b05f5200a5a7 */ /* 0x000ea4000804007f */
[----:B--2---:R-:W-:Y:S05]  /*2d750*/  @!P2 BRA `(.L_x_1691) ;  /* 0xfffffffc00f0a947 */ /* 0x004fea000383ffff */
[----:B------:R-:W-:Y:S05]  /*2d760*/  BRA `(.L_x_2034) ;  /* 0xfffffdc000687947 */ /* 0x000fea000383ffff */
.L_x_1707:
[----:B------:R-:W-:Y:S01]  /*2d770*/  BSSY B0, `(.L_x_2035) ;  /* 0x0000007000007945 */ /* 0x000fe20003800000 */
[----:B------:R-:W-:Y:S02]  /*2d780*/  IMAD.MOV.U32 R12, RZ, RZ, RZ ;  /* 0x000000ffff0c7224 */ /* 0x000fe400078e00ff */
[----:B------:R-:W-:Y:S02]  /*2d790*/  IMAD.MOV.U32 R11, RZ, RZ, 0x1f ;  /* 0x0000001fff0b7424 */ /* 0x000fe400078e00ff */
[----:B------:R-:W-:-:S07]  /*2d7a0*/  IMAD.MOV.U32 R15, RZ, RZ, -0x1 ;  /* 0xffffffffff0f7424 */ /* 0x000fce00078e00ff */
[----:B-----5:R-:W-:Y:S05]  /*2d7b0*/  WARPSYNC.COLLECTIVE R15, `(.L_x_2036) ;  /* 0x000000000f087348 */ /* 0x020fea0003c00000 */
[----:B------:R0:W1:Y:S02]  /*2d7c0*/  SHFL.IDX P6, R14, R13, R12, R11 ;  /* 0x0000000c0d0e7389 */ /* 0x00006400000c000b */
[----:B01---5:R-:W-:Y:S01]  /*2d7d0*/  ENDCOLLECTIVE ;  /* 0x000000000000791b */ /* 0x023fe20003800000 */
.L_x_2036:
[----:B------:R-:W-:Y:S05]  /*2d7e0*/  BSYNC B0 ;  /* 0x0000000000007941 */ /* 0x000fea0003800000 */
.L_x_2035:
[----:B------:R-:W-:Y:S01]  /*2d7f0*/  IMAD.MOV.U32 R218, RZ, RZ, R14 ;  /* 0x000000ffffda7224 */ /* 0x000fe200078e000e */
[----:B------:R-:W-:Y:S06]  /*2d800*/  BRA `(.L_x_2037) ;  /* 0xfffffdd000c87947 */ /* 0x000fec000383ffff */
.L_x_1717:
[----:B------:R-:W-:Y:S01]  /*2d810*/  BSSY B1, `(.L_x_2038) ;  /* 0x0000007000017945 */ /* 0x000fe20003800000 */
[----:B------:R-:W-:Y:S02]  /*2d820*/  IMAD.MOV.U32 R12, RZ, RZ, RZ ;  /* 0x000000ffff0c7224 */ /* 0x000fe400078e00ff */
[----:B------:R-:W-:Y:S02]  /*2d830*/  IMAD.MOV.U32 R11, RZ, RZ, 0x1e1f ;  /* 0x00001e1fff0b7424 */ /* 0x000fe400078e00ff */
[----:B------:R-:W-:-:S07]  /*2d840*/  IMAD.MOV.U32 R15, RZ, RZ, -0x1 ;  /* 0xffffffffff0f7424 */ /* 0x000fce00078e00ff */
[----:B------:R-:W-:Y:S05]  /*2d850*/  WARPSYNC.COLLECTIVE R15, `(.L_x_2039) ;  /* 0x000000000f087348 */ /* 0x000fea0003c00000 */
[----:B------:R0:W1:Y:S02]  /*2d860*/  SHFL.IDX P6, R14, R13, R12, R11 ;  /* 0x0000000c0d0e7389 */ /* 0x00006400000c000b */
[----:B01----:R-:W-:Y:S01]  /*2d870*/  ENDCOLLECTIVE ;  /* 0x000000000000791b */ /* 0x003fe20003800000 */
.L_x_2039:
[----:B------:R-:W-:Y:S05]  /*2d880*/  BSYNC B1 ;  /* 0x0000000000017941 */ /* 0x000fea0003800000 */
.L_x_2038:
        /* <DEDUP_REMOVED lines=8> */
.L_x_2040:
[----:B------:R-:W-:Y:S02]  /*2d910*/  IMAD.MOV.U32 R13, RZ, RZ, R4 ;  /* 0x000000ffff0d7224 */ /* 0x000fe400078e0004 */
[----:B------:R-:W-:-:S07]  /*2d920*/  IMAD.MOV.U32 R3, RZ, RZ, R14 ;  /* 0x000000ffff037224 */ /* 0x000fce00078e000e */
[----:B------:R-:W-:Y:S05]  /*2d930*/  WARPSYNC.COLLECTIVE R15, `(.L_x_2041) ;  /* 0x000000000f087348 */ /* 0x000fea0003c00000 */
[----:B------:R0:W1:Y:S02]  /*2d940*/  SHFL.IDX P6, R14, R13, R12, R11 ;  /* 0x0000000c0d0e7389 */ /* 0x00006400000c000b */
[----:B01----:R-:W-:Y:S01]  /*2d950*/  ENDCOLLECTIVE ;  /* 0x000000000000791b */ /* 0x003fe20003800000 */
.L_x_2041:
[----:B------:R-:W-:Y:S02]  /*2d960*/  IMAD.MOV.U32 R13, RZ, RZ, R5 ;  /* 0x000000ffff0d7224 */ /* 0x000fe400078e0005 */
[----:B------:R-:W-:-:S07]  /*2d970*/  IMAD.MOV.U32 R4, RZ, RZ, R14 ;  /* 0x000000ffff047224 */ /* 0x000fce00078e000e */
[----:B------:R-:W-:Y:S05]  /*2d980*/  WARPSYNC.COLLECTIVE R15, `(.L_x_2042) ;  /* 0x000000000f087348 */ /* 0x000fea0003c00000 */
[----:B------:R0:W1:Y:S02]  /*2d990*/  SHFL.IDX P6, R14, R13, R12, R11 ;  /* 0x0000000c0d0e7389 */ /* 0x00006400000c000b */
[----:B01----:R-:W-:Y:S01]  /*2d9a0*/  ENDCOLLECTIVE ;  /* 0x000000000000791b */ /* 0x003fe20003800000 */
.L_x_2042:
[----:B------:R-:W-:Y:S01]  /*2d9b0*/  IMAD.MOV.U32 R5, RZ, RZ, R14 ;  /* 0x000000ffff057224 */ /* 0x000fe200078e000e */
[----:B------:R-:W-:Y:S06]  /*2d9c0*/  BRA `(.L_x_2043) ;  /* 0xfffffdd800147947 */ /* 0x000fec000383ffff */
.L_x_1721:
[----:B-1----:R1:W2:Y:S02]  /*2d9d0*/  SYNCS.PHASECHK.TRANS64.TRYWAIT P0, [R16+URZ+0x2a800], R3 ;  /* 0x02a80003100075a7 */ /* 0x0022a4000800017f */
[----:B--2---:R-:W-:Y:S05]  /*2d9e0*/  @!P0 NANOSLEEP.SYNCS 0x989680 ;  /* 0x009896800000895d */ /* 0x004fea0003900000 */
[----:B------:R-:W2:Y:S02]  /*2d9f0*/  @!P0 SYNCS.PHASECHK.TRANS64 P0, [R16+URZ+0x2a800], R3 ;  /* 0x02a80003100085a7 */ /* 0x000ea4000800007f */
[----:B--2---:R-:W-:Y:S05]  /*2da00*/  @!P0 BRA `(.L_x_1721) ;  /* 0xfffffffc00f08947 */ /* 0x004fea000383ffff */
[----:B------:R-:W-:Y:S05]  /*2da10*/  BRA `(.L_x_2044) ;  /* 0xfffffddc00647947 */ /* 0x000fea000383ffff */
.L_x_1733:
[----:B------:R-:W-:Y:S01]  /*2da20*/  BSSY B1, `(.L_x_2045) ;  /* 0x0000007000017945 */ /* 0x000fe20003800000 */
[----:B------:R-:W-:Y:S02]  /*2da30*/  IMAD.MOV.U32 R12, RZ, RZ, RZ ;  /* 0x000000ffff0c7224 */ /* 0x000fe400078e00ff */
[----:B------:R-:W-:Y:S02]  /*2da40*/  IMAD.MOV.U32 R11, RZ, RZ, 0x1e1f ;  /* 0x00001e1fff0b7424 */ /* 0x000fe400078e00ff */
[----:B------:R-:W-:-:S07]  /*2da50*/  IMAD.MOV.U32 R15, RZ, RZ, -0x1 ;  /* 0xffffffffff0f7424 */ /* 0x000fce00078e00ff */
[----:B------:R-:W-:Y:S05]  /*2da60*/  WARPSYNC.COLLECTIVE R15, `(.L_x_2046) ;  /* 0x000000000f087348 */ /* 0x000fea0003c00000 */
[----:B------:R0:W1:Y:S02]  /*2da70*/  SHFL.IDX P6, R14, R13, R12, R11 ;  /* 0x0000000c0d0e7389 */ /* 0x00006400000c000b */
[----:B01----:R-:W-:Y:S01]  /*2da80*/  ENDCOLLECTIVE ;  /* 0x000000000000791b */ /* 0x003fe20003800000 */
.L_x_2046:
[----:B------:R-:W-:Y:S05]  /*2da90*/  BSYNC B1 ;  /* 0x0000000000017941 */ /* 0x000fea0003800000 */
.L_x_2045:
        /* <DEDUP_REMOVED lines=8> */
.L_x_2047:
[----:B------:R-:W-:Y:S02]  /*2db20*/  IMAD.MOV.U32 R13, RZ, RZ, R37 ;  /* 0x000000ffff0d7224 */ /* 0x000fe400078e0025 */
[----:B------:R-:W-:-:S07]  /*2db30*/  IMAD.MOV.U32 R21, RZ, RZ, R14 ;  /* 0x000000ffff157224 */ /* 0x000fce00078e000e */
[----:B------:R-:W-:Y:S05]  /*2db40*/  WARPSYNC.COLLECTIVE R15, `(.L_x_2048) ;  /* 0x000000000f087348 */ /* 0x000fea0003c00000 */
[----:B------:R0:W1:Y:S02]  /*2db50*/  SHFL.IDX P6, R14, R13, R12, R11 ;  /* 0x0000000c0d0e7389 */ /* 0x00006400000c000b */
[----:B01----:R-:W-:Y:S01]  /*2db60*/  ENDCOLLECTIVE ;  /* 0x000000000000791b */ /* 0x003fe20003800000 */
.L_x_2048:
[----:B------:R-:W-:Y:S02]  /*2db70*/  IMAD.MOV.U32 R13, RZ, RZ, R39 ;  /* 0x000000ffff0d7224 */ /* 0x000fe400078e0027 */
[----:B------:R-:W-:-:S07]  /*2db80*/  IMAD.MOV.U32 R37, RZ, RZ, R14 ;  /* 0x000000ffff257224 */ /* 0x000fce00078e000e */
[----:B------:R-:W-:Y:S05]  /*2db90*/  WARPSYNC.COLLECTIVE R15, `(.L_x_2049) ;  /* 0x000000000f087348 */ /* 0x000fea0003c00000 */
[----:B------:R0:W1:Y:S02]  /*2dba0*/  SHFL.IDX P6, R14, R13, R12, R11 ;  /* 0x0000000c0d0e7389 */ /* 0x00006400000c000b */
[----:B01----:R-:W-:Y:S01]  /*2dbb0*/  ENDCOLLECTIVE ;  /* 0x000000000000791b */ /* 0x003fe20003800000 */
.L_x_2049:
[----:B------:R-:W-:Y:S01]  /*2dbc0*/  IMAD.MOV.U32 R39, RZ, RZ, R14 ;  /* 0x000000ffff277224 */ /* 0x000fe200078e000e */
[----:B------:R-:W-:Y:S06]  /*2dbd0*/  BRA `(.L_x_2050) ;  /* 0xfffffe0c004c7947 */ /* 0x000fec000383ffff */
.L_x_1737:
[----:B-1----:R1:W0:Y:S02]  /*2dbe0*/  SYNCS.PHASECHK.TRANS64.TRYWAIT P0, [R16+URZ+0x2a800], R3 ;  /* 0x02a80003100075a7 */ /* 0x002224000800017f */
[----:B0-----:R-:W-:Y:S05]  /*2dbf0*/  @!P0 NANOSLEEP.SYNCS 0x989680 ;  /* 0x009896800000895d */ /* 0x001fea0003900000 */
[----:B------:R-:W0:Y:S02]  /*2dc00*/  @!P0 SYNCS.PHASECHK.TRANS64 P0, [R16+URZ+0x2a800], R3 ;  /* 0x02a80003100085a7 */ /* 0x000e24000800007f */
[----:B0-----:R-:W-:Y:S05]  /*2dc10*/  @!P0 BRA `(.L_x_1737) ;  /* 0xfffffffc00f08947 */ /* 0x001fea000383ffff */
[----:B------:R-:W-:Y:S05]  /*2dc20*/  BRA `(.L_x_2051) ;  /* 0xfffffe1000447947 */ /* 0x000fea000383ffff */
.L_x_1745:
[----:B---3--:R3:W0:Y:S02]  /*2dc30*/  SYNCS.PHASECHK.TRANS64.TRYWAIT P1, [R11+URZ+0x2a830], R0 ;  /* 0x02a830000b0075a7 */ /* 0x008624000802017f */
[----:B0-----:R-:W-:Y:S05]  /*2dc40*/  @!P1 NANOSLEEP.SYNCS 0x989680 ;  /* 0x009896800000995d */ /* 0x001fea0003900000 */
[----:B------:R-:W0:Y:S02]  /*2dc50*/  @!P1 SYNCS.PHASECHK.TRANS64 P1, [R11+URZ+0x2a830], R0 ;  /* 0x02a830000b0095a7 */ /* 0x000e24000802007f */
[----:B0-----:R-:W-:Y:S05]  /*2dc60*/  @!P1 BRA `(.L_x_1745) ;  /* 0xfffffffc00f09947 */ /* 0x001fea000383ffff */
[----:B------:R-:W-:Y:S05]  /*2dc70*/  BRA `(.L_x_1744) ;  /* 0xfffffe4000807947 */ /* 0x000fea000383ffff */
.L_x_1764:
[----:B-1----:R1:W2:Y:S02]  /*2dc80*/  SYNCS.PHASECHK.TRANS64.TRYWAIT P2, [R9+URZ+0x2a830], R8 ;  /* 0x02a83008090075a7 */ /* 0x0022a4000804017f */
[----:B--2---:R-:W-:Y:S05]  /*2dc90*/  @!P2 NANOSLEEP.SYNCS 0x989680 ;  /* 0x009896800000a95d */ /* 0x004fea0003900000 */
[----:B------:R-:W2:Y:S02]  /*2dca0*/  @!P2 SYNCS.PHASECHK.TRANS64 P2, [R9+URZ+0x2a830], R8 ;  /* 0x02a830080900a5a7 */ /* 0x000ea4000804007f */
[----:B--2---:R-:W-:Y:S05]  /*2dcb0*/  @!P2 BRA `(.L_x_1764) ;  /* 0xfffffffc00f0a947 */ /* 0x004fea000383ffff */
[----:B------:R-:W-:Y:S05]  /*2dcc0*/  BRA `(.L_x_1763) ;  /* 0xfffffe7800087947 */ /* 0x000fea000383ffff */
.L_x_1768:
[----:B-1----:R1:W2:Y:S02]  /*2dcd0*/  SYNCS.PHASECHK.TRANS64.TRYWAIT P1, [R9+URZ+0x2a850], R8 ;  /* 0x02a85008090075a7 */ /* 0x0022a4000802017f */
[----:B--2---:R-:W-:Y:S05]  /*2dce0*/  @!P1 NANOSLEEP.SYNCS 0x989680 ;  /* 0x009896800000995d */ /* 0x004fea0003900000 */
[----:B------:R-:W2:Y:S02]  /*2dcf0*/  @!P1 SYNCS.PHASECHK.TRANS64 P1, [R9+URZ+0x2a850], R8 ;  /* 0x02a85008090095a7 */ /* 0x000ea4000802007f */
[----:B--2---:R-:W-:Y:S05]  /*2dd00*/  @!P1 BRA `(.L_x_1768) ;  /* 0xfffffffc00f09947 */ /* 0x004fea000383ffff */
[----:B------:R-:W-:Y:S05]  /*2dd10*/  BRA `(.L_x_1765) ;  /* 0xfffffe7800d87947 */ /* 0x000fea000383ffff */
.L_x_1789:
[----:B-1----:R1:W2:Y:S02]  /*2dd20*/  SYNCS.PHASECHK.TRANS64.TRYWAIT P2, [R3+URZ+0x2a830], R0 ;  /* 0x02a83000030075a7 */ /* 0x0022a4000804017f */
[----:B--2---:R-:W-:Y:S05]  /*2dd30*/  @!P2 NANOSLEEP.SYNCS 0x989680 ;  /* 0x009896800000a95d */ /* 0x004fea0003900000 */
[----:B------:R-:W2:Y:S02]  /*2dd40*/  @!P2 SYNCS.PHASECHK.TRANS64 P2, [R3+URZ+0x2a830], R0 ;  /* 0x02a830000300a5a7 */ /* 0x000ea4000804007f */
[----:B--2---:R-:W-:Y:S05]  /*2dd50*/  @!P2 BRA `(.L_x_1789) ;  /* 0xfffffffc00f0a947 */ /* 0x004fea000383ffff */
[----:B------:R-:W-:Y:S05]  /*2dd60*/  BRA `(.L_x_1788) ;  /* 0xfffffeac00847947 */ /* 0x000fea000383ffff */
.L_x_1793:
[----:B-1----:R1:W2:Y:S02]  /*2dd70*/  SYNCS.PHASECHK.TRANS64.TRYWAIT P1, [R3+URZ+0x2a850], R0 ;  /* 0x02a85000030075a7 */ /* 0x0022a4000802017f */
[----:B--2---:R-:W-:Y:S05]  /*2dd80*/  @!P1 NANOSLEEP.SYNCS 0x989680 ;  /* 0x009896800000995d */ /* 0x004fea0003900000 */
[----:B------:R-:W2:Y:S02]  /*2dd90*/  @!P1 SYNCS.PHASECHK.TRANS64 P1, [R3+URZ+0x2a850], R0 ;  /* 0x02a85000030095a7 */ /* 0x000ea4000802007f */
[----:B--2---:R-:W-:Y:S05]  /*2dda0*/  @!P1 BRA `(.L_x_1793) ;  /* 0xfffffffc00f09947 */ /* 0x004fea000383ffff */
[----:B------:R-:W-:Y:S05]  /*2ddb0*/  BRA `(.L_x_1790) ;  /* 0xfffffeb000607947 */ /* 0x000fea000383ffff */
.L_x_1802:
[----:B-1----:R1:W2:Y:S02]  /*2ddc0*/  SYNCS.PHASECHK.TRANS64.TRYWAIT P2, [R3+URZ+0x2a830], R0 ;  /* 0x02a83000030075a7 */ /* 0x0022a4000804017f */
[----:B--2---:R-:W-:Y:S05]  /*2ddd0*/  @!P2 NANOSLEEP.SYNCS 0x989680 ;  /* 0x009896800000a95d */ /* 0x004fea0003900000 */
[----:B------:R-:W2:Y:S02]  /*2dde0*/  @!P2 SYNCS.PHASECHK.TRANS64 P2, [R3+URZ+0x2a830], R0 ;  /* 0x02a830000300a5a7 */ /* 0x000ea4000804007f */
[----:B--2---:R-:W-:Y:S05]  /*2ddf0*/  @!P2 BRA `(.L_x_1802) ;  /* 0xfffffffc00f0a947 */ /* 0x004fea000383ffff */
[----:B------:R-:W-:Y:S05]  /*2de00*/  BRA `(.L_x_1801) ;  /* 0xfffffed0001c7947 */ /* 0x000fea000383ffff */
.L_x_1806:
[----:B-1----:R1:W2:Y:S02]  /*2de10*/  SYNCS.PHASECHK.TRANS64.TRYWAIT P1, [R3+URZ+0x2a850], R0 ;  /* 0x02a85000030075a7 */ /* 0x0022a4000802017f */
[----:B--2---:R-:W-:Y:S05]  /*2de20*/  @!P1 NANOSLEEP.SYNCS 0x989680 ;  /* 0x009896800000995d */ /* 0x004fea0003900000 */
[----:B------:R-:W2:Y:S02]  /*2de30*/  @!P1 SYNCS.PHASECHK.TRANS64 P1, [R3+URZ+0x2a850], R0 ;  /* 0x02a85000030095a7 */ /* 0x000ea4000802007f */
[----:B--2---:R-:W-:Y:S05]  /*2de40*/  @!P1 BRA `(.L_x_1806) ;  /* 0xfffffffc00f09947 */ /* 0x004fea000383ffff */
[----:B------:R-:W-:Y:S05]  /*2de50*/  BRA `(.L_x_1803) ;  /* 0xfffffed000f87947 */ /* 0x000fea000383ffff */
.L_x_1821:
[----:B-1----:R1:W2:Y:S02]  /*2de60*/  SYNCS.PHASECHK.TRANS64.TRYWAIT P1, [R4+URZ+0x2a850], R7 ;  /* 0x02a85007040075a7 */ /* 0x0022a4000802017f */
[----:B--2---:R-:W-:Y:S05]  /*2de70*/  @!P1 NANOSLEEP.SYNCS 0x989680 ;  /* 0x009896800000995d */ /* 0x004fea0003900000 */
[----:B------:R-:W2:Y:S02]  /*2de80*/  @!P1 SYNCS.PHASECHK.TRANS64 P1, [R4+URZ+0x2a850], R7 ;  /* 0x02a85007040095a7 */ /* 0x000ea4000802007f */
[----:B--2---:R-:W-:Y:S05]  /*2de90*/  @!P1 BRA `(.L_x_1821) ;  /* 0xfffffffc00f09947 */ /* 0x004fea000383ffff */
[----:B------:R-:W-:Y:S05]  /*2dea0*/  BRA `(.L_x_1820) ;  /* 0xffffff0000c87947 */ /* 0x000fea000383ffff */
.L_x_1825:
        /* <DEDUP_REMOVED lines=8> */
[----:B------:R-:W-:Y:S01]  /*2df30*/  SEL R70, R134, R15, P0 ;  /* 0x0000000f86467207 */ /* 0x000fe20000000000 */
[----:B------:R-:W-:Y:S01]  /*2df40*/  IMAD.MOV.U32 R15, RZ, RZ, -0x1 ;  /* 0xffffffffff0f7424 */ /* 0x000fe200078e00ff */
[----:B------:R-:W-:Y:S02]  /*2df50*/  SEL R75, R12, R107, P0 ;  /* 0x0000006b0c4b7207 */ /* 0x000fe40000000000 */
[----:B------:R-:W-:Y:S01]  /*2df60*/  SEL R35, R107, R12, P0 ;  /* 0x0000000c6b237207 */ /* 0x000fe20000000000 */
[----:B-----5:R-:W-:Y:S01]  /*2df70*/  IMAD.MOV.U32 R12, RZ, RZ, R0 ;  /* 0x000000ffff0c7224 */ /* 0x020fe200078e0000 */
[----:B------:R-:W-:Y:S01]  /*2df80*/  SEL R115, R115, R11, P0 ;  /* 0x0000000b73737207 */ /* 0x000fe20000000000 */
[----:B------:R-:W-:Y:S01]  /*2df90*/  IMAD.MOV.U32 R11, RZ, RZ, 0x1c1f ;  /* 0x00001c1fff0b7424 */ /* 0x000fe200078e00ff */
[----:B------:R-:W-:-:S02]  /*2dfa0*/  SEL R145, R122, R8, P0 ;  /* 0x000000087a917207 */ /* 0x000fc40000000000 */
[----:B------:R-:W-:Y:S02]  /*2dfb0*/  SEL R146, R8, R122, P0 ;  /* 0x0000007a08927207 */ /* 0x000fe40000000000 */
[----:B------:R-:W-:Y:S02]  /*2dfc0*/  SEL R122, R127, R61, P0 ;  /* 0x0000003d7f7a7207 */ /* 0x000fe40000000000 */
[----:B------:R-:W-:Y:S02]  /*2dfd0*/  SEL R62, R61, R127, P0 ;  /* 0x0000007f3d3e7207 */ /* 0x000fe40000000000 */
[----:B------:R-:W-:Y:S02]  /*2dfe0*/  SEL R61, R38, R14, P0 ;  /* 0x0000000e263d7207 */ /* 0x000fe40000000000 */
[----:B------:R-:W-:-:S07]  /*2dff0*/  SEL R38, R14, R38, P0 ;  /* 0x000000260e267207 */ /* 0x000fce0000000000 */
[----:B0-----:R-:W-:Y:S05]  /*2e000*/  WARPSYNC.COLLECTIVE R15, `(.L_x_2052) ;  /* 0x000000000f087348 */ /* 0x001fea0003c00000 */
[----:B------:R1:W2:Y:S02]  /*2e010*/  SHFL.IDX P6, R14, R13, R12, R11 ;  /* 0x0000000c0d0e7389 */ /* 0x0002a400000c000b */
[----:B012---:R-:W-:Y:S01]  /*2e020*/  ENDCOLLECTIVE ;  /* 0x000000000000791b */ /* 0x007fe20003800000 */
.L_x_2052:
        /* <DEDUP_REMOVED lines=9> */
[----:B------:R-:W-:Y:S02]  /*2e0c0*/  LOP3.LUT R87, R0, 0x2, RZ, 0x3c, !PT ;  /* 0x0000000200577812 */ /* 0x000fe400078e3cff */
        /* <DEDUP_REMOVED lines=8> */
.L_x_2053:
        /* <DEDUP_REMOVED lines=19> */
.L_x_2054:
        /* <DEDUP_REMOVED lines=18> */
.L_x_2055:
        /* <DEDUP_REMOVED lines=19> */
.L_x_2056:
        /* <DEDUP_REMOVED lines=18> */
.L_x_2057:
[----:B------:R-:W-:Y:S02]  /*2e5f0*/  SEL R31, R53, R137, P0 ;  /* 0x00000089351f7207 */ /* 0x000fe40000000000 */
[----:B------:R-:W-:Y:S02]  /*2e600*/  SEL R45, R137, R53, P0 ;  /* 0x00000035892d7207 */ /* 0x000fe40000000000 */
[----:B------:R-:W-:Y:S02]  /*2e610*/  SEL R53, R129, R42, P0 ;  /* 0x0000002a81357207 */ /* 0x000fe40000000000 */
[----:B------:R-:W-:Y:S01]  /*2e620*/  SEL R42, R42, R129, P0 ;  /* 0x000000812a2a7207 */ /* 0x000fe20000000000 */
[----:B------:R-:W-:Y:S01]  /*2e630*/  IMAD.MOV.U32 R129, RZ, RZ, RZ ;  /* 0x000000ffff817224 */ /* 0x000fe200078e00ff */
        /* <DEDUP_REMOVED lines=14> */
.L_x_2058:
[----:B------:R-:W-:Y:S02]  /*2e720*/  IMAD.MOV.U32 R13, RZ, RZ, R148 ;  /* 0x000000ffff0d7224 */ /* 0x000fe400078e0094 */
[----:B------:R-:W-:-:S07]  /*2e730*/  IMAD.MOV.U32 R76, RZ, RZ, R14 ;  /* 0x000000ffff4c7224 */ /* 0x000fce00078e000e */
[----:B------:R-:W-:Y:S05]  /*2e740*/  WARPSYNC.COLLECTIVE R15, `(.L_x_2059) ;  /* 0x000000000f087348 */ /* 0x000fea0003c00000 */
[----:B------:R0:W1:Y:S02]  /*2e750*/  SHFL.IDX P6, R14, R13, R12, R11 ;  /* 0x0000000c0d0e7389 */ /* 0x00006400000c000b */
[----:B01----:R-:W-:Y:S01]  /*2e760*/  ENDCOLLECTIVE ;  /* 0x000000000000791b */ /* 0x003fe20003800000 */
.L_x_2059:
[----:B------:R-:W-:Y:S02]  /*2e770*/  IMAD.MOV.U32 R13, RZ, RZ, R126 ;  /* 0x000000ffff0d7224 */ /* 0x000fe400078e007e */
[----:B------:R-:W-:Y:S02]  /*2e780*/  IMAD.MOV.U32 R12, RZ, RZ, R0 ;  /* 0x000000ffff0c7224 */ /* 0x000fe400078e0000 */
[----:B------:R-:W-:-:S07]  /*2e790*/  IMAD.MOV.U32 R84, RZ, RZ, R14 ;  /* 0x000000ffff547224 */ /* 0x000fce00078e000e */
[----:B------:R-:W-:Y:S05]  /*2e7a0*/  WARPSYNC.COLLECTIVE R15, `(.L_x_2060) ;  /* 0x000000000f087348 */ /* 0x000fea0003c00000 */
[----:B------:R0:W1:Y:S02]  /*2e7b0*/  SHFL.IDX P6, R14, R13, R12, R11 ;  /* 0x0000000c0d0e7389 */ /* 0x00006400000c000b */
[----:B01----:R-:W-:Y:S01]  /*2e7c0*/  ENDCOLLECTIVE ;  /* 0x000000000000791b */ /* 0x003fe20003800000 */
.L_x_2060:
[----:B------:R-:W-:Y:S02]  /*2e7d0*/  SEL R123, R125, R84, P0 ;  /* 0x000000547d7b7207 */ /* 0x000fe40000000000 */
[----:B------:R-:W-:Y:S01]  /*2e7e0*/  SEL R125, R84, R125, P0 ;  /* 0x0000007d547d7207 */ /* 0x000fe20000000000 */
[----:B------:R-:W-:Y:S02]  /*2e7f0*/  IMAD.MOV.U32 R13, RZ, RZ, R128 ;  /* 0x000000ffff0d7224 */ /* 0x000fe400078e0080 */
[----:B------:R-:W-:-:S07]  /*2e800*/  IMAD.MOV.U32 R117, RZ, RZ, R14 ;  /* 0x000000ffff757224 */ /* 0x000fce00078e000e */
[----:B------:R-:W-:Y:S05]  /*2e810*/  WARPSYNC.COLLECTIVE R15, `(.L_x_2061) ;  /* 0x000000000f087348 */ /* 0x000fea0003c00000 */
[----:B------:R0:W1:Y:S02]  /*2e820*/  SHFL.IDX P6, R14, R13, R12, R11 ;  /* 0x0000000c0d0e7389 */ /* 0x00006400000c000b */
[----:B01----:R-:W-:Y:S01]  /*2e830*/  ENDCOLLECTIVE ;  /* 0x000000000000791b */ /* 0x003fe20003800000 */
.L_x_2061:
[----:B------:R-:W-:Y:S02]  /*2e840*/  IMAD.MOV.U32 R13, RZ, RZ, R131 ;  /* 0x000000ffff0d7224 */ /* 0x000fe400078e0083 */
[----:B------:R-:W-:Y:S02]  /*2e850*/  IMAD.MOV.U32 R12, RZ, RZ, R87 ;  /* 0x000000ffff0c7224 */ /* 0x000fe400078e0057 */
[----:B------:R-:W-:-:S07]  /*2e860*/  IMAD.MOV.U32 R128, RZ, RZ, R14 ;  /* 0x000000ffff807224 */ /* 0x000fce00078e000e */
[----:B------:R-:W-:Y:S05]  /*2e870*/  WARPSYNC.COLLECTIVE R15, `(.L_x_2062) ;  /* 0x000000000f087348 */ /* 0x000fea0003c00000 */
[----:B------:R0:W1:Y:S02]  /*2e880*/  SHFL.IDX P6, R14, R13, R12, R11 ;  /* 0x0000000c0d0e7389 */ /* 0x00006400000c000b */
[----:B01----:R-:W-:Y:S01]  /*2e890*/  ENDCOLLECTIVE ;  /* 0x000000000000791b */ /* 0x003fe20003800000 */
.L_x_2062:
[----:B------:R-:W-:Y:S02]  /*2e8a0*/  IMAD.MOV.U32 R13, RZ, RZ, R147 ;  /* 0x000000ffff0d7224 */ /* 0x000fe400078e0093 */
[----:B------:R-:W-:-:S07]  /*2e8b0*/  IMAD.MOV.U32 R74, RZ, RZ, R14 ;  /* 0x000000ffff4a7224 */ /* 0x000fce00078e000e */
[----:B------:R-:W-:Y:S05]  /*2e8c0*/  WARPSYNC.COLLECTIVE R15, `(.L_x_2063) ;  /* 0x000000000f087348 */ /* 0x000fea0003c00000 */
[----:B------:R0:W1:Y:S02]  /*2e8d0*/  SHFL.IDX P6, R14, R13, R12, R11 ;  /* 0x0000000c0d0e7389 */ /* 0x00006400000c000b */
[----:B01----:R-:W-:Y:S01]  /*2e8e0*/  ENDCOLLECTIVE ;  /* 0x000000000000791b */ /* 0x003fe20003800000 */
.L_x_2063:
        /* <DEDUP_REMOVED lines=8> */
.L_x_2064:
[----:B------:R-:W-:Y:S02]  /*2e970*/  SEL R127, R128, R78, P0 ;  /* 0x0000004e807f7207 */ /* 0x000fe40000000000 */
[----:B------:R-:W-:Y:S01]  /*2e980*/  SEL R128, R78, R128, P0 ;  /* 0x000000804e807207 */ /* 0x000fe20000000000 */
[----:B------:R-:W-:Y:S02]  /*2e990*/  IMAD.MOV.U32 R13, RZ, RZ, R118 ;  /* 0x000000ffff0d7224 */ /* 0x000fe400078e0076 */
[----:B------:R-:W-:-:S07]  /*2e9a0*/  IMAD.MOV.U32 R113, RZ, RZ, R14 ;  /* 0x000000ffff717224 */ /* 0x000fce00078e000e */
[----:B------:R-:W-:Y:S05]  /*2e9b0*/  WARPSYNC.COLLECTIVE R15, `(.L_x_2065) ;  /* 0x000000000f087348 */ /* 0x000fea0003c00000 */
[----:B------:R0:W1:Y:S02]  /*2e9c0*/  SHFL.IDX P6, R14, R13, R12, R11 ;  /* 0x0000000c0d0e7389 */ /* 0x00006400000c000b */
[----:B01----:R-:W-:Y:S01]  /*2e9d0*/  ENDCOLLECTIVE ;  /* 0x000000000000791b */ /* 0x003fe20003800000 */
.L_x_2065:
[----:B------:R-:W-:Y:S02]  /*2e9e0*/  IMAD.MOV.U32 R13, RZ, RZ, R68 ;  /* 0x000000ffff0d7224 */ /* 0x000fe400078e0044 */
[----:B------:R-:W-:Y:S02]  /*2e9f0*/  IMAD.MOV.U32 R12, RZ, RZ, R87 ;  /* 0x000000ffff0c7224 */ /* 0x000fe400078e0057 */
[----:B------:R-:W-:-:S07]  /*2ea00*/  IMAD.MOV.U32 R118, RZ, RZ, R14 ;  /* 0x000000ffff767224 */ /* 0x000fce00078e000e */
[----:B------:R-:W-:Y:S05]  /*2ea10*/  WARPSYNC.COLLECTIVE R15, `(.L_x_2066) ;  /* 0x000000000f087348 */ /* 0x000fea0003c00000 */
[----:B------:R0:W1:Y:S02]  /*2ea20*/  SHFL.IDX P6, R14, R13, R12, R11 ;  /* 0x0000000c0d0e7389 */ /* 0x00006400000c000b */
[----:B01----:R-:W-:Y:S01]  /*2ea30*/  ENDCOLLECTIVE ;  /* 0x000000000000791b */ /* 0x003fe20003800000 */
.L_x_2066:
[----:B------:R-:W-:Y:S02]  /*2ea40*/  IMAD.MOV.U32 R13, RZ, RZ, R135 ;  /* 0x000000ffff0d7224 */ /* 0x000fe400078e0087 */
[----:B------:R-:W-:-:S07]  /*2ea50*/  IMAD.MOV.U32 R68, RZ, RZ, R14 ;  /* 0x000000ffff447224 */ /* 0x000fce00078e000e */
[----:B------:R-:W-:Y:S05]  /*2ea60*/  WARPSYNC.COLLECTIVE R15, `(.L_x_2067) ;  /* 0x000000000f087348 */ /* 0x000fea0003c00000 */
[----:B------:R0:W1:Y:S02]  /*2ea70*/  SHFL.IDX P6, R14, R13, R12, R11 ;  /* 0x0000000c0d0e7389 */ /* 0x00006400000c000b */
[----:B01----:R-:W-:Y:S01]  /*2ea80*/  ENDCOLLECTIVE ;  /* 0x000000000000791b */ /* 0x003fe20003800000 */
.L_x_2067:
[----:B------:R-:W-:Y:S02]  /*2ea90*/  SEL R130, R113, R68, P0 ;  /* 0x0000004471827207 */ /* 0x000fe40000000000 */
[----:B------:R-:W-:Y:S01]  /*2eaa0*/  SEL R113, R68, R113, P0 ;  /* 0x0000007144717207 */ /* 0x000fe20000000000 */
        /* <DEDUP_REMOVED lines=8> */
.L_x_2068:
[----:B------:R-:W-:Y:S02]  /*2eb30*/  SEL R131, R118, R72, P0 ;  /* 0x0000004876837207 */ /* 0x000fe40000000000 */
[----:B------:R-:W-:Y:S01]  /*2eb40*/  SEL R118, R72, R118, P0 ;  /* 0x0000007648767207 */ /* 0x000fe20000000000 */
[----:B------:R-:W-:Y:S02]  /*2eb50*/  IMAD.MOV.U32 R13, RZ, RZ, R114 ;  /* 0x000000ffff0d7224 */ /* 0x000fe400078e0072 */
[----:B------:R-:W-:-:S07]  /*2eb60*/  IMAD.MOV.U32 R109, RZ, RZ, R14 ;  /* 0x000000ffff6d7224 */ /* 0x000fce00078e000e */
[----:B------:R-:W-:Y:S05]  /*2eb70*/  WARPSYNC.COLLECTIVE R15, `(.L_x_2069) ;  /* 0x000000000f087348 */ /* 0x000fea0003c00000 */
[----:B------:R0:W1:Y:S02]  /*2eb80*/  SHFL.IDX P6, R14, R13, R12, R11 ;  /* 0x0000000c0d0e7389 */ /* 0x00006400000c000b */
[----:B01----:R-:W-:Y:S01]  /*2eb90*/  ENDCOLLECTIVE ;  /* 0x000000000000791b */ /* 0x003fe20003800000 */
.L_x_2069:
[----:B------:R-:W-:Y:S02]  /*2eba0*/  IMAD.MOV.U32 R13, RZ, RZ, R62 ;  /* 0x000000ffff0d7224 */ /* 0x000fe400078e003e */
[----:B------:R-:W-:Y:S02]  /*2ebb0*/  IMAD.MOV.U32 R12, RZ, RZ, R87 ;  /* 0x000000ffff0c7224 */ /* 0x000fe400078e0057 */
[----:B------:R-:W-:-:S07]  /*2ebc0*/  IMAD.MOV.U32 R114, RZ, RZ, R14 ;  /* 0x000000ffff727224 */ /* 0x000fce00078e000e */
[----:B------:R-:W-:Y:S05]  /*2ebd0*/  WARPSYNC.COLLECTIVE R15, `(.L_x_2070) ;  /* 0x000000000f087348 */ /* 0x000fea0003c00000 */
[----:B------:R0:W1:Y:S02]  /*2ebe0*/  SHFL.IDX P6, R14, R13, R12, R11 ;  /* 0x0000000c0d0e7389 */ /* 0x00006400000c000b */
[----:B01----:R-:W-:Y:S01]  /*2ebf0*/  ENDCOLLECTIVE ;  /* 0x000000000000791b */ /* 0x003fe20003800000 */
.L_x_2070:
[----:B------:R-:W-:Y:S02]  /*2ec00*/  IMAD.MOV.U32 R13, RZ, RZ, R70 ;  /* 0x000000ffff0d7224 */ /* 0x000fe400078e0046 */
[----:B------:R-:W-:-:S07]  /*2ec10*/  IMAD.MOV.U32 R62, RZ, RZ, R14 ;  /* 0x000000ffff3e7224 */ /* 0x000fce00078e000e */
[----:B------:R-:W-:Y:S05]  /*2ec20*/  WARPSYNC.COLLECTIVE R15, `(.L_x_2071) ;  /* 0x000000000f087348 */ /* 0x000fea0003c00000 */
[----:B------:R0:W1:Y:S02]  /*2ec30*/  SHFL.IDX P6, R14, R13, R12, R11 ;  /* 0x0000000c0d0e7389 */ /* 0x00006400000c000b */
[----:B01----:R-:W-:Y:S01]  /*2ec40*/  ENDCOLLECTIVE ;  /* 0x000000000000791b */ /* 0x003fe20003800000 */
.L_x_2071:
        /* <DEDUP_REMOVED lines=8> */
.L_x_2072:
[----:B------:R-:W-:Y:S02]  /*2ecd0*/  IMAD.MOV.U32 R13, RZ, RZ, R110 ;  /* 0x000000ffff0d7224 */ /* 0x000fe400078e006e */
[----:B------:R-:W-:-:S07]  /*2ece0*/  IMAD.MOV.U32 R105, RZ, RZ, R14 ;  /* 0x000000ffff697224 */ /* 0x000fce00078e000e */
[----:B------:R-:W-:Y:S05]  /*2ecf0*/  WARPSYNC.COLLECTIVE R15, `(.L_x_2073) ;  /* 0x000000000f087348 */ /* 0x000fea0003c00000 */
[----:B------:R0:W1:Y:S02]  /*2ed00*/  SHFL.IDX P6, R14, R13, R12, R11 ;  /* 0x0000000c0d0e7389 */ /* 0x00006400000c000b */
[----:B01----:R-:W-:Y:S01]  /*2ed10*/  ENDCOLLECTIVE ;  /* 0x000000000000791b */ /* 0x003fe20003800000 */
.L_x_2073:
[----:B------:R-:W-:Y:S02]  /*2ed20*/  IMAD.MOV.U32 R13, RZ, RZ, R58 ;  /* 0x000000ffff0d7224 */ /* 0x000fe400078e003a */
[----:B------:R-:W-:Y:S02]  /*2ed30*/  IMAD.MOV.U32 R12, RZ, RZ, R87 ;  /* 0x000000ffff0c7224 */ /* 0x000fe400078e0057 */
[----:B------:R-:W-:-:S07]  /*2ed40*/  IMAD.MOV.U32 R110, RZ, RZ, R14 ;  /* 0x000000ffff6e7224 */ /* 0x000fce00078e000e */
[----:B------:R-:W-:Y:S05]  /*2ed50*/  WARPSYNC.COLLECTIVE R15, `(.L_x_2074) ;  /* 0x000000000f087348 */ /* 0x000fea0003c00000 */
[----:B------:R0:W1:Y:S02]  /*2ed60*/  SHFL.IDX P6, R14, R13, R12, R11 ;  /* 0x0000000c0d0e7389 */ /* 0x00006400000c000b */
[----:B01----:R-:W-:Y:S01]  /*2ed70*/  ENDCOLLECTIVE ;  /* 0x000000000000791b */ /* 0x003fe20003800000 */
.L_x_2074:
[----:B------:R-:W-:Y:S02]  /*2ed80*/  IMAD.MOV.U32 R13, RZ, RZ, R66 ;  /* 0x000000ffff0d7224 */ /* 0x000fe400078e0042 */
[----:B------:R-:W-:-:S07]  /*2ed90*/  IMAD.MOV.U32 R58, RZ, RZ, R14 ;  /* 0x000000ffff3a7224 */ /* 0x000fce00078e000e */
[----:B------:R-:W-:Y:S05]  /*2eda0*/  WARPSYNC.COLLECTIVE R15, `(.L_x_2075) ;  /* 0x000000000f087348 */ /* 0x000fea0003c00000 */
[----:B------:R0:W1:Y:S02]  /*2edb0*/  SHFL.IDX P6, R14, R13, R12, R11 ;  /* 0x0000000c0d0e7389 */ /* 0x00006400000c000b */
[----:B01----:R-:W-:Y:S01]  /*2edc0*/  ENDCOLLECTIVE ;  /* 0x000000000000791b */ /* 0x003fe20003800000 */
.L_x_2075:
        /* <DEDUP_REMOVED lines=8> */
.L_x_2076:
[----:B------:R-:W-:Y:S02]  /*2ee50*/  SEL R111, R110, R66, P0 ;  /* 0x000000426e6f7207 */ /* 0x000fe40000000000 */
[----:B------:R-:W-:Y:S01]  /*2ee60*/  SEL R110, R66, R110, P0 ;  /* 0x0000006e426e7207 */ /* 0x000fe20000000000 */
[----:B------:R-:W-:Y:S02]  /*2ee70*/  IMAD.MOV.U32 R13, RZ, RZ, R106 ;  /* 0x000000ffff0d7224 */ /* 0x000fe400078e006a */
[----:B------:R-:W-:-:S07]  /*2ee80*/  IMAD.MOV.U32 R93, RZ, RZ, R14 ;  /* 0x000000ffff5d7224 */ /* 0x000fce00078e000e */
[----:B------:R-:W-:Y:S05]  /*2ee90*/  WARPSYNC.COLLECTIVE R15, `(.L_x_2077) ;  /* 0x000000000f087348 */ /* 0x000fea0003c00000 */
[----:B------:R0:W1:Y:S02]  /*2eea0*/  SHFL.IDX P6, R14, R13, R12, R11 ;  /* 0x0000000c0d0e7389 */ /* 0x00006400000c000b */
[----:B01----:R-:W-:Y:S01]  /*2eeb0*/  ENDCOLLECTIVE ;  /* 0x000000000000791b */ /* 0x003fe20003800000 */
.L_x_2077:
[----:B------:R-:W-:Y:S02]  /*2eec0*/  IMAD.MOV.U32 R13, RZ, RZ, R54 ;  /* 0x000000ffff0d7224 */ /* 0x000fe400078e0036 */
[----:B------:R-:W-:Y:S02]  /*2eed0*/  IMAD.MOV.U32 R12, RZ, RZ, R87 ;  /* 0x000000ffff0c7224 */ /* 0x000fe400078e0057 */
[----:B------:R-:W-:-:S07]  /*2eee0*/  IMAD.MOV.U32 R106, RZ, RZ, R14 ;  /* 0x000000ffff6a7224 */ /* 0x000fce00078e000e */
[----:B------:R-:W-:Y:S05]  /*2eef0*/  WARPSYNC.COLLECTIVE R15, `(.L_x_2078) ;  /* 0x000000000f087348 */ /* 0x000fea0003c00000 */
[----:B------:R0:W1:Y:S02]  /*2ef00*/  SHFL.IDX P6, R14, R13, R12, R11 ;  /* 0x0000000c0d0e7389 */ /* 0x00006400000c000b */
[----:B01----:R-:W-:Y:S01]  /*2ef10*/  ENDCOLLECTIVE ;  /* 0x000000000000791b */ /* 0x003fe20003800000 */
.L_x_2078:
[----:B------:R-:W-:Y:S02]  /*2ef20*/  IMAD.MOV.U32 R13, RZ, RZ, R64 ;  /* 0x000000ffff0d7224 */ /* 0x000fe400078e0040 */
[----:B------:R-:W-:-:S07]  /*2ef30*/  IMAD.MOV.U32 R54, RZ, RZ, R14 ;  /* 0x000000ffff367224 */ /* 0x000fce00078e000e */
[----:B------:R-:W-:Y:S05]  /*2ef40*/  WARPSYNC.COLLECTIVE R15, `(.L_x_2079) ;  /* 0x000000000f087348 */ /* 0x000fea0003c00000 */
[----:B------:R0:W1:Y:S02]  /*2ef50*/  SHFL.IDX P6, R14, R13, R12, R11 ;  /* 0x0000000c0d0e7389 */ /* 0x00006400000c000b */
[----:B01----:R-:W-:Y:S01]  /*2ef60*/  ENDCOLLECTIVE ;  /* 0x000000000000791b */ /* 0x003fe20003800000 */
.L_x_2079:
        /* <DEDUP_REMOVED lines=8> */
.L_x_2080:
[----:B------:R-:W-:Y:S02]  /*2eff0*/  SEL R107, R106, R64, P0 ;  /* 0x000000406a6b7207 */ /* 0x000fe40000000000 */
[----:B------:R-:W-:Y:S01]  /*2f000*/  SEL R106, R64, R106, P0 ;  /* 0x0000006a406a7207 */ /* 0x000fe20000000000 */
[----:B------:R-:W-:Y:S02]  /*2f010*/  IMAD.MOV.U32 R13, RZ, RZ, R102 ;  /* 0x000000ffff0d7224 */ /* 0x000fe400078e0066 */
[----:B------:R-:W-:-:S07]  /*2f020*/  IMAD.MOV.U32 R99, RZ, RZ, R14 ;  /* 0x000000ffff637224 */ /* 0x000fce00078e000e */
[----:B------:R-:W-:Y:S05]  /*2f030*/  WARPSYNC.COLLECTIVE R15, `(.L_x_2081) ;  /* 0x000000000f087348 */ /* 0x000fea0003c00000 */
[----:B------:R0:W1:Y:S02]  /*2f040*/  SHFL.IDX P6, R14, R13, R12, R11 ;  /* 0x0000000c0d0e7389 */ /* 0x00006400000c000b */
[----:B01----:R-:W-:Y:S01]  /*2f050*/  ENDCOLLECTIVE ;  /* 0x000000000000791b */ /* 0x003fe20003800000 */
.L_x_2081:
[----:B------:R-:W-:Y:S02]  /*2f060*/  IMAD.MOV.U32 R13, RZ, RZ, R51 ;  /* 0x000000ffff0d7224 */ /* 0x000fe400078e0033 */
[----:B------:R-:W-:Y:S02]  /*2f070*/  IMAD.MOV.U32 R12, RZ, RZ, R87 ;  /* 0x000000ffff0c7224 */ /* 0x000fe400078e0057 */
[----:B------:R-:W-:-:S07]  /*2f080*/  IMAD.MOV.U32 R102, RZ, RZ, R14 ;  /* 0x000000ffff667224 */ /* 0x000fce00078e000e */
[----:B------:R-:W-:Y:S05]  /*2f090*/  WARPSYNC.COLLECTIVE R15, `(.L_x_2082) ;  /* 0x000000000f087348 */ /* 0x000fea0003c00000 */
[----:B------:R0:W1:Y:S02]  /*2f0a0*/  SHFL.IDX P6, R14, R13, R12, R11 ;  /* 0x0000000c0d0e7389 */ /* 0x00006400000c000b */
[----:B01----:R-:W-:Y:S01]  /*2f0b0*/  ENDCOLLECTIVE ;  /* 0x000000000000791b */ /* 0x003fe20003800000 */
.L_x_2082:
[----:B------:R-:W-:Y:S02]  /*2f0c0*/  IMAD.MOV.U32 R13, RZ, RZ, R60 ;  /* 0x000000ffff0d7224 */ /* 0x000fe400078e003c */
[----:B------:R-:W-:-:S07]  /*2f0d0*/  IMAD.MOV.U32 R51, RZ, RZ, R14 ;  /* 0x000000ffff337224 */ /* 0x000fce00078e000e */
[----:B------:R-:W-:Y:S05]  /*2f0e0*/  WARPSYNC.COLLECTIVE R15, `(.L_x_2083) ;  /* 0x000000000f087348 */ /* 0x000fea0003c00000 */
[----:B------:R0:W1:Y:S02]  /*2f0f0*/  SHFL.IDX P6, R14, R13, R12, R11 ;  /* 0x0000000c0d0e7389 */ /* 0x00006400000c000b */
[----:B01----:R-:W-:Y:S01]  /*2f100*/  ENDCOLLECTIVE ;  /* 0x000000000000791b */ /* 0x003fe20003800000 */
.L_x_2083:
        /* <DEDUP_REMOVED lines=8> */
.L_x_2084:
[----:B------:R-:W-:Y:S02]  /*2f190*/  SEL R103, R102, R60, P0 ;  /* 0x0000003c66677207 */ /* 0x000fe40000000000 */
[----:B------:R-:W-:Y:S01]  /*2f1a0*/  SEL R102, R60, R102, P0 ;  /* 0x000000663c667207 */ /* 0x000fe20000000000 */
[----:B------:R-:W-:Y:S02]  /*2f1b0*/  IMAD.MOV.U32 R13, RZ, RZ, R97 ;  /* 0x000000ffff0d7224 */ /* 0x000fe400078e0061 */
[----:B------:R-:W-:-:S07]  /*2f1c0*/  IMAD.MOV.U32 R98, RZ, RZ, R14 ;  /* 0x000000ffff627224 */ /* 0x000fce00078e000e */
[----:B------:R-:W-:Y:S05]  /*2f1d0*/  WARPSYNC.COLLECTIVE R15, `(.L_x_2085) ;  /* 0x000000000f087348 */ /* 0x000fea0003c00000 */
[----:B------:R0:W1:Y:S02]  /*2f1e0*/  SHFL.IDX P6, R14, R13, R12, R11 ;  /* 0x0000000c0d0e7389 */ /* 0x00006400000c000b */
[----:B01----:R-:W-:Y:S01]  /*2f1f0*/  ENDCOLLECTIVE ;  /* 0x000000000000791b */ /* 0x003fe20003800000 */
.L_x_2085:
[----:B------:R-:W-:Y:S02]  /*2f200*/  IMAD.MOV.U32 R13, RZ, RZ, R49 ;  /* 0x000000ffff0d7224 */ /* 0x000fe400078e0031 */
[----:B------:R-:W-:Y:S02]  /*2f210*/  IMAD.MOV.U32 R12, RZ, RZ, R87 ;  /* 0x000000ffff0c7224 */ /* 0x000fe400078e0057 */
[----:B------:R-:W-:-:S07]  /*2f220*/  IMAD.MOV.U32 R97, RZ, RZ, R14 ;  /* 0x000000ffff617224 */ /* 0x000fce00078e000e */
[----:B------:R-:W-:Y:S05]  /*2f230*/  WARPSYNC.COLLECTIVE R15, `(.L_x_2086) ;  /* 0x000000000f087348 */ /* 0x000fea0003c00000 */
[----:B------:R0:W1:Y:S02]  /*2f240*/  SHFL.IDX P6, R14, R13, R12, R11 ;  /* 0x0000000c0d0e7389 */ /* 0x00006400000c000b */
[----:B01----:R-:W-:Y:S01]  /*2f250*/  ENDCOLLECTIVE ;  /* 0x000000000000791b */ /* 0x003fe20003800000 */
.L_x_2086:
[----:B------:R-:W-:Y:S02]  /*2f260*/  IMAD.MOV.U32 R13, RZ, RZ, R56 ;  /* 0x000000ffff0d7224 */ /* 0x000fe400078e0038 */
[----:B------:R-:W-:-:S07]  /*2f270*/  IMAD.MOV.U32 R49, RZ, RZ, R14 ;  /* 0x000000ffff317224 */ /* 0x000fce00078e000e */
[----:B------:R-:W-:Y:S05]  /*2f280*/  WARPSYNC.COLLECTIVE R15, `(.L_x_2087) ;  /* 0x000000000f087348 */ /* 0x000fea0003c00000 */
[----:B------:R0:W1:Y:S02]  /*2f290*/  SHFL.IDX P6, R14, R13, R12, R11 ;  /* 0x0000000c0d0e7389 */ /* 0x00006400000c000b */
[----:B01----:R-:W-:Y:S01]  /*2f2a0*/  ENDCOLLECTIVE ;  /* 0x000000000000791b */ /* 0x003fe20003800000 */
.L_x_2087:
        /* <DEDUP_REMOVED lines=8> */
.L_x_2088:
[----:B------:R-:W-:Y:S02]  /*2f330*/  SEL R100, R97, R56, P0 ;  /* 0x0000003861647207 */ /* 0x000fe40000000000 */
[----:B------:R-:W-:Y:S01]  /*2f340*/  SEL R97, R56, R97, P0 ;  /* 0x0000006138617207 */ /* 0x000fe20000000000 */
[----:B------:R-:W-:Y:S02]  /*2f350*/  IMAD.MOV.U32 R13, RZ, RZ, R94 ;  /* 0x000000ffff0d7224 */ /* 0x000fe400078e005e */
[----:B------:R-:W-:-:S07]  /*2f360*/  IMAD.MOV.U32 R95, RZ, RZ, R14 ;  /* 0x000000ffff5f7224 */ /* 0x000fce00078e000e */
[----:B------:R-:W-:Y:S05]  /*2f370*/  WARPSYNC.COLLECTIVE R15, `(.L_x_2089) ;  /* 0x000000000f087348 */ /* 0x000fea0003c00000 */
[----:B------:R0:W1:Y:S02]  /*2f380*/  SHFL.IDX P6, R14, R13, R12, R11 ;  /* 0x0000000c0d0e7389 */ /* 0x00006400000c000b */
[----:B01----:R-:W-:Y:S01]  /*2f390*/  ENDCOLLECTIVE ;  /* 0x000000000000791b */ /* 0x003fe20003800000 */
.L_x_2089:
[----:B------:R-:W-:Y:S02]  /*2f3a0*/  IMAD.MOV.U32 R13, RZ, RZ, R47 ;  /* 0x000000ffff0d7224 */ /* 0x000fe400078e002f */
[----:B------:R-:W-:Y:S02]  /*2f3b0*/  IMAD.MOV.U32 R12, RZ, RZ, R87 ;  /* 0x000000ffff0c7224 */ /* 0x000fe400078e0057 */
[----:B------:R-:W-:-:S07]  /*2f3c0*/  IMAD.MOV.U32 R94, RZ, RZ, R14 ;  /* 0x000000ffff5e7224 */ /* 0x000fce00078e000e */
[----:B------:R-:W-:Y:S05]  /*2f3d0*/  WARPSYNC.COLLECTIVE R15, `(.L_x_2090) ;  /* 0x000000000f087348 */ /* 0x000fea0003c00000 */
[----:B------:R0:W1:Y:S02]  /*2f3e0*/  SHFL.IDX P6, R14, R13, R12, R11 ;  /* 0x0000000c0d0e7389 */ /* 0x00006400000c000b */
[----:B01----:R-:W-:Y:S01]  /*2f3f0*/  ENDCOLLECTIVE ;  /* 0x000000000000791b */ /* 0x003fe20003800000 */
.L_x_2090:
[----:B------:R-:W-:Y:S02]  /*2f400*/  IMAD.MOV.U32 R13, RZ, RZ, R52 ;  /* 0x000000ffff0d7224 */ /* 0x000fe400078e0034 */
[----:B------:R-:W-:-:S07]  /*2f410*/  IMAD.MOV.U32 R47, RZ, RZ, R14 ;  /* 0x000000ffff2f7224 */ /* 0x000fce00078e000e */
[----:B------:R-:W-:Y:S05]  /*2f420*/  WARPSYNC.COLLECTIVE R15, `(.L_x_2091) ;  /* 0x000000000f087348 */ /* 0x000fea0003c00000 */
[----:B------:R0:W1:Y:S02]  /*2f430*/  SHFL.IDX P6, R14, R13, R12, R11 ;  /* 0x0000000c0d0e7389 */ /* 0x00006400000c000b */
[----:B01----:R-:W-:Y:S01]  /*2f440*/  ENDCOLLECTIVE ;  /* 0x000000000000791b */ /* 0x003fe20003800000 */
.L_x_2091:
        /* <DEDUP_REMOVED lines=8> */
.L_x_2092:
[----:B------:R-:W-:Y:S02]  /*2f4d0*/  SEL R96, R94, R52, P0 ;  /* 0x000000345e607207 */ /* 0x000fe40000000000 */
[----:B------:R-:W-:Y:S01]  /*2f4e0*/  SEL R94, R52, R94, P0 ;  /* 0x0000005e345e7207 */ /* 0x000fe20000000000 */
[----:B------:R-:W-:Y:S02]  /*2f4f0*/  IMAD.MOV.U32 R13, RZ, RZ, R85 ;  /* 0x000000ffff0d7224 */ /* 0x000fe400078e0055 */
[----:B------:R-:W-:-:S07]  /*2f500*/  IMAD.MOV.U32 R90, RZ, RZ, R14 ;  /* 0x000000ffff5a7224 */ /* 0x000fce00078e000e */
[----:B------:R-:W-:Y:S05]  /*2f510*/  WARPSYNC.COLLECTIVE R15, `(.L_x_2093) ;  /* 0x000000000f087348 */ /* 0x000fea0003c00000 */
[----:B------:R0:W1:Y:S02]  /*2f520*/  SHFL.IDX P6, R14, R13, R12, R11 ;  /* 0x0000000c0d0e7389 */ /* 0x00006400000c000b */
[----:B01----:R-:W-:Y:S01]  /*2f530*/  ENDCOLLECTIVE ;  /* 0x000000000000791b */ /* 0x003fe20003800000 */
.L_x_2093:
[----:B------:R-:W-:Y:S02]  /*2f540*/  IMAD.MOV.U32 R13, RZ, RZ, R5 ;  /* 0x000000ffff0d7224 */ /* 0x000fe400078e0005 */
[----:B------:R-:W-:Y:S02]  /*2f550*/  IMAD.MOV.U32 R12, RZ, RZ, R87 ;  /* 0x000000ffff0c7224 */ /* 0x000fe400078e0057 */
[----:B------:R-:W-:-:S07]  /*2f560*/  IMAD.MOV.U32 R85, RZ, RZ, R14 ;  /* 0x000000ffff557224 */ /* 0x000fce00078e000e */
[----:B------:R-:W-:Y:S05]  /*2f570*/  WARPSYNC.COLLECTIVE R15, `(.L_x_2094) ;  /* 0x000000000f087348 */ /* 0x000fea0003c00000 */
[----:B------:R0:W1:Y:S02]  /*2f580*/  SHFL.IDX P6, R14, R13, R12, R11 ;  /* 0x0000000c0d0e7389 */ /* 0x00006400000c000b */
[----:B01----:R-:W-:Y:S01]  /*2f590*/  ENDCOLLECTIVE ;  /* 0x000000000000791b */ /* 0x003fe20003800000 */
.L_x_2094:
[----:B------:R-:W-:Y:S02]  /*2f5a0*/  IMAD.MOV.U32 R13, RZ, RZ, R50 ;  /* 0x000000ffff0d7224 */ /* 0x000fe400078e0032 */
[----:B------:R-:W-:-:S07]  /*2f5b0*/  IMAD.MOV.U32 R5, RZ, RZ, R14 ;  /* 0x000000ffff057224 */ /* 0x000fce00078e000e */
[----:B------:R-:W-:Y:S05]  /*2f5c0*/  WARPSYNC.COLLECTIVE R15, `(.L_x_2095) ;  /* 0x000000000f087348 */ /* 0x000fea0003c00000 */
[----:B------:R0:W1:Y:S02]  /*2f5d0*/  SHFL.IDX P6, R14, R13, R12, R11 ;  /* 0x0000000c0d0e7389 */ /* 0x00006400000c000b */
[----:B01----:R-:W-:Y:S01]  /*2f5e0*/  ENDCOLLECTIVE ;  /* 0x000000000000791b */ /* 0x003fe20003800000 */
.L_x_2095:
        /* <DEDUP_REMOVED lines=8> */
.L_x_2096:
[----:B------:R-:W-:Y:S02]  /*2f670*/  SEL R92, R85, R50, P0 ;  /* 0x00000032555c7207 */ /* 0x000fe40000000000 */
[----:B------:R-:W-:Y:S01]  /*2f680*/  SEL R85, R50, R85, P0 ;  /* 0x0000005532557207 */ /* 0x000fe20000000000 */
[----:B------:R-:W-:Y:S02]  /*2f690*/  IMAD.MOV.U32 R13, RZ, RZ, R80 ;  /* 0x000000ffff0d7224 */ /* 0x000fe400078e0050 */
[----:B------:R-:W-:-:S07]  /*2f6a0*/  IMAD.MOV.U32 R79, RZ, RZ, R14 ;  /* 0x000000ffff4f7224 */ /* 0x000fce00078e000e */
[----:B------:R-:W-:Y:S05]  /*2f6b0*/  WARPSYNC.COLLECTIVE R15, `(.L_x_2097) ;  /* 0x000000000f087348 */ /* 0x000fea0003c00000 */
[----:B------:R0:W1:Y:S02]  /*2f6c0*/  SHFL.IDX P6, R14, R13, R12, R11 ;  /* 0x0000000c0d0e7389 */ /* 0x00006400000c000b */
[----:B01----:R-:W-:Y:S01]  /*2f6d0*/  ENDCOLLECTIVE ;  /* 0x000000000000791b */ /* 0x003fe20003800000 */
.L_x_2097:
[----:B------:R-:W-:Y:S02]  /*2f6e0*/  IMAD.MOV.U32 R13, RZ, RZ, R3 ;  /* 0x000000ffff0d7224 */ /* 0x000fe400078e0003 */
[----:B------:R-:W-:Y:S02]  /*2f6f0*/  IMAD.MOV.U32 R12, RZ, RZ, R87 ;  /* 0x000000ffff0c7224 */ /* 0x000fe400078e0057 */
[----:B------:R-:W-:-:S07]  /*2f700*/  IMAD.MOV.U32 R80, RZ, RZ, R14 ;  /* 0x000000ffff507224 */ /* 0x000fce00078e000e */
[----:B------:R-:W-:Y:S05]  /*2f710*/  WARPSYNC.COLLECTIVE R15, `(.L_x_2098) ;  /* 0x000000000f087348 */ /* 0x000fea0003c00000 */
[----:B------:R0:W1:Y:S02]  /*2f720*/  SHFL.IDX P6, R14, R13, R12, R11 ;  /* 0x0000000c0d0e7389 */ /* 0x00006400000c000b */
[----:B01----:R-:W-:Y:S01]  /*2f730*/  ENDCOLLECTIVE ;  /* 0x000000000000791b */ /* 0x003fe20003800000 */
.L_x_2098:
[----:B------:R-:W-:Y:S02]  /*2f740*/  IMAD.MOV.U32 R13, RZ, RZ, R48 ;  /* 0x000000ffff0d7224 */ /* 0x000fe400078e0030 */
[----:B------:R-:W-:-:S07]  /*2f750*/  IMAD.MOV.U32 R3, RZ, RZ, R14 ;  /* 0x000000ffff037224 */ /* 0x000fce00078e000e */
[----:B------:R-:W-:Y:S05]  /*2f760*/  WARPSYNC.COLLECTIVE R15, `(.L_x_2099) ;  /* 0x000000000f087348 */ /* 0x000fea0003c00000 */
[----:B------:R0:W1:Y:S02]  /*2f770*/  SHFL.IDX P6, R14, R13, R12, R11 ;  /* 0x0000000c0d0e7389 */ /* 0x00006400000c000b */
[----:B01----:R-:W-:Y:S01]  /*2f780*/  ENDCOLLECTIVE ;  /* 0x000000000000791b */ /* 0x003fe20003800000 */
.L_x_2099:
        /* <DEDUP_REMOVED lines=8> */
.L_x_2100:
[----:B------:R-:W-:Y:S02]  /*2f810*/  IMAD.MOV.U32 R13, RZ, RZ, R4 ;  /* 0x000000ffff0d7224 */ /* 0x000fe400078e0004 */
[----:B------:R-:W-:-:S07]  /*2f820*/  IMAD.MOV.U32 R6, RZ, RZ, R14 ;  /* 0x000000ffff067224 */ /* 0x000fce00078e000e */
[----:B------:R-:W-:Y:S05]  /*2f830*/  WARPSYNC.COLLECTIVE R15, `(.L_x_2101) ;  /* 0x000000000f087348 */ /* 0x000fea0003c00000 */
[----:B------:R0:W1:Y:S02]  /*2f840*/  SHFL.IDX P6, R14, R13, R12, R11 ;  /* 0x0000000c0d0e7389 */ /* 0x00006400000c000b */
[----:B01----:R-:W-:Y:S01]  /*2f850*/  ENDCOLLECTIVE ;  /* 0x000000000000791b */ /* 0x003fe20003800000 */
.L_x_2101:
[----:B------:R-:W-:Y:S02]  /*2f860*/  IMAD.MOV.U32 R13, RZ, RZ, R7 ;  /* 0x000000ffff0d7224 */ /* 0x000fe400078e0007 */
[----:B------:R-:W-:Y:S02]  /*2f870*/  IMAD.MOV.U32 R12, RZ, RZ, R87 ;  /* 0x000000ffff0c7224 */ /* 0x000fe400078e0057 */
[----:B------:R-:W-:-:S07]  /*2f880*/  IMAD.MOV.U32 R4, RZ, RZ, R14 ;  /* 0x000000ffff047224 */ /* 0x000fce00078e000e */
[----:B------:R-:W-:Y:S05]  /*2f890*/  WARPSYNC.COLLECTIVE R15, `(.L_x_2102) ;  /* 0x000000000f087348 */ /* 0x000fea0003c00000 */
[----:B------:R0:W1:Y:S02]  /*2f8a0*/  SHFL.IDX P6, R14, R13, R12, R11 ;  /* 0x0000000c0d0e7389 */ /* 0x00006400000c000b */
[----:B01----:R-:W-:Y:S01]  /*2f8b0*/  ENDCOLLECTIVE ;  /* 0x000000000000791b */ /* 0x003fe20003800000 */
.L_x_2102:
[----:B------:R-:W-:Y:S02]  /*2f8c0*/  IMAD.MOV.U32 R13, RZ, RZ, R46 ;  /* 0x000000ffff0d7224 */ /* 0x000fe400078e002e */
[----:B------:R-:W-:-:S07]  /*2f8d0*/  IMAD.MOV.U32 R7, RZ, RZ, R14 ;  /* 0x000000ffff077224 */ /* 0x000fce00078e000e */
[----:B------:R-:W-:Y:S05]  /*2f8e0*/  WARPSYNC.COLLECTIVE R15, `(.L_x_2103) ;  /* 0x000000000f087348 */ /* 0x000fea0003c00000 */
[----:B------:R0:W1:Y:S02]  /*2f8f0*/  SHFL.IDX P6, R14, R13, R12, R11 ;  /* 0x0000000c0d0e7389 */ /* 0x00006400000c000b */
[----:B01----:R-:W-:Y:S01]  /*2f900*/  ENDCOLLECTIVE ;  /* 0x000000000000791b */ /* 0x003fe20003800000 */
.L_x_2103:
        /* <DEDUP_REMOVED lines=8> */
.L_x_2104:
[----:B------:R-:W-:Y:S02]  /*2f990*/  SEL R3, R4, R46, P0 ;  /* 0x0000002e04037207 */ /* 0x000fe40000000000 */
[----:B------:R-:W-:Y:S01]  /*2f9a0*/  SEL R4, R46, R4, P0 ;  /* 0x000000042e047207 */ /* 0x000fe20000000000 */
[----:B------:R-:W-:Y:S02]  /*2f9b0*/  IMAD.MOV.U32 R13, RZ, RZ, R8 ;  /* 0x000000ffff0d7224 */ /* 0x000fe400078e0008 */
[----:B------:R-:W-:-:S07]  /*2f9c0*/  IMAD.MOV.U32 R10, RZ, RZ, R14 ;  /* 0x000000ffff0a7224 */ /* 0x000fce00078e000e */
[----:B------:R-:W-:Y:S05]  /*2f9d0*/  WARPSYNC.COLLECTIVE R15, `(.L_x_2105) ;  /* 0x000000000f087348 */ /* 0x000fea0003c00000 */
[----:B------:R0:W1:Y:S02]  /*2f9e0*/  SHFL.IDX P6, R14, R13, R12, R11 ;  /* 0x0000000c0d0e7389 */ /* 0x00006400000c000b */
[----:B01----:R-:W-:Y:S01]  /*2f9f0*/  ENDCOLLECTIVE ;  /* 0x000000000000791b */ /* 0x003fe20003800000 */
.L_x_2105:
[----:B------:R-:W-:Y:S02]  /*2fa00*/  IMAD.MOV.U32 R13, RZ, RZ, R20 ;  /* 0x000000ffff0d7224 */ /* 0x000fe400078e0014 */
[----:B------:R-:W-:Y:S02]  /*2fa10*/  IMAD.MOV.U32 R12, RZ, RZ, R87 ;  /* 0x000000ffff0c7224 */ /* 0x000fe400078e0057 */
[----:B------:R-:W-:-:S07]  /*2fa20*/  IMAD.MOV.U32 R8, RZ, RZ, R14 ;  /* 0x000000ffff087224 */ /* 0x000fce00078e000e */
[----:B------:R-:W-:Y:S05]  /*2fa30*/  WARPSYNC.COLLECTIVE R15, `(.L_x_2106) ;  /* 0x000000000f087348 */ /* 0x000fea0003c00000 */
[----:B------:R0:W1:Y:S02]  /*2fa40*/  SHFL.IDX P6, R14, R13, R12, R11 ;  /* 0x0000000c0d0e7389 */ /* 0x00006400000c000b */
[----:B01----:R-:W-:Y:S01]  /*2fa50*/  ENDCOLLECTIVE ;  /* 0x000000000000791b */ /* 0x003fe20003800000 */
.L_x_2106:
[----:B------:R-:W-:Y:S02]  /*2fa60*/  IMAD.MOV.U32 R13, RZ, RZ, R9 ;  /* 0x000000ffff0d7224 */ /* 0x000fe400078e0009 */
[----:B------:R-:W-:-:S07]  /*2fa70*/  IMAD.MOV.U32 R20, RZ, RZ, R14 ;  /* 0x000000ffff147224 */ /* 0x000fce00078e000e */
[----:B------:R-:W-:Y:S05]  /*2fa80*/  WARPSYNC.COLLECTIVE R15, `(.L_x_2107) ;  /* 0x000000000f087348 */ /* 0x000fea0003c00000 */
[----:B------:R0:W1:Y:S02]  /*2fa90*/  SHFL.IDX P6, R14, R13, R12, R11 ;  /* 0x0000000c0d0e7389 */ /* 0x00006400000c000b */
[----:B01----:R-:W-:Y:S01]  /*2faa0*/  ENDCOLLECTIVE ;  /* 0x000000000000791b */ /* 0x003fe20003800000 */
.L_x_2107:
[----:B------:R-:W-:Y:S02]  /*2fab0*/  IMAD.MOV.U32 R13, RZ, RZ, R25 ;  /* 0x000000ffff0d7224 */ /* 0x000fe400078e0019 */
[----:B------:R-:W-:Y:S02]  /*2fac0*/  IMAD.MOV.U32 R12, RZ, RZ, R0 ;  /* 0x000000ffff0c7224 */ /* 0x000fe400078e0000 */
[----:B------:R-:W-:-:S07]  /*2fad0*/  IMAD.MOV.U32 R9, RZ, RZ, R14 ;  /* 0x000000ffff097224 */ /* 0x000fce00078e000e */
[----:B------:R-:W-:Y:S05]  /*2fae0*/  WARPSYNC.COLLECTIVE R15, `(.L_x_2108) ;  /* 0x000000000f087348 */ /* 0x000fea0003c00000 */
[----:B------:R0:W1:Y:S02]  /*2faf0*/  SHFL.IDX P6, R14, R13, R12, R11 ;  /* 0x0000000c0d0e7389 */ /* 0x00006400000c000b */
[----:B01----:R-:W-:Y:S01]  /*2fb00*/  ENDCOLLECTIVE ;  /* 0x000000000000791b */ /* 0x003fe20003800000 */
.L_x_2108:
        /* <DEDUP_REMOVED lines=9> */
.L_x_2109:
[----:B------:R-:W-:Y:S02]  /*2fba0*/  IMAD.MOV.U32 R13, RZ, RZ, R26 ;  /* 0x000000ffff0d7224 */ /* 0x000fe400078e001a */
[----:B------:R-:W-:Y:S02]  /*2fbb0*/  IMAD.MOV.U32 R12, RZ, RZ, R87 ;  /* 0x000000ffff0c7224 */ /* 0x000fe400078e0057 */
[----:B------:R-:W-:-:S07]  /*2fbc0*/  IMAD.MOV.U32 R21, RZ, RZ, R14 ;  /* 0x000000ffff157224 */ /* 0x000fce00078e000e */
[----:B------:R-:W-:Y:S05]  /*2fbd0*/  WARPSYNC.COLLECTIVE R15, `(.L_x_2110) ;  /* 0x000000000f087348 */ /* 0x000fea0003c00000 */
[----:B------:R0:W1:Y:S02]  /*2fbe0*/  SHFL.IDX P6, R14, R13, R12, R11 ;  /* 0x0000000c0d0e7389 */ /* 0x00006400000c000b */
[----:B01----:R-:W-:Y:S01]  /*2fbf0*/  ENDCOLLECTIVE ;  /* 0x000000000000791b */ /* 0x003fe20003800000 */
.L_x_2110:
[----:B------:R-:W-:Y:S02]  /*2fc00*/  IMAD.MOV.U32 R13, RZ, RZ, R24 ;  /* 0x000000ffff0d7224 */ /* 0x000fe400078e0018 */
[----:B------:R-:W-:-:S07]  /*2fc10*/  IMAD.MOV.U32 R26, RZ, RZ, R14 ;  /* 0x000000ffff1a7224 */ /* 0x000fce00078e000e */
[----:B------:R-:W-:Y:S05]  /*2fc20*/  WARPSYNC.COLLECTIVE R15, `(.L_x_2111) ;  /* 0x000000000f087348 */ /* 0x000fea0003c00000 */
[----:B------:R0:W1:Y:S02]  /*2fc30*/  SHFL.IDX P6, R14, R13, R12, R11 ;  /* 0x0000000c0d0e7389 */ /* 0x00006400000c000b */
[----:B01----:R-:W-:Y:S01]  /*2fc40*/  ENDCOLLECTIVE ;  /* 0x000000000000791b */ /* 0x003fe20003800000 */
.L_x_2111:
[----:B------:R-:W-:Y:S02]  /*2fc50*/  IMAD.MOV.U32 R13, RZ, RZ, R29 ;  /* 0x000000ffff0d7224 */ /* 0x000fe400078e001d */
[----:B------:R-:W-:Y:S02]  /*2fc60*/  IMAD.MOV.U32 R12, RZ, RZ, R0 ;  /* 0x000000ffff0c7224 */ /* 0x000fe400078e0000 */
[----:B------:R-:W-:-:S07]  /*2fc70*/  IMAD.MOV.U32 R24, RZ, RZ, R14 ;  /* 0x000000ffff187224 */ /* 0x000fce00078e000e */
[----:B------:R-:W-:Y:S05]  /*2fc80*/  WARPSYNC.COLLECTIVE R15, `(.L_x_2112) ;  /* 0x000000000f087348 */ /* 0x000fea0003c00000 */
[----:B------:R0:W1:Y:S02]  /*2fc90*/  SHFL.IDX P6, R14, R13, R12, R11 ;  /* 0x0000000c0d0e7389 */ /* 0x00006400000c000b */
[----:B01----:R-:W-:Y:S01]  /*2fca0*/  ENDCOLLECTIVE ;  /* 0x000000000000791b */ /* 0x003fe20003800000 */
.L_x_2112:
        /* <DEDUP_REMOVED lines=9> */
.L_x_2113:
[----:B------:R-:W-:Y:S02]  /*2fd40*/  IMAD.MOV.U32 R13, RZ, RZ, R30 ;  /* 0x000000ffff0d7224 */ /* 0x000fe400078e001e */
[----:B------:R-:W-:Y:S02]  /*2fd50*/  IMAD.MOV.U32 R12, RZ, RZ, R87 ;  /* 0x000000ffff0c7224 */ /* 0x000fe400078e0057 */
[----:B------:R-:W-:-:S07]  /*2fd60*/  IMAD.MOV.U32 R27, RZ, RZ, R14 ;  /* 0x000000ffff1b7224 */ /* 0x000fce00078e000e */
[----:B------:R-:W-:Y:S05]  /*2fd70*/  WARPSYNC.COLLECTIVE R15, `(.L_x_2114) ;  /* 0x000000000f087348 */ /* 0x000fea0003c00000 */
[----:B------:R0:W1:Y:S02]  /*2fd80*/  SHFL.IDX P6, R14, R13, R12, R11 ;  /* 0x0000000c0d0e7389 */ /* 0x00006400000c000b */
[----:B01----:R-:W-:Y:S01]  /*2fd90*/  ENDCOLLECTIVE ;  /* 0x000000000000791b */ /* 0x003fe20003800000 */
.L_x_2114:
[----:B------:R-:W-:Y:S02]  /*2fda0*/  IMAD.MOV.U32 R13, RZ, RZ, R28 ;  /* 0x000000ffff0d7224 */ /* 0x000fe400078e001c */
[----:B------:R-:W-:-:S07]  /*2fdb0*/  IMAD.MOV.U32 R30, RZ, RZ, R14 ;  /* 0x000000ffff1e7224 */ /* 0x000fce00078e000e */
[----:B------:R-:W-:Y:S05]  /*2fdc0*/  WARPSYNC.COLLECTIVE R15, `(.L_x_2115) ;  /* 0x000000000f087348 */ /* 0x000fea0003c00000 */
[----:B------:R0:W1:Y:S02]  /*2fdd0*/  SHFL.IDX P6, R14, R13, R12, R11 ;  /* 0x0000000c0d0e7389 */ /* 0x00006400000c000b */
[----:B01----:R-:W-:Y:S01]  /*2fde0*/  ENDCOLLECTIVE ;  /* 0x000000000000791b */ /* 0x003fe20003800000 */
.L_x_2115:
[----:B------:R-:W-:Y:S02]  /*2fdf0*/  IMAD.MOV.U32 R13, RZ, RZ, R53 ;  /* 0x000000ffff0d7224 */ /* 0x000fe400078e0035 */
[----:B------:R-:W-:Y:S02]  /*2fe00*/  IMAD.MOV.U32 R12, RZ, RZ, R0 ;  /* 0x000000ffff0c7224 */ /* 0x000fe400078e0000 */
[----:B------:R-:W-:-:S07]  /*2fe10*/  IMAD.MOV.U32 R28, RZ, RZ, R14 ;  /* 0x000000ffff1c7224 */ /* 0x000fce00078e000e */
[----:B------:R-:W-:Y:S05]  /*2fe20*/  WARPSYNC.COLLECTIVE R15, `(.L_x_2116) ;  /* 0x000000000f087348 */ /* 0x000fea0003c00000 */
[----:B------:R0:W1:Y:S02]  /*2fe30*/  SHFL.IDX P6, R14, R13, R12, R11 ;  /* 0x0000000c0d0e7389 */ /* 0x00006400000c000b */
[----:B01----:R-:W-:Y:S01]  /*2fe40*/  ENDCOLLECTIVE ;  /* 0x000000000000791b */ /* 0x003fe20003800000 */
.L_x_2116:
        /* <DEDUP_REMOVED lines=9> */
.L_x_2117:
[----:B------:R-:W-:Y:S02]  /*2fee0*/  IMAD.MOV.U32 R13, RZ, RZ, R42 ;  /* 0x000000ffff0d7224 */ /* 0x000fe400078e002a */
[----:B------:R-:W-:Y:S02]  /*2fef0*/  IMAD.MOV.U32 R12, RZ, RZ, R87 ;  /* 0x000000ffff0c7224 */ /* 0x000fe400078e0057 */
[----:B------:R-:W-:-:S07]  /*2ff00*/  IMAD.MOV.U32 R31, RZ, RZ, R14 ;  /* 0x000000ffff1f7224 */ /* 0x000fce00078e000e */
[----:B------:R-:W-:Y:S05]  /*2ff10*/  WARPSYNC.COLLECTIVE R15, `(.L_x_2118) ;  /* 0x000000000f087348 */ /* 0x000fea0003c00000 */
[----:B------:R0:W1:Y:S02]  /*2ff20*/  SHFL.IDX P6, R14, R13, R12, R11 ;  /* 0x0000000c0d0e7389 */ /* 0x00006400000c000b */
[----:B01----:R-:W-:Y:S01]  /*2ff30*/  ENDCOLLECTIVE ;  /* 0x000000000000791b */ /* 0x003fe20003800000 */
.L_x_2118:
[----:B------:R-:W-:Y:S02]  /*2ff40*/  IMAD.MOV.U32 R13, RZ, RZ, R45 ;  /* 0x000000ffff0d7224 */ /* 0x000fe400078e002d */
[----:B------:R-:W-:-:S07]  /*2ff50*/  IMAD.MOV.U32 R42, RZ, RZ, R14 ;  /* 0x000000ffff2a7224 */ /* 0x000fce00078e000e */
[----:B------:R-:W-:Y:S05]  /*2ff60*/  WARPSYNC.COLLECTIVE R15, `(.L_x_2119) ;  /* 0x000000000f087348 */ /* 0x000fea0003c00000 */
[----:B------:R0:W1:Y:S02]  /*2ff70*/  SHFL.IDX P6, R14, R13, R12, R11 ;  /* 0x0000000c0d0e7389 */ /* 0x00006400000c000b */
[----:B01----:R-:W-:Y:S01]  /*2ff80*/  ENDCOLLECTIVE ;  /* 0x000000000000791b */ /* 0x003fe20003800000 */
.L_x_2119:
        /* <DEDUP_REMOVED lines=8> */
.L_x_2120:
[----:B------:R-:W-:Y:S02]  /*30010*/  SEL R30, R31, R45, P0 ;  /* 0x0000002d1f1e7207 */ /* 0x000fe40000000000 */
[----:B------:R-:W-:Y:S01]  /*30020*/  SEL R31, R45, R31, P0 ;  /* 0x0000001f2d1f7207 */ /* 0x000fe20000000000 */
[----:B------:R-:W-:Y:S02]  /*30030*/  IMAD.MOV.U32 R13, RZ, RZ, R55 ;  /* 0x000000ffff0d7224 */ /* 0x000fe400078e0037 */
[----:B------:R-:W-:-:S07]  /*30040*/  IMAD.MOV.U32 R57, RZ, RZ, R14 ;  /* 0x000000ffff397224 */ /* 0x000fce00078e000e */
[----:B------:R-:W-:Y:S05]  /*30050*/  WARPSYNC.COLLECTIVE R15, `(.L_x_2121) ;  /* 0x000000000f087348 */ /* 0x000fea0003c00000 */
[----:B------:R0:W1:Y:S02]  /*30060*/  SHFL.IDX P6, R14, R13, R12, R11 ;  /* 0x0000000c0d0e7389 */ /* 0x00006400000c000b */
[----:B01----:R-:W-:Y:S01]  /*30070*/  ENDCOLLECTIVE ;  /* 0x000000000000791b */ /* 0x003fe20003800000 */
.L_x_2121:
[----:B------:R-:W-:Y:S02]  /*30080*/  IMAD.MOV.U32 R13, RZ, RZ, R40 ;  /* 0x000000ffff0d7224 */ /* 0x000fe400078e0028 */
[----:B------:R-:W-:Y:S02]  /*30090*/  IMAD.MOV.U32 R12, RZ, RZ, R87 ;  /* 0x000000ffff0c7224 */ /* 0x000fe400078e0057 */
[----:B------:R-:W-:-:S07]  /*300a0*/  IMAD.MOV.U32 R55, RZ, RZ, R14 ;  /* 0x000000ffff377224 */ /* 0x000fce00078e000e */
[----:B------:R-:W-:Y:S05]  /*300b0*/  WARPSYNC.COLLECTIVE R15, `(.L_x_2122) ;  /* 0x000000000f087348 */ /* 0x000fea0003c00000 */
[----:B------:R0:W1:Y:S02]  /*300c0*/  SHFL.IDX P6, R14, R13, R12, R11 ;  /* 0x0000000c0d0e7389 */ /* 0x00006400000c000b */
[----:B01----:R-:W-:Y:S01]  /*300d0*/  ENDCOLLECTIVE ;  /* 0x000000000000791b */ /* 0x003fe20003800000 */
.L_x_2122:
[----:B------:R-:W-:Y:S02]  /*300e0*/  IMAD.MOV.U32 R13, RZ, RZ, R44 ;  /* 0x000000ffff0d7224 */ /* 0x000fe400078e002c */
[----:B------:R-:W-:-:S07]  /*300f0*/  IMAD.MOV.U32 R40, RZ, RZ, R14 ;  /* 0x000000ffff287224 */ /* 0x000fce00078e000e */
[----:B------:R-:W-:Y:S05]  /*30100*/  WARPSYNC.COLLECTIVE R15, `(.L_x_2123) ;  /* 0x000000000f087348 */ /* 0x000fea0003c00000 */
[----:B------:R0:W1:Y:S02]  /*30110*/  SHFL.IDX P6, R14, R13, R12, R11 ;  /* 0x0000000c0d0e7389 */ /* 0x00006400000c000b */
[----:B01----:R-:W-:Y:S01]  /*30120*/  ENDCOLLECTIVE ;  /* 0x000000000000791b */ /* 0x003fe20003800000 */
.L_x_2123:
        /* <DEDUP_REMOVED lines=8> */
.L_x_2124:
[----:B------:R-:W-:Y:S02]  /*301b0*/  SEL R54, R55, R44, P0 ;  /* 0x0000002c37367207 */ /* 0x000fe40000000000 */
[----:B------:R-:W-:Y:S01]  /*301c0*/  SEL R55, R44, R55, P0 ;  /* 0x000000372c377207 */ /* 0x000fe20000000000 */
[----:B------:R-:W-:Y:S02]  /*301d0*/  IMAD.MOV.U32 R13, RZ, RZ, R59 ;  /* 0x000000ffff0d7224 */ /* 0x000fe400078e003b */
[----:B------:R-:W-:-:S07]  /*301e0*/  IMAD.MOV.U32 R61, RZ, RZ, R14 ;  /* 0x000000ffff3d7224 */ /* 0x000fce00078e000e */
[----:B------:R-:W-:Y:S05]  /*301f0*/  WARPSYNC.COLLECTIVE R15, `(.L_x_2125) ;  /* 0x000000000f087348 */ /* 0x000fea0003c00000 */
[----:B------:R0:W1:Y:S02]  /*30200*/  SHFL.IDX P6, R14, R13, R12, R11 ;  /* 0x0000000c0d0e7389 */ /* 0x00006400000c000b */
[----:B01----:R-:W-:Y:S01]  /*30210*/  ENDCOLLECTIVE ;  /* 0x000000000000791b */ /* 0x003fe20003800000 */
.L_x_2125:
[----:B------:R-:W-:Y:S02]  /*30220*/  IMAD.MOV.U32 R13, RZ, RZ, R38 ;  /* 0x000000ffff0d7224 */ /* 0x000fe400078e0026 */
[----:B------:R-:W-:Y:S02]  /*30230*/  IMAD.MOV.U32 R12, RZ, RZ, R87 ;  /* 0x000000ffff0c7224 */ /* 0x000fe400078e0057 */
[----:B------:R-:W-:-:S07]  /*30240*/  IMAD.MOV.U32 R59, RZ, RZ, R14 ;  /* 0x000000ffff3b7224 */ /* 0x000fce00078e000e */
[----:B------:R-:W-:Y:S05]  /*30250*/  WARPSYNC.COLLECTIVE R15, `(.L_x_2126) ;  /* 0x000000000f087348 */ /* 0x000fea0003c00000 */
[----:B------:R0:W1:Y:S02]  /*30260*/  SHFL.IDX P6, R14, R13, R12, R11 ;  /* 0x0000000c0d0e7389 */ /* 0x00006400000c000b */
[----:B01----:R-:W-:Y:S01]  /*30270*/  ENDCOLLECTIVE ;  /* 0x000000000000791b */ /* 0x003fe20003800000 */
.L_x_2126:
[----:B------:R-:W-:Y:S02]  /*30280*/  IMAD.MOV.U32 R13, RZ, RZ, R43 ;  /* 0x000000ffff0d7224 */ /* 0x000fe400078e002b */
[----:B------:R-:W-:-:S07]  /*30290*/  IMAD.MOV.U32 R38, RZ, RZ, R14 ;  /* 0x000000ffff267224 */ /* 0x000fce00078e000e */
[----:B------:R-:W-:Y:S05]  /*302a0*/  WARPSYNC.COLLECTIVE R15, `(.L_x_2127) ;  /* 0x000000000f087348 */ /* 0x000fea0003c00000 */
[----:B------:R0:W1:Y:S02]  /*302b0*/  SHFL.IDX P6, R14, R13, R12, R11 ;  /* 0x0000000c0d0e7389 */ /* 0x00006400000c000b */
[----:B01----:R-:W-:Y:S01]  /*302c0*/  ENDCOLLECTIVE ;  /* 0x000000000000791b */ /* 0x003fe20003800000 */
.L_x_2127:
        /* <DEDUP_REMOVED lines=8> */
.L_x_2128:
[----:B------:R-:W-:Y:S02]  /*30350*/  SEL R58, R59, R43, P0 ;  /* 0x0000002b3b3a7207 */ /* 0x000fe40000000000 */
[----:B------:R-:W-:Y:S01]  /*30360*/  SEL R59, R43, R59, P0 ;  /* 0x0000003b2b3b7207 */ /* 0x000fe20000000000 */
[----:B------:R-:W-:Y:S02]  /*30370*/  IMAD.MOV.U32 R13, RZ, RZ, R63 ;  /* 0x000000ffff0d7224 */ /* 0x000fe400078e003f */
[----:B------:R-:W-:-:S07]  /*30380*/  IMAD.MOV.U32 R65, RZ, RZ, R14 ;  /* 0x000000ffff417224 */ /* 0x000fce00078e000e */
[----:B------:R-:W-:Y:S05]  /*30390*/  WARPSYNC.COLLECTIVE R15, `(.L_x_2129) ;  /* 0x000000000f087348 */ /* 0x000fea0003c00000 */
[----:B------:R0:W1:Y:S02]  /*303a0*/  SHFL.IDX P6, R14, R13, R12, R11 ;  /* 0x0000000c0d0e7389 */ /* 0x00006400000c000b */
[----:B01----:R-:W-:Y:S01]  /*303b0*/  ENDCOLLECTIVE ;  /* 0x000000000000791b */ /* 0x003fe20003800000 */
.L_x_2129:
[----:B------:R-:W-:Y:S02]  /*303c0*/  IMAD.MOV.U32 R13, RZ, RZ, R36 ;  /* 0x000000ffff0d7224 */ /* 0x000fe400078e0024 */
[----:B------:R-:W-:Y:S02]  /*303d0*/  IMAD.MOV.U32 R12, RZ, RZ, R87 ;  /* 0x000000ffff0c7224 */ /* 0x000fe400078e0057 */
[----:B------:R-:W-:-:S07]  /*303e0*/  IMAD.MOV.U32 R63, RZ, RZ, R14 ;  /* 0x000000ffff3f7224 */ /* 0x000fce00078e000e */
[----:B------:R-:W-:Y:S05]  /*303f0*/  WARPSYNC.COLLECTIVE R15, `(.L_x_2130) ;  /* 0x000000000f087348 */ /* 0x000fea0003c00000 */
[----:B------:R0:W1:Y:S02]  /*30400*/  SHFL.IDX P6, R14, R13, R12, R11 ;  /* 0x0000000c0d0e7389 */ /* 0x00006400000c000b */
[----:B01----:R-:W-:Y:S01]  /*30410*/  ENDCOLLECTIVE ;  /* 0x000000000000791b */ /* 0x003fe20003800000 */
.L_x_2130:
[----:B------:R-:W-:Y:S02]  /*30420*/  IMAD.MOV.U32 R13, RZ, RZ, R41 ;  /* 0x000000ffff0d7224 */ /* 0x000fe400078e0029 */
[----:B------:R-:W-:-:S07]  /*30430*/  IMAD.MOV.U32 R36, RZ, RZ, R14 ;  /* 0x000000ffff247224 */ /* 0x000fce00078e000e */
[----:B------:R-:W-:Y:S05]  /*30440*/  WARPSYNC.COLLECTIVE R15, `(.L_x_2131) ;  /* 0x000000000f087348 */ /* 0x000fea0003c00000 */
[----:B------:R0:W1:Y:S02]  /*30450*/  SHFL.IDX P6, R14, R13, R12, R11 ;  /* 0x0000000c0d0e7389 */ /* 0x00006400000c000b */
[----:B01----:R-:W-:Y:S01]  /*30460*/  ENDCOLLECTIVE ;  /* 0x000000000000791b */ /* 0x003fe20003800000 */
.L_x_2131:
        /* <DEDUP_REMOVED lines=8> */
.L_x_2132:
[----:B------:R-:W-:Y:S02]  /*304f0*/  SEL R62, R63, R41, P0 ;  /* 0x000000293f3e7207 */ /* 0x000fe40000000000 */
[----:B------:R-:W-:Y:S01]  /*30500*/  SEL R63, R41, R63, P0 ;  /* 0x0000003f293f7207 */ /* 0x000fe20000000000 */
[----:B------:R-:W-:Y:S02]  /*30510*/  IMAD.MOV.U32 R13, RZ, RZ, R67 ;  /* 0x000000ffff0d7224 */ /* 0x000fe400078e0043 */
[----:B------:R-:W-:-:S07]  /*30520*/  IMAD.MOV.U32 R69, RZ, RZ, R14 ;  /* 0x000000ffff457224 */ /* 0x000fce00078e000e */
[----:B------:R-:W-:Y:S05]  /*30530*/  WARPSYNC.COLLECTIVE R15, `(.L_x_2133) ;  /* 0x000000000f087348 */ /* 0x000fea0003c00000 */
[----:B------:R0:W1:Y:S02]  /*30540*/  SHFL.IDX P6, R14, R13, R12, R11 ;  /* 0x0000000c0d0e7389 */ /* 0x00006400000c000b */
[----:B01----:R-:W-:Y:S01]  /*30550*/  ENDCOLLECTIVE ;  /* 0x000000000000791b */ /* 0x003fe20003800000 */
.L_x_2133:
[----:B------:R-:W-:Y:S02]  /*30560*/  IMAD.MOV.U32 R13, RZ, RZ, R34 ;  /* 0x000000ffff0d7224 */ /* 0x000fe400078e0022 */
[----:B------:R-:W-:Y:S02]  /*30570*/  IMAD.MOV.U32 R12, RZ, RZ, R87 ;  /* 0x000000ffff0c7224 */ /* 0x000fe400078e0057 */
[----:B------:R-:W-:-:S07]  /*30580*/  IMAD.MOV.U32 R67, RZ, RZ, R14 ;  /* 0x000000ffff437224 */ /* 0x000fce00078e000e */
[----:B------:R-:W-:Y:S05]  /*30590*/  WARPSYNC.COLLECTIVE R15, `(.L_x_2134) ;  /* 0x000000000f087348 */ /* 0x000fea0003c00000 */
[----:B------:R0:W1:Y:S02]  /*305a0*/  SHFL.IDX P6, R14, R13, R12, R11 ;  /* 0x0000000c0d0e7389 */ /* 0x00006400000c000b */
[----:B01----:R-:W-:Y:S01]  /*305b0*/  ENDCOLLECTIVE ;  /* 0x000000000000791b */ /* 0x003fe20003800000 */
.L_x_2134:
[----:B------:R-:W-:Y:S02]  /*305c0*/  IMAD.MOV.U32 R13, RZ, RZ, R39 ;  /* 0x000000ffff0d7224 */ /* 0x000fe400078e0027 */
[----:B------:R-:W-:-:S07]  /*305d0*/  IMAD.MOV.U32 R34, RZ, RZ, R14 ;  /* 0x000000ffff227224 */ /* 0x000fce00078e000e */
[----:B------:R-:W-:Y:S05]  /*305e0*/  WARPSYNC.COLLECTIVE R15, `(.L_x_2135) ;  /* 0x000000000f087348 */ /* 0x000fea0003c00000 */
[----:B------:R0:W1:Y:S02]  /*305f0*/  SHFL.IDX P6, R14, R13, R12, R11 ;  /* 0x0000000c0d0e7389 */ /* 0x00006400000c000b */
[----:B01----:R-:W-:Y:S01]  /*30600*/  ENDCOLLECTIVE ;  /* 0x000000000000791b */ /* 0x003fe20003800000 */
.L_x_2135:
        /* <DEDUP_REMOVED lines=8> */
.L_x_2136:
[----:B------:R-:W-:Y:S02]  /*30690*/  SEL R66, R67, R39, P0 ;  /* 0x0000002743427207 */ /* 0x000fe40000000000 */
[----:B------:R-:W-:Y:S01]  /*306a0*/  SEL R67, R39, R67, P0 ;  /* 0x0000004327437207 */ /* 0x000fe20000000000 */
[----:B------:R-:W-:Y:S02]  /*306b0*/  IMAD.MOV.U32 R13, RZ, RZ, R71 ;  /* 0x000000ffff0d7224 */ /* 0x000fe400078e0047 */
[----:B------:R-:W-:-:S07]  /*306c0*/  IMAD.MOV.U32 R73, RZ, RZ, R14 ;  /* 0x000000ffff497224 */ /* 0x000fce00078e000e */
[----:B------:R-:W-:Y:S05]  /*306d0*/  WARPSYNC.COLLECTIVE R15, `(.L_x_2137) ;  /* 0x000000000f087348 */ /* 0x000fea0003c00000 */
[----:B------:R0:W1:Y:S02]  /*306e0*/  SHFL.IDX P6, R14, R13, R12, R11 ;  /* 0x0000000c0d0e7389 */ /* 0x00006400000c000b */
[----:B01----:R-:W-:Y:S01]  /*306f0*/  ENDCOLLECTIVE ;  /* 0x000000000000791b */ /* 0x003fe20003800000 */
.L_x_2137:
[----:B------:R-:W-:Y:S02]  /*30700*/  IMAD.MOV.U32 R13, RZ, RZ, R33 ;  /* 0x000000ffff0d7224 */ /* 0x000fe400078e0021 */
[----:B------:R-:W-:Y:S02]  /*30710*/  IMAD.MOV.U32 R12, RZ, RZ, R87 ;  /* 0x000000ffff0c7224 */ /* 0x000fe400078e0057 */
[----:B------:R-:W-:-:S07]  /*30720*/  IMAD.MOV.U32 R71, RZ, RZ, R14 ;  /* 0x000000ffff477224 */ /* 0x000fce00078e000e */
[----:B------:R-:W-:Y:S05]  /*30730*/  WARPSYNC.COLLECTIVE R15, `(.L_x_2138) ;  /* 0x000000000f087348 */ /* 0x000fea0003c00000 */
[----:B------:R0:W1:Y:S02]  /*30740*/  SHFL.IDX P6, R14, R13, R12, R11 ;  /* 0x0000000c0d0e7389 */ /* 0x00006400000c000b */
[----:B01----:R-:W-:Y:S01]  /*30750*/  ENDCOLLECTIVE ;  /* 0x000000000000791b */ /* 0x003fe20003800000 */
.L_x_2138:
[----:B------:R-:W-:Y:S02]  /*30760*/  IMAD.MOV.U32 R13, RZ, RZ, R37 ;  /* 0x000000ffff0d7224 */ /* 0x000fe400078e0025 */
[----:B------:R-:W-:-:S07]  /*30770*/  IMAD.MOV.U32 R33, RZ, RZ, R14 ;  /* 0x000000ffff217224 */ /* 0x000fce00078e000e */
[----:B------:R-:W-:Y:S05]  /*30780*/  WARPSYNC.COLLECTIVE R15, `(.L_x_2139) ;  /* 0x000000000f087348 */ /* 0x000fea0003c00000 */
[----:B------:R0:W1:Y:S02]  /*30790*/  SHFL.IDX P6, R14, R13, R12, R11 ;  /* 0x0000000c0d0e7389 */ /* 0x00006400000c000b */
[----:B01----:R-:W-:Y:S01]  /*307a0*/  ENDCOLLECTIVE ;  /* 0x000000000000791b */ /* 0x003fe20003800000 */
.L_x_2139:
        /* <DEDUP_REMOVED lines=8> */
.L_x_2140:
[----:B------:R-:W-:Y:S02]  /*30830*/  IMAD.MOV.U32 R13, RZ, RZ, R75 ;  /* 0x000000ffff0d7224 */ /* 0x000fe400078e004b */
[----:B------:R-:W-:-:S07]  /*30840*/  IMAD.MOV.U32 R77, RZ, RZ, R14 ;  /* 0x000000ffff4d7224 */ /* 0x000fce00078e000e */
[----:B------:R-:W-:Y:S05]  /*30850*/  WARPSYNC.COLLECTIVE R15, `(.L_x_2141) ;  /* 0x000000000f087348 */ /* 0x000fea0003c00000 */
[----:B------:R0:W1:Y:S02]  /*30860*/  SHFL.IDX P6, R14, R13, R12, R11 ;  /* 0x0000000c0d0e7389 */ /* 0x00006400000c000b */
[----:B01----:R-:W-:Y:S01]  /*30870*/  ENDCOLLECTIVE ;  /* 0x000000000000791b */ /* 0x003fe20003800000 */
.L_x_2141:
[----:B------:R-:W-:Y:S02]  /*30880*/  IMAD.MOV.U32 R13, RZ, RZ, R32 ;  /* 0x000000ffff0d7224 */ /* 0x000fe400078e0020 */
[----:B------:R-:W-:Y:S02]  /*30890*/  IMAD.MOV.U32 R12, RZ, RZ, R87 ;  /* 0x000000ffff0c7224 */ /* 0x000fe400078e0057 */
[----:B------:R-:W-:-:S07]  /*308a0*/  IMAD.MOV.U32 R75, RZ, RZ, R14 ;  /* 0x000000ffff4b7224 */ /* 0x000fce00078e000e */
[----:B------:R-:W-:Y:S05]  /*308b0*/  WARPSYNC.COLLECTIVE R15, `(.L_x_2142) ;  /* 0x000000000f087348 */ /* 0x000fea0003c00000 */
[----:B------:R0:W1:Y:S02]  /*308c0*/  SHFL.IDX P6, R14, R13, R12, R11 ;  /* 0x0000000c0d0e7389 */ /* 0x00006400000c000b */
[----:B01----:R-:W-:Y:S01]  /*308d0*/  ENDCOLLECTIVE ;  /* 0x000000000000791b */ /* 0x003fe20003800000 */
.L_x_2142:
[----:B------:R-:W-:Y:S02]  /*308e0*/  IMAD.MOV.U32 R13, RZ, RZ, R35 ;  /* 0x000000ffff0d7224 */ /* 0x000fe400078e0023 */
[----:B------:R-:W-:-:S07]  /*308f0*/  IMAD.MOV.U32 R32, RZ, RZ, R14 ;  /* 0x000000ffff207224 */ /* 0x000fce00078e000e */
[----:B------:R-:W-:Y:S05]  /*30900*/  WARPSYNC.COLLECTIVE R15, `(.L_x_2143) ;  /* 0x000000000f087348 */ /* 0x000fea0003c00000 */
[----:B------:R0:W1:Y:S02]  /*30910*/  SHFL.IDX P6, R14, R13, R12, R11 ;  /* 0x0000000c0d0e7389 */ /* 0x00006400000c000b */
[----:B01----:R-:W-:Y:S01]  /*30920*/  ENDCOLLECTIVE ;  /* 0x000000000000791b */ /* 0x003fe20003800000 */
.L_x_2143:
[----:B------:R-:W-:Y:S02]  /*30930*/  SEL R76, R77, R32, P0 ;  /* 0x000000204d4c7207 */ /* 0x000fe40000000000 */
[----:B------:R-:W-:Y:S01]  /*30940*/  SEL R77, R32, R77, P0 ;  /* 0x0000004d204d7207 */ /* 0x000fe20000000000 */
[----:B------:R-:W-:Y:S02]  /*30950*/  IMAD.MOV.U32 R13, RZ, RZ, R89 ;  /* 0x000000ffff0d7224 */ /* 0x000fe400078e0059 */
[----:B------:R-:W-:Y:S01]  /*30960*/  IMAD.MOV.U32 R12, RZ, RZ, R0 ;  /* 0x000000ffff0c7224 */ /* 0x000fe200078e0000 */
[----:B------:R-:W-:Y:S02]  /*30970*/  SEL R0, R119, R81, P0 ;  /* 0x0000005177007207 */ /* 0x000fe40000000000 */
[----:B------:R-:W-:Y:S02]  /*30980*/  SEL R119, R81, R119, P0 ;  /* 0x0000007751777207 */ /* 0x000fe40000000000 */
[----:B------:R-:W-:-:S02]  /*30990*/  SEL R81, R80, R48, P0 ;  /* 0x0000003050517207 */ /* 0x000fc40000000000 */
[----:B------:R-:W-:Y:S01]  /*309a0*/  SEL R80, R48, R80, P0 ;  /* 0x0000005030507207 */ /* 0x000fe20000000000 */
[----:B------:R-:W-:-:S07]  /*309b0*/  IMAD.MOV.U32 R35, RZ, RZ, R14 ;  /* 0x000000ffff237224 */ /* 0x000fce00078e000e */
[----:B------:R-:W-:Y:S05]  /*309c0*/  WARPSYNC.COLLECTIVE R15, `(.L_x_2144) ;  /* 0x000000000f087348 */ /* 0x000fea0003c00000 */
[----:B------:R0:W1:Y:S02]  /*309d0*/  SHFL.IDX P6, R14, R13, R12, R11 ;  /* 0x0000000c0d0e7389 */ /* 0x00006400000c000b */
[----:B01----:R-:W-:Y:S01]  /*309e0*/  ENDCOLLECTIVE ;  /* 0x000000000000791b */ /* 0x003fe20003800000 */
.L_x_2144:
[----:B------:R-:W-:Y:S02]  /*309f0*/  SEL R74, R75, R35, P0 ;  /* 0x000000234b4a7207 */ /* 0x000fe40000000000 */
[----:B------:R-:W-:Y:S01]  /*30a00*/  SEL R75, R35, R75, P0 ;  /* 0x0000004b234b7207 */ /* 0x000fe20000000000 */
[----:B------:R-:W-:Y:S02]  /*30a10*/  IMAD.MOV.U32 R13, RZ, RZ, R153 ;  /* 0x000000ffff0d7224 */ /* 0x000fe400078e0099 */
[----:B------:R-:W-:-:S07]  /*30a20*/  IMAD.MOV.U32 R89, RZ, RZ, R14 ;  /* 0x000000ffff597224 */ /* 0x000fce00078e000e */
[----:B------:R-:W-:Y:S05]  /*30a30*/  WARPSYNC.COLLECTIVE R15, `(.L_x_2145) ;  /* 0x000000000f087348 */ /* 0x000fea0003c00000 */
[----:B------:R0:W1:Y:S02]  /*30a40*/  SHFL.IDX P6, R14, R13, R12, R11 ;  /* 0x0000000c0d0e7389 */ /* 0x00006400000c000b */
[----:B01----:R-:W-:Y:S01]  /*30a50*/  ENDCOLLECTIVE ;  /* 0x000000000000791b */ /* 0x003fe20003800000 */
.L_x_2145:
[----:B------:R-:W-:Y:S02]  /*30a60*/  IMAD.MOV.U32 R13, RZ, RZ, R121 ;  /* 0x000000ffff0d7224 */ /* 0x000fe400078e0079 */
[----:B------:R-:W-:Y:S02]  /*30a70*/  IMAD.MOV.U32 R12, RZ, RZ, R87 ;  /* 0x000000ffff0c7224 */ /* 0x000fe400078e0057 */
[----:B------:R-:W-:-:S07]  /*30a80*/  IMAD.MOV.U32 R88, RZ, RZ, R14 ;  /* 0x000000ffff587224 */ /* 0x000fce00078e000e */
[----:B------:R-:W-:Y:S05]  /*30a90*/  WARPSYNC.COLLECTIVE R15, `(.L_x_2146) ;  /* 0x000000000f087348 */ /* 0x000fea0003c00000 */
[----:B------:R0:W1:Y:S02]  /*30aa0*/  SHFL.IDX P6, R14, R13, R12, R11 ;  /* 0x0000000c0d0e7389 */ /* 0x00006400000c000b */
[----:B01----:R-:W-:Y:S01]  /*30ab0*/  ENDCOLLECTIVE ;  /* 0x000000000000791b */ /* 0x003fe20003800000 */
.L_x_2146:
        /* <DEDUP_REMOVED lines=9> */
.L_x_2147:
[----:B------:R-:W-:Y:S01]  /*30b50*/  IMAD.MOV.U32 R11, RZ, RZ, R14 ;  /* 0x000000ffff0b7224 */ /* 0x000fe200078e000e */
[----:B------:R-:W-:Y:S06]  /*30b60*/  BRA `(.L_x_2148) ;  /* 0xfffffef800807947 */ /* 0x000fec000383ffff */
.L_x_1828:
[----:B------:R-:W-:Y:S02]  /*30b70*/  IMAD.MOV.U32 R13, RZ, RZ, R3 ;  /* 0x000000ffff0d7224 */ /* 0x000fe400078e0003 */
[----:B------:R-:W-:Y:S02]  /*30b80*/  IMAD.MOV.U32 R12, RZ, RZ, RZ ;  /* 0x000000ffff0c7224 */ /* 0x000fe400078e00ff */
[----:B------:R-:W-:Y:S02]  /*30b90*/  IMAD.MOV.U32 R11, RZ, RZ, 0x181f ;  /* 0x0000181fff0b7424 */ /* 0x000fe400078e00ff */
[----:B------:R-:W-:-:S07]  /*30ba0*/  IMAD.MOV.U32 R15, RZ, RZ, -0x1 ;  /* 0xffffffffff0f7424 */ /* 0x000fce00078e00ff */
[----:B-----5:R-:W-:Y:S05]  /*30bb0*/  WARPSYNC.COLLECTIVE R15, `(.L_x_2149) ;  /* 0x000000000f087348 */ /* 0x020fea0003c00000 */
[----:B------:R0:W1:Y:S02]  /*30bc0*/  SHFL.IDX P6, R14, R13, R12, R11 ;  /* 0x0000000c0d0e7389 */ /* 0x00006400000c000b */
[----:B01---5:R-:W-:Y:S01]  /*30bd0*/  ENDCOLLECTIVE ;  /* 0x000000000000791b */ /* 0x023fe20003800000 */
.L_x_2149:
[----:B------:R-:W-:Y:S02]  /*30be0*/  IMAD.MOV.U32 R13, RZ, RZ, R2 ;  /* 0x000000ffff0d7224 */ /* 0x000fe400078e0002 */
[----:B------:R-:W-:-:S07]  /*30bf0*/  IMAD.MOV.U32 R0, RZ, RZ, R14 ;  /* 0x000000ffff007224 */ /* 0x000fce00078e000e */
[----:B------:R-:W-:Y:S05]  /*30c00*/  WARPSYNC.COLLECTIVE R15, `(.L_x_2150) ;  /* 0x000000000f087348 */ /* 0x000fea0003c00000 */
[----:B------:R0:W1:Y:S02]  /*30c10*/  SHFL.IDX P6, R14, R13, R12, R11 ;  /* 0x0000000c0d0e7389 */ /* 0x00006400000c000b */
[----:B01----:R-:W-:Y:S01]  /*30c20*/  ENDCOLLECTIVE ;  /* 0x000000000000791b */ /* 0x003fe20003800000 */
.L_x_2150:
[----:B------:R-:W-:Y:S05]  /*30c30*/  BRA `(.L_x_2151) ;  /* 0xffffff0800cc7947 */ /* 0x000fea000383ffff */
.L_x_1831:
[----:B------:R-:W-:Y:S01]  /*30c40*/  BSSY B1, `(.L_x_2152) ;  /* 0x0000008000017945 */ /* 0x000fe20003800000 */
[----:B------:R-:W-:Y:S02]  /*30c50*/  IMAD.MOV.U32 R13, RZ, RZ, R3 ;  /* 0x000000ffff0d7224 */ /* 0x000fe400078e0003 */
[----:B------:R-:W-:Y:S02]  /*30c60*/  IMAD.MOV.U32 R12, RZ, RZ, 0x1 ;  /* 0x00000001ff0c7424 */ /* 0x000fe400078e00ff */
[----:B---3--:R-:W-:Y:S02]  /*30c70*/  IMAD.MOV.U32 R11, RZ, RZ, 0x181f ;  /* 0x0000181fff0b7424 */ /* 0x008fe400078e00ff */
[----:B------:R-:W-:-:S07]  /*30c80*/  IMAD.MOV.U32 R15, RZ, RZ, -0x1 ;  /* 0xffffffffff0f7424 */ /* 0x000fce00078e00ff */
[----:B012--5:R-:W-:Y:S05]  /*30c90*/  WARPSYNC.COLLECTIVE R15, `(.L_x_2153) ;  /* 0x000000000f087348 */ /* 0x027fea0003c00000 */
[----:B--2---:R2:W3:Y:S02]  /*30ca0*/  SHFL.IDX P6, R14, R13, R12, R11 ;  /* 0x0000000c0d0e7389 */ /* 0x0044e400000c000b */
[----:B0123-5:R-:W-:Y:S01]  /*30cb0*/  ENDCOLLECTIVE ;  /* 0x000000000000791b */ /* 0x02ffe20003800000 */
.L_x_2153:
[----:B------:R-:W-:Y:S05]  /*30cc0*/  BSYNC B1 ;  /* 0x0000000000017941 */ /* 0x000fea0003800000 */
.L_x_2152:
        /* <DEDUP_REMOVED lines=8> */
.L_x_2154:
[----:B------:R-:W-:Y:S05]  /*30d50*/  BRA `(.L_x_2155) ;  /* 0xffffff0800dc7947 */ /* 0x000fea000383ffff */
.L_x_1834:
[----:B------:R-:W-:Y:S01]  /*30d60*/  BSSY B1, `(.L_x_2156) ;  /* 0x0000008000017945 */ /* 0x000fe20003800000 */
[----:B------:R-:W-:Y:S02]  /*30d70*/  IMAD.MOV.U32 R13, RZ, RZ, R3 ;  /* 0x000000ffff0d7224 */ /* 0x000fe400078e0003 */
[----:B------:R-:W-:Y:S02]  /*30d80*/  IMAD.MOV.U32 R12, RZ, RZ, 0x2 ;  /* 0x00000002ff0c7424 */ /* 0x000fe400078e00ff */
[----:B------:R-:W-:Y:S02]  /*30d90*/  IMAD.MOV.U32 R11, RZ, RZ, 0x181f ;  /* 0x0000181fff0b7424 */ /* 0x000fe400078e00ff */
[----:B---3--:R-:W-:-:S07]  /*30da0*/  IMAD.MOV.U32 R15, RZ, RZ, -0x1 ;  /* 0xffffffffff0f7424 */ /* 0x008fce00078e00ff */
[----:B012-4-:R-:W-:Y:S05]  /*30db0*/  WARPSYNC.COLLECTIVE R15, `(.L_x_2157) ;  /* 0x000000000f087348 */ /* 0x017fea0003c00000 */
[----:B--2---:R2:W3:Y:S02]  /*30dc0*/  SHFL.IDX P6, R14, R13, R12, R11 ;  /* 0x0000000c0d0e7389 */ /* 0x0044e400000c000b */
[----:B01234-:R-:W-:Y:S01]  /*30dd0*/  ENDCOLLECTIVE ;  /* 0x000000000000791b */ /* 0x01ffe20003800000 */
.L_x_2157:
[----:B------:R-:W-:Y:S05]  /*30de0*/  BSYNC B1 ;  /* 0x0000000000017941 */ /* 0x000fea0003800000 */
.L_x_2156:
        /* <DEDUP_REMOVED lines=8> */
.L_x_2158:
[----:B------:R-:W-:Y:S05]  /*30e70*/  BRA `(.L_x_2159) ;  /* 0xffffff0800ec7947 */ /* 0x000fea000383ffff */
.L_x_1837:
        /* <DEDUP_REMOVED lines=8> */
.L_x_2161:
[----:B------:R-:W-:Y:S05]  /*30f00*/  BSYNC B1 ;  /* 0x0000000000017941 */ /* 0x000fea0003800000 */
.L_x_2160:
        /* <DEDUP_REMOVED lines=8> */
.L_x_2162:
[----:B------:R-:W-:Y:S05]  /*30f90*/  BRA `(.L_x_2163) ;  /* 0xffffff0800fc7947 */ /* 0x000fea000383ffff */
.L_x_1839:
[----:B------:R-:W-:Y:S02]  /*30fa0*/  IMAD.MOV.U32 R13, RZ, RZ, R37 ;  /* 0x000000ffff0d7224 */ /* 0x000fe400078e0025 */
[----:B------:R-:W-:Y:S02]  /*30fb0*/  IMAD.MOV.U32 R12, RZ, RZ, RZ ;  /* 0x000000ffff0c7224 */ /* 0x000fe400078e00ff */
[----:B------:R-:W-:Y:S02]  /*30fc0*/  IMAD.MOV.U32 R11, RZ, RZ, 0x1c1f ;  /* 0x00001c1fff0b7424 */ /* 0x000fe400078e00ff */
[----:B------:R-:W-:-:S07]  /*30fd0*/  IMAD.MOV.U32 R15, RZ, RZ, -0x1 ;  /* 0xffffffffff0f7424 */ /* 0x000fce00078e00ff */
[----:B------:R-:W-:Y:S05]  /*30fe0*/  WARPSYNC.COLLECTIVE R15, `(.L_x_2164) ;  /* 0x000000000f087348 */ /* 0x000fea0003c00000 */
[----:B------:R0:W1:Y:S02]  /*30ff0*/  SHFL.IDX P6, R14, R13, R12, R11 ;  /* 0x0000000c0d0e7389 */ /* 0x00006400000c000b */
[----:B01----:R-:W-:Y:S01]  /*31000*/  ENDCOLLECTIVE ;  /* 0x000000000000791b */ /* 0x003fe20003800000 */
.L_x_2164:
[----:B------:R-:W-:Y:S02]  /*31010*/  IMAD.MOV.U32 R13, RZ, RZ, R36 ;  /* 0x000000ffff0d7224 */ /* 0x000fe400078e0024 */
[----:B------:R-:W-:-:S07]  /*31020*/  IMAD.MOV.U32 R38, RZ, RZ, R14 ;  /* 0x000000ffff267224 */ /* 0x000fce00078e000e */
[----:B------:R-:W-:Y:S05]  /*31030*/  WARPSYNC.COLLECTIVE R15, `(.L_x_2165) ;  /* 0x000000000f087348 */ /* 0x000fea0003c00000 */
[----:B------:R0:W1:Y:S02]  /*31040*/  SHFL.IDX P6, R14, R13, R12, R11 ;  /* 0x0000000c0d0e7389 */ /* 0x00006400000c000b */
[----:B01----:R-:W-:Y:S01]  /*31050*/  ENDCOLLECTIVE ;  /* 0x000000000000791b */ /* 0x003fe20003800000 */
.L_x_2165:
[----:B------:R-:W-:Y:S01]  /*31060*/  IMAD.MOV.U32 R11, RZ, RZ, R14 ;  /* 0x000000ffff0b7224 */ /* 0x000fe200078e000e */
[----:B------:R-:W-:Y:S06]  /*31070*/  BRA `(.L_x_2166) ;  /* 0xffffff0c00c47947 */ /* 0x000fec000383ffff */
.L_x_1842:
[----:B------:R-:W-:Y:S01]  /*31080*/  BSSY B1, `(.L_x_2167) ;  /* 0x0000008000017945 */ /* 0x000fe20003800000 */
[----:B---3--:R-:W-:Y:S02]  /*31090*/  IMAD.MOV.U32 R13, RZ, RZ, R37 ;  /* 0x000000ffff0d7224 */ /* 0x008fe400078e0025 */
[----:B------:R-:W-:Y:S02]  /*310a0*/  IMAD.MOV.U32 R12, RZ, RZ, 0x1 ;  /* 0x00000001ff0c7424 */ /* 0x000fe400078e00ff */
[----:B--2---:R-:W-:Y:S02]  /*310b0*/  IMAD.MOV.U32 R11, RZ, RZ, 0x1c1f ;  /* 0x00001c1fff0b7424 */ /* 0x004fe400078e00ff */
[----:B------:R-:W-:-:S07]  /*310c0*/  IMAD.MOV.U32 R15, RZ, RZ, -0x1 ;  /* 0xffffffffff0f7424 */ /* 0x000fce00078e00ff */
[----:B01----:R-:W-:Y:S05]  /*310d0*/  WARPSYNC.COLLECTIVE R15, `(.L_x_2168) ;  /* 0x000000000f087348 */ /* 0x003fea0003c00000 */
[----:B------:R2:W3:Y:S02]  /*310e0*/  SHFL.IDX P6, R14, R13, R12, R11 ;  /* 0x0000000c0d0e7389 */ /* 0x0004e400000c000b */
[----:B0123--:R-:W-:Y:S01]  /*310f0*/  ENDCOLLECTIVE ;  /* 0x000000000000791b */ /* 0x00ffe20003800000 */
.L_x_2168:
[----:B------:R-:W-:Y:S05]  /*31100*/  BSYNC B1 ;  /* 0x0000000000017941 */ /* 0x000fea0003800000 */
.L_x_2167:
        /* <DEDUP_REMOVED lines=8> */
.L_x_2169:
[----:B------:R-:W-:Y:S01]  /*31190*/  IMAD.MOV.U32 R33, RZ, RZ, R14 ;  /* 0x000000ffff217224 */ /* 0x000fe200078e000e */
[----:B------:R-:W-:Y:S06]  /*311a0*/  BRA `(.L_x_2170) ;  /* 0xffffff1800c47947 */ /* 0x000fec000383ffff */
.L_x_1846:
[----:B------:R-:W-:Y:S02]  /*311b0*/  IMAD.MOV.U32 R13, RZ, RZ, R3 ;  /* 0x000000ffff0d7224 */ /* 0x000fe400078e0003 */
[----:B------:R-:W-:Y:S02]  /*311c0*/  IMAD.MOV.U32 R12, RZ, RZ, RZ ;  /* 0x000000ffff0c7224 */ /* 0x000fe400078e00ff */
[----:B------:R-:W-:Y:S02]  /*311d0*/  IMAD.MOV.U32 R11, RZ, RZ, 0x181f ;  /* 0x0000181fff0b7424 */ /* 0x000fe400078e00ff */
[----:B------:R-:W-:-:S07]  /*311e0*/  IMAD.MOV.U32 R15, RZ, RZ, -0x1 ;  /* 0xffffffffff0f7424 */ /* 0x000fce00078e00ff */
[----:B0-----:R-:W-:Y:S05]  /*311f0*/  WARPSYNC.COLLECTIVE R15, `(.L_x_2171) ;  /* 0x000000000f087348 */ /* 0x001fea0003c00000 */
[----:B------:R1:W2:Y:S02]  /*31200*/  SHFL.IDX P6, R14, R13, R12, R11 ;  /* 0x0000000c0d0e7389 */ /* 0x0002a400000c000b */
[----:B012---:R-:W-:Y:S01]  /*31210*/  ENDCOLLECTIVE ;  /* 0x000000000000791b */ /* 0x007fe20003800000 */
.L_x_2171:
[----:B------:R-:W-:Y:S02]  /*31220*/  IMAD.MOV.U32 R13, RZ, RZ, R2 ;  /* 0x000000ffff0d7224 */ /* 0x000fe400078e0002 */
[----:B------:R-:W-:-:S07]  /*31230*/  IMAD.MOV.U32 R0, RZ, RZ, R14 ;  /* 0x000000ffff007224 */ /* 0x000fce00078e000e */
[----:B------:R-:W-:Y:S05]  /*31240*/  WARPSYNC.COLLECTIVE R15, `(.L_x_2172) ;  /* 0x000000000f087348 */ /* 0x000fea0003c00000 */
[----:B------:R0:W1:Y:S02]  /*31250*/  SHFL.IDX P6, R14, R13, R12, R11 ;  /* 0x0000000c0d0e7389 */ /* 0x00006400000c000b */
[----:B01----:R-:W-:Y:S01]  /*31260*/  ENDCOLLECTIVE ;  /* 0x000000000000791b */ /* 0x003fe20003800000 */
.L_x_2172:
[----:B------:R-:W-:Y:S05]  /*31270*/  BRA `(.L_x_2173) ;  /* 0xffffff2c00e47947 */ /* 0x000fea000383ffff */
.L_x_1849:
[----:B------:R-:W-:Y:S01]  /*31280*/  BSSY B1, `(.L_x_2174) ;  /* 0x0000008000017945 */ /* 0x000fe20003800000 */
[----:B----4-:R-:W-:Y:S02]  /*31290*/  IMAD.MOV.U32 R13, RZ, RZ, R3 ;  /* 0x000000ffff0d7224 */ /* 0x010fe400078e0003 */
[----:B------:R-:W-:Y:S02]  /*312a0*/  IMAD.MOV.U32 R12, RZ, RZ, 0x1 ;  /* 0x00000001ff0c7424 */ /* 0x000fe400078e00ff */
[----:B------:R-:W-:Y:S02]  /*312b0*/  IMAD.MOV.U32 R11, RZ, RZ, 0x181f ;  /* 0x0000181fff0b7424 */ /* 0x000fe400078e00ff */
[----:B------:R-:W-:-:S07]  /*312c0*/  IMAD.MOV.U32 R15, RZ, RZ, -0x1 ;  /* 0xffffffffff0f7424 */ /* 0x000fce00078e00ff */
[----:B0123--:R-:W-:Y:S05]  /*312d0*/  WARPSYNC.COLLECTIVE R15, `(.L_x_2175) ;  /* 0x000000000f087348 */ /* 0x00ffea0003c00000 */
[----:B---3--:R3:W4:Y:S02]  /*312e0*/  SHFL.IDX P6, R14, R13, R12, R11 ;  /* 0x0000000c0d0e7389 */ /* 0x00872400000c000b */
[----:B01234-:R-:W-:Y:S01]  /*312f0*/  ENDCOLLECTIVE ;  /* 0x000000000000791b */ /* 0x01ffe20003800000 */
.L_x_2175:
[----:B------:R-:W-:Y:S05]  /*31300*/  BSYNC B1 ;  /* 0x0000000000017941 */ /* 0x000fea0003800000 */
.L_x_2174:
        /* <DEDUP_REMOVED lines=8> */
.L_x_2176:
[----:B------:R-:W-:Y:S05]  /*31390*/  BRA `(.L_x_2177) ;  /* 0xffffff2c00f87947 */ /* 0x000fea000383ffff */
.L_x_1852:
        /* <DEDUP_REMOVED lines=8> */
.L_x_2179:
[----:B------:R-:W-:Y:S05]  /*31420*/  BSYNC B1 ;  /* 0x0000000000017941 */ /* 0x000fea0003800000 */
.L_x_2178:
        /* <DEDUP_REMOVED lines=8> */
.L_x_2180:
[----:B------:R-:W-:Y:S05]  /*314b0*/  BRA `(.L_x_2181) ;  /* 0xffffff3000087947 */ /* 0x000fea000383ffff */
.L_x_1855:
[----:B------:R-:W-:Y:S01]  /*314c0*/  BSSY B1, `(.L_x_2182) ;  /* 0x0000008000017945 */ /* 0x000fe20003800000 */
[----:B0-----:R-:W-:Y:S02]  /*314d0*/  IMAD.MOV.U32 R13, RZ, RZ, R3 ;  /* 0x000000ffff0d7224 */ /* 0x001fe400078e0003 */
[----:B------:R-:W-:Y:S02]  /*314e0*/  IMAD.MOV.U32 R12, RZ, RZ, 0x3 ;  /* 0x00000003ff0c7424 */ /* 0x000fe400078e00ff */
[----:B------:R-:W-:Y:S02]  /*314f0*/  IMAD.MOV.U32 R11, RZ, RZ, 0x181f ;  /* 0x0000181fff0b7424 */ /* 0x000fe400078e00ff */
[----:B------:R-:W-:-:S07]  /*31500*/  IMAD.MOV.U32 R15, RZ, RZ, -0x1 ;  /* 0xffffffffff0f7424 */ /* 0x000fce00078e00ff */
[----:B-1234-:R-:W-:Y:S05]  /*31510*/  WARPSYNC.COLLECTIVE R15, `(.L_x_2183) ;  /* 0x000000000f087348 */ /* 0x01efea0003c00000 */
[----:B----4-:R0:W4:Y:S02]  /*31520*/  SHFL.IDX P6, R14, R13, R12, R11 ;  /* 0x0000000c0d0e7389 */ /* 0x01012400000c000b */
[----:B01234-:R-:W-:Y:S01]  /*31530*/  ENDCOLLECTIVE ;  /* 0x000000000000791b */ /* 0x01ffe20003800000 */
.L_x_2183:
[----:B------:R-:W-:Y:S05]  /*31540*/  BSYNC B1 ;  /* 0x0000000000017941 */ /* 0x000fea0003800000 */
.L_x_2182:
        /* <DEDUP_REMOVED lines=8> */
.L_x_2184:
[----:B------:R-:W-:Y:S05]  /*315d0*/  BRA `(.L_x_2185) ;  /* 0xffffff3000187947 */ /* 0x000fea000383ffff */
.L_x_1881:
[----:B------:R-:W0:Y:S01]  /*315e0*/  S2R R5, SR_TID.X ;  /* 0x0000000000057919 */ /* 0x000e220000002100 */
[----:B------:R-:W-:Y:S01]  /*315f0*/  BSSY B1, `(.L_x_2186) ;  /* 0x000000a000017945 */ /* 0x000fe20003800000 */
[----:B------:R-:W-:Y:S02]  /*31600*/  IMAD.MOV.U32 R12, RZ, RZ, RZ ;  /* 0x000000ffff0c7224 */ /* 0x000fe400078e00ff */
[----:B------:R-:W-:Y:S02]  /*31610*/  IMAD.MOV.U32 R11, RZ, RZ, 0x1f ;  /* 0x0000001fff0b7424 */ /* 0x000fe400078e00ff */
[----:B------:R-:W-:Y:S01]  /*31620*/  IMAD.MOV.U32 R15, RZ, RZ, -0x1 ;  /* 0xffffffffff0f7424 */ /* 0x000fe200078e00ff */
[----:B0-----:R-:W-:-:S04]  /*31630*/  SHF.R.U32.HI R5, RZ, 0x5, R5 ;  /* 0x00000005ff057819 */ /* 0x001fc80000011605 */
[----:B------:R-:W-:-:S05]  /*31640*/  LOP3.LUT R5, R5, 0x3, RZ, 0xc0, !PT ;  /* 0x0000000305057812 */ /* 0x000fca00078ec0ff */
[----:B------:R-:W-:-:S07]  /*31650*/  IMAD.MOV.U32 R13, RZ, RZ, R5 ;  /* 0x000000ffff0d7224 */ /* 0x000fce00078e0005 */
[----:B------:R-:W-:Y:S05]  /*31660*/  WARPSYNC.COLLECTIVE R15, `(.L_x_2187) ;  /* 0x000000000f087348 */ /* 0x000fea0003c00000 */
[----:B------:R0:W1:Y:S02]  /*31670*/  SHFL.IDX P6, R14, R13, R12, R11 ;  /* 0x0000000c0d0e7389 */ /* 0x00006400000c000b */
[----:B01----:R-:W-:Y:S01]  /*31680*/  ENDCOLLECTIVE ;  /* 0x000000000000791b */ /* 0x003fe20003800000 */
.L_x_2187:
[----:B------:R-:W-:Y:S05]  /*31690*/  BSYNC B1 ;  /* 0x0000000000017941 */ /* 0x000fea0003800000 */
.L_x_2186:
[----:B------:R-:W-:Y:S05]  /*316a0*/  BRA `(.L_x_2188) ;  /* 0xffffff5000287947 */ /* 0x000fea000383ffff */
.L_x_1883:
[----:B------:R-:W-:Y:S01]  /*316b0*/  BSSY B1, `(.L_x_2189) ;  /* 0x0000006000017945 */ /* 0x000fe20003800000 */
[----:B------:R-:W-:-:S07]  /*316c0*/  IMAD.MOV.U32 R15, RZ, RZ, -0x1 ;  /* 0xffffffffff0f7424 */ /* 0x000fce00078e00ff */
[----:B0-----:R-:W-:Y:S05]  /*316d0*/  WARPSYNC.COLLECTIVE R15, `(.L_x_2190) ;  /* 0x000000000f0c7348 */ /* 0x001fea0003c00000 */
[----:B------:R-:W-:Y:S02]  /*316e0*/  ELECT P6, UR62, PT ;  /* 0x00000000003e782f */ /* 0x000fe400038c0000 */
[----:B------:R-:W-:Y:S01]  /*316f0*/  MOV R14, UR62 ;  /* 0x0000003e000e7c02 */ /* 0x000fe20008000f00 */
[----:B0-----:R-:W-:Y:S10]  /*31700*/  ENDCOLLECTIVE ;  /* 0x000000000000791b */ /* 0x001ff40003800000 */
.L_x_2190:
[----:B------:R-:W-:Y:S05]  /*31710*/  BSYNC B1 ;  /* 0x0000000000017941 */ /* 0x000fea0003800000 */
.L_x_2189:
[----:B------:R-:W-:Y:S05]  /*31720*/  BRA `(.L_x_1882) ;  /* 0xffffff5000207947 */ /* 0x000fea000383ffff */
.L_x_1885:
[----:B0-----:R0:W1:Y:S02]  /*31730*/  SYNCS.PHASECHK.TRANS64.TRYWAIT P0, [R23+URZ+0x2a820], R5 ;  /* 0x02a82005170075a7 */ /* 0x001064000800017f */
[----:B-1----:R-:W-:Y:S05]  /*31740*/  @!P0 NANOSLEEP.SYNCS 0x989680 ;  /* 0x009896800000895d */ /* 0x002fea0003900000 */
[----:B------:R-:W1:Y:S02]  /*31750*/  @!P0 SYNCS.PHASECHK.TRANS64 P0, [R23+URZ+0x2a820], R5 ;  /* 0x02a82005170085a7 */ /* 0x000e64000800007f */
[----:B-1----:R-:W-:Y:S05]  /*31760*/  @!P0 BRA `(.L_x_1885) ;  /* 0xfffffffc00f08947 */ /* 0x002fea000383ffff */
[----:B------:R-:W-:Y:S05]  /*31770*/  BRA `(.L_x_2191) ;  /* 0xffffff5000307947 */ /* 0x000fea000383ffff */
.L_x_1889:
[----:B-1----:R1:W2:Y:S02]  /*31780*/  SYNCS.PHASECHK.TRANS64.TRYWAIT P0, [R12+URZ+0x2a8a0], R11 ;  /* 0x02a8a00b0c0075a7 */ /* 0x0022a4000800017f */
[----:B--2---:R-:W-:Y:S05]  /*31790*/  @!P0 NANOSLEEP.SYNCS 0x989680 ;  /* 0x009896800000895d */ /* 0x004fea0003900000 */
[----:B------:R-:W2:Y:S02]  /*317a0*/  @!P0 SYNCS.PHASECHK.TRANS64 P0, [R12+URZ+0x2a8a0], R11 ;  /* 0x02a8a00b0c0085a7 */ /* 0x000ea4000800007f */
[----:B--2---:R-:W-:Y:S05]  /*317b0*/  @!P0 BRA `(.L_x_1889) ;  /* 0xfffffffc00f08947 */ /* 0x004fea000383ffff */
[----:B------:R-:W-:Y:S05]  /*317c0*/  BRA `(.L_x_2192) ;  /* 0xffffff5000487947 */ /* 0x000fea000383ffff */
.L_x_1896:
[----:B0-----:R0:W2:Y:S02]  /*317d0*/  SYNCS.PHASECHK.TRANS64.TRYWAIT P0, [R12+URZ+0x2a8c0], R11 ;  /* 0x02a8c00b0c0075a7 */ /* 0x0010a4000800017f */
[----:B--2---:R-:W-:Y:S05]  /*317e0*/  @!P0 NANOSLEEP.SYNCS 0x989680 ;  /* 0x009896800000895d */ /* 0x004fea0003900000 */
[----:B------:R-:W2:Y:S02]  /*317f0*/  @!P0 SYNCS.PHASECHK.TRANS64 P0, [R12+URZ+0x2a8c0], R11 ;  /* 0x02a8c00b0c0085a7 */ /* 0x000ea4000800007f */
[----:B--2---:R-:W-:Y:S05]  /*31800*/  @!P0 BRA `(.L_x_1896) ;  /* 0xfffffffc00f08947 */ /* 0x004fea000383ffff */
[----:B------:R-:W-:Y:S05]  /*31810*/  BRA `(.L_x_2193) ;  /* 0xffffff5400447947 */ /* 0x000fea000383ffff */
.L_x_1905:
[----:B-1----:R1:W2:Y:S02]  /*31820*/  SYNCS.PHASECHK.TRANS64.TRYWAIT P1, [R11+URZ+0x2a8a0], R8 ;  /* 0x02a8a0080b0075a7 */ /* 0x0022a4000802017f */
[----:B--2---:R-:W-:Y:S05]  /*31830*/  @!P1 NANOSLEEP.SYNCS 0x989680 ;  /* 0x009896800000995d */ /* 0x004fea0003900000 */
[----:B------:R-:W2:Y:S02]  /*31840*/  @!P1 SYNCS.PHASECHK.TRANS64 P1, [R11+URZ+0x2a8a0], R8 ;  /* 0x02a8a0080b0095a7 */ /* 0x000ea4000802007f */
[----:B--2---:R-:W-:Y:S05]  /*31850*/  @!P1 BRA `(.L_x_1905) ;  /* 0xfffffffc00f09947 */ /* 0x004fea000383ffff */
[----:B------:R-:W-:Y:S05]  /*31860*/  BRA `(.L_x_2194) ;  /* 0xffffff5800787947 */ /* 0x000fea000383ffff */
.L_x_1912:
[----:B0-----:R0:W2:Y:S02]  /*31870*/  SYNCS.PHASECHK.TRANS64.TRYWAIT P1, [R11+URZ+0x2a8c0], R8 ;  /* 0x02a8c0080b0075a7 */ /* 0x0010a4000802017f */
[----:B--2---:R-:W-:Y:S05]  /*31880*/  @!P1 NANOSLEEP.SYNCS 0x989680 ;  /* 0x009896800000995d */ /* 0x004fea0003900000 */
[----:B------:R-:W2:Y:S02]  /*31890*/  @!P1 SYNCS.PHASECHK.TRANS64 P1, [R11+URZ+0x2a8c0], R8 ;  /* 0x02a8c0080b0095a7 */ /* 0x000ea4000802007f */
[----:B--2---:R-:W-:Y:S05]  /*318a0*/  @!P1 BRA `(.L_x_1912) ;  /* 0xfffffffc00f09947 */ /* 0x004fea000383ffff */
[----:B------:R-:W-:Y:S05]  /*318b0*/  BRA `(.L_x_2195) ;  /* 0xffffff5c00707947 */ /* 0x000fea000383ffff */
.L_x_1939:
        /* <DEDUP_REMOVED lines=11> */
.L_x_2197:
[----:B------:R-:W-:Y:S05]  /*31970*/  BSYNC B0 ;  /* 0x0000000000007941 */ /* 0x000fea0003800000 */
.L_x_2196:
[----:B------:R-:W-:Y:S05]  /*31980*/  BRA `(.L_x_2198) ;  /* 0xffffff7000787947 */ /* 0x000fea000383ffff */
.L_x_1942:
[----:B0-----:R-:W2:Y:S02]  /*31990*/  LDL R0, [R1+0x14] ;  /* 0x0000140001007983 */ /* 0x001ea40000100800 */
[----:B--2---:R0:W1:Y:S02]  /*319a0*/  SYNCS.PHASECHK.TRANS64.TRYWAIT P0, [R4+URZ+0x2a880], R0 ;  /* 0x02a88000040075a7 */ /* 0x004064000800017f */
[----:B-1----:R-:W-:Y:S05]  /*319b0*/  @!P0 NANOSLEEP.SYNCS 0x989680 ;  /* 0x009896800000895d */ /* 0x002fea0003900000 */
[----:B------:R-:W1:Y:S02]  /*319c0*/  @!P0 SYNCS.PHASECHK.TRANS64 P0, [R4+URZ+0x2a880], R0 ;  /* 0x02a88000040085a7 */ /* 0x000e64000800007f */
[----:B-1----:R-:W-:Y:S05]  /*319d0*/  @!P0 BRA `(.L_x_1942) ;  /* 0xfffffffc00ec8947 */ /* 0x002fea000383ffff */
[----:B------:R-:W-:Y:S05]  /*319e0*/  BRA `(.L_x_2199) ;  /* 0xffffff7000887947 */ /* 0x000fea000383ffff */
.L_x_1943:
        /* <DEDUP_REMOVED lines=8> */
.L_x_2201:
[----:B------:R-:W-:Y:S05]  /*31a70*/  BSYNC B0 ;  /* 0x0000000000007941 */ /* 0x000fea0003800000 */
.L_x_2200:
[----:B------:R-:W-:Y:S01]  /*31a80*/  IMAD.MOV.U32 R13, RZ, RZ, R8 ;  /* 0x000000ffff0d7224 */ /* 0x000fe200078e0008 */
[----:B------:R-:W-:Y:S01]  /*31a90*/  LOP3.LUT R27, R30, 0x80, RZ, 0xfc, !PT ;  /* 0x000000801e1b7812 */ /* 0x000fe200078efcff */
        /* <DEDUP_REMOVED lines=9> */
.L_x_2202:
        /* <DEDUP_REMOVED lines=24> */
.L_x_2203:
        /* <DEDUP_REMOVED lines=9> */
.L_x_2204:
[----:B------:R-:W-:Y:S02]  /*31d40*/  IMAD.MOV.U32 R13, RZ, RZ, R9 ;  /* 0x000000ffff0d7224 */ /* 0x000fe400078e0009 */
[----:B------:R-:W-:Y:S02]  /*31d50*/  IMAD.MOV.U32 R12, RZ, RZ, 0x2 ;  /* 0x00000002ff0c7424 */ /* 0x000fe400078e00ff */
[----:B------:R-:W-:-:S07]  /*31d60*/  IMAD.MOV.U32 R2, RZ, RZ, R14 ;  /* 0x000000ffff027224 */ /* 0x000fce00078e000e */
[----:B------:R-:W-:Y:S05]  /*31d70*/  WARPSYNC.COLLECTIVE R15, `(.L_x_2205) ;  /* 0x000000000f087348 */ /* 0x000fea0003c00000 */
[----:B------:R0:W1:Y:S02]  /*31d80*/  SHFL.IDX P6, R14, R13, R12, R11 ;  /* 0x0000000c0d0e7389 */ /* 0x00006400000c000b */
[----:B01----:R-:W-:Y:S01]  /*31d90*/  ENDCOLLECTIVE ;  /* 0x000000000000791b */ /* 0x003fe20003800000 */
.L_x_2205:
        /* <DEDUP_REMOVED lines=16> */
.L_x_2206:
[----:B------:R-:W-:Y:S02]  /*31ea0*/  IMAD.MOV.U32 R13, RZ, RZ, R9 ;  /* 0x000000ffff0d7224 */ /* 0x000fe400078e0009 */
[----:B------:R-:W-:Y:S02]  /*31eb0*/  IMAD.MOV.U32 R12, RZ, RZ, 0x3 ;  /* 0x00000003ff0c7424 */ /* 0x000fe400078e00ff */
[----:B------:R-:W-:-:S07]  /*31ec0*/  IMAD.MOV.U32 R2, RZ, RZ, R14 ;  /* 0x000000ffff027224 */ /* 0x000fce00078e000e */
[----:B------:R-:W-:Y:S05]  /*31ed0*/  WARPSYNC.COLLECTIVE R15, `(.L_x_2207) ;  /* 0x000000000f087348 */ /* 0x000fea0003c00000 */
[----:B------:R0:W1:Y:S02]  /*31ee0*/  SHFL.IDX P6, R14, R13, R12, R11 ;  /* 0x0000000c0d0e7389 */ /* 0x00006400000c000b */
[----:B01----:R-:W-:Y:S01]  /*31ef0*/  ENDCOLLECTIVE ;  /* 0x000000000000791b */ /* 0x003fe20003800000 */
.L_x_2207:
        /* <DEDUP_REMOVED lines=13> */
.L_x_2208:
        /* <DEDUP_REMOVED lines=11> */
.L_x_1948:
[----:B--2---:R-:W2:Y:S02]  /*32080*/  LDL R2, [R1+0x14] ;  /* 0x0000140001027983 */ /* 0x004ea40000100800 */
[----:B--2---:R2:W3:Y:S02]  /*32090*/  SYNCS.PHASECHK.TRANS64.TRYWAIT P0, [R4+URZ+0x2a840], R2 ;  /* 0x02a84002040075a7 */ /* 0x0044e4000800017f */
[----:B---3--:R-:W-:Y:S05]  /*320a0*/  @!P0 NANOSLEEP.SYNCS 0x989680 ;  /* 0x009896800000895d */ /* 0x008fea0003900000 */
[----:B------:R-:W3:Y:S02]  /*320b0*/  @!P0 SYNCS.PHASECHK.TRANS64 P0, [R4+URZ+0x2a840], R2 ;  /* 0x02a84002040085a7 */ /* 0x000ee4000800007f */
[----:B---3--:R-:W-:Y:S05]  /*320c0*/  @!P0 BRA `(.L_x_1948) ;  /* 0xfffffffc00ec8947 */ /* 0x008fea000383ffff */
[----:B------:R-:W-:Y:S05]  /*320d0*/  BRA `(.L_x_2210) ;  /* 0xffffff7000547947 */ /* 0x000fea000383ffff */
.L_x_1949:
[----:B------:R-:W-:Y:S01]  /*320e0*/  BSSY B0, `(.L_x_2211) ;  /* 0x0000008000007945 */ /* 0x000fe20003800000 */
[----:B------:R-:W-:Y:S02]  /*320f0*/  IMAD.MOV.U32 R13, RZ, RZ, R6 ;  /* 0x000000ffff0d7224 */ /* 0x000fe400078e0006 */
[----:B------:R-:W-:Y:S02]  /*32100*/  IMAD.MOV.U32 R12, RZ, RZ, RZ ;  /* 0x000000ffff0c7224 */ /* 0x000fe400078e00ff */
[----:B------:R-:W-:Y:S02]  /*32110*/  IMAD.MOV.U32 R11, RZ, RZ, 0x1c1f ;  /* 0x00001c1fff0b7424 */ /* 0x000fe400078e00ff */
[----:B------:R-:W-:-:S07]  /*32120*/  IMAD.MOV.U32 R15, RZ, RZ, -0x1 ;  /* 0xffffffffff0f7424 */ /* 0x000fce00078e00ff */
[----:B-1----:R-:W-:Y:S05]  /*32130*/  WARPSYNC.COLLECTIVE R15, `(.L_x_2212) ;  /* 0x000000000f087348 */ /* 0x002fea0003c00000 */
[----:B------:R0:W2:Y:S02]  /*32140*/  SHFL.IDX P6, R14, R13, R12, R11 ;  /* 0x0000000c0d0e7389 */ /* 0x0000a400000c000b */
[----:B012---:R-:W-:Y:S01]  /*32150*/  ENDCOLLECTIVE ;  /* 0x000000000000791b */ /* 0x007fe20003800000 */
.L_x_2212:
[----:B------:R-:W-:Y:S05]  /*32160*/  BSYNC B0 ;  /* 0x0000000000007941 */ /* 0x000fea0003800000 */
.L_x_2211:
        /* <DEDUP_REMOVED lines=8> */
.L_x_2213:
        /* <DEDUP_REMOVED lines=16> */
.L_x_2214:
        /* <DEDUP_REMOVED lines=11> */
.L_x_2215:
[----:B------:R-:W-:Y:S02]  /*323a0*/  IMAD.MOV.U32 R13, RZ, RZ, R6 ;  /* 0x000000ffff0d7224 */ /* 0x000fe400078e0006 */
[----:B------:R-:W-:Y:S02]  /*323b0*/  IMAD.MOV.U32 R12, RZ, RZ, 0x2 ;  /* 0x00000002ff0c7424 */ /* 0x000fe400078e00ff */
[----:B------:R-:W-:-:S07]  /*323c0*/  IMAD.MOV.U32 R3, RZ, RZ, R14 ;  /* 0x000000ffff037224 */ /* 0x000fce00078e000e */
[----:B------:R-:W-:Y:S05]  /*323d0*/  WARPSYNC.COLLECTIVE R15, `(.L_x_2216) ;  /* 0x000000000f087348 */ /* 0x000fea0003c00000 */
[----:B------:R0:W1:Y:S02]  /*323e0*/  SHFL.IDX P6, R14, R13, R12, R11 ;  /* 0x0000000c0d0e7389 */ /* 0x00006400000c000b */
[----:B01----:R-:W-:Y:S01]  /*323f0*/  ENDCOLLECTIVE ;  /* 0x000000000000791b */ /* 0x003fe20003800000 */
.L_x_2216:
[----:B------:R-:W-:-:S05]  /*32400*/  @P4 IADD3 R3, P0, R30, R3, RZ ;  /* 0x000000031e034210 */ /* 0x000fca0007f1e0ff */
[----:B------:R-:W-:-:S05]  /*32410*/  @P4 IMAD.X R2, RZ, RZ, R2, P0 ;  /* 0x000000ffff024224 */ /* 0x000fca00000e0602 */
[----:B------:R-:W-:Y:S01]  /*32420*/  @P4 LOP3.LUT R3, R3, R2, RZ, 0x3c, !PT ;  /* 0x0000000203034212 */ /* 0x000fe200078e3cff */
[----:B------:R-:W-:-:S03]  /*32430*/  IMAD.MOV.U32 R13, RZ, RZ, R5 ;  /* 0x000000ffff0d7224 */ /* 0x000fc600078e0005 */
[----:B------:R-:W-:-:S04]  /*32440*/  @P4 LOP3.LUT R2, R3, R2, RZ, 0x3c, !PT ;  /* 0x0000000203024212 */ /* 0x000fc800078e3cff */
[----:B------:R-:W-:-:S05]  /*32450*/  @P4 LOP3.LUT R3, R3, R2, RZ, 0x3c, !PT ;  /* 0x0000000203034212 */ /* 0x000fca00078e3cff */
[----:B------:R-:W-:Y:S01]  /*32460*/  @!PT LDS RZ, [RZ] ;  /* 0x00000000fffff984 */ /* 0x000fe20000000800 */
[----:B------:R-:W-:Y:S01]  /*32470*/  @!PT LDS RZ, [RZ] ;  /* 0x00000000fffff984 */ /* 0x000fe20000000800 */
[----:B------:R-:W-:Y:S01]  /*32480*/  @!PT LDS RZ, [RZ] ;  /* 0x00000000fffff984 */ /* 0x000fe20000000800 */
[----:B------:R-:W-:Y:S04]  /*32490*/  @P4 LDGSTS.E.BYPASS.LTC128B.128 [R0+0x1ec00], desc[UR42][R2.64], !P5 ;  /* 0x1ec0000002004fae */ /* 0x000fe8000e901d6a */
[----:B------:R-:W-:Y:S04]  /*324a0*/  @P4 LDGSTS.E.BYPASS.LTC128B.128 [R0+0x20c00], desc[UR42][R2.64+0x40], !P3 ;  /* 0x20c0004002004fae */ /* 0x000fe8000d901d6a */
[----:B------:R0:W-:Y:S02]  /*324b0*/  @P4 LDGSTS.E.BYPASS.LTC128B.128 [R0+0x22c00], desc[UR42][R2.64+0x80], !P2 ;  /* 0x22c0008002004fae */ /* 0x0001e4000d101d6a */
[----:B0-----:R-:W-:-:S07]  /*324c0*/  IMAD.MOV.U32 R2, RZ, RZ, R14 ;  /* 0x000000ffff027224 */ /* 0x001fce00078e000e */
[----:B------:R-:W-:Y:S05]  /*324d0*/  WARPSYNC.COLLECTIVE R15, `(.L_x_2217) ;  /* 0x000000000f087348 */ /* 0x000fea0003c00000 */
[----:B------:R0:W1:Y:S02]  /*324e0*/  SHFL.IDX P6, R14, R13, R12, R11 ;  /* 0x0000000c0d0e7389 */ /* 0x00006400000c000b */
[----:B01----:R-:W-:Y:S01]  /*324f0*/  ENDCOLLECTIVE ;  /* 0x000000000000791b */ /* 0x003fe20003800000 */
.L_x_2217:
[----:B------:R-:W-:Y:S02]  /*32500*/  IMAD.MOV.U32 R13, RZ, RZ, R6 ;  /* 0x000000ffff0d7224 */ /* 0x000fe400078e0006 */
[----:B------:R-:W-:Y:S02]  /*32510*/  IMAD.MOV.U32 R12, RZ, RZ, 0x3 ;  /* 0x00000003ff0c7424 */ /* 0x000fe400078e00ff */
[----:B------:R-:W-:-:S07]  /*32520*/  IMAD.MOV.U32 R3, RZ, RZ, R14 ;  /* 0x000000ffff037224 */ /* 0x000fce00078e000e */
[----:B------:R-:W-:Y:S05]  /*32530*/  WARPSYNC.COLLECTIVE R15, `(.L_x_2218) ;  /* 0x000000000f087348 */ /* 0x000fea0003c00000 */
[----:B------:R0:W1:Y:S02]  /*32540*/  SHFL.IDX P6, R14, R13, R12, R11 ;  /* 0x0000000c0d0e7389 */ /* 0x00006400000c000b */
[----:B01----:R-:W-:Y:S01]  /*32550*/  ENDCOLLECTIVE ;  /* 0x000000000000791b */ /* 0x003fe20003800000 */
.L_x_2218:
        /* <DEDUP_REMOVED lines=10> */
.L_x_2219:
[----:B------:R-:W-:Y:S01]  /*32600*/  @!PT LDS RZ, [RZ] ;  /* 0x00000000fffff984 */ /* 0x000fe20000000800 */
[----:B------:R-:W-:Y:S01]  /*32610*/  @!PT LDS RZ, [RZ] ;  /* 0x00000000fffff984 */ /* 0x000fe20000000800 */
[----:B------:R-:W-:Y:S01]  /*32620*/  @!PT LDS RZ, [RZ] ;  /* 0x00000000fffff984 */ /* 0x000fe20000000800 */
[----:B------:R0:W-:Y:S04]  /*32630*/  @P1 LDGSTS.E.BYPASS.LTC128B.128 [R0+0x1f400], desc[UR42][R2.64], !P5 ;  /* 0x1f40000002001fae */ /* 0x0001e8000e901d6a */
[----:B------:R0:W-:Y:S04]  /*32640*/  @P1 LDGSTS.E.BYPASS.LTC128B.128 [R0+0x21400], desc[UR42][R2.64+0x40], !P3 ;  /* 0x2140004002001fae */ /* 0x0001e8000d901d6a */
[----:B------:R0:W-:Y:S01]  /*32650*/  @P1 LDGSTS.E.BYPASS.LTC128B.128 [R0+0x23400], desc[UR42][R2.64+0x80], !P2 ;  /* 0x2340008002001fae */ /* 0x0001e2000d101d6a */
[----:B------:R-:W-:Y:S01]  /*32660*/  IMAD.MOV.U32 R5, RZ, RZ, R14 ;  /* 0x000000ffff057224 */ /* 0x000fe200078e000e */
[----:B------:R-:W-:Y:S06]  /*32670*/  BRA `(.L_x_2220) ;  /* 0xffffff6c00d47947 */ /* 0x000fec000383ffff */
.L_x_1954:
[----:B------:R-:W-:Y:S02]  /*32680*/  IMAD.MOV.U32 R13, RZ, RZ, R4 ;  /* 0x000000ffff0d7224 */ /* 0x000fe400078e0004 */
[----:B------:R-:W-:Y:S02]  /*32690*/  IMAD.MOV.U32 R12, RZ, RZ, RZ ;  /* 0x000000ffff0c7224 */ /* 0x000fe400078e00ff */
[----:B------:R-:W-:Y:S02]  /*326a0*/  IMAD.MOV.U32 R11, RZ, RZ, 0x1c1f ;  /* 0x00001c1fff0b7424 */ /* 0x000fe400078e00ff */
[----:B------:R-:W-:Y:S02]  /*326b0*/  IMAD.MOV.U32 R15, RZ, RZ, -0x1 ;  /* 0xffffffffff0f7424 */ /* 0x000fe400078e00ff */
[----:B------:R-:W-:Y:S02]  /*326c0*/  IMAD R35, R35, R7, RZ ;  /* 0x0000000723237224 */ /* 0x000fe400078e02ff */
[----:B------:R-:W-:-:S07]  /*326d0*/  IMAD.IADD R17, R9, 0x1, R17 ;  /* 0x0000000109117824 */ /* 0x000fce00078e0211 */
[----:B-----5:R-:W-:Y:S05]  /*326e0*/  WARPSYNC.COLLECTIVE R15, `(.L_x_2221) ;  /* 0x000000000f087348 */ /* 0x020fea0003c00000 */
[----:B------:R0:W1:Y:S02]  /*326f0*/  SHFL.IDX P6, R14, R13, R12, R11 ;  /* 0x0000000c0d0e7389 */ /* 0x00006400000c000b */
[----:B01---5:R-:W-:Y:S01]  /*32700*/  ENDCOLLECTIVE ;  /* 0x000000000000791b */ /* 0x023fe20003800000 */
.L_x_2221:
[C---:B------:R-:W-:Y:S01]  /*32710*/  VIADD R6, R17.reuse, 0x20 ;  /* 0x0000002011067836 */ /* 0x040fe20000000000 */
[----:B------:R-:W-:Y:S01]  /*32720*/  ISETP.GE.AND P2, PT, R17, R35, PT ;  /* 0x000000231100720c */ /* 0x000fe20003f46270 */
[----:B------:R-:W-:Y:S02]  /*32730*/  IMAD.MOV.U32 R13, RZ, RZ, R0 ;  /* 0x000000ffff0d7224 */ /* 0x000fe400078e0000 */
[----:B------:R-:W-:-:S10]  /*32740*/  IMAD.MOV.U32 R2, RZ, RZ, R14 ;  /* 0x000000ffff027224 */ /* 0x000fd400078e000e */
[----:B------:R-:W-:Y:S05]  /*32750*/  WARPSYNC.COLLECTIVE R15, `(.L_x_2222) ;  /* 0x000000000f087348 */ /* 0x000fea0003c00000 */
[----:B------:R0:W1:Y:S02]  /*32760*/  SHFL.IDX P6, R14, R13, R12, R11 ;  /* 0x0000000c0d0e7389 */ /* 0x00006400000c000b */
[----:B01----:R-:W-:Y:S01]  /*32770*/  ENDCOLLECTIVE ;  /* 0x000000000000791b */ /* 0x003fe20003800000 */
.L_x_2222:
[----:B------:R-:W-:Y:S02]  /*32780*/  IMAD.MOV.U32 R13, RZ, RZ, R4 ;  /* 0x000000ffff0d7224 */ /* 0x000fe400078e0004 */
[----:B------:R-:W-:Y:S02]  /*32790*/  IMAD.MOV.U32 R12, RZ, RZ, 0x1 ;  /* 0x00000001ff0c7424 */ /* 0x000fe400078e00ff */
[----:B------:R-:W-:-:S07]  /*327a0*/  IMAD.MOV.U32 R3, RZ, RZ, R14 ;  /* 0x000000ffff037224 */ /* 0x000fce00078e000e */
[----:B------:R-:W-:Y:S05]  /*327b0*/  WARPSYNC.COLLECTIVE R15, `(.L_x_2223) ;  /* 0x000000000f087348 */ /* 0x000fea0003c00000 */
[----:B------:R0:W1:Y:S02]  /*327c0*/  SHFL.IDX P6, R14, R13, R12, R11 ;  /* 0x0000000c0d0e7389 */ /* 0x00006400000c000b */
[----:B01----:R-:W-:Y:S01]  /*327d0*/  ENDCOLLECTIVE ;  /* 0x000000000000791b */ /* 0x003fe20003800000 */
.L_x_2223:
[----:B------:R-:W-:-:S05]  /*327e0*/  @!P2 IADD3 R3, P4, R30, R3, RZ ;  /* 0x000000031e03a210 */ /* 0x000fca0007f9e0ff */
[----:B------:R-:W-:-:S05]  /*327f0*/  @!P2 IMAD.X R2, RZ, RZ, R2, P4 ;  /* 0x000000ffff02a224 */ /* 0x000fca00020e0602 */
[----:B------:R-:W-:Y:S01]  /*32800*/  @!P2 LOP3.LUT R3, R3, R2, RZ, 0x3c, !PT ;  /* 0x000000020303a212 */ /* 0x000fe200078e3cff */
[----:B------:R-:W-:-:S03]  /*32810*/  IMAD.MOV.U32 R13, RZ, RZ, R0 ;  /* 0x000000ffff0d7224 */ /* 0x000fc600078e0000 */
[----:B------:R-:W-:-:S04]  /*32820*/  @!P2 LOP3.LUT R2, R3, R2, RZ, 0x3c, !PT ;  /* 0x000000020302a212 */ /* 0x000fc800078e3cff */
[----:B------:R-:W-:-:S05]  /*32830*/  @!P2 LOP3.LUT R3, R3, R2, RZ, 0x3c, !PT ;  /* 0x000000020303a212 */ /* 0x000fca00078e3cff */
[----:B------:R-:W-:Y:S01]  /*32840*/  @!PT LDS RZ, [RZ] ;  /* 0x00000000fffff984 */ /* 0x000fe20000000800 */
[----:B------:R-:W-:Y:S01]  /*32850*/  @!PT LDS RZ, [RZ] ;  /* 0x00000000fffff984 */ /* 0x000fe20000000800 */
[----:B------:R-:W-:Y:S01]  /*32860*/  @!PT LDS RZ, [RZ] ;  /* 0x00000000fffff984 */ /* 0x000fe20000000800 */
[----:B------:R-:W-:Y:S04]  /*32870*/  @!P2 LDGSTS.E.BYPASS.LTC128B.128 [R8+0x18400], desc[UR42][R2.64], !P3 ;  /* 0x184000000208afae */ /* 0x000fe8000d901d6a */
[----:B------:R-:W-:Y:S04]  /*32880*/  @!P2 LDGSTS.E.BYPASS.LTC128B.128 [R8+0x1a400], desc[UR42][R2.64+0x40], !P0 ;  /* 0x1a4000400208afae */ /* 0x000fe8000c101d6a */
[----:B------:R0:W-:Y:S01]  /*32890*/  @!P2 LDGSTS.E.BYPASS.LTC128B.128 [R8+0x1c400], desc[UR42][R2.64+0x80], !P1 ;  /* 0x1c4000800208afae */ /* 0x0001e2000c901d6a */
[----:B------:R-:W-:Y:S01]  /*328a0*/  ISETP.GE.AND P2, PT, R6, R35, PT ;  /* 0x000000230600720c */ /* 0x000fe20003f46270 */
[----:B0-----:R-:W-:-:S12]  /*328b0*/  IMAD.MOV.U32 R2, RZ, RZ, R14 ;  /* 0x000000ffff027224 */ /* 0x001fd800078e000e */
[----:B------:R-:W-:Y:S05]  /*328c0*/  WARPSYNC.COLLECTIVE R15, `(.L_x_2224) ;  /* 0x000000000f087348 */ /* 0x000fea0003c00000 */
[----:B------:R0:W1:Y:S02]  /*328d0*/  SHFL.IDX P6, R14, R13, R12, R11 ;  /* 0x0000000c0d0e7389 */ /* 0x00006400000c000b */
[----:B01----:R-:W-:Y:S01]  /*328e0*/  ENDCOLLECTIVE ;  /* 0x000000000000791b */ /* 0x003fe20003800000 */
.L_x_2224:
[----:B------:R-:W-:Y:S02]  /*328f0*/  IMAD.MOV.U32 R13, RZ, RZ, R4 ;  /* 0x000000ffff0d7224 */ /* 0x000fe400078e0004 */
[----:B------:R-:W-:Y:S02]  /*32900*/  IMAD.MOV.U32 R12, RZ, RZ, 0x2 ;  /* 0x00000002ff0c7424 */ /* 0x000fe400078e00ff */
[----:B------:R-:W-:-:S07]  /*32910*/  IMAD.MOV.U32 R3, RZ, RZ, R14 ;  /* 0x000000ffff037224 */ /* 0x000fce00078e000e */
[----:B------:R-:W-:Y:S05]  /*32920*/  WARPSYNC.COLLECTIVE R15, `(.L_x_2225) ;  /* 0x000000000f087348 */ /* 0x000fea0003c00000 */
[----:B------:R0:W1:Y:S02]  /*32930*/  SHFL.IDX P6, R14, R13, R12, R11 ;  /* 0x0000000c0d0e7389 */ /* 0x00006400000c000b */
[----:B01----:R-:W-:Y:S01]  /*32940*/  ENDCOLLECTIVE ;  /* 0x000000000000791b */ /* 0x003fe20003800000 */
.L_x_2225:
        /* <DEDUP_REMOVED lines=11> */
[----:B------:R0:W-:Y:S02]  /*32a00*/  @!P2 LDGSTS.E.BYPASS.LTC128B.128 [R8+0x1cc00], desc[UR42][R2.64+0x80], !P1 ;  /* 0x1cc000800208afae */ /* 0x0001e4000c901d6a */
[----:B0-----:R-:W-:-:S05]  /*32a10*/  VIADD R2, R17, 0x40 ;  /* 0x0000004011027836 */ /* 0x001fca0000000000 */
[----:B------:R-:W-:Y:S01]  /*32a20*/  ISETP.GE.AND P2, PT, R2, R35, PT ;  /* 0x000000230200720c */ /* 0x000fe20003f46270 */
[----:B------:R-:W-:-:S12]  /*32a30*/  IMAD.MOV.U32 R2, RZ, RZ, R14 ;  /* 0x000000ffff027224 */ /* 0x000fd800078e000e */
[----:B------:R-:W-:Y:S05]  /*32a40*/  WARPSYNC.COLLECTIVE R15, `(.L_x_2226) ;  /* 0x000000000f087348 */ /* 0x000fea0003c00000 */
[----:B------:R0:W1:Y:S02]  /*32a50*/  SHFL.IDX P6, R14, R13, R12, R11 ;  /* 0x0000000c0d0e7389 */ /* 0x00006400000c000b */
[----:B01----:R-:W-:Y:S01]  /*32a60*/  ENDCOLLECTIVE ;  /* 0x000000000000791b */ /* 0x003fe20003800000 */
.L_x_2226:
[----:B------:R-:W-:Y:S02]  /*32a70*/  IMAD.MOV.U32 R13, RZ, RZ, R4 ;  /* 0x000000ffff0d7224 */ /* 0x000fe400078e0004 */
[----:B------:R-:W-:Y:S02]  /*32a80*/  IMAD.MOV.U32 R12, RZ, RZ, 0x3 ;  /* 0x00000003ff0c7424 */ /* 0x000fe400078e00ff */
[----:B------:R-:W-:-:S07]  /*32a90*/  IMAD.MOV.U32 R3, RZ, RZ, R14 ;  /* 0x000000ffff037224 */ /* 0x000fce00078e000e */
[----:B------:R-:W-:Y:S05]  /*32aa0*/  WARPSYNC.COLLECTIVE R15, `(.L_x_2227) ;  /* 0x000000000f087348 */ /* 0x000fea0003c00000 */
[----:B------:R0:W1:Y:S02]  /*32ab0*/  SHFL.IDX P6, R14, R13, R12, R11 ;  /* 0x0000000c0d0e7389 */ /* 0x00006400000c000b */
[----:B01----:R-:W-:Y:S01]  /*32ac0*/  ENDCOLLECTIVE ;  /* 0x000000000000791b */ /* 0x003fe20003800000 */
.L_x_2227:
[----:B------:R-:W-:-:S05]  /*32ad0*/  @!P2 IADD3 R3, P4, R30, R3, RZ ;  /* 0x000000031e03a210 */ /* 0x000fca0007f9e0ff */
[----:B------:R-:W-:-:S05]  /*32ae0*/  @!P2 IMAD.X R2, RZ, RZ, R2, P4 ;  /* 0x000000ffff02a224 */ /* 0x000fca00020e0602 */
[----:B------:R-:W-:Y:S01]  /*32af0*/  @!P2 LOP3.LUT R3, R3, R2, RZ, 0x3c, !PT ;  /* 0x000000020303a212 */ /* 0x000fe200078e3cff */
[----:B------:R-:W-:-:S03]  /*32b00*/  IMAD.MOV.U32 R13, RZ, RZ, R0 ;  /* 0x000000ffff0d7224 */ /* 0x000fc600078e0000 */
[----:B------:R-:W-:-:S04]  /*32b10*/  @!P2 LOP3.LUT R2, R3, R2, RZ, 0x3c, !PT ;  /* 0x000000020302a212 */ /* 0x000fc800078e3cff */
[----:B------:R-:W-:Y:S01]  /*32b20*/  @!P2 LOP3.LUT R3, R3, R2, RZ, 0x3c, !PT ;  /* 0x000000020303a212 */ /* 0x000fe200078e3cff */
[----:B------:R-:W-:-:S04]  /*32b30*/  IMAD.MOV.U32 R4, RZ, RZ, R14 ;  /* 0x000000ffff047224 */ /* 0x000fc800078e000e */
[----:B------:R-:W-:Y:S01]  /*32b40*/  @!PT LDS RZ, [RZ] ;  /* 0x00000000fffff984 */ /* 0x000fe20000000800 */
[----:B------:R-:W-:Y:S01]  /*32b50*/  @!PT LDS RZ, [RZ] ;  /* 0x00000000fffff984 */ /* 0x000fe20000000800 */
[----:B------:R-:W-:Y:S01]  /*32b60*/  @!PT LDS RZ, [RZ] ;  /* 0x00000000fffff984 */ /* 0x000fe20000000800 */
[----:B------:R0:W-:Y:S04]  /*32b70*/  @!P2 LDGSTS.E.BYPASS.LTC128B.128 [R8+0x19400], desc[UR42][R2.64], !P3 ;  /* 0x194000000208afae */ /* 0x0001e8000d901d6a */
[----:B------:R0:W-:Y:S04]  /*32b80*/  @!P2 LDGSTS.E.BYPASS.LTC128B.128 [R8+0x1b400], desc[UR42][R2.64+0x40], !P0 ;  /* 0x1b4000400208afae */ /* 0x0001e8000c101d6a */
[----:B------:R0:W-:Y:S02]  /*32b90*/  @!P2 LDGSTS.E.BYPASS.LTC128B.128 [R8+0x1d400], desc[UR42][R2.64+0x80], !P1 ;  /* 0x1d4000800208afae */ /* 0x0001e4000c901d6a */
[----:B0-----:R-:W-:Y:S05]  /*32ba0*/  WARPSYNC.COLLECTIVE R15, `(.L_x_2228) ;  /* 0x000000000f087348 */ /* 0x001fea0003c00000 */
[----:B------:R1:W2:Y:S02]  /*32bb0*/  SHFL.IDX P6, R14, R13, R12, R11 ;  /* 0x0000000c0d0e7389 */ /* 0x0002a400000c000b */
[----:B012---:R-:W-:Y:S01]  /*32bc0*/  ENDCOLLECTIVE ;  /* 0x000000000000791b */ /* 0x007fe20003800000 */
.L_x_2228:
[----:B------:R-:W-:Y:S05]  /*32bd0*/  BRA `(.L_x_2229) ;  /* 0xffffff7000f07947 */ /* 0x000fea000383ffff */
.L_x_1959:
[----:B0-----:R0:W1:Y:S02]  /*32be0*/  SYNCS.PHASECHK.TRANS64.TRYWAIT P1, [R23+URZ+0x2a820], R0 ;  /* 0x02a82000170075a7 */ /* 0x001064000802017f */
[----:B-1----:R-:W-:Y:S05]  /*32bf0*/  @!P1 NANOSLEEP.SYNCS 0x989680 ;  /* 0x009896800000995d */ /* 0x002fea0003900000 */
[----:B------:R-:W1:Y:S02]  /*32c00*/  @!P1 SYNCS.PHASECHK.TRANS64 P1, [R23+URZ+0x2a820], R0 ;  /* 0x02a82000170095a7 */ /* 0x000e64000802007f */
[----:B-1----:R-:W-:Y:S05]  /*32c10*/  @!P1 BRA `(.L_x_1959) ;  /* 0xfffffffc00f09947 */ /* 0x002fea000383ffff */
[----:B------:R-:W-:Y:S05]  /*32c20*/  BRA `(.L_x_2230) ;  /* 0xffffff74006c7947 */ /* 0x000fea000383ffff */
.L_x_1963:
[----:B0-----:R0:W1:Y:S02]  /*32c30*/  SYNCS.PHASECHK.TRANS64.TRYWAIT P0, [R4+URZ+0x2a880], R17 ;  /* 0x02a88011040075a7 */ /* 0x001064000800017f */
[----:B-1----:R-:W-:Y:S05]  /*32c40*/  @!P0 NANOSLEEP.SYNCS 0x989680 ;  /* 0x009896800000895d */ /* 0x002fea0003900000 */
[----:B------:R-:W1:Y:S02]  /*32c50*/  @!P0 SYNCS.PHASECHK.TRANS64 P0, [R4+URZ+0x2a880], R17 ;  /* 0x02a88011040085a7 */ /* 0x000e64000800007f */
[----:B-1----:R-:W-:Y:S05]  /*32c60*/  @!P0 BRA `(.L_x_1963) ;  /* 0xfffffffc00f08947 */ /* 0x002fea000383ffff */
[----:B------:R-:W-:Y:S05]  /*32c70*/  BRA `(.L_x_2231) ;  /* 0xffffff78001c7947 */ /* 0x000fea000383ffff */
.L_x_1964:
        /* <DEDUP_REMOVED lines=8> */
.L_x_2233:
[----:B------:R-:W-:Y:S05]  /*32d00*/  BSYNC B0 ;  /* 0x0000000000007941 */ /* 0x000fea0003800000 */
.L_x_2232:
        /* <DEDUP_REMOVED lines=8> */
.L_x_2234:
[----:B------:R-:W-:Y:S02]  /*32d90*/  IMAD.MOV.U32 R13, RZ, RZ, R27 ;  /* 0x000000ffff0d7224 */ /* 0x000fe400078e001b */
[----:B------:R-:W-:Y:S02]  /*32da0*/  IMAD.MOV.U32 R12, RZ, RZ, 0x1 ;  /* 0x00000001ff0c7424 */ /* 0x000fe400078e00ff */
[----:B------:R-:W-:-:S07]  /*32db0*/  IMAD.MOV.U32 R2, RZ, RZ, R14 ;  /* 0x000000ffff027224 */ /* 0x000fce00078e000e */
[----:B------:R-:W-:Y:S05]  /*32dc0*/  WARPSYNC.COLLECTIVE R15, `(.L_x_2235) ;  /* 0x000000000f087348 */ /* 0x000fea0003c00000 */
[----:B------:R0:W1:Y:S02]  /*32dd0*/  SHFL.IDX P6, R14, R13, R12, R11 ;  /* 0x0000000c0d0e7389 */ /* 0x00006400000c000b */
[----:B01----:R-:W-:Y:S01]  /*32de0*/  ENDCOLLECTIVE ;  /* 0x000000000000791b */ /* 0x003fe20003800000 */
.L_x_2235:
        /* <DEDUP_REMOVED lines=14> */
.L_x_2236:
[----:B------:R-:W-:Y:S02]  /*32ed0*/  IMAD.MOV.U32 R13, RZ, RZ, R27 ;  /* 0x000000ffff0d7224 */ /* 0x000fe400078e001b */
[----:B------:R-:W-:Y:S02]  /*32ee0*/  IMAD.MOV.U32 R12, RZ, RZ, 0x2 ;  /* 0x00000002ff0c7424 */ /* 0x000fe400078e00ff */
[----:B------:R-:W-:-:S07]  /*32ef0*/  IMAD.MOV.U32 R2, RZ, RZ, R14 ;  /* 0x000000ffff027224 */ /* 0x000fce00078e000e */
[----:B------:R-:W-:Y:S05]  /*32f00*/  WARPSYNC.COLLECTIVE R15, `(.L_x_2237) ;  /* 0x000000000f087348 */ /* 0x000fea0003c00000 */
[----:B------:R0:W1:Y:S02]  /*32f10*/  SHFL.IDX P6, R14, R13, R12, R11 ;  /* 0x0000000c0d0e7389 */ /* 0x00006400000c000b */
[----:B01----:R-:W-:Y:S01]  /*32f20*/  ENDCOLLECTIVE ;  /* 0x000000000000791b */ /* 0x003fe20003800000 */
.L_x_2237:
        /* <DEDUP_REMOVED lines=13> */
.L_x_2238:
[----:B------:R-:W-:Y:S02]  /*33000*/  IMAD.MOV.U32 R13, RZ, RZ, R27 ;  /* 0x000000ffff0d7224 */ /* 0x000fe400078e001b */
[----:B------:R-:W-:Y:S02]  /*33010*/  IMAD.MOV.U32 R12, RZ, RZ, 0x3 ;  /* 0x00000003ff0c7424 */ /* 0x000fe400078e00ff */
[----:B------:R-:W-:-:S07]  /*33020*/  IMAD.MOV.U32 R2, RZ, RZ, R14 ;  /* 0x000000ffff027224 */ /* 0x000fce00078e000e */
[----:B------:R-:W-:Y:S05]  /*33030*/  WARPSYNC.COLLECTIVE R15, `(.L_x_2239) ;  /* 0x000000000f087348 */ /* 0x000fea0003c00000 */
[----:B------:R0:W1:Y:S02]  /*33040*/  SHFL.IDX P6, R14, R13, R12, R11 ;  /* 0x0000000c0d0e7389 */ /* 0x00006400000c000b */
[----:B01----:R-:W-:Y:S01]  /*33050*/  ENDCOLLECTIVE ;  /* 0x000000000000791b */ /* 0x003fe20003800000 */
.L_x_2239:
        /* <DEDUP_REMOVED lines=13> */
.L_x_2240:
[----:B------:R-:W-:Y:S01]  /*33130*/  IMAD.MOV.U32 R2, RZ, RZ, R14 ;  /* 0x000000ffff027224 */ /* 0x000fe200078e000e */
[----:B------:R-:W-:Y:S06]  /*33140*/  BRA `(.L_x_2241) ;  /* 0xffffff7400b07947 */ /* 0x000fec000383ffff */
.L_x_1969:
[----:B---3--:R3:W4:Y:S02]  /*33150*/  SYNCS.PHASECHK.TRANS64.TRYWAIT P0, [R4+URZ+0x2a840], R17 ;  /* 0x02a84011040075a7 */ /* 0x008724000800017f */
[----:B----4-:R-:W-:Y:S05]  /*33160*/  @!P0 NANOSLEEP.SYNCS 0x989680 ;  /* 0x009896800000895d */ /* 0x010fea0003900000 */
[----:B------:R-:W4:Y:S02]  /*33170*/  @!P0 SYNCS.PHASECHK.TRANS64 P0, [R4+URZ+0x2a840], R17 ;  /* 0x02a84011040085a7 */ /* 0x000f24000800007f */
[----:B----4-:R-:W-:Y:S05]  /*33180*/  @!P0 BRA `(.L_x_1969) ;  /* 0xfffffffc00f08947 */ /* 0x010fea000383ffff */
[----:B------:R-:W-:Y:S05]  /*33190*/  BRA `(.L_x_2242) ;  /* 0xffffff7800087947 */ /* 0x000fea000383ffff */
.L_x_1970:
        /* <DEDUP_REMOVED lines=8> */
.L_x_2244:
[----:B------:R-:W-:Y:S05]  /*33220*/  BSYNC B0 ;  /* 0x0000000000007941 */ /* 0x000fea0003800000 */
.L_x_2243:
        /* <DEDUP_REMOVED lines=8> */
.L_x_2245:
[----:B------:R-:W-:Y:S02]  /*332b0*/  IMAD.MOV.U32 R13, RZ, RZ, R8 ;  /* 0x000000ffff0d7224 */ /* 0x000fe400078e0008 */
[----:B------:R-:W-:Y:S02]  /*332c0*/  IMAD.MOV.U32 R12, RZ, RZ, 0x1 ;  /* 0x00000001ff0c7424 */ /* 0x000fe400078e00ff */
[----:B------:R-:W-:-:S07]  /*332d0*/  IMAD.MOV.U32 R2, RZ, RZ, R14 ;  /* 0x000000ffff027224 */ /* 0x000fce00078e000e */
[----:B------:R-:W-:Y:S05]  /*332e0*/  WARPSYNC.COLLECTIVE R15, `(.L_x_2246) ;  /* 0x000000000f087348 */ /* 0x000fea0003c00000 */
[----:B------:R0:W1:Y:S02]  /*332f0*/  SHFL.IDX P6, R14, R13, R12, R11 ;  /* 0x0000000c0d0e7389 */ /* 0x00006400000c000b */
[----:B01----:R-:W-:Y:S01]  /*33300*/  ENDCOLLECTIVE ;  /* 0x000000000000791b */ /* 0x003fe20003800000 */
.L_x_2246:
        /* <DEDUP_REMOVED lines=13> */
.L_x_2247:
[----:B------:R-:W-:Y:S02]  /*333e0*/  IMAD.MOV.U32 R13, RZ, RZ, R8 ;  /* 0x000000ffff0d7224 */ /* 0x000fe400078e0008 */
[----:B------:R-:W-:Y:S02]  /*333f0*/  IMAD.MOV.U32 R12, RZ, RZ, 0x2 ;  /* 0x00000002ff0c7424 */ /* 0x000fe400078e00ff */
[----:B------:R-:W-:-:S07]  /*33400*/  IMAD.MOV.U32 R2, RZ, RZ, R14 ;  /* 0x000000ffff027224 */ /* 0x000fce00078e000e */
[----:B------:R-:W-:Y:S05]  /*33410*/  WARPSYNC.COLLECTIVE R15, `(.L_x_2248) ;  /* 0x000000000f087348 */ /* 0x000fea0003c00000 */
[----:B------:R0:W1:Y:S02]  /*33420*/  SHFL.IDX P6, R14, R13, R12, R11 ;  /* 0x0000000c0d0e7389 */ /* 0x00006400000c000b */
[----:B01----:R-:W-:Y:S01]  /*33430*/  ENDCOLLECTIVE ;  /* 0x000000000000791b */ /* 0x003fe20003800000 */
.L_x_2248:
        /* <DEDUP_REMOVED lines=13> */
.L_x_2249:
[----:B------:R-:W-:Y:S02]  /*33510*/  IMAD.MOV.U32 R13, RZ, RZ, R8 ;  /* 0x000000ffff0d7224 */ /* 0x000fe400078e0008 */
[----:B------:R-:W-:Y:S02]  /*33520*/  IMAD.MOV.U32 R12, RZ, RZ, 0x3 ;  /* 0x00000003ff0c7424 */ /* 0x000fe400078e00ff */
[----:B------:R-:W-:-:S07]  /*33530*/  IMAD.MOV.U32 R2, RZ, RZ, R14 ;  /* 0x000000ffff027224 */ /* 0x000fce00078e000e */
[----:B------:R-:W-:Y:S05]  /*33540*/  WARPSYNC.COLLECTIVE R15, `(.L_x_2250) ;  /* 0x000000000f087348 */ /* 0x000fea0003c00000 */
[----:B------:R0:W1:Y:S02]  /*33550*/  SHFL.IDX P6, R14, R13, R12, R11 ;  /* 0x0000000c0d0e7389 */ /* 0x00006400000c000b */
[----:B01----:R-:W-:Y:S01]  /*33560*/  ENDCOLLECTIVE ;  /* 0x000000000000791b */ /* 0x003fe20003800000 */
.L_x_2250:
        /* <DEDUP_REMOVED lines=13> */
.L_x_2251:
[----:B------:R-:W-:Y:S01]  /*33640*/  IMAD.MOV.U32 R2, RZ, RZ, R14 ;  /* 0x000000ffff027224 */ /* 0x000fe200078e000e */
[----:B------:R-:W-:Y:S06]  /*33650*/  BRA `(.L_x_2252) ;  /* 0xffffff7400987947 */ /* 0x000fec000383ffff */
.L_x_1975:
[----:B------:R0:W0:Y:S02]  /*33660*/  SYNCS.PHASECHK.TRANS64.TRYWAIT P2, [R3+URZ+0x2a870], R0 ;  /* 0x02a87000030075a7 */ /* 0x000024000804017f */
[----:B0-----:R-:W-:Y:S05]  /*33670*/  @!P2 NANOSLEEP.SYNCS 0x989680 ;  /* 0x009896800000a95d */ /* 0x001fea0003900000 */
[----:B------:R-:W0:Y:S02]  /*33680*/  @!P2 SYNCS.PHASECHK.TRANS64 P2, [R3+URZ+0x2a870], R0 ;  /* 0x02a870000300a5a7 */ /* 0x000e24000804007f */
[----:B0-----:R-:W-:Y:S05]  /*33690*/  @!P2 BRA `(.L_x_1975) ;  /* 0xfffffffc00f0a947 */ /* 0x001fea000383ffff */
[----:B------:R-:W-:Y:S05]  /*336a0*/  BRA `(.L_x_2253) ;  /* 0xffffff7800047947 */ /* 0x000fea000383ffff */
.L_x_1977:
[----:B------:R0:W0:Y:S02]  /*336b0*/  SYNCS.PHASECHK.TRANS64.TRYWAIT P2, [R3+URZ+0x2a860], R0 ;  /* 0x02a86000030075a7 */ /* 0x000024000804017f */
[----:B0-----:R-:W-:Y:S05]  /*336c0*/  @!P2 NANOSLEEP.SYNCS 0x989680 ;  /* 0x009896800000a95d */ /* 0x001fea0003900000 */
[----:B------:R-:W0:Y:S02]  /*336d0*/  @!P2 SYNCS.PHASECHK.TRANS64 P2, [R3+URZ+0x2a860], R0 ;  /* 0x02a860000300a5a7 */ /* 0x000e24000804007f */
[----:B0-----:R-:W-:Y:S05]  /*336e0*/  @!P2 BRA `(.L_x_1977) ;  /* 0xfffffffc00f0a947 */ /* 0x001fea000383ffff */
[----:B------:R-:W-:Y:S05]  /*336f0*/  BRA `(.L_x_2254) ;  /* 0xffffff7800147947 */ /* 0x000fea000383ffff */
.L_x_1985:
[----:B0-----:R0:W2:Y:S02]  /*33700*/  SYNCS.PHASECHK.TRANS64.TRYWAIT P1, [R12+URZ+0x2a870], R3 ;  /* 0x02a870030c0075a7 */ /* 0x0010a4000802017f */
[----:B--2---:R-:W-:Y:S05]  /*33710*/  @!P1 NANOSLEEP.SYNCS 0x989680 ;  /* 0x009896800000995d */ /* 0x004fea0003900000 */
[----:B------:R-:W2:Y:S02]  /*33720*/  @!P1 SYNCS.PHASECHK.TRANS64 P1, [R12+URZ+0x2a870], R3 ;  /* 0x02a870030c0095a7 */ /* 0x000ea4000802007f */
[----:B--2---:R-:W-:Y:S05]  /*33730*/  @!P1 BRA `(.L_x_1985) ;  /* 0xfffffffc00f09947 */ /* 0x004fea000383ffff */
[----:B------:R-:W-:Y:S05]  /*33740*/  BRA `(.L_x_2255) ;  /* 0xffffff8000087947 */ /* 0x000fea000383ffff */
.L_x_1987:
[----:B0-----:R0:W2:Y:S02]  /*33750*/  SYNCS.PHASECHK.TRANS64.TRYWAIT P1, [R12+URZ+0x2a860], R3 ;  /* 0x02a860030c0075a7 */ /* 0x0010a4000802017f */
[----:B--2---:R-:W-:Y:S05]  /*33760*/  @!P1 NANOSLEEP.SYNCS 0x989680 ;  /* 0x009896800000995d */ /* 0x004fea0003900000 */
[----:B------:R-:W2:Y:S02]  /*33770*/  @!P1 SYNCS.PHASECHK.TRANS64 P1, [R12+URZ+0x2a860], R3 ;  /* 0x02a860030c0095a7 */ /* 0x000ea4000802007f */
[----:B--2---:R-:W-:Y:S05]  /*33780*/  @!P1 BRA `(.L_x_1987) ;  /* 0xfffffffc00f09947 */ /* 0x004fea000383ffff */
[----:B------:R-:W-:Y:S05]  /*33790*/  BRA `(.L_x_2256) ;  /* 0xffffff8000147947 */ /* 0x000fea000383ffff */
.L_x_1992:
[----:B------:R-:W-:Y:S01]  /*337a0*/  BSSY B0, `(.L_x_2257) ;  /* 0x0000008000007945 */ /* 0x000fe20003800000 */
[----:B------:R-:W-:Y:S02]  /*337b0*/  IMAD.MOV.U32 R13, RZ, RZ, R16 ;  /* 0x000000ffff0d7224 */ /* 0x000fe400078e0010 */
[----:B--2---:R-:W-:Y:S02]  /*337c0*/  IMAD.MOV.U32 R12, RZ, RZ, RZ ;  /* 0x000000ffff0c7224 */ /* 0x004fe400078e00ff */
[----:B------:R-:W-:Y:S02]  /*337d0*/  IMAD.MOV.U32 R11, RZ, RZ, 0x1f ;  /* 0x0000001fff0b7424 */ /* 0x000fe400078e00ff */
[----:B------:R-:W-:-:S07]  /*337e0*/  IMAD.MOV.U32 R15, RZ, RZ, -0x1 ;  /* 0xffffffffff0f7424 */ /* 0x000fce00078e00ff */
[----:B-1----:R-:W-:Y:S05]  /*337f0*/  WARPSYNC.COLLECTIVE R15, `(.L_x_2258) ;  /* 0x000000000f087348 */ /* 0x002fea0003c00000 */
[----:B------:R0:W2:Y:S02]  /*33800*/  SHFL.IDX P6, R14, R13, R12, R11 ;  /* 0x0000000c0d0e7389 */ /* 0x0000a400000c000b */
[----:B012---:R-:W-:Y:S01]  /*33810*/  ENDCOLLECTIVE ;  /* 0x000000000000791b */ /* 0x007fe20003800000 */
.L_x_2258:
[----:B------:R-:W-:Y:S05]  /*33820*/  BSYNC B0 ;  /* 0x0000000000007941 */ /* 0x000fea0003800000 */
.L_x_2257:
[----:B------:R-:W-:Y:S02]  /*33830*/  IMAD.MOV.U32 R13, RZ, RZ, R16 ;  /* 0x000000ffff0d7224 */ /* 0x000fe400078e0010 */
[----:B------:R-:W-:Y:S02]  /*33840*/  IMAD.MOV.U32 R12, RZ, RZ, 0x1 ;  /* 0x00000001ff0c7424 */ /* 0x000fe400078e00ff */
[----:B------:R-:W-:Y:S02]  /*33850*/  IMAD.MOV.U32 R11, RZ, RZ, 0x1f ;  /* 0x0000001fff0b7424 */ /* 0x000fe400078e00ff */
[----:B------:R-:W-:Y:S02]  /*33860*/  IMAD.MOV.U32 R15, RZ, RZ, -0x1 ;  /* 0xffffffffff0f7424 */ /* 0x000fe400078e00ff */
[----:B------:R-:W-:Y:S02]  /*33870*/  IMAD.IADD R9, R19, 0x1, R8 ;  /* 0x0000000113097824 */ /* 0x000fe400078e0208 */
[----:B------:R-:W-:-:S07]  /*33880*/  IMAD.MOV.U32 R0, RZ, RZ, R14 ;  /* 0x000000ffff007224 */ /* 0x000fce00078e000e */
[----:B------:R-:W-:Y:S05]  /*33890*/  WARPSYNC.COLLECTIVE R15, `(.L_x_2259) ;  /* 0x000000000f087348 */ /* 0x000fea0003c00000 */
[----:B------:R0:W1:Y:S02]  /*338a0*/  SHFL.IDX P6, R14, R13, R12, R11 ;  /* 0x0000000c0d0e7389 */ /* 0x00006400000c000b */
[----:B01----:R-:W-:Y:S01]  /*338b0*/  ENDCOLLECTIVE ;  /* 0x000000000000791b */ /* 0x003fe20003800000 */
.L_x_2259:
[----:B------:R-:W-:Y:S02]  /*338c0*/  ULDC UR4, c[0x0][0xc3c] ;  /* 0x00030f0000047ab9 */ /* 0x000fe40000000800 */
[----:B------:R-:W-:-:S13]  /*338d0*/  ISETP.GE.OR P1, PT, R9, UR4, !P0 ;  /* 0x0000000409007c0c */ /* 0x000fda000c726670 */
[----:B------:R-:W0:Y:S08]  /*338e0*/  @!P1 LDC.64 R2, c[0x0][0xc80] ;  /* 0x00032000ff029b82 */ /* 0x000e300000000a00 */
[----:B------:R-:W1:Y:S01]  /*338f0*/  @!P1 LDC.64 R4, c[0x0][0xc78] ;  /* 0x00031e00ff049b82 */ /* 0x000e620000000a00 */
[----:B------:R-:W-:Y:S01]  /*33900*/  CS2R R16, SRZ ;  /* 0x0000000000107805 */ /* 0x000fe2000001ff00 */
[----:B------:R-:W-:-:S02]  /*33910*/  IMAD.MOV.U32 R11, RZ, RZ, RZ ;  /* 0x000000ffff0b7224 */ /* 0x000fc400078e00ff */
[----:B------:R-:W-:Y:S02]  /*33920*/  IMAD.MOV.U32 R6, RZ, RZ, R14 ;  /* 0x000000ffff067224 */ /* 0x000fe400078e000e */
[----:B0-----:R-:W-:-:S05]  /*33930*/  @!P1 IMAD.WIDE R2, R9, 0x4, R2 ;  /* 0x0000000409029825 */ /* 0x001fca00078e0202 */
[----:B------:R1:W2:Y:S02]  /*33940*/  @!P1 LDG.E R7, desc[UR42][R2.64] ;  /* 0x0000002a02079981 */ /* 0x0002a4000c1e1900 */
[----:B-1----:R-:W-:-:S05]  /*33950*/  @!P1 IMAD.WIDE R2, R9, 0x4, R4 ;  /* 0x0000000409029825 */ /* 0x002fca00078e0204 */
[----:B------:R-:W3:Y:S01]  /*33960*/  @!P1 LDG.E R4, desc[UR42][R2.64] ;  /* 0x0000002a02049981 */ /* 0x000ee2000c1e1900 */
[----:B------:R-:W-:Y:S01]  /*33970*/  IMAD.MOV.U32 R5, RZ, RZ, RZ ;  /* 0x000000ffff057224 */ /* 0x000fe200078e00ff */
[C---:B------:R-:W-:Y:S02]  /*33980*/  ISETP.GE.U32.AND P2, PT, R8.reuse, 0x2, PT ;  /* 0x000000020800780c */ /* 0x040fe40003f46070 */
[C---:B------:R-:W-:Y:S02]  /*33990*/  ISETP.GE.U32.AND P3, PT, R8.reuse, 0x4, PT ;  /* 0x000000040800780c */ /* 0x040fe40003f66070 */
[C---:B------:R-:W-:Y:S02]  /*339a0*/  ISETP.GE.U32.AND P4, PT, R8.reuse, 0x8, PT ;  /* 0x000000080800780c */ /* 0x040fe40003f86070 */
[C---:B------:R-:W-:Y:S01]  /*339b0*/  ISETP.GE.U32.AND P5, PT, R8.reuse, 0x10, PT ;  /* 0x000000100800780c */ /* 0x040fe20003fa6070 */
[----:B--2---:R-:W-:Y:S02]  /*339c0*/  @!P1 IMAD.MOV.U32 R17, RZ, RZ, R7 ;  /* 0x000000ffff119224 */ /* 0x004fe400078e0007 */
[----:B---3--:R-:W-:Y:S01]  /*339d0*/  @!P1 IMAD.MOV.U32 R5, RZ, RZ, R4 ;  /* 0x000000ffff059224 */ /* 0x008fe200078e0004 */
[----:B------:R-:W-:-:S03]  /*339e0*/  ISETP.NE.AND P1, PT, R8, RZ, PT ;  /* 0x000000ff0800720c */ /* 0x000fc60003f25270 */
[----:B------:R-:W-:-:S10]  /*339f0*/  IMAD R13, R5, R17, RZ ;  /* 0x00000011050d7224 */ /* 0x000fd400078e02ff */
[----:B------:R-:W-:Y:S05]  /*33a00*/  WARPSYNC.COLLECTIVE R15, `(.L_x_2260) ;  /* 0x000000000f087348 */ /* 0x000fea0003c00000 */
[----:B------:R0:W1:Y:S02]  /*33a10*/  SHFL.UP P6, R14, R13, R12, R11 ;  /* 0x0400000c0d0e7389 */ /* 0x00006400000c000b */
[----:B01----:R-:W-:Y:S01]  /*33a20*/  ENDCOLLECTIVE ;  /* 0x000000000000791b */ /* 0x003fe20003800000 */
.L_x_2260:
[----:B------:R-:W-:Y:S01]  /*33a30*/  IMAD.MOV.U32 R12, RZ, RZ, 0x2 ;  /* 0x00000002ff0c7424 */ /* 0x000fe200078e00ff */
[----:B------:R-:W-:-:S05]  /*33a40*/  SEL R4, R14, RZ, P1 ;  /* 0x000000ff0e047207 */ /* 0x000fca0000800000 */
[----:B------:R-:W-:-:S04]  /*33a50*/  IMAD.IADD R4, R13, 0x1, R4 ;  /* 0x000000010d047824 */ /* 0x000fc800078e0204 */
[----:B------:R-:W-:-:S07]  /*33a60*/  IMAD.MOV.U32 R13, RZ, RZ, R4 ;  /* 0x000000ffff0d7224 */ /* 0x000fce00078e0004 */
[----:B------:R-:W-:Y:S05]  /*33a70*/  WARPSYNC.COLLECTIVE R15, `(.L_x_2261) ;  /* 0x000000000f087348 */ /* 0x000fea0003c00000 */
[----:B------:R0:W1:Y:S02]  /*33a80*/  SHFL.UP P6, R14, R13, R12, R11 ;  /* 0x0400000c0d0e7389 */ /* 0x00006400000c000b */
[----:B01----:R-:W-:Y:S01]  /*33a90*/  ENDCOLLECTIVE ;  /* 0x000000000000791b */ /* 0x003fe20003800000 */
.L_x_2261:
[----:B------:R-:W-:Y:S01]  /*33aa0*/  IMAD.MOV.U32 R12, RZ, RZ, 0x4 ;  /* 0x00000004ff0c7424 */ /* 0x000fe200078e00ff */
[----:B------:R-:W-:-:S05]  /*33ab0*/  SEL R3, R14, RZ, P2 ;  /* 0x000000ff0e037207 */ /* 0x000fca0001000000 */
[----:B------:R-:W-:-:S04]  /*33ac0*/  IMAD.IADD R2, R4, 0x1, R3 ;  /* 0x0000000104027824 */ /* 0x000fc800078e0203 */
[----:B------:R-:W-:-:S07]  /*33ad0*/  IMAD.MOV.U32 R13, RZ, RZ, R2 ;  /* 0x000000ffff0d7224 */ /* 0x000fce00078e0002 */
[----:B------:R-:W-:Y:S05]  /*33ae0*/  WARPSYNC.COLLECTIVE R15, `(.L_x_2262) ;  /* 0x000000000f087348 */ /* 0x000fea0003c00000 */
[----:B------:R0:W1:Y:S02]  /*33af0*/  SHFL.UP P6, R14, R13, R12, R11 ;  /* 0x0400000c0d0e7389 */ /* 0x00006400000c000b */
[----:B01----:R-:W-:Y:S01]  /*33b00*/  ENDCOLLECTIVE ;  /* 0x000000000000791b */ /* 0x003fe20003800000 */
.L_x_2262:
[----:B------:R-:W-:Y:S01]  /*33b10*/  IMAD.MOV.U32 R12, RZ, RZ, 0x8 ;  /* 0x00000008ff0c7424 */ /* 0x000fe200078e00ff */
[----:B------:R-:W-:-:S05]  /*33b20*/  SEL R3, R14, RZ, P3 ;  /* 0x000000ff0e037207 */ /* 0x000fca0001800000 */
[----:B------:R-:W-:-:S04]  /*33b30*/  IMAD.IADD R3, R2, 0x1, R3 ;  /* 0x0000000102037824 */ /* 0x000fc800078e0203 */
[----:B------:R-:W-:-:S07]  /*33b40*/  IMAD.MOV.U32 R13, RZ, RZ, R3 ;  /* 0x000000ffff0d7224 */ /* 0x000fce00078e0003 */
[----:B------:R-:W-:Y:S05]  /*33b50*/  WARPSYNC.COLLECTIVE R15, `(.L_x_2263) ;  /* 0x000000000f087348 */ /* 0x000fea0003c00000 */
[----:B------:R0:W1:Y:S02]  /*33b60*/  SHFL.UP P6, R14, R13, R12, R11 ;  /* 0x0400000c0d0e7389 */ /* 0x00006400000c000b */
[----:B01----:R-:W-:Y:S01]  /*33b70*/  ENDCOLLECTIVE ;  /* 0x000000000000791b */ /* 0x003fe20003800000 */
.L_x_2263:
[----:B------:R-:W-:Y:S01]  /*33b80*/  IMAD.MOV.U32 R12, RZ, RZ, 0x10 ;  /* 0x00000010ff0c7424 */ /* 0x000fe200078e00ff */
[----:B------:R-:W-:-:S05]  /*33b90*/  SEL R4, R14, RZ, P4 ;  /* 0x000000ff0e047207 */ /* 0x000fca0002000000 */
[----:B------:R-:W-:-:S04]  /*33ba0*/  IMAD.IADD R4, R3, 0x1, R4 ;  /* 0x0000000103047824 */ /* 0x000fc800078e0204 */
[----:B------:R-:W-:-:S07]  /*33bb0*/  IMAD.MOV.U32 R13, RZ, RZ, R4 ;  /* 0x000000ffff0d7224 */ /* 0x000fce00078e0004 */
[----:B------:R-:W-:Y:S05]  /*33bc0*/  WARPSYNC.COLLECTIVE R15, `(.L_x_2264) ;  /* 0x000000000f087348 */ /* 0x000fea0003c00000 */
[----:B------:R0:W1:Y:S02]  /*33bd0*/  SHFL.UP P6, R14, R13, R12, R11 ;  /* 0x0400000c0d0e7389 */ /* 0x00006400000c000b */
[----:B01----:R-:W-:Y:S01]  /*33be0*/  ENDCOLLECTIVE ;  /* 0x000000000000791b */ /* 0x003fe20003800000 */
.L_x_2264:
        /* <DEDUP_REMOVED lines=8> */
.L_x_2265:
[----:B------:R-:W-:Y:S05]  /*33c70*/  BRA `(.L_x_2266) ;  /* 0xffffff8400587947 */ /* 0x000fea000383ffff */
.L_x_1995:
[----:B------:R-:W-:Y:S01]  /*33c80*/  BSSY B0, `(.L_x_2267) ;  /* 0x0000007000007945 */ /* 0x000fe20003800000 */
[----:B--2---:R-:W-:Y:S02]  /*33c90*/  IMAD.MOV.U32 R12, RZ, RZ, 0x1 ;  /* 0x00000001ff0c7424 */ /* 0x004fe400078e00ff */
[----:B------:R-:W-:Y:S02]  /*33ca0*/  IMAD.MOV.U32 R11, RZ, RZ, RZ ;  /* 0x000000ffff0b7224 */ /* 0x000fe400078e00ff */
[----:B------:R-:W-:-:S07]  /*33cb0*/  IMAD.MOV.U32 R15, RZ, RZ, -0x1 ;  /* 0xffffffffff0f7424 */ /* 0x000fce00078e00ff */
[----:B-1----:R-:W-:Y:S05]  /*33cc0*/  WARPSYNC.COLLECTIVE R15, `(.L_x_2268) ;  /* 0x000000000f087348 */ /* 0x002fea0003c00000 */
[----:B------:R0:W2:Y:S02]  /*33cd0*/  SHFL.UP P6, R14, R13, R12, R11 ;  /* 0x0400000c0d0e7389 */ /* 0x0000a400000c000b */
[----:B012---:R-:W-:Y:S01]  /*33ce0*/  ENDCOLLECTIVE ;  /* 0x000000000000791b */ /* 0x007fe20003800000 */
.L_x_2268:
[----:B------:R-:W-:Y:S05]  /*33cf0*/  BSYNC B0 ;  /* 0x0000000000007941 */ /* 0x000fea0003800000 */
.L_x_2267:
[----:B------:R-:W-:Y:S01]  /*33d00*/  SEL R14, R14, RZ, P1 ;  /* 0x000000ff0e0e7207 */ /* 0x000fe20000800000 */
[----:B------:R-:W-:Y:S02]  /*33d10*/  IMAD.MOV.U32 R12, RZ, RZ, 0x2 ;  /* 0x00000002ff0c7424 */ /* 0x000fe400078e00ff */
[----:B------:R-:W-:Y:S02]  /*33d20*/  IMAD.MOV.U32 R11, RZ, RZ, RZ ;  /* 0x000000ffff0b7224 */ /* 0x000fe400078e00ff */
[----:B------:R-:W-:Y:S02]  /*33d30*/  IMAD.IADD R13, R13, 0x1, R14 ;  /* 0x000000010d0d7824 */ /* 0x000fe400078e020e */
[----:B------:R-:W-:-:S07]  /*33d40*/  IMAD.MOV.U32 R15, RZ, RZ, -0x1 ;  /* 0xffffffffff0f7424 */ /* 0x000fce00078e00ff */
[----:B------:R-:W-:Y:S05]  /*33d50*/  WARPSYNC.COLLECTIVE R15, `(.L_x_2269) ;  /* 0x000000000f087348 */ /* 0x000fea0003c00000 */
[----:B------:R0:W1:Y:S02]  /*33d60*/  SHFL.UP P6, R14, R13, R12, R11 ;  /* 0x0400000c0d0e7389 */ /* 0x00006400000c000b */
[----:B01----:R-:W-:Y:S01]  /*33d70*/  ENDCOLLECTIVE ;  /* 0x000000000000791b */ /* 0x003fe20003800000 */
.L_x_2269:
[----:B------:R-:W-:Y:S01]  /*33d80*/  IMAD.MOV.U32 R12, RZ, RZ, 0x4 ;  /* 0x00000004ff0c7424 */ /* 0x000fe200078e00ff */
[----:B------:R-:W-:-:S05]  /*33d90*/  SEL R2, R14, RZ, P2 ;  /* 0x000000ff0e027207 */ /* 0x000fca0001000000 */
[----:B------:R-:W-:-:S04]  /*33da0*/  IMAD.IADD R2, R13, 0x1, R2 ;  /* 0x000000010d027824 */ /* 0x000fc800078e0202 */
[----:B------:R-:W-:-:S07]  /*33db0*/  IMAD.MOV.U32 R13, RZ, RZ, R2 ;  /* 0x000000ffff0d7224 */ /* 0x000fce00078e0002 */
[----:B------:R-:W-:Y:S05]  /*33dc0*/  WARPSYNC.COLLECTIVE R15, `(.L_x_2270) ;  /* 0x000000000f087348 */ /* 0x000fea0003c00000 */
[----:B------:R0:W1:Y:S02]  /*33dd0*/  SHFL.UP P6, R14, R13, R12, R11 ;  /* 0x0400000c0d0e7389 */ /* 0x00006400000c000b */
[----:B01----:R-:W-:Y:S01]  /*33de0*/  ENDCOLLECTIVE ;  /* 0x000000000000791b */ /* 0x003fe20003800000 */
.L_x_2270:
[----:B------:R-:W-:Y:S01]  /*33df0*/  IMAD.MOV.U32 R12, RZ, RZ, 0x8 ;  /* 0x00000008ff0c7424 */ /* 0x000fe200078e00ff */
[----:B------:R-:W-:-:S05]  /*33e00*/  SEL R3, R14, RZ, P3 ;  /* 0x000000ff0e037207 */ /* 0x000fca0001800000 */
[----:B------:R-:W-:-:S04]  /*33e10*/  IMAD.IADD R3, R2, 0x1, R3 ;  /* 0x0000000102037824 */ /* 0x000fc800078e0203 */
[----:B------:R-:W-:-:S07]  /*33e20*/  IMAD.MOV.U32 R13, RZ, RZ, R3 ;  /* 0x000000ffff0d7224 */ /* 0x000fce00078e0003 */
[----:B------:R-:W-:Y:S05]  /*33e30*/  WARPSYNC.COLLECTIVE R15, `(.L_x_2271) ;  /* 0x000000000f087348 */ /* 0x000fea0003c00000 */
[----:B------:R0:W1:Y:S02]  /*33e40*/  SHFL.UP P6, R14, R13, R12, R11 ;  /* 0x0400000c0d0e7389 */ /* 0x00006400000c000b */
[----:B01----:R-:W-:Y:S01]  /*33e50*/  ENDCOLLECTIVE ;  /* 0x000000000000791b */ /* 0x003fe20003800000 */
.L_x_2271:
[----:B------:R-:W-:Y:S01]  /*33e60*/  IMAD.MOV.U32 R12, RZ, RZ, 0x10 ;  /* 0x00000010ff0c7424 */ /* 0x000fe200078e00ff */
[----:B------:R-:W-:-:S05]  /*33e70*/  SEL R4, R14, RZ, P4 ;  /* 0x000000ff0e047207 */ /* 0x000fca0002000000 */
[----:B------:R-:W-:-:S04]  /*33e80*/  IMAD.IADD R4, R3, 0x1, R4 ;  /* 0x0000000103047824 */ /* 0x000fc800078e0204 */
[----:B------:R-:W-:-:S07]  /*33e90*/  IMAD.MOV.U32 R13, RZ, RZ, R4 ;  /* 0x000000ffff0d7224 */ /* 0x000fce00078e0004 */
[----:B------:R-:W-:Y:S05]  /*33ea0*/  WARPSYNC.COLLECTIVE R15, `(.L_x_2272) ;  /* 0x000000000f087348 */ /* 0x000fea0003c00000 */
[----:B------:R0:W1:Y:S02]  /*33eb0*/  SHFL.UP P6, R14, R13, R12, R11 ;  /* 0x0400000c0d0e7389 */ /* 0x00006400000c000b */
[----:B01----:R-:W-:Y:S01]  /*33ec0*/  ENDCOLLECTIVE ;  /* 0x000000000000791b */ /* 0x003fe20003800000 */
.L_x_2272:
        /* <DEDUP_REMOVED lines=8> */
.L_x_2273:
[----:B------:R-:W-:Y:S05]  /*33f50*/  BRA `(.L_x_2274) ;  /* 0xffffff8400447947 */ /* 0x000fea000383ffff */
.L_x_1997:
[----:B------:R-:W-:Y:S01]  /*33f60*/  BSSY B0, `(.L_x_2275) ;  /* 0x0000006000007945 */ /* 0x000fe20003800000 */
[----:B------:R-:W-:Y:S01]  /*33f70*/  PLOP3.LUT P6, PT, P6, PT, PT, 0x8, 0x0 ;  /* 0x000000000000781c */ /* 0x000fe200037ce170 */
[----:B------:R-:W-:-:S12]  /*33f80*/  IMAD.MOV.U32 R15, RZ, RZ, -0x1 ;  /* 0xffffffffff0f7424 */ /* 0x000fd800078e00ff */
[----:B012---:R-:W-:Y:S05]  /*33f90*/  WARPSYNC.COLLECTIVE R15, `(.L_x_2276) ;  /* 0x000000000f087348 */ /* 0x007fea0003c00000 */
[----:B------:R-:W-:Y:S01]  /*33fa0*/  VOTE.ANY R14, PT, P6 ;  /* 0x00000000000e7806 */ /* 0x000fe200030e0100 */
[----:B012---:R-:W-:Y:S06]  /*33fb0*/  ENDCOLLECTIVE ;  /* 0x000000000000791b */ /* 0x007fec0003800000 */
.L_x_2276:
[----:B------:R-:W-:Y:S05]  /*33fc0*/  BSYNC B0 ;  /* 0x0000000000007941 */ /* 0x000fea0003800000 */
.L_x_2275:
[----:B------:R-:W-:Y:S02]  /*33fd0*/  IMAD.MOV.U32 R3, RZ, RZ, R14 ;  /* 0x000000ffff037224 */ /* 0x000fe400078e000e */
[----:B------:R-:W-:Y:S02]  /*33fe0*/  IMAD.MOV.U32 R13, RZ, RZ, R17 ;  /* 0x000000ffff0d7224 */ /* 0x000fe400078e0011 */
[----:B------:R-:W0:Y:S01]  /*33ff0*/  POPC R7, R3 ;  /* 0x0000000300077309 */ /* 0x000e220000000000 */
[----:B------:R-:W-:Y:S02]  /*34000*/  IMAD.MOV.U32 R11, RZ, RZ, 0x1f ;  /* 0x0000001fff0b7424 */ /* 0x000fe400078e00ff */
[----:B------:R-:W-:Y:S02]  /*34010*/  IMAD.MOV.U32 R15, RZ, RZ, -0x1 ;  /* 0xffffffffff0f7424 */ /* 0x000fe400078e00ff */
[----:B0-----:R-:W-:Y:S02]  /*34020*/  IMAD.MOV.U32 R12, RZ, RZ, R7 ;  /* 0x000000ffff0c7224 */ /* 0x001fe400078e0007 */
[----:B------:R-:W-:-:S07]  /*34030*/  IMAD.IADD R19, R7, 0x1, R19 ;  /* 0x0000000107137824 */ /* 0x000fce00078e0213 */
[----:B------:R-:W-:Y:S05]  /*34040*/  WARPSYNC.COLLECTIVE R15, `(.L_x_2277) ;  /* 0x000000000f087348 */ /* 0x000fea0003c00000 */
[----:B------:R0:W1:Y:S02]  /*34050*/  SHFL.IDX P6, R14, R13, R12, R11 ;  /* 0x0000000c0d0e7389 */ /* 0x00006400000c000b */
[----:B01----:R-:W-:Y:S01]  /*34060*/  ENDCOLLECTIVE ;  /* 0x000000000000791b */ /* 0x003fe20003800000 */
.L_x_2277:
[----:B------:R-:W-:Y:S02]  /*34070*/  IMAD.MOV.U32 R13, RZ, RZ, R5 ;  /* 0x000000ffff0d7224 */ /* 0x000fe400078e0005 */
[----:B------:R-:W-:-:S07]  /*34080*/  IMAD.MOV.U32 R17, RZ, RZ, R14 ;  /* 0x000000ffff117224 */ /* 0x000fce00078e000e */
[----:B------:R-:W-:Y:S05]  /*34090*/  WARPSYNC.COLLECTIVE R15, `(.L_x_2278) ;  /* 0x000000000f087348 */ /* 0x000fea0003c00000 */
[----:B------:R0:W1:Y:S02]  /*340a0*/  SHFL.IDX P6, R14, R13, R12, R11 ;  /* 0x0000000c0d0e7389 */ /* 0x00006400000c000b */
[----:B01----:R-:W-:Y:S01]  /*340b0*/  ENDCOLLECTIVE ;  /* 0x000000000000791b */ /* 0x003fe20003800000 */
.L_x_2278:
[----:B------:R-:W-:Y:S01]  /*340c0*/  IMAD.MOV.U32 R5, RZ, RZ, R14 ;  /* 0x000000ffff057224 */ /* 0x000fe200078e000e */
[----:B------:R-:W-:Y:S06]  /*340d0*/  BRA `(.L_x_2279) ;  /* 0xffffff8400247947 */ /* 0x000fec000383ffff */
.L_x_1999:
[----:B------:R-:W-:Y:S01]  /*340e0*/  BSSY B0, `(.L_x_2280) ;  /* 0x0000007000007945 */ /* 0x000fe20003800000 */
[----:B------:R-:W-:Y:S02]  /*340f0*/  IMAD.MOV.U32 R13, RZ, RZ, R2 ;  /* 0x000000ffff0d7224 */ /* 0x000fe400078e0002 */
[----:B------:R-:W-:Y:S02]  /*34100*/  IMAD.MOV.U32 R11, RZ, RZ, 0x1f ;  /* 0x0000001fff0b7424 */ /* 0x000fe400078e00ff */
[----:B------:R-:W-:-:S07]  /*34110*/  IMAD.MOV.U32 R15, RZ, RZ, -0x1 ;  /* 0xffffffffff0f7424 */ /* 0x000fce00078e00ff */
[----:B01-34-:R-:W-:Y:S05]  /*34120*/  WARPSYNC.COLLECTIVE R15, `(.L_x_2281) ;  /* 0x000000000f087348 */ /* 0x01bfea0003c00000 */
[----:B------:R2:W0:Y:S02]  /*34130*/  SHFL.IDX P6, R14, R13, R12, R11 ;  /* 0x0000000c0d0e7389 */ /* 0x00042400000c000b */
[----:B01234-:R-:W-:Y:S01]  /*34140*/  ENDCOLLECTIVE ;  /* 0x000000000000791b */ /* 0x01ffe20003800000 */
.L_x_2281:
[----:B------:R-:W-:Y:S05]  /*34150*/  BSYNC B0 ;  /* 0x0000000000007941 */ /* 0x000fea0003800000 */
.L_x_2280:
[----:B------:R-:W-:Y:S01]  /*34160*/  IMAD.MOV.U32 R16, RZ, RZ, R14 ;  /* 0x000000ffff107224 */ /* 0x000fe200078e000e */
[----:B------:R-:W-:Y:S06]  /*34170*/  BRA `(.L_x_1998) ;  /* 0xffffff8400147947 */ /* 0x000fec000383ffff */
.L_x_2005:
[----:B0-----:R0:W2:Y:S02]  /*34180*/  SYNCS.PHASECHK.TRANS64.TRYWAIT P0, [R7+URZ+0x2a820], R0 ;  /* 0x02a82000070075a7 */ /* 0x0010a4000800017f */
[----:B--2---:R-:W-:Y:S05]  /*34190*/  @!P0 NANOSLEEP.SYNCS 0x989680 ;  /* 0x009896800000895d */ /* 0x004fea0003900000 */
[----:B------:R-:W2:Y:S02]  /*341a0*/  @!P0 SYNCS.PHASECHK.TRANS64 P0, [R7+URZ+0x2a820], R0 ;  /* 0x02a82000070085a7 */ /* 0x000ea4000800007f */
[----:B--2---:R-:W-:Y:S05]  /*341b0*/  @!P0 BRA `(.L_x_2005) ;  /* 0xfffffffc00f08947 */ /* 0x004fea000383ffff */
[----:B------:R-:W-:Y:S05]  /*341c0*/  BRA `(.L_x_2282) ;  /* 0xffffff8c006c7947 */ /* 0x000fea000383ffff */
.L_x_2006:
[----:B------:R-:W2:Y:S01]  /*341d0*/  S2R R2, SR_TID.X ;  /* 0x0000000000027919 */ /* 0x000ea20000002100 */
[----:B------:R-:W-:Y:S01]  /*341e0*/  BSSY B0, `(.L_x_2283) ;  /* 0x000000a000007945 */ /* 0x000fe20003800000 */
[----:B------:R-:W-:Y:S02]  /*341f0*/  IMAD.MOV.U32 R12, RZ, RZ, RZ ;  /* 0x000000ffff0c7224 */ /* 0x000fe400078e00ff */
[----:B------:R-:W-:Y:S02]  /*34200*/  IMAD.MOV.U32 R11, RZ, RZ, 0x1f ;  /* 0x0000001fff0b7424 */ /* 0x000fe400078e00ff */
[----:B------:R-:W-:Y:S01]  /*34210*/  IMAD.MOV.U32 R15, RZ, RZ, -0x1 ;  /* 0xffffffffff0f7424 */ /* 0x000fe200078e00ff */
[----:B--2---:R-:W-:-:S04]  /*34220*/  SHF.R.U32.HI R2, RZ, 0x5, R2 ;  /* 0x00000005ff027819 */ /* 0x004fc80000011602 */
[----:B------:R-:W-:-:S05]  /*34230*/  LOP3.LUT R2, R2, 0x3, RZ, 0xc0, !PT ;  /* 0x0000000302027812 */ /* 0x000fca00078ec0ff */
[----:B------:R-:W-:-:S07]  /*34240*/  IMAD.MOV.U32 R13, RZ, RZ, R2 ;  /* 0x000000ffff0d7224 */ /* 0x000fce00078e0002 */
[----:B01-3--:R-:W-:Y:S05]  /*34250*/  WARPSYNC.COLLECTIVE R15, `(.L_x_2284) ;  /* 0x000000000f087348 */ /* 0x00bfea0003c00000 */
[----:B------:R2:W4:Y:S02]  /*34260*/  SHFL.IDX P6, R14, R13, R12, R11 ;  /* 0x0000000c0d0e7389 */ /* 0x00052400000c000b */
[----:B01234-:R-:W-:Y:S01]  /*34270*/  ENDCOLLECTIVE ;  /* 0x000000000000791b */ /* 0x01ffe20003800000 */
.L_x_2284:
[----:B------:R-:W-:Y:S05]  /*34280*/  BSYNC B0 ;  /* 0x0000000000007941 */ /* 0x000fea0003800000 */
.L_x_2283:
[----:B------:R-:W-:Y:S05]  /*34290*/  BRA `(.L_x_2285) ;  /* 0xffffff8c00547947 */ /* 0x000fea000383ffff */
.L_x_2007:
[----:B------:R-:W-:Y:S01]  /*342a0*/  BSSY B0, `(.L_x_2286) ;  /* 0x0000006000007945 */ /* 0x000fe20003800000 */
[----:B------:R-:W-:-:S07]  /*342b0*/  IMAD.MOV.U32 R15, RZ, RZ, -0x1 ;  /* 0xffffffffff0f7424 */ /* 0x000fce00078e00ff */
[----:B01-3--:R-:W-:Y:S05]  /*342c0*/  WARPSYNC.COLLECTIVE R15, `(.L_x_2287) ;  /* 0x000000000f0c7348 */ /* 0x00bfea0003c00000 */
[----:B------:R-:W-:Y:S02]  /*342d0*/  ELECT P6, UR62, PT ;  /* 0x00000000003e782f */ /* 0x000fe400038c0000 */
[----:B------:R-:W-:Y:S01]  /*342e0*/  MOV R14, UR62 ;  /* 0x0000003e000e7c02 */ /* 0x000fe20008000f00 */
[----:B01-3--:R-:W-:Y:S10]  /*342f0*/  ENDCOLLECTIVE ;  /* 0x000000000000791b */ /* 0x00bff40003800000 */
.L_x_2287:
[----:B------:R-:W-:Y:S05]  /*34300*/  BSYNC B0 ;  /* 0x0000000000007941 */ /* 0x000fea0003800000 */
.L_x_2286:
[----:B------:R-:W-:Y:S05]  /*34310*/  BRA `(.L_x_2288) ;  /* 0xffffff8c00487947 */ /* 0x000fea000383ffff */
.L_x_2009:
[----:B0-----:R0:W2:Y:S02]  /*34320*/  SYNCS.PHASECHK.TRANS64.TRYWAIT P1, [R5+URZ+0x2a840], R0 ;  /* 0x02a84000050075a7 */ /* 0x0010a4000802017f */
[----:B--2---:R-:W-:Y:S05]  /*34330*/  @!P1 NANOSLEEP.SYNCS 0x989680 ;  /* 0x009896800000995d */ /* 0x004fea0003900000 */
[----:B------:R-:W2:Y:S02]  /*34340*/  @!P1 SYNCS.PHASECHK.TRANS64 P1, [R5+URZ+0x2a840], R0 ;  /* 0x02a84000050095a7 */ /* 0x000ea4000802007f */
[----:B--2---:R-:W-:Y:S05]  /*34350*/  @!P1 BRA `(.L_x_2009) ;  /* 0xfffffffc00f09947 */ /* 0x004fea000383ffff */
[----:B------:R-:W-:Y:S05]  /*34360*/  BRA `(.L_x_2289) ;  /* 0xffffff8c00687947 */ /* 0x000fea000383ffff */
.L_x_2011:
[----:B--2---:R2:W4:Y:S02]  /*34370*/  SYNCS.PHASECHK.TRANS64.TRYWAIT P1, [R3+URZ+0x2a840], R2 ;  /* 0x02a84002030075a7 */ /* 0x004524000802017f */
[----:B----4-:R-:W-:Y:S05]  /*34380*/  @!P1 NANOSLEEP.SYNCS 0x989680 ;  /* 0x009896800000995d */ /* 0x010fea0003900000 */
[----:B------:R-:W4:Y:S02]  /*34390*/  @!P1 SYNCS.PHASECHK.TRANS64 P1, [R3+URZ+0x2a840], R2 ;  /* 0x02a84002030095a7 */ /* 0x000f24000802007f */
[----:B----4-:R-:W-:Y:S05]  /*343a0*/  @!P1 BRA `(.L_x_2011) ;  /* 0xfffffffc00f09947 */ /* 0x010fea000383ffff */
[----:B------:R-:W-:Y:S05]  /*343b0*/  BRA `(.L_x_2290) ;  /* 0xffffff8c00747947 */ /* 0x000fea000383ffff */
.L_x_2013:
[----:B----4-:R4:W0:Y:S02]  /*343c0*/  SYNCS.PHASECHK.TRANS64.TRYWAIT P1, [R5+URZ+0x2a860], R0 ;  /* 0x02a86000050075a7 */ /* 0x010824000802017f */
[----:B0-----:R-:W-:Y:S05]  /*343d0*/  @!P1 NANOSLEEP.SYNCS 0x989680 ;  /* 0x009896800000995d */ /* 0x001fea0003900000 */
[----:B------:R-:W0:Y:S02]  /*343e0*/  @!P1 SYNCS.PHASECHK.TRANS64 P1, [R5+URZ+0x2a860], R0 ;  /* 0x02a86000050095a7 */ /* 0x000e24000802007f */
[----:B0-----:R-:W-:Y:S05]  /*343f0*/  @!P1 BRA `(.L_x_2013) ;  /* 0xfffffffc00f09947 */ /* 0x001fea000383ffff */
[----:B------:R-:W-:Y:S05]  /*34400*/  BRA `(.L_x_2291) ;  /* 0xffffff8c00707947 */ /* 0x000fea000383ffff */
.L_x_2015:
[----:B------:R0:W0:Y:S02]  /*34410*/  SYNCS.PHASECHK.TRANS64.TRYWAIT P1, [R3+URZ+0x2a860], R2 ;  /* 0x02a86002030075a7 */ /* 0x000024000802017f */
[----:B0-----:R-:W-:Y:S05]  /*34420*/  @!P1 NANOSLEEP.SYNCS 0x989680 ;  /* 0x009896800000995d */ /* 0x001fea0003900000 */
[----:B------:R-:W0:Y:S02]  /*34430*/  @!P1 SYNCS.PHASECHK.TRANS64 P1, [R3+URZ+0x2a860], R2 ;  /* 0x02a86002030095a7 */ /* 0x000e24000802007f */
[----:B0-----:R-:W-:Y:S05]  /*34440*/  @!P1 BRA `(.L_x_2015) ;  /* 0xfffffffc00f09947 */ /* 0x001fea000383ffff */
[----:B------:R-:W-:Y:S05]  /*34450*/  BRA `(.L_x_2292) ;  /* 0xffffff8c006c7947 */ /* 0x000fea000383ffff */
.L_x_2017:
[----:B------:R0:W0:Y:S02]  /*34460*/  SYNCS.PHASECHK.TRANS64.TRYWAIT P1, [R5+URZ+0x2a880], R0 ;  /* 0x02a88000050075a7 */ /* 0x000024000802017f */
[----:B0-----:R-:W-:Y:S05]  /*34470*/  @!P1 NANOSLEEP.SYNCS 0x989680 ;  /* 0x009896800000995d */ /* 0x001fea0003900000 */
[----:B------:R-:W0:Y:S02]  /*34480*/  @!P1 SYNCS.PHASECHK.TRANS64 P1, [R5+URZ+0x2a880], R0 ;  /* 0x02a88000050095a7 */ /* 0x000e24000802007f */
[----:B0-----:R-:W-:Y:S05]  /*34490*/  @!P1 BRA `(.L_x_2017) ;  /* 0xfffffffc00f09947 */ /* 0x001fea000383ffff */
[----:B------:R-:W-:Y:S05]  /*344a0*/  BRA `(.L_x_2293) ;  /* 0xffffff8c00687947 */ /* 0x000fea000383ffff */
.L_x_2294:
        /* <DEDUP_REMOVED lines=13> */
.L_x_3423:


//--------------------- .text._ZN7cutlass13device_kernelIN5flash11enable_sm90INS1_16FlashAttnFwdSm90INS1_25CollectiveMainloopFwdSm90ILi2EN4cute5tupleIJNS5_1CILi1EEES8_S8_EEENS6_IJNS7_ILi128EEENS7_ILi160EEENS7_ILi192EEEEEELi192ENS_12float_e4m3_tEfNS_4arch4Sm90ELb1ELb0ELb0ELb0ELb1ELb0ELb0ELb1ELb1ELb1ELb1ELb0EEENS1_21CollectiveEpilogueFwdINS6_IJSA_SC_SB_EEES9_NS_10bfloat16_tESG_Li256ELb0ELb1ELb1ELb1EEENS1_19SingleTileSchedulerILb0ELb1ELb1ELi128EEEEEEEEEvNT_6ParamsE --------------------------
	.section	.text._ZN7cutlass13device_kernelIN5flash11enable_sm90INS1_16FlashAttnFwdSm90INS1_25CollectiveMainloopFwdSm90ILi2EN4cute5tupleIJNS5_1CILi1EEES8_S8_EEENS6_IJNS7_ILi128EEENS7_ILi160EEENS7_ILi192EEEEEELi192ENS_12float_e4m3_tEfNS_4arch4Sm90ELb1ELb0ELb0ELb0ELb1ELb0ELb0ELb1ELb1ELb1ELb1ELb0EEENS1_21CollectiveEpilogueFwdINS6_IJSA_SC_SB_EEES9_NS_10bfloat16_tESG_Li256ELb0ELb1ELb1ELb1EEENS1_19SingleTileSchedulerILb0ELb1ELb1ELi128EEEEEEEEEvNT_6ParamsE,"ax",@progbits
	.align	128
.text._ZN7cutlass13device_kernelIN5flash11enable_sm90INS1_16FlashAttnFwdSm90INS1_25CollectiveMainloopFwdSm90ILi2EN4cute5tupleIJNS5_1CILi1EEES8_S8_EEENS6_IJNS7_ILi128EEENS7_ILi160EEENS7_ILi192EEEEEELi192ENS_12float_e4m3_tEfNS_4arch4Sm90ELb1ELb0ELb0ELb0ELb1ELb0ELb0ELb1ELb1ELb1ELb1ELb0EEENS1_21CollectiveEpilogueFwdINS6_IJSA_SC_SB_EEES9_NS_10bfloat16_tESG_Li256ELb0ELb1ELb1ELb1EEENS1_19SingleTileSchedulerILb0ELb1ELb1ELi128EEEEEEEEEvNT_6ParamsE:
        .type           _ZN7cutlass13device_kernelIN5flash11enable_sm90INS1_16FlashAttnFwdSm90INS1_25CollectiveMainloopFwdSm90ILi2EN4cute5tupleIJNS5_1CILi1EEES8_S8_EEENS6_IJNS7_ILi128EEENS7_ILi160EEENS7_ILi192EEEEEELi192ENS_12float_e4m3_tEfNS_4arch4Sm90ELb1ELb0ELb0ELb0ELb1ELb0ELb0ELb1ELb1ELb1ELb1ELb0EEENS1_21CollectiveEpilogueFwdINS6_IJSA_SC_SB_EEES9_NS_10bfloat16_tESG_Li256ELb0ELb1ELb1ELb1EEENS1_19SingleTileSchedulerILb0ELb1ELb1ELi128EEEEEEEEEvNT_6ParamsE,@function
        .size           _ZN7cutlass13device_kernelIN5flash11enable_sm90INS1_16FlashAttnFwdSm90INS1_25CollectiveMainloopFwdSm90ILi2EN4cute5tupleIJNS5_1CILi1EEES8_S8_EEENS6_IJNS7_ILi128EEENS7_ILi160EEENS7_ILi192EEEEEELi192ENS_12float_e4m3_tEfNS_4arch4Sm90ELb1ELb0ELb0ELb0ELb1ELb0ELb0ELb1ELb1ELb1ELb1ELb0EEENS1_21CollectiveEpilogueFwdINS6_IJSA_SC_SB_EEES9_NS_10bfloat16_tESG_Li256ELb0ELb1ELb1ELb1EEENS1_19SingleTileSchedulerILb0ELb1ELb1ELi128EEEEEEEEEvNT_6ParamsE,(.L_x_3424 - _ZN7cutlass13device_kernelIN5flash11enable_sm90INS1_16FlashAttnFwdSm90INS1_25CollectiveMainloopFwdSm90ILi2EN4cute5tupleIJNS5_1CILi1EEES8_S8_EEENS6_IJNS7_ILi128EEENS7_ILi160EEENS7_ILi192EEEEEELi192ENS_12float_e4m3_tEfNS_4arch4Sm90ELb1ELb0ELb0ELb0ELb1ELb0ELb0ELb1ELb1ELb1ELb1ELb0EEENS1_21CollectiveEpilogueFwdINS6_IJSA_SC_SB_EEES9_NS_10bfloat16_tESG_Li256ELb0ELb1ELb1ELb1EEENS1_19SingleTileSchedulerILb0ELb1ELb1ELi128EEEEEEEEEvNT_6ParamsE)
        .other          _ZN7cutlass13device_kernelIN5flash11enable_sm90INS1_16FlashAttnFwdSm90INS1_25CollectiveMainloopFwdSm90ILi2EN4cute5tupleIJNS5_1CILi1EEES8_S8_EEENS6_IJNS7_ILi128EEENS7_ILi160EEENS7_ILi192EEEEEELi192ENS_12float_e4m3_tEfNS_4arch4Sm90ELb1ELb0ELb0ELb0ELb1ELb0ELb0ELb1ELb1ELb1ELb1ELb0EEENS1_21CollectiveEpilogueFwdINS6_IJSA_SC_SB_EEES9_NS_10bfloat16_tESG_Li256ELb0ELb1ELb1ELb1EEENS1_19SingleTileSchedulerILb0ELb1ELb1ELi128EEEEEEEEEvNT_6ParamsE,@"STO_CUDA_ENTRY STV_DEFAULT"
_ZN7cutlass13device_kernelIN5flash11enable_sm90INS1_16FlashAttnFwdSm90INS1_25CollectiveMainloopFwdSm90ILi2EN4cute5tupleIJNS5_1CILi1EEES8_S8_EEENS6_IJNS7_ILi128EEENS7_ILi160EEENS7_ILi192EEEEEELi192ENS_12float_e4m3_tEfNS_4arch4Sm90ELb1ELb0ELb0ELb0ELb1ELb0ELb0ELb1ELb1ELb1ELb1ELb0EEENS1_21CollectiveEpilogueFwdINS6_IJSA_SC_SB_EEES9_NS_10bfloat16_tESG_Li256ELb0ELb1ELb1ELb1EEENS1_19SingleTileSchedulerILb0ELb1ELb1ELi128EEEEEEEEEvNT_6ParamsE:
        /* <DEDUP_REMOVED lines=45> */
.L_x_2295:
        /* <DEDUP_REMOVED lines=22> */
.L_x_2296:
        /* <DEDUP_REMOVED lines=18> */
.L_x_2297:
        /* <DEDUP_REMOVED lines=22> */
.L_x_2298:
        /* <DEDUP_REMOVED lines=23> */
.L_x_2299:
[----:B------:R-:W-:Y:S01]  /*0820*/  UISETP.NE.AND UP0, UPT, UR9, URZ, UPT ;  /* 0x0000003f0900728c */ /* 0x000fe2000bf05270 */
[----:B------:R-:W-:Y:S01]  /*0830*/  NOP ;  /* 0x0000000000007918 */ /* 0x000fe20000000000 */
[----:B-1----:R-:W-:Y:S01]  /*0840*/  UMOV UR4, 0x1 ;  /* 0x0000000100047882 */ /* 0x002fe20000000000 */
[----:B------:R-:W-:Y:S01]  /*0850*/  ULDC.64 UR36, c[0x0][0x208] ;  /* 0x0000820000247ab9 */ /* 0x000fe20000000a00 */
[----:B------:R-:W-:Y:S01]  /*0860*/  USEL UR4, UR4, 0x2, !UP0 ;  /* 0x0000000204047887 */ /* 0x000fe2000c000000 */
[----:B------:R-:W-:Y:S01]  /*0870*/  BSSY B6, `(.L_x_2300) ;  /* 0x000140f000067945 */ /* 0x000fe20003800000 */
[----:B0-234-:R-:W-:Y:S01]  /*0880*/  BAR.SYNC.DEFER_BLOCKING 0x0 ;  /* 0x0000000000007b1d */ /* 0x01dfe20000010000 */
[----:B------:R-:W-:-:S03]  /*0890*/  PLOP3.LUT P0, PT, PT, PT, UP0, 0x80, 0x0 ;  /* 0x000000000000781c */ /* 0x000fc60003f0f008 */
[----:B------:R-:W-:-:S05]  /*08a0*/  IMAD.U32 R2, RZ, RZ, UR4 ;  /* 0x00000004ff027e24 */ /* 0x000fca000f8e00ff */
[----:B------:R0:W-:Y:S05]  /*08b0*/  STL [R1+0x10], R2 ;  /* 0x0000100201007387 */ /* 0x0001ea0000100800 */
[----:B------:R-:W-:Y:S05]  /*08c0*/  @!P0 BRA `(.L_x_2301) ;  /* 0x000000f000808947 */ /* 0x000fea0003800000 */
.L_x_2302:
[----:B------:R-:W-:-:S08]  /*08d0*/  NOP ;  /* 0x0000000000007918 */ /* 0x000fd00000000000 */
[----:B------:R-:W1:Y:S02]  /*08e0*/  USETMAXREG.TRY_ALLOC.CTAPOOL UP0, 0xe8 ;  /* 0x000000e8000079c8 */ /* 0x000e640008000600 */
[----:B-1----:R-:W-:-:S13]  /*08f0*/  PLOP3.LUT P0, PT, PT, PT, UP0, 0x80, 0x0 ;  /* 0x000000000000781c */ /* 0x002fda0003f0f008 */
[----:B------:R-:W-:Y:S05]  /*0900*/  @!P0 BRA `(.L_x_2302) ;  /* 0xfffffffc00f08947 */ /* 0x000fea000383ffff */
[----:B------:R-:W1:Y:S01]  /*0910*/  S2UR UR6, SR_CTAID.Y ;  /* 0x00000000000679c3 */ /* 0x000e620000002600 */
[----:B------:R-:W-:Y:S01]  /*0920*/  LOP3.LUT R0, R18, 0xffffff80, RZ, 0xc0, !PT ;  /* 0xffffff8012007812 */ /* 0x000fe200078ec0ff */
[----:B------:R-:W-:Y:S02]  /*0930*/  ULDC UR7, c[0x0][0xc50] ;  /* 0x0003140000077ab9 */ /* 0x000fe40000000800 */
[----:B------:R-:W-:-:S04]  /*0940*/  UISETP.NE.AND UP0, UPT, UR7, 0x1, UPT ;  /* 0x000000010700788c */ /* 0x000fc8000bf05270 */
[----:B------:R-:W-:Y:S08]  /*0950*/  BAR.ARV 0x8, 0x180 ;  /* 0x0206000000007b1d */ /* 0x000ff00000002000 */
[----:B------:R-:W2:Y:S01]  /*0960*/  S2UR UR9, SR_CTAID.Z ;  /* 0x00000000000979c3 */ /* 0x000ea20000002700 */
[----:B------:R-:W-:Y:S01]  /*0970*/  ISETP.NE.AND P0, PT, R0, 0x80, PT ;  /* 0x000000800000780c */ /* 0x000fe20003f05270 */
[----:B------:R-:W-:Y:S01]  /*0980*/  @UP0 ULDC UR4, c[0x0][0xc54] ;  /* 0x0003150000040ab9 */ /* 0x000fe20000000800 */
[----:B------:R-:W-:Y:S01]  /*0990*/  @UP0 ULDC UR8, c[0x0][0xc58] ;  /* 0x0003160000080ab9 */ /* 0x000fe20000000800 */
[----:B-1----:R-:W-:-:S10]  /*09a0*/  UIMAD.WIDE.U32 UR4, UR6, UR4, URZ ;  /* 0x00000004060472a5 */ /* 0x002fd4000f8e003f */
[----:B------:R-:W-:Y:S06]  /*09b0*/  @!P0 BAR.ARV 0x9, 0x100 ;  /* 0x0244000000008b1d */ /* 0x000fec0000002000 */
[----:B------:R-:W-:Y:S01]  /*09c0*/  UMOV UR59, UR6 ;  /* 0x00000006003b7c82 */ /* 0x000fe20008000000 */
[----:B------:R-:W-:Y:S01]  /*09d0*/  @UP0 USHF.R.U32.HI UR59, URZ, UR8, UR5 ;  /* 0x000000083f3b0299 */ /* 0x000fe20008011605 */
[----:B--2---:R-:W-:-:S03]  /*09e0*/  ISETP.LE.AND P0, PT, RZ, UR9, PT ;  /* 0x00000009ff007c0c */ /* 0x004fc6000bf03270 */
[----:B------:R-:W-:-:S04]  /*09f0*/  UIADD3 UR4, -UR59, URZ, URZ ;  /* 0x0000003f3b047290 */ /* 0x000fc8000fffe13f */
[----:B------:R-:W-:-:S06]  /*0a00*/  UIMAD UR4, UR7, UR4, UR6 ;  /* 0x00000004070472a4 */ /* 0x000fcc000f8e0206 */
[----:B------:R-:W-:Y:S06]  /*0a10*/  @!P0 BRA `(.L_x_2303) ;  /* 0x0000013c00d08947 */ /* 0x000fec0003800000 */
[----:B------:R-:W1:Y:S01]  /*0a20*/  S2UR UR18, SR_CTAID.Z ;  /* 0x00000000001279c3 */ /* 0x000e620000002700 */
[----:B------:R-:W-:Y:S01]  /*0a30*/  ULDC.64 UR6, c[0x0][0x990] ;  /* 0x0002640000067ab9 */ /* 0x000fe20000000a00 */
[----:B------:R-:W-:Y:S01]  /*0a40*/  ULDC.64 UR8, c[0x0][0x998] ;  /* 0x0002660000087ab9 */ /* 0x000fe20000000a00 */
[----:B------:R-:W-:Y:S01]  /*0a50*/  UISETP.NE.U32.AND UP0, UPT, UR6, URZ, UPT ;  /* 0x0000003f0600728c */ /* 0x000fe2000bf05070 */
[----:B------:R-:W-:Y:S01]  /*0a60*/  IMAD.MOV.U32 R5, RZ, RZ, 0x3f800000 ;  /* 0x3f800000ff057424 */ /* 0x000fe200078e00ff */
[----:B------:R-:W-:Y:S01]  /*0a70*/  UISETP.NE.U32.AND UP1, UPT, UR8, URZ, UPT ;  /* 0x0000003f0800728c */ /* 0x000fe2000bf25070 */
[----:B------:R-:W-:Y:S01]  /*0a80*/  IMAD.MOV.U32 R0, RZ, RZ, 0x3f800000 ;  /* 0x3f800000ff007424 */ /* 0x000fe200078e00ff */
[----:B------:R-:W-:Y:S02]  /*0a90*/  UISETP.NE.AND.EX UP0, UPT, UR7, URZ, UPT, UP0 ;  /* 0x0000003f0700728c */ /* 0x000fe4000bf05300 */
[----:B------:R-:W-:Y:S01]  /*0aa0*/  UISETP.NE.AND.EX UP1, UPT, UR9, URZ, UPT, UP1 ;  /* 0x0000003f0900728c */ /* 0x000fe2000bf25310 */
[----:B------:R-:W2:Y:S01]  /*0ab0*/  S2UR UR40, SR_CTAID.X ;  /* 0x00000000002879c3 */ /* 0x000ea20000002500 */
[----:B------:R-:W-:Y:S01]  /*0ac0*/  ULDC UR57, c[0x0][0x424] ;  /* 0x0001090000397ab9 */ /* 0x000fe20000000800 */
[----:B------:R-:W-:Y:S01]  /*0ad0*/  ULDC UR41, c[0x0][0x2f0] ;  /* 0x0000bc0000297ab9 */ /* 0x000fe20000000800 */
[----:B------:R-:W-:-:S02]  /*0ae0*/  PLOP3.LUT P0, PT, PT, PT, UP0, 0x80, 0x0 ;  /* 0x000000000000781c */ /* 0x000fc40003f0f008 */
[----:B------:R-:W-:-:S03]  /*0af0*/  PLOP3.LUT P1, PT, PT, PT, UP1, 0x80, 0x0 ;  /* 0x000000000000781c */ /* 0x000fc60003f2f018 */
[----:B------:R-:W-:Y:S02]  /*0b00*/  @UP0 ULDC.64 UR12, c[0x0][0x9a8] ;  /* 0x00026a00000c0ab9 */ /* 0x000fe40000000a00 */
[----:B------:R-:W-:Y:S01]  /*0b10*/  @UP1 ULDC.64 UR16, c[0x0][0x9b8] ;  /* 0x00026e0000101ab9 */ /* 0x000fe20000000a00 */
[----:B------:R-:W-:Y:S02]  /*0b20*/  @UP1 USHF.R.S32.HI UR20, URZ, 0x1f, UR59 ;  /* 0x0000001f3f141899 */ /* 0x000fe4000801143b */
[----:B-1----:R-:W-:Y:S02]  /*0b30*/  USHF.R.S32.HI UR14, URZ, 0x1f, UR18 ;  /* 0x0000001f3f0e7899 */ /* 0x002fe40008011412 */
[----:B------:R-:W-:Y:S02]  /*0b40*/  @UP0 UIMAD.WIDE.U32 UR10, UR18, UR12, URZ ;  /* 0x0000000c120a02a5 */ /* 0x000fe4000f8e003f */
[----:B------:R-:W-:Y:S02]  /*0b50*/  @UP0 UIMAD UR5, UR14, UR12, URZ ;  /* 0x0000000c0e0502a4 */ /* 0x000fe4000f8e023f */
[----:B------:R-:W-:-:S02]  /*0b60*/  @UP1 UIMAD UR15, UR14, UR16, URZ ;  /* 0x000000100e0f12a4 */ /* 0x000fc4000f8e023f */
[----:B------:R-:W-:Y:S01]  /*0b70*/  IMAD.U32 R17, RZ, RZ, UR14 ;  /* 0x0000000eff117e24 */ /* 0x000fe2000f8e00ff */
[----:B------:R-:W-:Y:S02]  /*0b80*/  @UP0 UIMAD UR14, UR18, UR13, UR5 ;  /* 0x0000000d120e02a4 */ /* 0x000fe4000f8e0205 */
[----:B------:R-:W-:Y:S02]  /*0b90*/  @UP0 USHF.R.S32.HI UR5, URZ, 0x1f, UR59 ;  /* 0x0000001f3f050899 */ /* 0x000fe4000801143b */
[----:B------:R-:W-:Y:S02]  /*0ba0*/  @UP1 UIMAD.WIDE.U32 UR12, UR18, UR16, URZ ;  /* 0x00000010120c12a5 */ /* 0x000fe4000f8e003f */
[----:B------:R-:W-:Y:S02]  /*0bb0*/  @UP1 UIMAD UR15, UR18, UR17, UR15 ;  /* 0x00000011120f12a4 */ /* 0x000fe4000f8e020f */
[----:B------:R-:W-:Y:S01]  /*0bc0*/  @UP0 UIADD3 UR11, UR11, UR14, URZ ;  /* 0x0000000e0b0b0290 */ /* 0x000fe2000fffe03f */
[----:B------:R-:W-:Y:S01]  /*0bd0*/  @UP0 ULDC.64 UR16, c[0x0][0x9b0] ;  /* 0x00026c0000100ab9 */ /* 0x000fe20000000a00 */
[----:B------:R-:W-:Y:S01]  /*0be0*/  @UP1 ULDC.64 UR18, c[0x0][0x9c0] ;  /* 0x0002700000121ab9 */ /* 0x000fe20000000a00 */
[----:B------:R-:W-:-:S02]  /*0bf0*/  @UP0 UIMAD UR5, UR5, UR16, URZ ;  /* 0x00000010050502a4 */ /* 0x000fc4000f8e023f */
[----:B------:R-:W-:Y:S02]  /*0c00*/  @UP1 UIMAD UR14, UR20, UR18, URZ ;  /* 0x00000012140e12a4 */ /* 0x000fe4000f8e023f */
[----:B------:R-:W-:Y:S02]  /*0c10*/  @UP1 UIADD3 UR13, UR13, UR15, URZ ;  /* 0x0000000f0d0d1290 */ /* 0x000fe4000fffe03f */
[----:B------:R-:W-:Y:S02]  /*0c20*/  @UP0 UIMAD UR5, UR59, UR17, UR5 ;  /* 0x000000113b0502a4 */ /* 0x000fe4000f8e0205 */
[----:B------:R-:W-:Y:S02]  /*0c30*/  @UP0 UIMAD.WIDE.U32 UR10, UR59, UR16, UR10 ;  /* 0x000000103b0a02a5 */ /* 0x000fe4000f8e000a */
[----:B------:R-:W-:Y:S02]  /*0c40*/  @UP1 UIMAD UR14, UR59, UR19, UR14 ;  /* 0x000000133b0e12a4 */ /* 0x000fe4000f8e020e */
[----:B------:R-:W-:-:S02]  /*0c50*/  @UP1 UIMAD.WIDE.U32 UR12, UR59, UR18, UR12 ;  /* 0x000000123b0c12a5 */ /* 0x000fc4000f8e000c */
[----:B------:R-:W-:Y:S02]  /*0c60*/  @UP0 UIADD3 UR11, UR11, UR5, URZ ;  /* 0x000000050b0b0290 */ /* 0x000fe4000fffe03f */
[----:B------:R-:W-:Y:S02]  /*0c70*/  @UP0 ULEA UR6, UP2, UR10, UR6, 0x2 ;  /* 0x000000060a060291 */ /* 0x000fe4000f84103f */
[----:B------:R-:W-:Y:S02]  /*0c80*/  @UP1 UIADD3 UR5, UR13, UR14, URZ ;  /* 0x0000000e0d051290 */ /* 0x000fe4000fffe03f */
[----:B------:R-:W-:Y:S02]  /*0c90*/  @UP1 ULEA UR8, UP3, UR12, UR8, 0x2 ;  /* 0x000000080c081291 */ /* 0x000fe4000f86103f */
[----:B------:R-:W-:Y:S01]  /*0ca0*/  @UP0 ULEA.HI.X UR7, UR10, UR7, UR11, 0x2, UP2 ;  /* 0x000000070a070291 */ /* 0x000fe200090f140b */
[----:B0-----:R-:W-:Y:S01]  /*0cb0*/  IMAD.U32 R2, RZ, RZ, UR6 ;  /* 0x00000006ff027e24 */ /* 0x001fe2000f8e00ff */
[----:B------:R-:W-:-:S02]  /*0cc0*/  @UP1 ULEA.HI.X UR9, UR12, UR9, UR5, 0x2, UP3 ;  /* 0x000000090c091291 */ /* 0x000fc400098f1405 */
[----:B------:R-:W-:Y:S01]  /*0cd0*/  IMAD.U32 R6, RZ, RZ, UR8 ;  /* 0x00000008ff067e24 */ /* 0x000fe2000f8e00ff */
[----:B------:R-:W-:Y:S01]  /*0ce0*/  ULDC UR5, c[0x0][0x448] ;  /* 0x0001120000057ab9 */ /* 0x000fe20000000800 */
[----:B------:R-:W-:Y:S01]  /*0cf0*/  IMAD.U32 R3, RZ, RZ, UR7 ;  /* 0x00000007ff037e24 */ /* 0x000fe2000f8e00ff */
[----:B--2---:R-:W-:Y:S01]  /*0d00*/  USHF.L.U32 UR40, UR40, 0x7, URZ ;  /* 0x0000000728287899 */ /* 0x004fe2000800063f */
[----:B------:R-:W-:Y:S01]  /*0d10*/  IMAD.U32 R7, RZ, RZ, UR9 ;  /* 0x00000009ff077e24 */ /* 0x000fe2000f8e00ff */
[----:B------:R-:W-:Y:S02]  /*0d20*/  UISETP.NE.AND UP4, UPT, UR5, 0x1, UPT ;  /* 0x000000010500788c */ /* 0x000fe4000bf85270 */
[----:B------:R-:W2:Y:S01]  /*0d30*/  @P0 LDG.E R5, desc[UR36][R2.64] ;  /* 0x0000002402050981 */ /* 0x000ea2000c1e1900 */
[----:B------:R-:W-:Y:S01]  /*0d40*/  ULDC.64 UR6, c[0x0][0x418] ;  /* 0x0001060000067ab9 */ /* 0x000fe20000000a00 */
[----:B------:R-:W-:Y:S01]  /*0d50*/  ULDC UR8, c[0x0][0x288] ;  /* 0x0000a20000087ab9 */ /* 0x000fe20000000800 */
[----:B------:R-:W-:Y:S01]  /*0d60*/  USHF.R.U32.HI UR10, URZ, 0x10, UR4 ;  /* 0x000000103f0a7899 */ /* 0x000fe20008011604 */
[----:B------:R-:W2:Y:S01]  /*0d70*/  @P1 LDG.E R0, desc[UR36][R6.64] ;  /* 0x0000002406001981 */ /* 0x000ea2000c1e1900 */
[----:B------:R-:W-:-:S02]  /*0d80*/  UISETP.NE.U32.AND UP0, UPT, UR6, URZ, UPT ;  /* 0x0000003f0600728c */ /* 0x000fc4000bf05070 */
[----:B------:R-:W-:Y:S02]  /*0d90*/  UIADD3 UR8, -UR8, 0xa0, URZ ;  /* 0x000000a008087890 */ /* 0x000fe4000fffe13f */
[----:B------:R-:W-:Y:S02]  /*0da0*/  UISETP.NE.AND.EX UP0, UPT, UR7, URZ, UPT, UP0 ;  /* 0x0000003f0700728c */ /* 0x000fe4000bf05300 */
[----:B------:R-:W-:Y:S01]  /*0db0*/  @UP4 UIADD3 UR6, UR40, 0x7f, URZ ;  /* 0x0000007f28064890 */ /* 0x000fe2000fffe03f */
[----:B------:R-:W-:Y:S01]  /*0dc0*/  @UP4 ULDC UR7, c[0x0][0x44c] ;  /* 0x0001130000074ab9 */ /* 0x000fe20000000800 */
[----:B------:R-:W-:Y:S02]  /*0dd0*/  USEL UR57, UR57, 0x1, UP0 ;  /* 0x0000000139397887 */ /* 0x000fe40008000000 */
[----:B------:R-:W-:Y:S01]  /*0de0*/  UIMAD.WIDE.U32 UR6, UR6, UR7, URZ ;  /* 0x00000007060672a5 */ /* 0x000fe2000f8e003f */
[----:B------:R-:W-:Y:S01]  /*0df0*/  @UP4 ULDC UR9, c[0x0][0x450] ;  /* 0x0001140000094ab9 */ /* 0x000fe20000000800 */
[----:B------:R-:W-:-:S02]  /*0e00*/  UIADD3 UR5, UR40, 0x7f, URZ ;  /* 0x0000007f28057890 */ /* 0x000fc4000fffe03f */
[----:B------:R-:W-:Y:S02]  /*0e10*/  UIMAD UR8, UR57, UR41, UR8 ;  /* 0x00000029390872a4 */ /* 0x000fe4000f8e0208 */
[----:B------:R-:W-:Y:S02]  /*0e20*/  @UP4 USHF.R.U32.HI UR5, URZ, UR9, UR7 ;  /* 0x000000093f054299 */ /* 0x000fe40008011607 */
[----:B------:R-:W-:Y:S02]  /*0e30*/  UIMAD UR6, UR57, UR41, 0x9f ;  /* 0x0000009f390674a4 */ /* 0x000fe4000f8e0229 */
[----:B------:R-:W-:Y:S02]  /*0e40*/  UIADD3 UR8, UR8, UR5, URZ ;  /* 0x0000000508087290 */ /* 0x000fe4000fffe03f */
[----:B------:R-:W-:Y:S02]  /*0e50*/  UIMAD.WIDE UR6, UR6, 0x66666667, URZ ;  /* 0x66666667060678a5 */ /* 0x000fe4000f8e023f */
[----:B------:R-:W-:-:S02]  /*0e60*/  UIMAD.WIDE UR8, UR8, 0x66666667, URZ ;  /* 0x66666667080878a5 */ /* 0x000fc4000f8e023f */
[----:B------:R-:W-:Y:S02]  /*0e70*/  USHF.R.U32.HI UR5, URZ, 0x1f, UR7 ;  /* 0x0000001f3f057899 */ /* 0x000fe40008011607 */
[----:B------:R-:W-:Y:S02]  /*0e80*/  USHF.R.U32.HI UR6, URZ, 0x1f, UR9 ;  /* 0x0000001f3f067899 */ /* 0x000fe40008011609 */
[----:B------:R-:W-:Y:S02]  /*0e90*/  ULEA.HI.SX32 UR5, UR7, UR5, 0x1a ;  /* 0x0000000507057291 */ /* 0x000fe4000f8fd23f */
[----:B------:R-:W-:Y:S02]  /*0ea0*/  ULEA.HI.SX32 UR6, UR9, UR6, 0x1a ;  /* 0x0000000609067291 */ /* 0x000fe4000f8fd23f */
[----:B------:R-:W-:Y:S02]  /*0eb0*/  ULOP3.LUT UR60, UR4, 0xffff, URZ, 0xc0, !UPT ;  /* 0x0000ffff043c7892 */ /* 0x000fe4000f8ec03f */
[----:B------:R-:W-:-:S02]  /*0ec0*/  UISETP.LT.AND UP0, UPT, UR5, UR6, UPT ;  /* 0x000000060500728c */ /* 0x000fc4000bf01270 */
[----:B------:R-:W-:Y:S02]  /*0ed0*/  UP2UR UR58, UPR, URZ, 0x10 ;  /* 0x000000103f3a7883 */ /* 0x000fe40008000000 */
[----:B------:R-:W-:Y:S02]  /*0ee0*/  USEL UR9, UR5, UR6, UP0 ;  /* 0x0000000605097287 */ /* 0x000fe40008000000 */
[----:B------:R-:W-:Y:S02]  /*0ef0*/  UISETP.NE.AND UP0, UPT, UR10, URZ, UPT ;  /* 0x0000003f0a00728c */ /* 0x000fe4000bf05270 */
[----:B------:R-:W-:Y:S01]  /*0f00*/  UISETP.GE.AND UP1, UPT, UR9, 0x1, UPT ;  /* 0x000000010900788c */ /* 0x000fe2000bf26270 */
[----:B------:R-:W-:Y:S01]  /*0f10*/  ULDC UR11, c[0x0][0x988] ;  /* 0x00026200000b7ab9 */ /* 0x000fe20000000800 */
[----:B------:R-:W-:-:S04]  /*0f20*/  UMOV UR4, URZ ;  /* 0x0000003f00047c82 */ /* 0x000fc80008000000 */
[----:B------:R-:W-:-:S03]  /*0f30*/  PLOP3.LUT P0, PT, PT, PT, UP1, 0x80, 0x0 ;  /* 0x000000000000781c */ /* 0x000fc60003f0f018 */
[----:B------:R-:W-:Y:S01]  /*0f40*/  @!UP0 ULDC UR10, c[0x0][0x9f0] ;  /* 0x00027c00000a8ab9 */ /* 0x000fe20000000800 */
[----:B--2---:R-:W-:-:S09]  /*0f50*/  FMUL.FTZ R0, R5, R0 ;  /* 0x0000000005007220 */ /* 0x004fd20000410000 */
[----:B------:R-:W-:Y:S05]  /*0f60*/  @!P0 BRA `(.L_x_2304) ;  /* 0x0000000000848947 */ /* 0x000fea0003800000 */
[----:B------:R-:W-:Y:S01]  /*0f70*/  IMAD.U32 R4, RZ, RZ, UR10 ;  /* 0x0000000aff047e24 */ /* 0x000fe2000f8e00ff */
[----:B------:R-:W-:Y:S01]  /*0f80*/  UIADD3 UR6, UR10, -0x1, UR9 ;  /* 0xffffffff0a067890 */ /* 0x000fe2000fffe009 */
[----:B------:R-:W-:-:S03]  /*0f90*/  UMOV UR4, URZ ;  /* 0x0000003f00047c82 */ /* 0x000fc60008000000 */
        /* <DEDUP_REMOVED lines=30> */
.L_x_2304:
[----:B------:R-:W-:Y:S01]  /*1180*/  UIMAD UR60, UR60, UR4, URZ ;  /* 0x000000043c3c72a4 */ /* 0x000fe2000f8e023f */
[----:B------:R-:W-:Y:S02]  /*1190*/  IMAD.U32 R2, RZ, RZ, UR9 ;  /* 0x00000009ff027e24 */ /* 0x000fe4000f8e00ff */
[----:B------:R-:W-:Y:S01]  /*11a0*/  FMUL.FTZ R0, R0, UR11 ;  /* 0x0000000b00007c20 */ /* 0x000fe20008410000 */
[----:B------:R-:W-:Y:S01]  /*11b0*/  IMAD.U32 R3, RZ, RZ, UR4 ;  /* 0x00000004ff037e24 */ /* 0x000fe2000f8e00ff */
[----:B------:R-:W-:Y:S01]  /*11c0*/  UIMAD UR41, UR57, UR41, URZ ;  /* 0x00000029392972a4 */ /* 0x000fe2000f8e023f */
[----:B------:R-:W-:Y:S01]  /*11d0*/  VIADD R18, R18, 0xffffff80 ;  /* 0xffffff8012127836 */ /* 0x000fe20000000000 */
[----:B------:R-:W-:Y:S02]  /*11e0*/  PLOP3.LUT P0, PT, PT, PT, PT, 0x80, 0x0 ;  /* 0x000000000000781c */ /* 0x000fe40003f0f070 */
[----:B------:R-:W-:Y:S02]  /*11f0*/  CS2R R12, SRZ ;  /* 0x00000000000c7805 */ /* 0x000fe4000001ff00 */
[----:B------:R-:W-:-:S02]  /*1200*/  VIADDMNMX R2, R3, UR60, R2, PT ;  /* 0x0000003c03027c46 */ /* 0x000fc4000b800102 */
[----:B------:R-:W-:Y:S02]  /*1210*/  CS2R R10, SRZ ;  /* 0x00000000000a7805 */ /* 0x000fe4000001ff00 */
[----:B------:R-:W-:Y:S02]  /*1220*/  R2UR UR38, R0 ;  /* 0x00000000002672ca */ /* 0x000fe400000e0000 */
[----:B------:R-:W-:Y:S02]  /*1230*/  CS2R R62, SRZ ;  /* 0x00000000003e7805 */ /* 0x000fe4000001ff00 */
[----:B------:R-:W-:Y:S02]  /*1240*/  R2UR UR53, R2 ;  /* 0x00000000023572ca */ /* 0x000fe400000e0000 */
        /* <DEDUP_REMOVED lines=12> */
[----:B------:R-:W-:Y:S01]  /*1310*/  UISETP.GT.AND UP0, UPT, UR53, UR60, UPT ;  /* 0x0000003c3500728c */ /* 0x000fe2000bf04270 */
[----:B------:R-:W-:Y:S01]  /*1320*/  IMAD.MOV.U32 R66, RZ, RZ, RZ ;  /* 0x000000ffff427224 */ /* 0x000fe200078e00ff */
[----:B------:R-:W-:Y:S01]  /*1330*/  CS2R R48, SRZ ;  /* 0x0000000000307805 */ /* 0x000fe2000001ff00 */
[----:B------:R-:W-:Y:S01]  /*1340*/  IMAD.MOV.U32 R19, RZ, RZ, RZ ;  /* 0x000000ffff137224 */ /* 0x000fe200078e00ff */
[----:B------:R-:W-:Y:S01]  /*1350*/  CS2R R22, SRZ ;  /* 0x0000000000167805 */ /* 0x000fe2000001ff00 */
[----:B------:R-:W-:Y:S01]  /*1360*/  IMAD.MOV.U32 R54, RZ, RZ, RZ ;  /* 0x000000ffff367224 */ /* 0x000fe200078e00ff */
[----:B------:R-:W-:Y:S01]  /*1370*/  PLOP3.LUT P1, PT, PT, PT, UP0, 0x80, 0x0 ;  /* 0x000000000000781c */ /* 0x000fe20003f2f008 */
        /* <DEDUP_REMOVED lines=26> */
[----:B------:R-:W-:Y:S01]  /*1520*/  CS2R R108, SRZ ;  /* 0x00000000006c7805 */ /* 0x000fe2000001ff00 */
[----:B------:R-:W-:Y:S01]  /*1530*/  IMAD.MOV.U32 R104, RZ, RZ, RZ ;  /* 0x000000ffff687224 */ /* 0x000fe200078e00ff */
[----:B------:R-:W-:-:S02]  /*1540*/  CS2R R110, SRZ ;  /* 0x00000000006e7805 */ /* 0x000fc4000001ff00 */
[----:B------:R-:W-:Y:S02]  /*1550*/  CS2R R106, SRZ ;  /* 0x00000000006a7805 */ /* 0x000fe4000001ff00 */
[----:B------:R-:W-:Y:S02]  /*1560*/  CS2R R112, SRZ ;  /* 0x0000000000707805 */ /* 0x000fe4000001ff00 */
[----:B------:R-:W-:Y:S01]  /*1570*/  CS2R R116, SRZ ;  /* 0x0000000000747805 */ /* 0x000fe2000001ff00 */
[----:B------:R-:W-:Y:S01]  /*1580*/  IMAD.MOV.U32 R124, RZ, RZ, RZ ;  /* 0x000000ffff7c7224 */ /* 0x000fe200078e00ff */
[----:B------:R-:W-:Y:S02]  /*1590*/  CS2R R118, SRZ ;  /* 0x0000000000767805 */ /* 0x000fe4000001ff00 */
[----:B------:R-:W-:Y:S01]  /*15a0*/  CS2R R114, SRZ ;  /* 0x0000000000727805 */ /* 0x000fe2000001ff00 */
        /* <DEDUP_REMOVED lines=35> */
.L_x_2306:
[----:B------:R-:W-:-:S04]  /*17e0*/  SHF.L.U32 R0, RZ, 0x1f, RZ ;  /* 0x0000001fff007819 */ /* 0x000fc800000006ff */
[----:B------:R-:W0:Y:S02]  /*17f0*/  SYNCS.PHASECHK.TRANS64.TRYWAIT P0, [UR39+0x33400], R0 ;  /* 0x03340000ff0075a7 */ /* 0x000e240008000167 */
[----:B0-----:R-:W-:Y:S05]  /*1800*/  @!P0 BRA `(.L_x_2307) ;  /* 0x00000130005c8947 */ /* 0x001fea0003800000 */
.L_x_2405:
[----:B------:R-:W2:Y:S02]  /*1810*/  LDL R2, [R1+0x10] ;  /* 0x0000100001027983 */ /* 0x000ea40000100800 */
[----:B--2---:R-:W-:-:S13]  /*1820*/  R2UR UR4, R2 ;  /* 0x00000000020472ca */ /* 0x004fda00000e0000 */
[----:B------:R-:W-:-:S06]  /*1830*/  ULOP3.LUT UR4, UR4, 0x1, URZ, 0xfc, !UPT ;  /* 0x0000000104047892 */ /* 0x000fcc000f8efc3f */
[----:B------:R-:W-:-:S05]  /*1840*/  IMAD.U32 R2, RZ, RZ, UR4 ;  /* 0x00000004ff027e24 */ /* 0x000fca000f8e00ff */
[----:B------:R-:W-:-:S13]  /*1850*/  ISETP.NE.AND P0, PT, R2, 0x3, PT ;  /* 0x000000030200780c */ /* 0x000fda0003f05270 */
[----:B------:R-:W-:Y:S05]  /*1860*/  @!P0 BRA `(.L_x_2308) ;  /* 0x0000000000048947 */ /* 0x000fea0003800000 */
[----:B------:R-:W-:Y:S01]  /*1870*/  BPT.TRAP 0x1 ;  /* 0x000000040000795c */ /* 0x000fe20000300000 */
.L_x_2308:
[----:B------:R1:W2:Y:S01]  /*1880*/  SYNCS.PHASECHK.TRANS64.TRYWAIT P1, [UR39+0x33430], R0 ;  /* 0x03343000ff0075a7 */ /* 0x0002a20008020167 */
[----:B------:R-:W-:Y:S05]  /*1890*/  @!P0 BRA `(.L_x_2309) ;  /* 0x0000000000048947 */ /* 0x000fea0003800000 */
[----:B------:R-:W-:Y:S01]  /*18a0*/  BPT.TRAP 0x1 ;  /* 0x000000040000795c */ /* 0x000fe20000300000 */
.L_x_2309:
[----:B------:R-:W-:-:S05]  /*18b0*/  IMAD.U32 R2, RZ, RZ, UR43 ;  /* 0x0000002bff027e24 */ /* 0x000fca000f8e00ff */
[----:B------:R-:W-:Y:S01]  /*18c0*/  LOP3.LUT R2, R2, 0x10000, RZ, 0xfc, !PT ;  /* 0x0001000002027812 */ /* 0x000fe200078efcff */
[----:B--2---:R-:W-:Y:S06]  /*18d0*/  @P1 BRA `(.L_x_2310) ;  /* 0x0000000000081947 */ /* 0x004fec0003800000 */
[----:B------:R-:W2:Y:S02]  /*18e0*/  SYNCS.PHASECHK.TRANS64.TRYWAIT P1, [UR39+0x33430], R0 ;  /* 0x03343000ff0075a7 */ /* 0x000ea40008020167 */
[----:B--2---:R-:W-:Y:S05]  /*18f0*/  @!P1 BRA `(.L_x_2311) ;  /* 0x0000013000389947 */ /* 0x004fea0003800000 */
.L_x_2310:
[----:B------:R-:W-:Y:S05]  /*1900*/  WARPSYNC.ALL ;  /* 0x0000000000007948 */ /* 0x000fea0003800000 */
[----:B0-----:R-:W-:Y:S01]  /*1910*/  IMAD.MOV.U32 R3, RZ, RZ, -0x7fffffe0 ;  /* 0x80000020ff037424 */ /* 0x001fe200078e00ff */
        /* <DEDUP_REMOVED lines=35> */
[----:B------:R-:W-:Y:S01]  /*1b50*/  R2UR UR10, R2 ;  /* 0x00000000020a72ca */ /* 0x000fe200000e0000 */
[----:B------:R-:W-:Y:S01]  /*1b60*/  UMOV UR9, 0x80000020 ;  /* 0x8000002000097882 */ /* 0x000fe20000000000 */
[----:B------:R-:W-:Y:S01]  /*1b70*/  UIADD3 UR11, UR54, 0x202, URZ ;  /* 0x00000202360b7890 */ /* 0x000fe2000fffe03f */
[----:B------:R-:W-:-:S10]  /*1b80*/  UMOV UR5, UR9 ;  /* 0x0000000900057c82 */ /* 0x000fd40008000000 */
[----:B------:R-:W-:-:S07]  /*1b90*/  UIADD3 UR8, UR10, 0x2, URZ ;  /* 0x000000020a087890 */ /* 0x000fce000fffe03f */
[----:B------:R-:W-:Y:S01]  /*1ba0*/  UMOV UR4, UR8 ;  /* 0x0000000800047c82 */ /* 0x000fe20008000000 */
        /* <DEDUP_REMOVED lines=44> */
[----:B------:R-:W-:Y:S01]  /*1e70*/  UMOV UR5, UR9 ;  /* 0x0000000900057c82 */ /* 0x000fe20008000000 */
        /* <DEDUP_REMOVED lines=26> */
[----:B------:R-:W-:Y:S01]  /*2020*/  UMOV UR19, 0x80000020 ;  /* 0x8000002000137882 */ /* 0x000fe20000000000 */
[----:B------:R-:W-:-:S03]  /*2030*/  UMOV UR21, UR17 ;  /* 0x0000001100157c82 */ /* 0x000fc60008000000 */
[----:B------:R-:W-:Y:S01]  /*2040*/  UMOV UR20, UR16 ;  /* 0x0000001000147c82 */ /* 0x000fe20008000000 */
        /* <DEDUP_REMOVED lines=68> */
[----:B------:R-:W-:Y:S01]  /*2490*/  UIADD3 UR10, UR54, 0x702, URZ ;  /* 0x00000702360a7890 */ /* 0x000fe2000fffe03f */
[----:B------:R-:W-:Y:S02]  /*24a0*/  WARPGROUP.DEPBAR.LE gsb0, 0x0 ;  /* 0x00008000000079c5 */ /* 0x000fe40000010000 */
[----:B------:R-:W-:-:S06]  /*24b0*/  WARPGROUP.ARRIVE ;  /* 0x00000000000079c5 */ /* 0x000fcc0000000000 */
[----:B------:R-:W-:Y:S01]  /*24c0*/  QGMMA.64x32x32.F32.E4M3.E4M3 R40, gdesc[UR4], R40, gsb0 ;  /* 0x00600000042879f3 */ /* 0x000fe20008000828 */
[----:B------:R-:W-:Y:S01]  /*24d0*/  UMOV UR4, UR20 ;  /* 0x0000001400047c82 */ /* 0x000fe20008000000 */
        /* <DEDUP_REMOVED lines=36> */
.L_x_2312:
[----:B--2---:R-:W-:Y:S01]  /*2720*/  LOP3.LUT R5, R22, 0xffffff80, RZ, 0xc0, !PT ;  /* 0xffffff8016057812 */ /* 0x004fe200078ec0ff */
[----:B------:R-:W-:Y:S01]  /*2730*/  UISETP.NE.AND UP0, UPT, UR58, URZ, UPT ;  /* 0x0000003f3a00728c */ /* 0x000fe2000bf05270 */
[----:B------:R-:W-:Y:S01]  /*2740*/  LEA.HI R19, R19, R18, RZ, 0x2 ;  /* 0x0000001213137211 */ /* 0x000fe200078f10ff */
[----:B------:R-:W-:Y:S01]  /*2750*/  UMOV UR5, 0xffffff60 ;  /* 0xffffff6000057882 */ /* 0x000fe20000000000 */
[----:B------:R-:W-:Y:S01]  /*2760*/  LEA.HI R8, R23, R23, RZ, 0x1 ;  /* 0x0000001717087211 */ /* 0x000fe200078f08ff */
[----:B------:R-:W-:Y:S01]  /*2770*/  IMAD.IADD R5, R18, 0x1, -R5 ;  /* 0x0000000112057824 */ /* 0x000fe200078e0a05 */
[----:B------:R-:W-:Y:S01]  /*2780*/  LOP3.LUT R19, R19, 0xfffffffc, RZ, 0xc0, !PT ;  /* 0xfffffffc13137812 */ /* 0x000fe200078ec0ff */
[----:B------:R-:W-:Y:S01]  /*2790*/  UIMAD UR5, UR53, UR5, 0xa1 ;  /* 0x000000a1350574a4 */ /* 0x000fe2000f8e0205 */
[----:B------:R-:W-:Y:S01]  /*27a0*/  LOP3.LUT R8, R8, 0x3fffffe, RZ, 0xc0, !PT ;  /* 0x03fffffe08087812 */ /* 0x000fe200078ec0ff */
[----:B------:R-:W-:Y:S01]  /*27b0*/  IMAD.U32 R13, RZ, RZ, UR41 ;  /* 0x00000029ff0d7e24 */ /* 0x000fe2000f8e00ff */
[----:B-1----:R-:W-:Y:S01]  /*27c0*/  SHF.R.S32.HI R0, RZ, 0x1f, R5 ;  /* 0x0000001fff007819 */ /* 0x002fe20000011405 */
[----:B------:R-:W-:Y:S01]  /*27d0*/  IMAD.IADD R19, R18, 0x1, -R19 ;  /* 0x0000000112137824 */ /* 0x000fe200078e0a13 */
[----:B------:R-:W-:Y:S01]  /*27e0*/  PLOP3.LUT P1, PT, PT, PT, UP0, 0x80, 0x0 ;  /* 0x000000000000781c */ /* 0x000fe20003f2f008 */
[----:B------:R-:W-:Y:S01]  /*27f0*/  IMAD.IADD R8, R23, 0x1, -R8 ;  /* 0x0000000117087824 */ /* 0x000fe200078e0a08 */
[CC--:B------:R-:W-:Y:S01]  /*2800*/  LEA.HI R4, R0.reuse, R5.reuse, RZ, 0x2 ;  /* 0x0000000500047211 */ /* 0x0c0fe200078f10ff */
[----:B------:R-:W-:Y:S01]  /*2810*/  @UP0 ULDC UR4, c[0x0][0x44c] ;  /* 0x0001130000040ab9 */ /* 0x000fe20000000800 */
[----:B------:R-:W-:Y:S01]  /*2820*/  LEA.HI R6, R0, R5, RZ, 0x5 ;  /* 0x0000000500067211 */ /* 0x000fe200078f28ff */
[----:B------:R-:W-:Y:S01]  /*2830*/  ULDC UR7, c[0x0][0x288] ;  /* 0x0000a20000077ab9 */ /* 0x000fe20000000800 */
[--C-:B------:R-:W-:Y:S01]  /*2840*/  SHF.R.S32.HI R0, RZ, 0x2, R4.reuse ;  /* 0x00000002ff007819 */ /* 0x100fe20000011404 */
[----:B------:R-:W-:Y:S01]  /*2850*/  IMAD.U32 R129, RZ, RZ, UR38 ;  /* 0x00000026ff817e24 */ /* 0x000fe2000f8e00ff */
[----:B------:R-:W-:Y:S01]  /*2860*/  SHF.R.S32.HI R7, RZ, 0x1f, R4 ;  /* 0x0000001fff077819 */ /* 0x000fe20000011404 */
[----:B------:R-:W-:Y:S01]  /*2870*/  @UP0 ULDC UR10, c[0x0][0x450] ;  /* 0x00011400000a0ab9 */ /* 0x000fe20000000800 */
[----:B------:R-:W-:Y:S01]  /*2880*/  SHF.R.S32.HI R6, RZ, 0x5, R6 ;  /* 0x00000005ff067819 */ /* 0x000fe20000011406 */
[----:B------:R-:W-:Y:S01]  /*2890*/  UIADD3 UR6, UR39, 0x33440, URZ ;  /* 0x0003344027067890 */ /* 0x000fe2000fffe03f */
[----:B------:R-:W-:Y:S01]  /*28a0*/  LEA.HI R7, R7, R0, RZ, 0x3 ;  /* 0x0000000007077211 */ /* 0x000fe200078f18ff */
[----:B------:R-:W0:Y:S01]  /*28b0*/  S2UR UR61, SR_CgaCtaId ;  /* 0x00000000003d79c3 */ /* 0x000e220000008800 */
[----:B------:R-:W-:Y:S01]  /*28c0*/  LEA.HI R9, R19, R19, RZ, 0x1 ;  /* 0x0000001313097211 */ /* 0x000fe200078f08ff */
[----:B------:R-:W-:Y:S01]  /*28d0*/  UPRMT UR6, UR42, 0x654, UR6 ;  /* 0x000006542a067896 */ /* 0x000fe20008000006 */
[----:B------:R-:W-:-:S02]  /*28e0*/  LEA R10, R6, UR40, 0x4 ;  /* 0x00000028060a7c11 */ /* 0x000fc4000f8e20ff */
[----:B------:R-:W-:Y:S02]  /*28f0*/  LOP3.LUT R7, R7, 0xfffffff8, RZ, 0xc0, !PT ;  /* 0xfffffff807077812 */ /* 0x000fe400078ec0ff */
[----:B------:R-:W-:Y:S01]  /*2900*/  LOP3.LUT R6, R9, 0x1ffffffe, RZ, 0xc0, !PT ;  /* 0x1ffffffe09067812 */ /* 0x000fe200078ec0ff */
[----:B------:R-:W-:Y:S01]  /*2910*/  IMAD.U32 R9, RZ, RZ, UR5 ;  /* 0x00000005ff097e24 */ /* 0x000fe2000f8e00ff */
[----:B------:R-:W-:Y:S02]  /*2920*/  IADD3 R7, R10, R0, -R7 ;  /* 0x000000000a077210 */ /* 0x000fe40007ffe807 */
[----:B------:R-:W-:Y:S01]  /*2930*/  PLOP3.LUT P2, PT, PT, PT, UP0, 0x80, 0x0 ;  /* 0x000000000000781c */ /* 0x000fe20003f4f008 */
[----:B------:R-:W-:Y:S01]  /*2940*/  IMAD.IADD R6, R19, 0x1, -R6 ;  /* 0x0000000113067824 */ /* 0x000fe200078e0a06 */
[----:B------:R-:W-:Y:S01]  /*2950*/  SYNCS.ARRIVE.TRANS64.RED.A1T0 RZ, [UR6], RZ ;  /* 0x000000ffffff79a7 */ /* 0x000fe20008100406 */
[----:B------:R-:W-:Y:S01]  /*2960*/  IMAD R7, R8, 0x40, R7 ;  /* 0x0000004008077824 */ /* 0x000fe200078e0207 */
[----:B------:R-:W-:-:S03]  /*2970*/  LOP3.LUT R8, R4, 0x7ffffffc, RZ, 0xc0, !PT ;  /* 0x7ffffffc04087812 */ /* 0x000fc600078ec0ff */
[----:B------:R-:W-:Y:S02]  /*2980*/  IMAD R7, R6, 0x8, R7 ;  /* 0x0000000806077824 */ /* 0x000fe400078e0207 */
[----:B------:R-:W-:Y:S02]  /*2990*/  IMAD.IADD R8, R5, 0x1, -R8 ;  /* 0x0000000105087824 */ /* 0x000fe400078e0a08 */
[----:B------:R-:W-:Y:S01]  /*29a0*/  @P1 IMAD.HI.U32 R0, R7, UR4, RZ ;  /* 0x0000000407001c27 */ /* 0x000fe2000f8e00ff */
[----:B------:R-:W-:-:S03]  /*29b0*/  @UP0 ULDC UR4, c[0x0][0x450] ;  /* 0x0001140000040ab9 */ /* 0x000fc60000000800 */
[----:B------:R-:W-:Y:S01]  /*29c0*/  IMAD.MOV.U32 R11, RZ, RZ, R7 ;  /* 0x000000ffff0b7224 */ /* 0x000fe200078e0007 */
[----:B------:R-:W-:Y:S01]  /*29d0*/  @P2 SHF.R.U32.HI R11, RZ, UR4, R0 ;  /* 0x00000004ff0b2c19 */ /* 0x000fe20008011600 */
[----:B------:R-:W-:Y:S01]  /*29e0*/  UIMAD UR4, UR53, -0xa0, UR41 ;  /* 0xffffff60350478a4 */ /* 0x000fe2000f8e0229 */
[----:B------:R-:W-:Y:S01]  /*29f0*/  IMAD R0, R8, -0x2, R9 ;  /* 0xfffffffe08007824 */ /* 0x000fe200078e0209 */
[----:B------:R-:W-:Y:S02]  /*2a00*/  UIADD3 UR53, UR53, -0x2, URZ ;  /* 0xfffffffe35357890 */ /* 0x000fe4000fffe03f */
[----:B------:R-:W1:Y:S01]  /*2a10*/  SHFL.IDX PT, R6, R11, 0x1, 0x1c1f ;  /* 0x003c1f000b067f89 */ /* 0x000e6200000e0000 */
[----:B------:R-:W-:Y:S01]  /*2a20*/  UIADD3 UR4, UR4, 0xa0, URZ ;  /* 0x000000a004047890 */ /* 0x000fe2000fffe03f */
[----:B------:R-:W-:Y:S02]  /*2a30*/  IADD3 R13, R0, -UR7, R13 ;  /* 0x80000007000d7c10 */ /* 0x000fe4000fffe00d */
[----:B------:R-:W2:Y:S03]  /*2a40*/  SHFL.IDX PT, R11, R11, RZ, 0x1c1f ;  /* 0x001c1fff0b0b7589 */ /* 0x000ea600000e0000 */
[----:B------:R-:W-:Y:S01]  /*2a50*/  IMAD.U32 R5, RZ, RZ, UR4 ;  /* 0x00000004ff057e24 */ /* 0x000fe2000f8e00ff */
[----:B------:R-:W-:-:S02]  /*2a60*/  @UP0 ULDC UR4, c[0x0][0x44c] ;  /* 0x0001130000040ab9 */ /* 0x000fc40000000800 */
[----:B------:R-:W-:Y:S01]  /*2a70*/  UIMAD.WIDE.U32 UR4, UR40, UR4, URZ ;  /* 0x00000004280472a5 */ /* 0x000fe2000f8e003f */
[----:B------:R-:W-:-:S03]  /*2a80*/  IMAD R4, R8, -0x2, R5 ;  /* 0xfffffffe08047824 */ /* 0x000fc600078e0205 */
[----:B------:R-:W-:-:S04]  /*2a90*/  @UP0 USHF.R.U32.HI UR40, URZ, UR10, UR5 ;  /* 0x0000000a3f280299 */ /* 0x000fc80008011605 */
[----:B------:R-:W-:-:S04]  /*2aa0*/  UIADD3 UR4, UR40, -UR7, UR41 ;  /* 0x8000000728047290 */ /* 0x000fc8000fffe029 */
[----:B------:R-:W-:Y:S01]  /*2ab0*/  UIMAD.WIDE UR4, UR4, 0x66666667, URZ ;  /* 0x66666667040478a5 */ /* 0x000fe2000f8e023f */
[----:B-1----:R-:W-:-:S03]  /*2ac0*/  VIADDMNMX R6, R6, R13, R4, PT ;  /* 0x0000000d06067246 */ /* 0x002fc60003800104 */
[----:B------:R-:W-:Y:S01]  /*2ad0*/  USHF.R.U32.HI UR4, URZ, 0x1f, UR5 ;  /* 0x0000001f3f047899 */ /* 0x000fe20008011605 */
[C---:B------:R-:W-:Y:S02]  /*2ae0*/  ISETP.GT.AND P1, PT, R6.reuse, RZ, PT ;  /* 0x000000ff0600720c */ /* 0x040fe40003f24270 */
[C---:B------:R-:W-:Y:S01]  /*2af0*/  ISETP.GT.AND P2, PT, R6.reuse, 0x1, PT ;  /* 0x000000010600780c */ /* 0x040fe20003f44270 */
[----:B------:R-:W-:Y:S01]  /*2b00*/  ULEA.HI.SX32 UR4, UR5, UR4, 0x1a ;  /* 0x0000000405047291 */ /* 0x000fe2000f8fd23f */
[----:B------:R-:W-:Y:S02]  /*2b10*/  ISETP.GT.AND P3, PT, R6, 0x8, PT ;  /* 0x000000080600780c */ /* 0x000fe40003f64270 */
[----:B------:R-:W-:Y:S01]  /*2b20*/  FSEL R5, R90, -INF , P1 ;  /* 0xff8000005a057808 */ /* 0x000fe20000800000 */
[----:B------:R-:W-:Y:S01]  /*2b30*/  UISETP.LT.AND UP0, UPT, UR60, UR4, UPT ;  /* 0x000000043c00728c */ /* 0x000fe2000bf01270 */
[----:B------:R-:W-:Y:S01]  /*2b40*/  FSEL R9, R91, -INF , P2 ;  /* 0xff8000005b097808 */ /* 0x000fe20001000000 */
[----:B------:R-:W-:Y:S01]  /*2b50*/  UMOV UR5, URZ ;  /* 0x0000003f00057c82 */ /* 0x000fe20008000000 */
[----:B------:R-:W-:Y:S01]  /*2b60*/  ISETP.GT.AND P1, PT, R6, 0x9, PT ;  /* 0x000000090600780c */ /* 0x000fe20003f24270 */
[----:B------:R-:W-:Y:S01]  /*2b70*/  USEL UR55, UR60, UR4, !UP0 ;  /* 0x000000043c377287 */ /* 0x000fe2000c000000 */
[----:B------:R-:W-:-:S02]  /*2b80*/  FSEL R15, R94, -INF , P3 ;  /* 0xff8000005e0f7808 */ /* 0x000fc40001800000 */
[----:B------:R-:W-:Y:S01]  /*2b90*/  FMNMX.FTZ R0, R5, R9, !PT ;  /* 0x0000000905007209 */ /* 0x000fe20007810000 */
[----:B------:R-:W-:Y:S01]  /*2ba0*/  UISETP.GE.AND UP0, UPT, UR53, UR55, UPT ;  /* 0x000000373500728c */ /* 0x000fe2000bf06270 */
[C---:B------:R-:W-:Y:S01]  /*2bb0*/  ISETP.GT.AND P2, PT, R6.reuse, 0x10, PT ;  /* 0x000000100600780c */ /* 0x040fe20003f44270 */
[----:B------:R-:W-:Y:S01]  /*2bc0*/  UMOV UR4, URZ ;  /* 0x0000003f00047c82 */ /* 0x000fe20008000000 */
[----:B------:R-:W-:Y:S02]  /*2bd0*/  FSEL R19, R95, -INF , P1 ;  /* 0xff8000005f137808 */ /* 0x000fe40000800000 */
[----:B------:R-:W-:Y:S02]  /*2be0*/  FMNMX.FTZ R0, R15, R0, !PT ;  /* 0x000000000f007209 */ /* 0x000fe40007810000 */
[----:B------:R-:W-:Y:S02]  /*2bf0*/  ISETP.GT.AND P1, PT, R6, 0x11, PT ;  /* 0x000000110600780c */ /* 0x000fe40003f24270 */
[----:B------:R-:W-:-:S02]  /*2c00*/  FSEL R21, R98, -INF , P2 ;  /* 0xff80000062157808 */ /* 0x000fc40001000000 */
[----:B------:R-:W-:Y:S02]  /*2c10*/  FMNMX.FTZ R0, R19, R0, !PT ;  /* 0x0000000013007209 */ /* 0x000fe40007810000 */
[C---:B------:R-:W-:Y:S02]  /*2c20*/  ISETP.GT.AND P2, PT, R6.reuse, 0x18, PT ;  /* 0x000000180600780c */ /* 0x040fe40003f44270 */
        /* <DEDUP_REMOVED lines=101> */
[----:B------:R-:W-:Y:S02]  /*3280*/  FSEL R39, R39, -INF , P1 ;  /* 0xff80000027277808 */ /* 0x000fe40000800000 */
[----:B------:R-:W-:Y:S02]  /*3290*/  FMNMX.FTZ R0, R87, R0, !PT ;  /* 0x0000000057007209 */ /* 0x000fe40007810000 */
[----:B--2---:R-:W-:Y:S02]  /*32a0*/  VIADDMNMX R4, R11, R13, R4, PT ;  /* 0x0000000d0b047246 */ /* 0x004fe40003800104 */
[----:B------:R-:W-:Y:S02]  /*32b0*/  FMNMX.FTZ R10, R39, R0, !PT ;  /* 0x00000000270a7209 */ /* 0x000fe40007810000 */
[----:B------:R-:W-:-:S02]  /*32c0*/  ISETP.GT.AND P2, PT, R4, 0x1, PT ;  /* 0x000000010400780c */ /* 0x000fc40003f44270 */
[----:B------:R-:W-:Y:S01]  /*32d0*/  ISETP.GT.AND P3, PT, R4, 0x8, PT ;  /* 0x000000080400780c */ /* 0x000fe20003f64270 */
[----:B------:R-:W1:Y:S01]  /*32e0*/  SHFL.BFLY PT, R27, R10, 0x2, 0x1f ;  /* 0x0c401f000a1b7f89 */ /* 0x000e6200000e0000 */
[----:B------:R-:W-:Y:S02]  /*32f0*/  FSEL R89, R89, -INF , P2 ;  /* 0xff80000059597808 */ /* 0x000fe40001000000 */
[----:B------:R-:W-:Y:S02]  /*3300*/  FSEL R92, R92, -INF , P3 ;  /* 0xff8000005c5c7808 */ /* 0x000fe40001800000 */
[----:B------:R-:W-:-:S04]  /*3310*/  ISETP.GT.AND P2, PT, R4, 0x10, PT ;  /* 0x000000100400780c */ /* 0x000fc80003f44270 */
[----:B------:R-:W-:Y:S02]  /*3320*/  FSEL R96, R96, -INF , P2 ;  /* 0xff80000060607808 */ /* 0x000fe40001000000 */
[----:B------:R-:W-:-:S04]  /*3330*/  ISETP.GT.AND P2, PT, R4, 0x18, PT ;  /* 0x000000180400780c */ /* 0x000fc80003f44270 */
[----:B------:R-:W-:Y:S02]  /*3340*/  FSEL R100, R100, -INF , P2 ;  /* 0xff80000064647808 */ /* 0x000fe40001000000 */
[----:B------:R-:W-:-:S04]  /*3350*/  ISETP.GT.AND P2, PT, R4, 0x21, PT ;  /* 0x000000210400780c */ /* 0x000fc80003f44270 */
[----:B------:R-:W-:Y:S02]  /*3360*/  FSEL R73, R73, -INF , P2 ;  /* 0xff80000049497808 */ /* 0x000fe40001000000 */
[----:B------:R-:W-:Y:S02]  /*3370*/  ISETP.GT.AND P2, PT, R4, 0x29, PT ;  /* 0x000000290400780c */ /* 0x000fe40003f44270 */
[----:B-1----:R-:W-:Y:S02]  /*3380*/  FMNMX.FTZ R27, R10, R27, !PT ;  /* 0x0000001b0a1b7209 */ /* 0x002fe40007810000 */
[----:B------:R-:W-:Y:S02]  /*3390*/  FSEL R77, R77, -INF , P2 ;  /* 0xff8000004d4d7808 */ /* 0x000fe40001000000 */
[----:B------:R-:W-:Y:S01]  /*33a0*/  ISETP.GT.AND P2, PT, R4, 0x31, PT ;  /* 0x000000310400780c */ /* 0x000fe20003f44270 */
[----:B------:R-:W1:Y:S03]  /*33b0*/  SHFL.BFLY PT, R0, R27, 0x1, 0x1f ;  /* 0x0c201f001b007f89 */ /* 0x000e6600000e0000 */
[----:B------:R-:W-:-:S02]  /*33c0*/  FSEL R81, R81, -INF , P2 ;  /* 0xff80000051517808 */ /* 0x000fc40001000000 */
        /* <DEDUP_REMOVED lines=9> */
[C---:B------:R-:W-:Y:S01]  /*3460*/  FSETP.NEU.FTZ.AND P1, PT, R0.reuse, -INF , PT ;  /* 0xff8000000000780b */ /* 0x040fe20003f3d000 */
[----:B------:R-:W-:Y:S01]  /*3470*/  FFMA.FTZ R6, R0, R129, -8 ;  /* 0xc100000000067423 */ /* 0x000fe20000010081 */
[----:B------:R-:W-:-:S04]  /*3480*/  ISETP.GT.AND P2, PT, R4, 0x59, PT ;  /* 0x000000590400780c */ /* 0x000fc80003f44270 */
[----:B------:R-:W-:Y:S02]  /*3490*/  FSEL R6, R6, RZ, P1 ;  /* 0x000000ff06067208 */ /* 0x000fe40000800000 */
[----:B------:R-:W-:Y:S02]  /*34a0*/  ISETP.GT.AND P1, PT, R4, RZ, PT ;  /* 0x000000ff0400720c */ /* 0x000fe40003f24270 */
[----:B------:R-:W-:Y:S01]  /*34b0*/  FSEL R69, R69, -INF , P2 ;  /* 0xff80000045457808 */ /* 0x000fe20001000000 */
[--C-:B------:R-:W-:Y:S01]  /*34c0*/  FFMA.FTZ R10, R9, UR38, -R6.reuse ;  /* 0x00000026090a7c23 */ /* 0x100fe20008010806 */
[----:B------:R-:W-:Y:S01]  /*34d0*/  FSEL R88, R88, -INF , P1 ;  /* 0xff80000058587808 */ /* 0x000fe20000800000 */
[--C-:B------:R-:W-:Y:S01]  /*34e0*/  FFMA.FTZ R9, R15, UR38, -R6.reuse ;  /* 0x000000260f097c23 */ /* 0x100fe20008010806 */
[----:B------:R-:W-:Y:S01]  /*34f0*/  ISETP.GT.AND P1, PT, R4, 0x9, PT ;  /* 0x000000090400780c */ /* 0x000fe20003f24270 */
[--C-:B------:R-:W-:Y:S01]  /*3500*/  FFMA.FTZ R12, R19, UR38, -R6.reuse ;  /* 0x00000026130c7c23 */ /* 0x100fe20008010806 */
[----:B------:R-:W-:Y:S01]  /*3510*/  FMNMX.FTZ R13, R88, R89, !PT ;  /* 0x00000059580d7209 */ /* 0x000fe20007810000 */
[--C-:B------:R-:W-:Y:S01]  /*3520*/  FFMA.FTZ R21, R21, UR38, -R6.reuse ;  /* 0x0000002615157c23 */ /* 0x100fe20008010806 */
[----:B------:R-:W-:Y:S01]  /*3530*/  FSEL R93, R93, -INF , P1 ;  /* 0xff8000005d5d7808 */ /* 0x000fe20000800000 */
[--C-:B------:R-:W-:Y:S01]  /*3540*/  FFMA.FTZ R14, R23, UR38, -R6.reuse ;  /* 0x00000026170e7c23 */ /* 0x100fe20008010806 */
[----:B------:R-:W-:Y:S01]  /*3550*/  FMNMX.FTZ R18, R92, R13, !PT ;  /* 0x0000000d5c127209 */ /* 0x000fe20007810000 */
[----:B------:R1:W-:Y:S01]  /*3560*/  MUFU.EX2 R11, R21 ;  /* 0x00000015000b7308 */ /* 0x0003e20000000800 */
[----:B------:R-:W-:Y:S01]  /*3570*/  ISETP.GT.AND P1, PT, R4, 0x11, PT ;  /* 0x000000110400780c */ /* 0x000fe20003f24270 */
[--C-:B------:R-:W-:Y:S01]  /*3580*/  FFMA.FTZ R107, R107, UR38, -R6.reuse ;  /* 0x000000266b6b7c23 */ /* 0x100fe20008010806 */
[----:B------:R-:W-:Y:S01]  /*3590*/  FMNMX.FTZ R15, R93, R18, !PT ;  /* 0x000000125d0f7209 */ /* 0x000fe20007810000 */
[--C-:B------:R-:W-:Y:S01]  /*35a0*/  FFMA.FTZ R5, R5, UR38, -R6.reuse ;  /* 0x0000002605057c23 */ /* 0x100fe20008010806 */
[----:B------:R-:W-:Y:S01]  /*35b0*/  FSEL R97, R97, -INF , P1 ;  /* 0xff80000061617808 */ /* 0x000fe20000800000 */
[--C-:B------:R-:W-:Y:S01]  /*35c0*/  FFMA.FTZ R18, R109, UR38, -R6.reuse ;  /* 0x000000266d127c23 */ /* 0x100fe20008010806 */
[----:B------:R-:W-:Y:S01]  /*35d0*/  FMNMX.FTZ R20, R96, R15, !PT ;  /* 0x0000000f60147209 */ /* 0x000fe20007810000 */
[----:B------:R-:W-:Y:S01]  /*35e0*/  MUFU.EX2 R13, R107 ;  /* 0x0000006b000d7308 */ /* 0x000fe20000000800 */
[C---:B------:R-:W-:Y:S01]  /*35f0*/  ISETP.GT.AND P1, PT, R4.reuse, 0x19, PT ;  /* 0x000000190400780c */ /* 0x040fe20003f24270 */
[--C-:B------:R-:W-:Y:S01]  /*3600*/  FFMA.FTZ R111, R111, UR38, -R6.reuse ;  /* 0x000000266f6f7c23 */ /* 0x100fe20008010806 */
[----:B------:R-:W-:Y:S01]  /*3610*/  FMNMX.FTZ R15, R97, R20, !PT ;  /* 0x00000014610f7209 */ /* 0x000fe20007810000 */
[--C-:B------:R-:W-:Y:S01]  /*3620*/  FFMA.FTZ R115, R115, UR38, -R6.reuse ;  /* 0x0000002673737c23 */ /* 0x100fe20008010806 */
[----:B------:R-:W-:Y:S01]  /*3630*/  FSEL R101, R101, -INF , P1 ;  /* 0xff80000065657808 */ /* 0x000fe20000800000 */
[--C-:B------:R-:W-:Y:S01]  /*3640*/  FFMA.FTZ R119, R119, UR38, -R6.reuse ;  /* 0x0000002677777c23 */ /* 0x100fe20008010806 */
[----:B------:R-:W-:Y:S01]  /*3650*/  ISETP.GT.AND P1, PT, R4, 0x20, PT ;  /* 0x000000200400780c */ /* 0x000fe20003f24270 */
[----:B------:R-:W-:Y:S01]  /*3660*/  MUFU.EX2 R5, R5 ;  /* 0x0000000500057308 */ /* 0x000fe20000000800 */
[----:B------:R-:W-:Y:S01]  /*3670*/  FMNMX.FTZ R20, R100, R15, !PT ;  /* 0x0000000f64147209 */ /* 0x000fe20007810000 */
[--C-:B------:R-:W-:Y:S01]  /*3680*/  FFMA.FTZ R123, R123, UR38, -R6.reuse ;  /* 0x000000267b7b7c23 */ /* 0x100fe20008010806 */
[----:B------:R-:W-:Y:S01]  /*3690*/  FSEL R72, R72, -INF , P1 ;  /* 0xff80000048487808 */ /* 0x000fe20000800000 */
[--C-:B------:R-:W-:Y:S01]  /*36a0*/  FFMA.FTZ R127, R127, UR38, -R6.reuse ;  /* 0x000000267f7f7c23 */ /* 0x100fe20008010806 */
[----:B------:R-:W-:Y:S01]  /*36b0*/  FMNMX.FTZ R19, R101, R20, !PT ;  /* 0x0000001465137209 */ /* 0x000fe20007810000 */
[--C-:B------:R-:W-:Y:S01]  /*36c0*/  FFMA.FTZ R20, R113, UR38, -R6.reuse ;  /* 0x0000002671147c23 */ /* 0x100fe20008010806 */
[----:B------:R-:W-:Y:S01]  /*36d0*/  ISETP.GT.AND P1, PT, R4, 0x28, PT ;  /* 0x000000280400780c */ /* 0x000fe20003f24270 */
[----:B------:R-:W2:Y:S01]  /*36e0*/  MUFU.EX2 R10, R10 ;  /* 0x0000000a000a7308 */ /* 0x000ea20000000800 */
[----:B------:R-:W-:Y:S01]  /*36f0*/  FMNMX.FTZ R22, R72, R19, !PT ;  /* 0x0000001348167209 */ /* 0x000fe20007810000 */
[--C-:B------:R-:W-:Y:S01]  /*3700*/  FFMA.FTZ R38, R103, UR38, -R6.reuse ;  /* 0x0000002667267c23 */ /* 0x100fe20008010806 */
[----:B------:R-:W-:Y:S01]  /*3710*/  FSEL R76, R76, -INF , P1 ;  /* 0xff8000004c4c7808 */ /* 0x000fe20000800000 */
[--C-:B------:R-:W-:Y:S01]  /*3720*/  FFMA.FTZ R99, R99, UR38, -R6.reuse ;  /* 0x0000002663637c23 */ /* 0x100fe20008010806 */
[----:B------:R-:W-:Y:S01]  /*3730*/  FMNMX.FTZ R19, R73, R22, !PT ;  /* 0x0000001649137209 */ /* 0x000fe20007810000 */
[--C-:B------:R-:W-:Y:S01]  /*3740*/  FFMA.FTZ R95, R95, UR38, -R6.reuse ;  /* 0x000000265f5f7c23 */ /* 0x100fe20008010806 */
[----:B------:R-:W-:Y:S01]  /*3750*/  ISETP.GT.AND P1, PT, R4, 0x30, PT ;  /* 0x000000300400780c */ /* 0x000fe20003f24270 */
[----:B------:R-:W3:Y:S01]  /*3760*/  MUFU.EX2 R9, R9 ;  /* 0x0000000900097308 */ /* 0x000ee20000000800 */
[----:B------:R-:W-:Y:S01]  /*3770*/  FMNMX.FTZ R22, R76, R19, !PT ;  /* 0x000000134c167209 */ /* 0x000fe20007810000 */
[--C-:B------:R-:W-:Y:S01]  /*3780*/  FFMA.FTZ R31, R31, UR38, -R6.reuse ;  /* 0x000000261f1f7c23 */ /* 0x100fe20008010806 */
[----:B------:R-:W-:Y:S01]  /*3790*/  FSEL R80, R80, -INF , P1 ;  /* 0xff80000050507808 */ /* 0x000fe20000800000 */
[--C-:B------:R-:W-:Y:S01]  /*37a0*/  FFMA.FTZ R35, R35, UR38, -R6.reuse ;  /* 0x0000002623237c23 */ /* 0x100fe20008010806 */
[----:B-1----:R-:W-:Y:S01]  /*37b0*/  FMNMX.FTZ R21, R77, R22, !PT ;  /* 0x000000164d157209 */ /* 0x002fe20007810000 */
[----:B------:R-:W-:Y:S01]  /*37c0*/  FFMA.FTZ R22, R117, UR38, -R6 ;  /* 0x0000002675167c23 */ /* 0x000fe20008010806 */
[----:B------:R-:W-:Y:S01]  /*37d0*/  ISETP.GT.AND P1, PT, R4, 0x38, PT ;  /* 0x000000380400780c */ /* 0x000fe20003f24270 */
[----:B------:R-:W1:Y:S01]  /*37e0*/  MUFU.EX2 R12, R12 ;  /* 0x0000000c000c7308 */ /* 0x000e620000000800 */
[----:B------:R-:W-:Y:S01]  /*37f0*/  FMNMX.FTZ R26, R80, R21, !PT ;  /* 0x00000015501a7209 */ /* 0x000fe20007810000 */
[----:B--2---:R-:W-:Y:S01]  /*3800*/  FADD.FTZ R94, R5, R10 ;  /* 0x0000000a055e7221 */ /* 0x004fe20000010000 */
[----:B------:R-:W-:-:S02]  /*3810*/  FSEL R84, R84, -INF , P1 ;  /* 0xff80000054547808 */ /* 0x000fc40000800000 */
[----:B------:R-:W-:Y:S02]  /*3820*/  CS2R R102, SRZ ;  /* 0x0000000000667805 */ /* 0x000fe4000001ff00 */
[----:B------:R-:W-:Y:S02]  /*3830*/  FMNMX.FTZ R21, R81, R26, !PT ;  /* 0x0000001a51157209 */ /* 0x000fe40007810000 */
[----:B------:R-:W-:Y:S02]  /*3840*/  CS2R R108, SRZ ;  /* 0x00000000006c7805 */ /* 0x000fe4000001ff00 */
[----:B------:R-:W-:Y:S01]  /*3850*/  ISETP.GT.AND P1, PT, R4, 0x40, PT ;  /* 0x000000400400780c */ /* 0x000fe20003f24270 */
[----:B------:R-:W2:Y:S01]  /*3860*/  MUFU.EX2 R14, R14 ;  /* 0x0000000e000e7308 */ /* 0x000ea20000000800 */
[----:B------:R-:W-:Y:S02]  /*3870*/  FMNMX.FTZ R26, R84, R21, !PT ;  /* 0x00000015541a7209 */ /* 0x000fe40007810000 */
[----:B------:R-:W-:-:S02]  /*3880*/  CS2R R112, SRZ ;  /* 0x0000000000707805 */ /* 0x000fc4000001ff00 */
[----:B------:R-:W-:Y:S02]  /*3890*/  FSEL R56, R56, -INF , P1 ;  /* 0xff80000038387808 */ /* 0x000fe40000800000 */
[----:B------:R-:W-:Y:S02]  /*38a0*/  CS2R R116, SRZ ;  /* 0x0000000000747805 */ /* 0x000fe4000001ff00 */
[----:B------:R-:W-:Y:S01]  /*38b0*/  FMNMX.FTZ R23, R85, R26, !PT ;  /* 0x0000001a55177209 */ /* 0x000fe20007810000 */
[----:B------:R-:W-:Y:S01]  /*38c0*/  FFMA.FTZ R26, R121, UR38, -R6 ;  /* 0x00000026791a7c23 */ /* 0x000fe20008010806 */
[----:B------:R-:W-:Y:S01]  /*38d0*/  ISETP.GT.AND P1, PT, R4, 0x48, PT ;  /* 0x000000480400780c */ /* 0x000fe20003f24270 */
[----:B------:R-:W-:Y:S01]  /*38e0*/  MUFU.EX2 R18, R18 ;  /* 0x0000001200127308 */ /* 0x000fe20000000800 */
[----:B------:R-:W-:Y:S02]  /*38f0*/  FMNMX.FTZ R30, R56, R23, !PT ;  /* 0x00000017381e7209 */ /* 0x000fe40007810000 */
[----:B------:R-:W-:-:S02]  /*3900*/  FSEL R60, R60, -INF , P1 ;  /* 0xff8000003c3c7808 */ /* 0x000fc40000800000 */
[----:B------:R-:W-:Y:S02]  /*3910*/  FMNMX.FTZ R23, R57, R30, !PT ;  /* 0x0000001e39177209 */ /* 0x000fe40007810000 */
[----:B------:R-:W-:Y:S01]  /*3920*/  ISETP.GT.AND P1, PT, R4, 0x50, PT ;  /* 0x000000500400780c */ /* 0x000fe20003f24270 */
[----:B------:R4:W-:Y:S01]  /*3930*/  MUFU.EX2 R15, R111 ;  /* 0x0000006f000f7308 */ /* 0x0009e20000000800 */
[----:B------:R-:W-:Y:S02]  /*3940*/  FMNMX.FTZ R30, R60, R23, !PT ;  /* 0x000000173c1e7209 */ /* 0x000fe40007810000 */
[----:B------:R-:W-:Y:S02]  /*3950*/  FSEL R64, R64, -INF , P1 ;  /* 0xff80000040407808 */ /* 0x000fe40000800000 */
[----:B------:R-:W-:Y:S01]  /*3960*/  FMNMX.FTZ R27, R61, R30, !PT ;  /* 0x0000001e3d1b7209 */ /* 0x000fe20007810000 */
[----:B------:R-:W-:Y:S01]  /*3970*/  FFMA.FTZ R30, R125, UR38, -R6 ;  /* 0x000000267d1e7c23 */ /* 0x000fe20008010806 */
[----:B------:R-:W-:Y:S01]  /*3980*/  ISETP.GT.AND P1, PT, R4, 0x58, PT ;  /* 0x000000580400780c */ /* 0x000fe20003f24270 */
[----:B------:R-:W-:Y:S01]  /*3990*/  MUFU.EX2 R20, R20 ;  /* 0x0000001400147308 */ /* 0x000fe20000000800 */
[----:B------:R-:W-:-:S02]  /*39a0*/  FMNMX.FTZ R34, R64, R27, !PT ;  /* 0x0000001b40227209 */ /* 0x000fc40007810000 */
[----:B----4-:R-:W-:Y:S02]  /*39b0*/  CS2R R110, SRZ ;  /* 0x00000000006e7805 */ /* 0x010fe4000001ff00 */
[----:B------:R-:W-:Y:S02]  /*39c0*/  FSEL R68, R68, -INF , P1 ;  /* 0xff80000044447808 */ /* 0x000fe40000800000 */
[----:B------:R-:W-:Y:S02]  /*39d0*/  FMNMX.FTZ R27, R65, R34, !PT ;  /* 0x00000022411b7209 */ /* 0x000fe40007810000 */
[----:B------:R-:W-:Y:S01]  /*39e0*/  ISETP.GT.AND P1, PT, R4, 0x60, PT ;  /* 0x000000600400780c */ /* 0x000fe20003f24270 */
[----:B------:R4:W-:Y:S01]  /*39f0*/  MUFU.EX2 R19, R115 ;  /* 0x0000007300137308 */ /* 0x0009e20000000800 */
[----:B------:R-:W-:Y:S02]  /*3a00*/  FMNMX.FTZ R34, R68, R27, !PT ;  /* 0x0000001b44227209 */ /* 0x000fe40007810000 */
[----:B------:R-:W-:-:S02]  /*3a10*/  ISETP.GT.AND P2, PT, R4, 0x61, PT ;  /* 0x000000610400780c */ /* 0x000fc40003f44270 */
[----:B------:R-:W-:Y:S02]  /*3a20*/  FSEL R62, R40, -INF , P1 ;  /* 0xff800000283e7808 */ /* 0x000fe40000800000 */
[----:B------:R-:W-:Y:S01]  /*3a30*/  FMNMX.FTZ R107, R69, R34, !PT ;  /* 0x00000022456b7209 */ /* 0x000fe20007810000 */
[----:B------:R-:W-:Y:S01]  /*3a40*/  FFMA.FTZ R34, R105, UR38, -R6 ;  /* 0x0000002669227c23 */ /* 0x000fe20008010806 */
[----:B------:R-:W-:Y:S01]  /*3a50*/  ISETP.GT.AND P1, PT, R4, 0x68, PT ;  /* 0x000000680400780c */ /* 0x000fe20003f24270 */
[----:B------:R-:W-:Y:S01]  /*3a60*/  MUFU.EX2 R22, R22 ;  /* 0x0000001600167308 */ /* 0x000fe20000000800 */
[----:B------:R-:W-:Y:S02]  /*3a70*/  FSEL R66, R41, -INF , P2 ;  /* 0xff80000029427808 */ /* 0x000fe40001000000 */
[----:B------:R-:W-:Y:S02]  /*3a80*/  CS2R R104, SRZ ;  /* 0x0000000000687805 */ /* 0x000fe4000001ff00 */
[----:B------:R-:W-:-:S02]  /*3a90*/  FMNMX.FTZ R107, R62, R107, !PT ;  /* 0x0000006b3e6b7209 */ /* 0x000fc40007810000 */
[----:B----4-:R-:W-:Y:S02]  /*3aa0*/  CS2R R114, SRZ ;  /* 0x0000000000727805 */ /* 0x010fe4000001ff00 */
[----:B------:R-:W-:Y:S02]  /*3ab0*/  ISETP.GT.AND P2, PT, R4, 0x69, PT ;  /* 0x000000690400780c */ /* 0x000fe40003f44270 */
[----:B------:R-:W-:Y:S01]  /*3ac0*/  FSEL R70, R44, -INF , P1 ;  /* 0xff8000002c467808 */ /* 0x000fe20000800000 */
[----:B------:R-:W-:Y:S01]  /*3ad0*/  FFMA.FTZ R44, R63, UR38, -R6 ;  /* 0x000000263f2c7c23 */ /* 0x000fe20008010806 */
[----:B------:R-:W-:Y:S01]  /*3ae0*/  FMNMX.FTZ R107, R66, R107, !PT ;  /* 0x0000006b426b7209 */ /* 0x000fe20007810000 */
[----:B---3--:R-:W-:Y:S01]  /*3af0*/  FADD.FTZ R63, R9, R94 ;  /* 0x0000005e093f7221 */ /* 0x008fe20000010000 */
[----:B------:R-:W-:Y:S01]  /*3b00*/  ISETP.GT.AND P1, PT, R4, 0x70, PT ;  /* 0x000000700400780c */ /* 0x000fe20003f24270 */
[----:B------:R3:W-:Y:S01]  /*3b10*/  MUFU.EX2 R21, R119 ;  /* 0x0000007700157308 */ /* 0x0007e20000000800 */
[----:B------:R-:W-:Y:S01]  /*3b20*/  FSEL R45, R45, -INF , P2 ;  /* 0xff8000002d2d7808 */ /* 0x000fe20001000000 */
[----:B-1----:R-:W-:Y:S01]  /*3b30*/  FADD.FTZ R98, R12, R63 ;  /* 0x0000003f0c627221 */ /* 0x002fe20000010000 */
[----:B------:R-:W-:-:S02]  /*3b40*/  FMNMX.FTZ R40, R70, R107, !PT ;  /* 0x0000006b46287209 */ /* 0x000fc40007810000 */
[----:B------:R-:W-:Y:S02]  /*3b50*/  CS2R R106, SRZ ;  /* 0x00000000006a7805 */ /* 0x000fe4000001ff00 */
[----:B------:R-:W-:Y:S02]  /*3b60*/  ISETP.GT.AND P2, PT, R4, 0x71, PT ;  /* 0x000000710400780c */ /* 0x000fe40003f44270 */
[----:B------:R-:W-:Y:S01]  /*3b70*/  FSEL R48, R48, -INF , P1 ;  /* 0xff80000030307808 */ /* 0x000fe20000800000 */
[----:B------:R-:W-:Y:S01]  /*3b80*/  MUFU.EX2 R26, R26 ;  /* 0x0000001a001a7308 */ /* 0x000fe20000000800 */
[----:B------:R-:W-:Y:S02]  /*3b90*/  FMNMX.FTZ R41, R45, R40, !PT ;  /* 0x000000282d297209 */ /* 0x000fe40007810000 */
[----:B---3--:R-:W-:Y:S02]  /*3ba0*/  CS2R R118, SRZ ;  /* 0x0000000000767805 */ /* 0x008fe4000001ff00 */
[----:B------:R-:W-:-:S02]  /*3bb0*/  FSEL R58, R49, -INF , P2 ;  /* 0xff800000313a7808 */ /* 0x000fc40001000000 */
[----:B------:R-:W-:Y:S02]  /*3bc0*/  ISETP.GT.AND P1, PT, R4, 0x78, PT ;  /* 0x000000780400780c */ /* 0x000fe40003f24270 */
[----:B------:R-:W-:Y:S01]  /*3bd0*/  FMNMX.FTZ R49, R48, R41, !PT ;  /* 0x0000002930317209 */ /* 0x000fe20007810000 */
[----:B------:R-:W-:Y:S01]  /*3be0*/  MUFU.EX2 R23, R123 ;  /* 0x0000007b00177308 */ /* 0x000fe20000000800 */
[----:B------:R-:W-:Y:S02]  /*3bf0*/  ISETP.GT.AND P2, PT, R4, 0x79, PT ;  /* 0x000000790400780c */ /* 0x000fe40003f44270 */
[----:B------:R-:W-:Y:S02]  /*3c00*/  FSEL R52, R52, -INF , P1 ;  /* 0xff80000034347808 */ /* 0x000fe40000800000 */
[----:B------:R-:W-:Y:S02]  /*3c10*/  FMNMX.FTZ R49, R58, R49, !PT ;  /* 0x000000313a317209 */ /* 0x000fe40007810000 */
[----:B------:R-:W-:Y:S01]  /*3c20*/  FSEL R53, R53, -INF , P2 ;  /* 0xff80000035357808 */ /* 0x000fe20001000000 */
[----:B------:R-:W-:Y:S01]  /*3c30*/  MUFU.EX2 R30, R30 ;  /* 0x0000001e001e7308 */ /* 0x000fe20000000800 */
[----:B------:R-:W-:-:S02]  /*3c40*/  ISETP.GT.AND P1, PT, R4, 0x80, PT ;  /* 0x000000800400780c */ /* 0x000fc40003f24270 */
[----:B------:R-:W-:Y:S02]  /*3c50*/  FMNMX.FTZ R40, R52, R49, !PT ;  /* 0x0000003134287209 */ /* 0x000fe40007810000 */
[----:B------:R-:W-:Y:S02]  /*3c60*/  ISETP.GT.AND P2, PT, R4, 0x81, PT ;  /* 0x000000810400780c */ /* 0x000fe40003f44270 */
[----:B------:R-:W-:Y:S01]  /*3c70*/  FSEL R74, R24, -INF , P1 ;  /* 0xff800000184a7808 */ /* 0x000fe20000800000 */
[----:B------:R-:W-:Y:S01]  /*3c80*/  MUFU.EX2 R27, R127 ;  /* 0x0000007f001b7308 */ /* 0x000fe20000000800 */
[----:B------:R-:W-:Y:S01]  /*3c90*/  FMNMX.FTZ R49, R53, R40, !PT ;  /* 0x0000002835317209 */ /* 0x000fe20007810000 */
[--C-:B------:R-:W-:Y:S01]  /*3ca0*/  FFMA.FTZ R40, R51, UR38, -R6.reuse ;  /* 0x0000002633287c23 */ /* 0x100fe20008010806 */
[----:B------:R-:W-:Y:S02]  /*3cb0*/  ISETP.GT.AND P1, PT, R4, 0x88, PT ;  /* 0x000000880400780c */ /* 0x000fe40003f24270 */
[----:B------:R-:W-:Y:S01]  /*3cc0*/  FSEL R54, R25, -INF , P2 ;  /* 0xff80000019367808 */ /* 0x000fe20001000000 */
[----:B------:R-:W-:Y:S01]  /*3cd0*/  FFMA.FTZ R25, R91, UR38, -R6 ;  /* 0x000000265b197c23 */ /* 0x000fe20008010806 */
[----:B------:R-:W-:Y:S01]  /*3ce0*/  FMNMX.FTZ R49, R74, R49, !PT ;  /* 0x000000314a317209 */ /* 0x000fe20007810000 */
[----:B------:R-:W-:Y:S01]  /*3cf0*/  MUFU.EX2 R34, R34 ;  /* 0x0000002200227308 */ /* 0x000fe20000000800 */
[----:B------:R-:W-:-:S02]  /*3d00*/  ISETP.GT.AND P2, PT, R4, 0x89, PT ;  /* 0x000000890400780c */ /* 0x000fc40003f44270 */
[----:B------:R-:W-:Y:S01]  /*3d10*/  FSEL R78, R28, -INF , P1 ;  /* 0xff8000001c4e7808 */ /* 0x000fe20000800000 */
[----:B------:R-:W-:Y:S01]  /*3d20*/  FFMA.FTZ R28, R83, UR38, -R6 ;  /* 0x00000026531c7c23 */ /* 0x000fe20008010806 */
[----:B------:R-:W-:Y:S02]  /*3d30*/  FMNMX.FTZ R49, R54, R49, !PT ;  /* 0x0000003136317209 */ /* 0x000fe40007810000 */
[----:B------:R-:W-:Y:S01]  /*3d40*/  ISETP.GT.AND P1, PT, R4, 0x90, PT ;  /* 0x000000900400780c */ /* 0x000fe20003f24270 */
[----:B------:R-:W-:Y:S01]  /*3d50*/  MUFU.EX2 R38, R38 ;  /* 0x0000002600267308 */ /* 0x000fe20000000800 */
[----:B------:R-:W-:Y:S02]  /*3d60*/  FSEL R82, R29, -INF , P2 ;  /* 0xff8000001d527808 */ /* 0x000fe40001000000 */
[----:B------:R-:W-:Y:S02]  /*3d70*/  FMNMX.FTZ R49, R78, R49, !PT ;  /* 0x000000314e317209 */ /* 0x000fe40007810000 */
[----:B------:R-:W-:-:S02]  /*3d80*/  FSEL R83, R32, -INF , P1 ;  /* 0xff80000020537808 */ /* 0x000fc40000800000 */
[----:B------:R-:W-:Y:S01]  /*3d90*/  ISETP.GT.AND P2, PT, R4, 0x91, PT ;  /* 0x000000910400780c */ /* 0x000fe20003f44270 */
[----:B------:R1:W-:Y:S01]  /*3da0*/  MUFU.EX2 R41, R99 ;  /* 0x0000006300297308 */ /* 0x0003e20000000800 */
[----:B------:R-:W-:Y:S02]  /*3db0*/  FMNMX.FTZ R32, R82, R49, !PT ;  /* 0x0000003152207209 */ /* 0x000fe40007810000 */
[C---:B------:R-:W-:Y:S02]  /*3dc0*/  ISETP.GT.AND P1, PT, R4.reuse, 0x98, PT ;  /* 0x000000980400780c */ /* 0x040fe40003f24270 */
[----:B------:R-:W-:Y:S01]  /*3dd0*/  FSEL R86, R33, -INF , P2 ;  /* 0xff80000021567808 */ /* 0x000fe20001000000 */
[--C-:B------:R-:W-:Y:S01]  /*3de0*/  FFMA.FTZ R33, R71, UR38, -R6.reuse ;  /* 0x0000002647217c23 */ /* 0x100fe20008010806 */
[----:B------:R-:W-:Y:S01]  /*3df0*/  FMNMX.FTZ R29, R83, R32, !PT ;  /* 0x00000020531d7209 */ /* 0x000fe20007810000 */
[--C-:B------:R-:W-:Y:S01]  /*3e00*/  FFMA.FTZ R32, R43, UR38, -R6.reuse ;  /* 0x000000262b207c23 */ /* 0x100fe20008010806 */
[----:B------:R-:W-:Y:S01]  /*3e10*/  ISETP.GT.AND P2, PT, R4, 0x99, PT ;  /* 0x000000990400780c */ /* 0x000fe20003f44270 */
        /* <DEDUP_REMOVED lines=8> */
[--C-:B------:R-:W-:Y:S01]  /*3ea0*/  FFMA.FTZ R36, R46, UR38, -R6.reuse ;  /* 0x000000262e247c23 */ /* 0x100fe20008010806 */
[--C-:B------:R-:W-:Y:S01]  /*3eb0*/  FFMA.FTZ R46, R75, UR38, -R6.reuse ;  /* 0x000000264b2e7c23 */ /* 0x100fe20008010806 */
[----:B------:R-:W-:Y:S01]  /*3ec0*/  F2FP.SATFINITE.E4M3.F32.PACK_AB_MERGE_C R217, R12, R9, RZ ;  /* 0x000000090cd9723e */ /* 0x000fe200048070ff */
[----:B------:R-:W-:Y:S01]  /*3ed0*/  MUFU.EX2 R24, R95 ;  /* 0x0000005f00187308 */ /* 0x000fe20000000800 */
[----:B------:R-:W-:Y:S01]  /*3ee0*/  FMNMX.FTZ R4, R90, R37, !PT ;  /* 0x000000255a047209 */ /* 0x000fe20007810000 */
[----:B------:R-:W-:Y:S01]  /*3ef0*/  FFMA.FTZ R37, R50, UR38, -R6 ;  /* 0x0000002632257c23 */ /* 0x000fe20008010806 */
[----:B------:R-:W-:-:S03]  /*3f00*/  F2FP.SATFINITE.E4M3.F32.PACK_AB_MERGE_C R217, R10, R5, R217 ;  /* 0x000000050ad9723e */ /* 0x000fc600048070d9 */
[----:B------:R-:W3:Y:S02]  /*3f10*/  SHFL.BFLY PT, R49, R4, 0x2, 0x1f ;  /* 0x0c401f0004317f89 */ /* 0x000ee400000e0000 */
[----:B------:R-:W-:Y:S08]  /*3f20*/  MUFU.EX2 R25, R25 ;  /* 0x0000001900197308 */ /* 0x000ff00000000800 */
[----:B------:R-:W-:Y:S08]  /*3f30*/  MUFU.EX2 R28, R28 ;  /* 0x0000001c001c7308 */ /* 0x000ff00000000800 */
[----:B------:R-:W-:Y:S01]  /*3f40*/  MUFU.EX2 R33, R33 ;  /* 0x0000002100217308 */ /* 0x000fe20000000800 */
[----:B---3--:R-:W-:Y:S01]  /*3f50*/  FMNMX.FTZ R50, R4, R49, !PT ;  /* 0x0000003104327209 */ /* 0x008fe20007810000 */
[----:B------:R-:W-:Y:S01]  /*3f60*/  FFMA.FTZ R49, R67, UR38, -R6 ;  /* 0x0000002643317c23 */ /* 0x000fe20008010806 */
[----:B------:R-:W-:-:S05]  /*3f70*/  FADD.FTZ R67, R11, R98 ;  /* 0x000000620b437221 */ /* 0x000fca0000010000 */
[----:B------:R-:W-:Y:S01]  /*3f80*/  MUFU.EX2 R29, R29 ;  /* 0x0000001d001d7308 */ /* 0x000fe20000000800 */
[----:B------:R-:W3:Y:S01]  /*3f90*/  SHFL.BFLY PT, R51, R50, 0x1, 0x1f ;  /* 0x0c201f0032337f89 */ /* 0x000ee200000e0000 */
[----:B--2---:R-:W-:-:S04]  /*3fa0*/  FADD.FTZ R98, R14, R67 ;  /* 0x000000430e627221 */ /* 0x004fc80000010000 */
[----:B------:R-:W-:Y:S02]  /*3fb0*/  FADD.FTZ R67, R13, R98 ;  /* 0x000000620d437221 */ /* 0x000fe40000010000 */
[----:B------:R-:W-:Y:S01]  /*3fc0*/  MUFU.EX2 R32, R32 ;  /* 0x0000002000207308 */ /* 0x000fe20000000800 */
[----:B-1----:R-:W-:-:S07]  /*3fd0*/  CS2R R98, SRZ ;  /* 0x0000000000627805 */ /* 0x002fce000001ff00 */
[----:B------:R-:W-:Y:S08]  /*3fe0*/  MUFU.EX2 R36, R36 ;  /* 0x0000002400247308 */ /* 0x000ff00000000800 */
[----:B------:R-:W-:Y:S01]  /*3ff0*/  MUFU.EX2 R43, R43 ;  /* 0x0000002b002b7308 */ /* 0x000fe20000000800 */
[----:B---3--:R-:W-:Y:S01]  /*4000*/  FMNMX.FTZ R4, R50, R51, !PT ;  /* 0x0000003332047209 */ /* 0x008fe20007810000 */
[----:B------:R-:W-:-:S02]  /*4010*/  IMAD.U32 R51, RZ, RZ, UR38 ;  /* 0x00000026ff337e24 */ /* 0x000fc4000f8e00ff */
[--C-:B------:R-:W-:Y:S01]  /*4020*/  FFMA.FTZ R50, R79, UR38, -R6.reuse ;  /* 0x000000264f327c23 */ /* 0x100fe20008010806 */
[C---:B------:R-:W-:Y:S01]  /*4030*/  FSETP.NEU.FTZ.AND P1, PT, R4.reuse, -INF , PT ;  /* 0xff8000000400780b */ /* 0x040fe20003f3d000 */
[----:B------:R-:W-:Y:S02]  /*4040*/  FFMA.FTZ R51, R4, R51, -8 ;  /* 0xc100000004337423 */ /* 0x000fe40000010033 */
[----:B------:R-:W-:Y:S03]  /*4050*/  MUFU.EX2 R37, R37 ;  /* 0x0000002500257308 */ /* 0x000fe60000000800 */
[----:B------:R-:W-:Y:S01]  /*4060*/  FSEL R55, R51, RZ, P1 ;  /* 0x000000ff33377208 */ /* 0x000fe20000800000 */
[----:B------:R-:W-:Y:S01]  /*4070*/  FFMA.FTZ R51, R87, UR38, -R6 ;  /* 0x0000002657337c23 */ /* 0x000fe20008010806 */
[----:B------:R-:W-:-:S03]  /*4080*/  PLOP3.LUT P1, PT, PT, PT, UP0, 0x80, 0x0 ;  /* 0x000000000000781c */ /* 0x000fc60003f2f008 */
        /* <DEDUP_REMOVED lines=23> */
[--C-:B------:R-:W-:Y:S01]  /*4200*/  FFMA.FTZ R61, R61, UR38, -R55.reuse ;  /* 0x000000263d3d7c23 */ /* 0x100fe20008010837 */
[----:B------:R-:W2:Y:S01]  /*4210*/  MUFU.EX2 R92, R92 ;  /* 0x0000005c005c7308 */ /* 0x000ea20000000800 */
[--C-:B------:R-:W-:Y:S01]  /*4220*/  FFMA.FTZ R64, R64, UR38, -R55.reuse ;  /* 0x0000002640407c23 */ /* 0x100fe20008010837 */
        /* <DEDUP_REMOVED lines=16> */
[--C-:B------:R-:W-:Y:S01]  /*4330*/  FFMA.FTZ R78, R78, UR38, -R55.reuse ;  /* 0x000000264e4e7c23 */ /* 0x100fe20008010837 */
[--C-:B------:R-:W-:Y:S01]  /*4340*/  FFMA.FTZ R82, R82, UR38, -R55.reuse ;  /* 0x0000002652527c23 */ /* 0x100fe20008010837 */
[--C-:B------:R-:W-:Y:S01]  /*4350*/  FFMA.FTZ R83, R83, UR38, -R55.reuse ;  /* 0x0000002653537c23 */ /* 0x100fe20008010837 */
[--C-:B------:R-:W-:Y:S01]  /*4360*/  FFMA.FTZ R86, R86, UR38, -R55.reuse ;  /* 0x0000002656567c23 */ /* 0x100fe20008010837 */
[--C-:B------:R-:W-:Y:S01]  /*4370*/  FFMA.FTZ R71, R71, UR38, -R55.reuse ;  /* 0x0000002647477c23 */ /* 0x100fe20008010837 */
[----:B------:R-:W-:Y:S01]  /*4380*/  FFMA.FTZ R55, R90, UR38, -R55 ;  /* 0x000000265a377c23 */ /* 0x000fe20008010837 */
[----:B------:R-:W2:Y:S01]  /*4390*/  MUFU.EX2 R97, R97 ;  /* 0x0000006100617308 */ /* 0x000ea20000000800 */
[C---:B---3--:R-:W-:Y:S01]  /*43a0*/  FADD.FTZ R63, R93.reuse, R94 ;  /* 0x0000005e5d3f7221 */ /* 0x048fe20000010000 */
[----:B------:R-:W-:-:S02]  /*43b0*/  F2FP.SATFINITE.E4M3.F32.PACK_AB_MERGE_C R216, R93, R92, RZ ;  /* 0x0000005c5dd8723e */ /* 0x000fc400048070ff */
[----:B------:R-:W-:Y:S02]  /*43c0*/  CS2R R90, SRZ ;  /* 0x00000000005a7805 */ /* 0x000fe4000001ff00 */
[----:B------:R-:W-:Y:S02]  /*43d0*/  CS2R R92, SRZ ;  /* 0x00000000005c7805 */ /* 0x000fe4000001ff00 */
[----:B------:R-:W-:Y:S02]  /*43e0*/  F2FP.SATFINITE.E4M3.F32.PACK_AB_MERGE_C R216, R89, R88, R216 ;  /* 0x0000005859d8723e */ /* 0x000fe400048070d8 */
[----:B------:R-:W-:Y:S01]  /*43f0*/  CS2R R88, SRZ ;  /* 0x0000000000587805 */ /* 0x000fe2000001ff00 */
[----:B------:R-:W3:Y:S01]  /*4400*/  MUFU.EX2 R100, R100 ;  /* 0x0000006400647308 */ /* 0x000ee20000000800 */
[----:B-1----:R-:W-:Y:S01]  /*4410*/  FADD.FTZ R94, R96, R63 ;  /* 0x0000003f605e7221 */ /* 0x002fe20000010000 */
[----:B------:R-:W-:-:S06]  /*4420*/  FFMA.FTZ R63, R39, UR38, -R6 ;  /* 0x00000026273f7c23 */ /* 0x000fcc0008010806 */
[----:B------:R-:W1:Y:S01]  /*4430*/  MUFU.EX2 R101, R101 ;  /* 0x0000006500657308 */ /* 0x000e620000000800 */
[----:B--2---:R-:W-:Y:S01]  /*4440*/  FADD.FTZ R39, R97, R94 ;  /* 0x0000005e61277221 */ /* 0x004fe20000010000 */
[----:B------:R-:W-:-:S06]  /*4450*/  CS2R R94, SRZ ;  /* 0x00000000005e7805 */ /* 0x000fcc000001ff00 */
[----:B------:R-:W2:Y:S01]  /*4460*/  MUFU.EX2 R72, R72 ;  /* 0x0000004800487308 */ /* 0x000ea20000000800 */
[----:B---3--:R-:W-:-:S07]  /*4470*/  FADD.FTZ R6, R100, R39 ;  /* 0x0000002764067221 */ /* 0x008fce0000010000 */
[----:B------:R-:W3:Y:S01]  /*4480*/  MUFU.EX2 R73, R73 ;  /* 0x0000004900497308 */ /* 0x000ee20000000800 */
[C---:B-1----:R-:W-:Y:S01]  /*4490*/  FADD.FTZ R39, R101.reuse, R6 ;  /* 0x0000000665277221 */ /* 0x042fe20000010000 */
[----:B------:R-:W-:Y:S02]  /*44a0*/  F2FP.SATFINITE.E4M3.F32.PACK_AB_MERGE_C R218, R101, R100, RZ ;  /* 0x0000006465da723e */ /* 0x000fe400048070ff */
[----:B------:R-:W-:Y:S02]  /*44b0*/  CS2R R100, SRZ ;  /* 0x0000000000647805 */ /* 0x000fe4000001ff00 */
[----:B------:R-:W-:Y:S02]  /*44c0*/  F2FP.SATFINITE.E4M3.F32.PACK_AB_MERGE_C R218, R97, R96, R218 ;  /* 0x0000006061da723e */ /* 0x000fe400048070da */
[----:B------:R-:W-:Y:S01]  /*44d0*/  CS2R R96, SRZ ;  /* 0x0000000000607805 */ /* 0x000fe2000001ff00 */
[----:B------:R-:W1:Y:S01]  /*44e0*/  MUFU.EX2 R76, R76 ;  /* 0x0000004c004c7308 */ /* 0x000e620000000800 */
[----:B--2---:R-:W-:-:S07]  /*44f0*/  FADD.FTZ R6, R72, R39 ;  /* 0x0000002748067221 */ /* 0x004fce0000010000 */
[----:B------:R2:W-:Y:S01]  /*4500*/  MUFU.EX2 R59, R66 ;  /* 0x00000042003b7308 */ /* 0x0005e20000000800 */
[----:B---3--:R-:W-:-:S07]  /*4510*/  FADD.FTZ R39, R73, R6 ;  /* 0x0000000649277221 */ /* 0x008fce0000010000 */
[----:B------:R-:W3:Y:S01]  /*4520*/  MUFU.EX2 R77, R77 ;  /* 0x0000004d004d7308 */ /* 0x000ee20000000800 */
[----:B--2---:R-:W-:Y:S01]  /*4530*/  FADD.FTZ R66, R18, R67 ;  /* 0x0000004312427221 */ /* 0x004fe20000010000 */
[----:B-1----:R-:W-:Y:S01]  /*4540*/  FADD.FTZ R6, R76, R39 ;  /* 0x000000274c067221 */ /* 0x002fe20000010000 */
[----:B------:R-:W-:Y:S02]  /*4550*/  F2FP.SATFINITE.E4M3.F32.PACK_AB_MERGE_C R18, R18, R13, RZ ;  /* 0x0000000d1212723e */ /* 0x000fe400048070ff */
[----:B------:R-:W-:Y:S02]  /*4560*/  FADD.FTZ R67, R15, R66 ;  /* 0x000000420f437221 */ /* 0x000fe40000010000 */
[----:B------:R-:W-:Y:S01]  /*4570*/  F2FP.SATFINITE.E4M3.F32.PACK_AB_MERGE_C R219, R14, R11, R18 ;  /* 0x0000000b0edb723e */ /* 0x000fe20004807012 */
[----:B------:R-:W1:Y:S01]  /*4580*/  MUFU.EX2 R80, R80 ;  /* 0x0000005000507308 */ /* 0x000e620000000800 */
[----:B------:R-:W-:-:S04]  /*4590*/  FADD.FTZ R66, R20, R67 ;  /* 0x0000004314427221 */ /* 0x000fc80000010000 */
[----:B------:R-:W-:-:S03]  /*45a0*/  FADD.FTZ R67, R19, R66 ;  /* 0x0000004213437221 */ /* 0x000fc60000010000 */
[----:B------:R-:W2:Y:S01]  /*45b0*/  MUFU.EX2 R81, R81 ;  /* 0x0000005100517308 */ /* 0x000ea20000000800 */
[C---:B------:R-:W-:Y:S01]  /*45c0*/  FADD.FTZ R66, R22.reuse, R67 ;  /* 0x0000004316427221 */ /* 0x040fe20000010000 */
[----:B---3--:R-:W-:Y:S01]  /*45d0*/  FADD.FTZ R67, R77, R6 ;  /* 0x000000064d437221 */ /* 0x008fe20000010000 */
[----:B------:R-:W-:Y:S02]  /*45e0*/  F2FP.SATFINITE.E4M3.F32.PACK_AB_MERGE_C R22, R22, R19, RZ ;  /* 0x000000131616723e */ /* 0x000fe400048070ff */
[----:B------:R-:W-:Y:S01]  /*45f0*/  FADD.FTZ R75, R21, R66 ;  /* 0x00000042154b7221 */ /* 0x000fe20000010000 */
[----:B------:R-:W-:Y:S02]  /*4600*/  F2FP.SATFINITE.E4M3.F32.PACK_AB_MERGE_C R76, R77, R76, RZ ;  /* 0x0000004c4d4c723e */ /* 0x000fe400048070ff */
[----:B------:R-:W3:Y:S01]  /*4610*/  MUFU.EX2 R84, R84 ;  /* 0x0000005400547308 */ /* 0x000ee20000000800 */
[----:B-1----:R-:W-:Y:S01]  /*4620*/  FADD.FTZ R6, R80, R67 ;  /* 0x0000004350067221 */ /* 0x002fe20000010000 */
[----:B------:R-:W-:Y:S01]  /*4630*/  FADD.FTZ R66, R26, R75 ;  /* 0x0000004b1a427221 */ /* 0x000fe20000010000 */
[----:B------:R-:W-:-:S02]  /*4640*/  F2FP.SATFINITE.E4M3.F32.PACK_AB_MERGE_C R212, R73, R72, R76 ;  /* 0x0000004849d4723e */ /* 0x000fc4000480704c */
[----:B------:R-:W-:Y:S02]  /*4650*/  CS2R R72, SRZ ;  /* 0x0000000000487805 */ /* 0x000fe4000001ff00 */
[----:B------:R-:W-:Y:S01]  /*4660*/  F2FP.SATFINITE.E4M3.F32.PACK_AB_MERGE_C R213, R20, R15, R22 ;  /* 0x0000000f14d5723e */ /* 0x000fe20004807016 */
[----:B------:R-:W-:Y:S01]  /*4670*/  FADD.FTZ R75, R23, R66 ;  /* 0x00000042174b7221 */ /* 0x000fe20000010000 */
[C---:B------:R-:W-:Y:S01]  /*4680*/  F2FP.SATFINITE.E4M3.F32.PACK_AB_MERGE_C R23, R30.reuse, R23, RZ ;  /* 0x000000171e17723e */ /* 0x040fe200048070ff */
[----:B------:R-:W1:Y:S01]  /*4690*/  MUFU.EX2 R85, R85 ;  /* 0x0000005500557308 */ /* 0x000e620000000800 */
[----:B--2---:R-:W-:Y:S01]  /*46a0*/  FADD.FTZ R67, R81, R6 ;  /* 0x0000000651437221 */ /* 0x004fe20000010000 */
[----:B------:R-:W-:Y:S01]  /*46b0*/  FADD.FTZ R12, R30, R75 ;  /* 0x0000004b1e0c7221 */ /* 0x000fe20000010000 */
[----:B------:R-:W-:Y:S02]  /*46c0*/  F2FP.SATFINITE.E4M3.F32.PACK_AB_MERGE_C R215, R26, R21, R23 ;  /* 0x000000151ad7723e */ /* 0x000fe40004807017 */
[----:B------:R-:W-:-:S03]  /*46d0*/  CS2R R76, SRZ ;  /* 0x00000000004c7805 */ /* 0x000fc6000001ff00 */
[----:B------:R-:W2:Y:S01]  /*46e0*/  MUFU.EX2 R56, R56 ;  /* 0x0000003800387308 */ /* 0x000ea20000000800 */
[----:B---3--:R-:W-:Y:S01]  /*46f0*/  FADD.FTZ R6, R84, R67 ;  /* 0x0000004354067221 */ /* 0x008fe20000010000 */
[----:B------:R-:W-:-:S04]  /*4700*/  FADD.FTZ R67, R27, R12 ;  /* 0x0000000c1b437221 */ /* 0x000fc80000010000 */
[----:B------:R-:W-:Y:S02]  /*4710*/  FADD.FTZ R67, R34, R67 ;  /* 0x0000004322437221 */ /* 0x000fe40000010000 */
[----:B------:R-:W3:Y:S01]  /*4720*/  MUFU.EX2 R57, R57 ;  /* 0x0000003900397308 */ /* 0x000ee20000000800 */
[C---:B-1----:R-:W-:Y:S01]  /*4730*/  FADD.FTZ R9, R85.reuse, R6 ;  /* 0x0000000655097221 */ /* 0x042fe20000010000 */
[----:B------:R-:W-:Y:S01]  /*4740*/  FADD.FTZ R12, R38, R67 ;  /* 0x00000043260c7221 */ /* 0x000fe20000010000 */
[----:B------:R-:W-:Y:S02]  /*4750*/  F2FP.SATFINITE.E4M3.F32.PACK_AB_MERGE_C R84, R85, R84, RZ ;  /* 0x000000545554723e */ /* 0x000fe400048070ff */
[----:B------:R-:W-:Y:S02]  /*4760*/  CS2R R66, SRZ ;  /* 0x0000000000427805 */ /* 0x000fe4000001ff00 */
[C---:B------:R-:W-:Y:S01]  /*4770*/  F2FP.SATFINITE.E4M3.F32.PACK_AB_MERGE_C R38, R41.reuse, R38, RZ ;  /* 0x000000262926723e */ /* 0x040fe200048070ff */
[----:B------:R-:W-:Y:S01]  /*4780*/  FADD.FTZ R19, R41, R12 ;  /* 0x0000000c29137221 */ /* 0x000fe20000010000 */
[----:B------:R-:W-:Y:S01]  /*4790*/  F2FP.SATFINITE.E4M3.F32.PACK_AB_MERGE_C R214, R81, R80, R84 ;  /* 0x0000005051d6723e */ /* 0x000fe20004807054 */
[----:B------:R-:W1:Y:S01]  /*47a0*/  MUFU.EX2 R60, R60 ;  /* 0x0000003c003c7308 */ /* 0x000e620000000800 */
[----:B--2---:R-:W-:Y:S01]  /*47b0*/  FADD.FTZ R6, R56, R9 ;  /* 0x0000000938067221 */ /* 0x004fe20000010000 */
[----:B------:R-:W-:Y:S01]  /*47c0*/  FADD.FTZ R12, R24, R19 ;  /* 0x00000013180c7221 */ /* 0x000fe20000010000 */
[----:B------:R-:W-:-:S02]  /*47d0*/  F2FP.SATFINITE.E4M3.F32.PACK_AB_MERGE_C R209, R34, R27, R38 ;  /* 0x0000001b22d1723e */ /* 0x000fc40004807026 */
[----:B------:R-:W-:Y:S02]  /*47e0*/  CS2R R26, SRZ ;  /* 0x00000000001a7805 */ /* 0x000fe4000001ff00 */
[----:B------:R-:W-:Y:S02]  /*47f0*/  CS2R R80, SRZ ;  /* 0x0000000000507805 */ /* 0x000fe4000001ff00 */
[----:B------:R-:W-:Y:S01]  /*4800*/  CS2R R84, SRZ ;  /* 0x0000000000547805 */ /* 0x000fe2000001ff00 */
        /* <DEDUP_REMOVED lines=8> */
[----:B------:R-:W-:Y:S01]  /*4890*/  CS2R R56, SRZ ;  /* 0x0000000000387805 */ /* 0x000fe2000001ff00 */
[----:B------:R-:W2:Y:S01]  /*48a0*/  MUFU.EX2 R68, R68 ;  /* 0x0000004400447308 */ /* 0x000ea20000000800 */
[----:B---3--:R-:W-:Y:S01]  /*48b0*/  FADD.FTZ R6, R64, R13 ;  /* 0x0000000d40067221 */ /* 0x008fe20000010000 */
[----:B------:R-:W-:Y:S01]  /*48c0*/  FADD.FTZ R13, R25, R12 ;  /* 0x0000000c190d7221 */ /* 0x000fe20000010000 */
[----:B------:R-:W-:-:S03]  /*48d0*/  CS2R R60, SRZ ;  /* 0x00000000003c7805 */ /* 0x000fc6000001ff00 */
[----:B------:R-:W-:Y:S01]  /*48e0*/  FADD.FTZ R10, R28, R13 ;  /* 0x0000000d1c0a7221 */ /* 0x000fe20000010000 */
[----:B------:R-:W-:Y:S01]  /*48f0*/  F2FP.SATFINITE.E4M3.F32.PACK_AB_MERGE_C R28, R33, R28, RZ ;  /* 0x0000001c211c723e */ /* 0x000fe200048070ff */
[----:B------:R-:W3:Y:S01]  /*4900*/  MUFU.EX2 R69, R69 ;  /* 0x0000004500457308 */ /* 0x000ee20000000800 */
[----:B-1----:R-:W-:Y:S01]  /*4910*/  FADD.FTZ R5, R65, R6 ;  /* 0x0000000641057221 */ /* 0x002fe20000010000 */
[----:B------:R-:W-:Y:S01]  /*4920*/  FADD.FTZ R10, R33, R10 ;  /* 0x0000000a210a7221 */ /* 0x000fe20000010000 */
[----:B------:R-:W-:Y:S02]  /*4930*/  F2FP.SATFINITE.E4M3.F32.PACK_AB_MERGE_C R211, R25, R24, R28 ;  /* 0x0000001819d3723e */ /* 0x000fe4000480701c */
[----:B------:R-:W-:Y:S01]  /*4940*/  CS2R R24, SRZ ;  /* 0x0000000000187805 */ /* 0x000fe2000001ff00 */
[----:B------:R-:W-:Y:S02]  /*4950*/  FADD.FTZ R13, R29, R10 ;  /* 0x0000000a1d0d7221 */ /* 0x000fe40000010000 */
[----:B------:R-:W1:Y:S01]  /*4960*/  MUFU.EX2 R62, R62 ;  /* 0x0000003e003e7308 */ /* 0x000e620000000800 */
[----:B--2---:R-:W-:Y:S01]  /*4970*/  FADD.FTZ R6, R68, R5 ;  /* 0x0000000544067221 */ /* 0x004fe20000010000 */
[----:B------:R-:W-:-:S04]  /*4980*/  FADD.FTZ R13, R32, R13 ;  /* 0x0000000d200d7221 */ /* 0x000fc80000010000 */
[----:B------:R-:W-:Y:S01]  /*4990*/  FADD.FTZ R10, R36, R13 ;  /* 0x0000000d240a7221 */ /* 0x000fe20000010000 */
[----:B------:R-:W-:Y:S01]  /*49a0*/  F2FP.SATFINITE.E4M3.F32.PACK_AB_MERGE_C R36, R43, R36, RZ ;  /* 0x000000242b24723e */ /* 0x000fe200048070ff */
[----:B------:R-:W2:Y:S01]  /*49b0*/  MUFU.EX2 R70, R70 ;  /* 0x0000004600467308 */ /* 0x000ea20000000800 */
[C---:B---3--:R-:W-:Y:S01]  /*49c0*/  F2FP.SATFINITE.E4M3.F32.PACK_AB_MERGE_C R68, R69.reuse, R68, RZ ;  /* 0x000000444544723e */ /* 0x048fe200048070ff */
[----:B------:R-:W-:Y:S01]  /*49d0*/  FADD.FTZ R69, R69, R6 ;  /* 0x0000000645457221 */ /* 0x000fe20000010000 */
[----:B------:R-:W-:Y:S01]  /*49e0*/  FADD.FTZ R10, R43, R10 ;  /* 0x0000000a2b0a7221 */ /* 0x000fe20000010000 */
[----:B------:R-:W-:Y:S02]  /*49f0*/  F2FP.SATFINITE.E4M3.F32.PACK_AB_MERGE_C R205, R32, R29, R36 ;  /* 0x0000001d20cd723e */ /* 0x000fe40004807024 */
[----:B------:R-:W-:Y:S02]  /*4a00*/  CS2R R28, SRZ ;  /* 0x00000000001c7805 */ /* 0x000fe4000001ff00 */
[----:B------:R-:W-:-:S02]  /*4a10*/  F2FP.SATFINITE.E4M3.F32.PACK_AB_MERGE_C R210, R65, R64, R68 ;  /* 0x0000004041d2723e */ /* 0x000fc40004807044 */
[----:B------:R-:W-:Y:S01]  /*4a20*/  CS2R R32, SRZ ;  /* 0x0000000000207805 */ /* 0x000fe2000001ff00 */
[----:B------:R-:W3:Y:S01]  /*4a30*/  MUFU.EX2 R45, R45 ;  /* 0x0000002d002d7308 */ /* 0x000ee20000000800 */
[----:B-1----:R-:W-:Y:S01]  /*4a40*/  FADD.FTZ R6, R62, R69 ;  /* 0x000000453e067221 */ /* 0x002fe20000010000 */
[----:B------:R-:W-:Y:S02]  /*4a50*/  CS2R R64, SRZ ;  /* 0x0000000000407805 */ /* 0x000fe4000001ff00 */
[----:B------:R-:W-:Y:S01]  /*4a60*/  CS2R R68, SRZ ;  /* 0x0000000000447805 */ /* 0x000fe2000001ff00 */
[----:B------:R-:W-:-:S03]  /*4a70*/  FADD.FTZ R11, R59, R6 ;  /* 0x000000063b0b7221 */ /* 0x000fc60000010000 */
[----:B------:R-:W1:Y:S01]  /*4a80*/  MUFU.EX2 R48, R48 ;  /* 0x0000003000307308 */ /* 0x000e620000000800 */
[----:B--2---:R-:W-:Y:S01]  /*4a90*/  FADD.FTZ R6, R70, R11 ;  /* 0x0000000b46067221 */ /* 0x004fe20000010000 */
[----:B------:R-:W-:-:S04]  /*4aa0*/  FADD.FTZ R11, R37, R10 ;  /* 0x0000000a250b7221 */ /* 0x000fc80000010000 */
[----:B------:R-:W-:Y:S02]  /*4ab0*/  FADD.FTZ R13, R40, R11 ;  /* 0x0000000b280d7221 */ /* 0x000fe40000010000 */
[----:B------:R2:W4:Y:S01]  /*4ac0*/  MUFU.EX2 R39, R58 ;  /* 0x0000003a00277308 */ /* 0x0005220000000800 */
[C---:B---3--:R-:W-:Y:S01]  /*4ad0*/  F2FP.SATFINITE.E4M3.F32.PACK_AB_MERGE_C R70, R45.reuse, R70, RZ ;  /* 0x000000462d46723e */ /* 0x048fe200048070ff */
[----:B------:R-:W-:-:S03]  /*4ae0*/  FADD.FTZ R45, R45, R6 ;  /* 0x000000062d2d7221 */ /* 0x000fc60000010000 */
[----:B------:R-:W-:-:S03]  /*4af0*/  F2FP.SATFINITE.E4M3.F32.PACK_AB_MERGE_C R204, R59, R62, R70 ;  /* 0x0000003e3bcc723e */ /* 0x000fc60004807046 */
[----:B------:R-:W3:Y:S01]  /*4b00*/  MUFU.EX2 R52, R52 ;  /* 0x0000003400347308 */ /* 0x000ee20000000800 */
[----:B-1----:R-:W-:Y:S01]  /*4b10*/  FADD.FTZ R6, R48, R45 ;  /* 0x0000002d30067221 */ /* 0x002fe20000010000 */
[----:B--2---:R-:W-:-:S06]  /*4b20*/  CS2R R58, SRZ ;  /* 0x00000000003a7805 */ /* 0x004fcc000001ff00 */
[----:B------:R-:W1:Y:S01]  /*4b30*/  MUFU.EX2 R42, R42 ;  /* 0x0000002a002a7308 */ /* 0x000e620000000800 */
[----:B----4-:R-:W-:-:S07]  /*4b40*/  FADD.FTZ R11, R39, R6 ;  /* 0x00000006270b7221 */ /* 0x010fce0000010000 */
[----:B------:R-:W2:Y:S01]  /*4b50*/  MUFU.EX2 R53, R53 ;  /* 0x0000003500357308 */ /* 0x000ea20000000800 */
[----:B---3--:R-:W-:-:S07]  /*4b60*/  FADD.FTZ R6, R52, R11 ;  /* 0x0000000b34067221 */ /* 0x008fce0000010000 */
[----:B------:R-:W3:Y:S01]  /*4b70*/  MUFU.EX2 R47, R47 ;  /* 0x0000002f002f7308 */ /* 0x000ee20000000800 */
[----:B-1----:R-:W-:-:S07]  /*4b80*/  FADD.FTZ R10, R42, R13 ;  /* 0x0000000d2a0a7221 */ /* 0x002fce0000010000 */
[----:B------:R-:W1:Y:S01]  /*4b90*/  MUFU.EX2 R74, R74 ;  /* 0x0000004a004a7308 */ /* 0x000e620000000800 */
[C---:B--2---:R-:W-:Y:S01]  /*4ba0*/  F2FP.SATFINITE.E4M3.F32.PACK_AB_MERGE_C R52, R53.reuse, R52, RZ ;  /* 0x000000343534723e */ /* 0x044fe200048070ff */
[----:B------:R-:W-:-:S03]  /*4bb0*/  FADD.FTZ R53, R53, R6 ;  /* 0x0000000635357221 */ /* 0x000fc60000010000 */
[----:B------:R-:W-:Y:S02]  /*4bc0*/  F2FP.SATFINITE.E4M3.F32.PACK_AB_MERGE_C R206, R39, R48, R52 ;  /* 0x0000003027ce723e */ /* 0x000fe40004807034 */
[----:B------:R-:W-:Y:S01]  /*4bd0*/  CS2R R38, SRZ ;  /* 0x0000000000267805 */ /* 0x000fe2000001ff00 */
[----:B------:R-:W2:Y:S01]  /*4be0*/  MUFU.EX2 R44, R44 ;  /* 0x0000002c002c7308 */ /* 0x000ea20000000800 */
[C---:B---3--:R-:W-:Y:S01]  /*4bf0*/  F2FP.SATFINITE.E4M3.F32.PACK_AB_MERGE_C R42, R47.reuse, R42, RZ ;  /* 0x0000002a2f2a723e */ /* 0x048fe200048070ff */
[----:B------:R-:W-:-:S03]  /*4c00*/  FADD.FTZ R47, R47, R10 ;  /* 0x0000000a2f2f7221 */ /* 0x000fc60000010000 */
[----:B------:R-:W-:Y:S02]  /*4c10*/  F2FP.SATFINITE.E4M3.F32.PACK_AB_MERGE_C R207, R40, R37, R42 ;  /* 0x0000002528cf723e */ /* 0x000fe4000480702a */
[----:B------:R-:W-:Y:S02]  /*4c20*/  CS2R R36, SRZ ;  /* 0x0000000000247805 */ /* 0x000fe4000001ff00 */
[----:B------:R-:W-:Y:S01]  /*4c30*/  CS2R R40, SRZ ;  /* 0x0000000000287805 */ /* 0x000fe2000001ff00 */
[----:B------:R-:W3:Y:S01]  /*4c40*/  MUFU.EX2 R9, R54 ;  /* 0x0000003600097308 */ /* 0x000ee20000000800 */
[----:B-1----:R-:W-:Y:S01]  /*4c50*/  FADD.FTZ R10, R74, R53 ;  /* 0x000000354a0a7221 */ /* 0x002fe20000010000 */
[----:B------:R-:W-:Y:S02]  /*4c60*/  CS2R R42, SRZ ;  /* 0x00000000002a7805 */ /* 0x000fe4000001ff00 */
[----:B------:R-:W-:-:S04]  /*4c70*/  CS2R R52, SRZ ;  /* 0x0000000000347805 */ /* 0x000fc8000001ff00 */
[----:B------:R-:W1:Y:S01]  /*4c80*/  MUFU.EX2 R49, R49 ;  /* 0x0000003100317308 */ /* 0x000e620000000800 */
[----:B--2---:R-:W-:-:S07]  /*4c90*/  FADD.FTZ R12, R44, R47 ;  /* 0x0000002f2c0c7221 */ /* 0x004fce0000010000 */
[----:B------:R-:W2:Y:S01]  /*4ca0*/  MUFU.EX2 R78, R78 ;  /* 0x0000004e004e7308 */ /* 0x000ea20000000800 */
[----:B---3--:R-:W-:-:S07]  /*4cb0*/  FADD.FTZ R11, R9, R10 ;  /* 0x0000000a090b7221 */ /* 0x008fce0000010000 */
[----:B------:R-:W3:Y:S01]  /*4cc0*/  MUFU.EX2 R46, R46 ;  /* 0x0000002e002e7308 */ /* 0x000ee20000000800 */
[----:B-1----:R-:W-:-:S07]  /*4cd0*/  FADD.FTZ R13, R49, R12 ;  /* 0x0000000c310d7221 */ /* 0x002fce0000010000 */
[----:B------:R-:W1:Y:S01]  /*4ce0*/  MUFU.EX2 R31, R31 ;  /* 0x0000001f001f7308 */ /* 0x000e620000000800 */
[----:B--2---:R-:W-:-:S07]  /*4cf0*/  FADD.FTZ R12, R78, R11 ;  /* 0x0000000b4e0c7221 */ /* 0x004fce0000010000 */
[----:B------:R-:W2:Y:S01]  /*4d00*/  MUFU.EX2 R5, R82 ;  /* 0x0000005200057308 */ /* 0x000ea20000000800 */
[----:B---3--:R-:W-:-:S07]  /*4d10*/  FADD.FTZ R14, R46, R13 ;  /* 0x0000000d2e0e7221 */ /* 0x008fce0000010000 */
[----:B------:R-:W3:Y:S01]  /*4d20*/  MUFU.EX2 R83, R83 ;  /* 0x0000005300537308 */ /* 0x000ee20000000800 */
[C---:B-1----:R-:W-:Y:S01]  /*4d30*/  F2FP.SATFINITE.E4M3.F32.PACK_AB_MERGE_C R46, R31.reuse, R46, RZ ;  /* 0x0000002e1f2e723e */ /* 0x042fe200048070ff */
[----:B------:R-:W-:-:S03]  /*4d40*/  FADD.FTZ R31, R31, R14 ;  /* 0x0000000e1f1f7221 */ /* 0x000fc60000010000 */
[----:B------:R-:W-:Y:S02]  /*4d50*/  F2FP.SATFINITE.E4M3.F32.PACK_AB_MERGE_C R201, R49, R44, R46 ;  /* 0x0000002c31c9723e */ /* 0x000fe4000480702e */
[----:B------:R-:W-:Y:S02]  /*4d60*/  CS2R R44, SRZ ;  /* 0x00000000002c7805 */ /* 0x000fe4000001ff00 */
[----:B------:R-:W-:Y:S01]  /*4d70*/  CS2R R46, SRZ ;  /* 0x00000000002e7805 */ /* 0x000fe2000001ff00 */
[----:B------:R-:W1:Y:S01]  /*4d80*/  MUFU.EX2 R50, R50 ;  /* 0x0000003200327308 */ /* 0x000e620000000800 */
[C---:B--2---:R-:W-:Y:S01]  /*4d90*/  FADD.FTZ R12, R5.reuse, R12 ;  /* 0x0000000c050c7221 */ /* 0x044fe20000010000 */
[----:B------:R-:W-:Y:S02]  /*4da0*/  F2FP.SATFINITE.E4M3.F32.PACK_AB_MERGE_C R78, R5, R78, RZ ;  /* 0x0000004e054e723e */ /* 0x000fe400048070ff */
[----:B------:R-:W-:Y:S02]  /*4db0*/  CS2R R48, SRZ ;  /* 0x0000000000307805 */ /* 0x000fe4000001ff00 */
[----:B------:R-:W-:-:S02]  /*4dc0*/  F2FP.SATFINITE.E4M3.F32.PACK_AB_MERGE_C R200, R9, R74, R78 ;  /* 0x0000004a09c8723e */ /* 0x000fc4000480704e */
[----:B------:R-:W-:Y:S01]  /*4dd0*/  CS2R R74, SRZ ;  /* 0x00000000004a7805 */ /* 0x000fe2000001ff00 */
[----:B------:R-:W2:Y:S01]  /*4de0*/  MUFU.EX2 R86, R86 ;  /* 0x0000005600567308 */ /* 0x000ea20000000800 */
[----:B---3--:R-:W-:Y:S01]  /*4df0*/  FADD.FTZ R5, R83, R12 ;  /* 0x0000000c53057221 */ /* 0x008fe20000010000 */
[----:B------:R-:W-:-:S06]  /*4e00*/  CS2R R78, SRZ ;  /* 0x00000000004e7805 */ /* 0x000fcc000001ff00 */
[----:B------:R-:W3:Y:S01]  /*4e10*/  MUFU.EX2 R35, R35 ;  /* 0x0000002300237308 */ /* 0x000ee20000000800 */
[----:B-1----:R-:W-:Y:S01]  /*4e20*/  FADD.FTZ R14, R50, R31 ;  /* 0x0000001f320e7221 */ /* 0x002fe20000010000 */
[----:B------:R-:W-:-:S06]  /*4e30*/  CS2R R30, SRZ ;  /* 0x00000000001e7805 */ /* 0x000fcc000001ff00 */
[----:B------:R-:W-:Y:S01]  /*4e40*/  MUFU.EX2 R71, R71 ;  /* 0x0000004700477308 */ /* 0x000fe20000000800 */
[----:B--2---:R-:W-:-:S07]  /*4e50*/  FADD.FTZ R12, R86, R5 ;  /* 0x00000005560c7221 */ /* 0x004fce0000010000 */
[----:B------:R1:W2:Y:S01]  /*4e60*/  MUFU.EX2 R6, R55 ;  /* 0x0000003700067308 */ /* 0x0002a20000000800 */
[----:B---3--:R-:W-:-:S07]  /*4e70*/  FADD.FTZ R14, R35, R14 ;  /* 0x0000000e230e7221 */ /* 0x008fce0000010000 */
[----:B------:R-:W3:Y:S01]  /*4e80*/  MUFU.EX2 R51, R51 ;  /* 0x0000003300337308 */ /* 0x000ee20000000800 */
[----:B-1----:R-:W-:-:S07]  /*4e90*/  CS2R R54, SRZ ;  /* 0x0000000000367805 */ /* 0x002fce000001ff00 */
[----:B------:R1:W4:Y:S01]  /*4ea0*/  MUFU.EX2 R10, R63 ;  /* 0x0000003f000a7308 */ /* 0x0003220000000800 */
[----:B--2---:R-:W-:Y:S01]  /*4eb0*/  F2FP.SATFINITE.E4M3.F32.PACK_AB_MERGE_C R9, R6, R71, RZ ;  /* 0x000000470609723e */ /* 0x004fe200048070ff */
[----:B------:R-:W-:-:S03]  /*4ec0*/  FADD.FTZ R71, R71, R12 ;  /* 0x0000000c47477221 */ /* 0x000fc60000010000 */
[----:B------:R-:W-:Y:S01]  /*4ed0*/  F2FP.SATFINITE.E4M3.F32.PACK_AB_MERGE_C R202, R86, R83, R9 ;  /* 0x0000005356ca723e */ /* 0x000fe20004807009 */
[----:B------:R-:W-:Y:S01]  /*4ee0*/  FADD.FTZ R6, R6, R71 ;  /* 0x0000004706067221 */ /* 0x000fe20000010000 */
[----:B------:R-:W-:Y:S02]  /*4ef0*/  CS2R R70, SRZ ;  /* 0x0000000000467805 */ /* 0x000fe4000001ff00 */
[----:B------:R-:W-:Y:S01]  /*4f00*/  CS2R R82, SRZ ;  /* 0x0000000000527805 */ /* 0x000fe2000001ff00 */
[----:B---3--:R-:W-:Y:S01]  /*4f10*/  FADD.FTZ R5, R51, R14 ;  /* 0x0000000e33057221 */ /* 0x008fe20000010000 */
[----:B-1----:R-:W-:Y:S02]  /*4f20*/  CS2R R62, SRZ ;  /* 0x00000000003e7805 */ /* 0x002fe4000001ff00 */
[----:B------:R-:W-:Y:S02]  /*4f30*/  CS2R R86, SRZ ;  /* 0x0000000000567805 */ /* 0x000fe4000001ff00 */
[C---:B----4-:R-:W-:Y:S01]  /*4f40*/  F2FP.SATFINITE.E4M3.F32.PACK_AB_MERGE_C R11, R10.reuse, R51, RZ ;  /* 0x000000330a0b723e */ /* 0x050fe200048070ff */
[----:B------:R-:W-:-:S03]  /*4f50*/  FADD.FTZ R5, R10, R5 ;  /* 0x000000050a057221 */ /* 0x000fc60000010000 */
[----:B------:R-:W-:Y:S02]  /*4f60*/  F2FP.SATFINITE.E4M3.F32.PACK_AB_MERGE_C R203, R35, R50, R11 ;  /* 0x0000003223cb723e */ /* 0x000fe4000480700b */
        /* <DEDUP_REMOVED lines=54> */
[----:B------:R-:W-:Y:S01]  /*52d0*/  UMOV UR52, URZ ;  /* 0x0000003f00347c82 */ /* 0x000fe20008000000 */
[----:B------:R-:W-:Y:S01]  /*52e0*/  UMOV UR6, URZ ;  /* 0x0000003f00067c82 */ /* 0x000fe20008000000 */
[----:B------:R-:W-:-:S05]  /*52f0*/  ULDC UR53, c[0x0][0x2f0] ;  /* 0x0000bc0000357ab9 */ /* 0x000fca0000000800 */
.L_x_2324:
[----:B------:R-:W-:Y:S01]  /*5300*/  ISETP.NE.AND P2, PT, RZ, UR56, PT ;  /* 0x00000038ff007c0c */ /* 0x000fe2000bf45270 */
[----:B------:R-:W-:-:S04]  /*5310*/  UISETP.NE.AND UP0, UPT, UR6, 0x1, UPT ;  /* 0x000000010600788c */ /* 0x000fc8000bf05270 */
[----:B------:R-:W-:-:S04]  /*5320*/  USEL UR5, URZ, 0x1, UP0 ;  /* 0x000000013f057887 */ /* 0x000fc80008000000 */
[----:B------:R-:W-:-:S04]  /*5330*/  ULOP3.LUT UR5, UR52, UR5, URZ, 0x3c, !UPT ;  /* 0x0000000534057292 */ /* 0x000fc8000f8e3c3f */
[----:B------:R-:W-:Y:S08]  /*5340*/  @P2 BRA `(.L_x_2314) ;  /* 0x0000000000382947 */ /* 0x000ff00003800000 */
[----:B------:R-:W-:Y:S05]  /*5350*/  @!P0 BRA `(.L_x_2315) ;  /* 0x0000000000048947 */ /* 0x000fea0003800000 */
[----:B------:R-:W-:Y:S01]  /*5360*/  BPT.TRAP 0x1 ;  /* 0x000000040000795c */ /* 0x000fe20000300000 */
.L_x_2315:
        /* <DEDUP_REMOVED lines=9> */
.L_x_2316:
[----:B-1----:R-:W-:Y:S05]  /*5400*/  @P1 BRA `(.L_x_2314) ;  /* 0x0000000000081947 */ /* 0x002fea0003800000 */
[----:B------:R-:W1:Y:S02]  /*5410*/  SYNCS.PHASECHK.TRANS64.TRYWAIT P1, [UR4+0x33430], R0 ;  /* 0x03343000ff0075a7 */ /* 0x000e640008020144 */
[----:B-1----:R-:W-:Y:S05]  /*5420*/  @!P1 BRA `(.L_x_2317) ;  /* 0x000000f400849947 */ /* 0x002fea0003800000 */
.L_x_2314:
        /* <DEDUP_REMOVED lines=21> */
[----:B------:R-:W-:Y:S01]  /*5580*/  UIADD3 UR46, UR30, 0x180, URZ ;  /* 0x000001801e2e7890 */ /* 0x000fe2000fffe03f */
[----:B------:R-:W-:Y:S01]  /*5590*/  UMOV UR47, 0x80000020 ;  /* 0x80000020002f7882 */ /* 0x000fe20000000000 */
[----:B------:R-:W-:Y:S01]  /*55a0*/  UIADD3 UR50, UR30, 0x200, URZ ;  /* 0x000002001e327890 */ /* 0x000fe2000fffe03f */
[----:B------:R-:W-:Y:S01]  /*55b0*/  UMOV UR51, 0x80000020 ;  /* 0x8000002000337882 */ /* 0x000fe20000000000 */
[----:B------:R-:W-:Y:S01]  /*55c0*/  UIADD3 UR10, UR30, 0x2, URZ ;  /* 0x000000021e0a7890 */ /* 0x000fe2000fffe03f */
[----:B------:R-:W-:Y:S01]  /*55d0*/  WARPGROUP.ARRIVE ;  /* 0x00000000000079c5 */ /* 0x000fe20000000000 */
[----:B------:R-:W-:Y:S01]  /*55e0*/  UMOV UR11, 0x80000020 ;  /* 0x80000020000b7882 */ /* 0x000fe20000000000 */
[----:B------:R-:W-:-:S02]  /*55f0*/  UIADD3 UR14, UR30, 0x82, URZ ;  /* 0x000000821e0e7890 */ /* 0x000fc4000fffe03f */
[----:B------:R-:W-:Y:S02]  /*5600*/  UIADD3 UR15, UR30, 0x182, URZ ;  /* 0x000001821e0f7890 */ /* 0x000fe4000fffe03f */
[----:B------:R-:W-:Y:S01]  /*5610*/  QGMMA.64x32x32.F32.E4M3.E4M3 R184, gdesc[UR28], RZ, !UPT, gsb0 ;  /* 0x006000001cb879f3 */ /* 0x000fe2000c0008ff */
[----:B------:R-:W-:Y:S01]  /*5620*/  UIADD3 UR18, UR30, 0x282, URZ ;  /* 0x000002821e127890 */ /* 0x000fe2000fffe03f */
[----:B------:R-:W-:Y:S01]  /*5630*/  UMOV UR19, 0x80000020 ;  /* 0x8000002000137882 */ /* 0x000fe20000000000 */
[----:B------:R-:W-:Y:S01]  /*5640*/  UIADD3 UR22, UR30, 0x500, URZ ;  /* 0x000005001e167890 */ /* 0x000fe2000fffe03f */
[----:B------:R-:W-:Y:S01]  /*5650*/  UMOV UR23, 0x80000020 ;  /* 0x8000002000177882 */ /* 0x000fe20000000000 */
[----:B------:R-:W-:Y:S01]  /*5660*/  UIADD3 UR26, UR30, 0x502, URZ ;  /* 0x000005021e1a7890 */ /* 0x000fe2000fffe03f */
[----:B------:R-:W-:Y:S01]  /*5670*/  UMOV UR27, 0x80000020 ;  /* 0x80000020001b7882 */ /* 0x000fe20000000000 */
[----:B------:R-:W-:Y:S01]  /*5680*/  UMOV UR28, UR24 ;  /* 0x00000018001c7c82 */ /* 0x000fe20008000000 */
[----:B------:R-:W-:Y:S01]  /*5690*/  UMOV UR29, UR25 ;  /* 0x00000019001d7c82 */ /* 0x000fe20008000000 */
[----:B------:R-:W-:Y:S01]  /*56a0*/  UMOV UR31, 0x80000020 ;  /* 0x80000020001f7882 */ /* 0x000fe20000000000 */
[----:B------:R-:W-:-:S02]  /*56b0*/  WARPGROUP.DEPBAR.LE gsb0, 0x0 ;  /* 0x00008000000079c5 */ /* 0x000fc40000010000 */
        /* <DEDUP_REMOVED lines=153> */
.L_x_2319:
[----:B------:R-:W-:Y:S01]  /*6050*/  ULEA UR10, UR6, UR39, 0x3 ;  /* 0x00000027060a7291 */ /* 0x000fe2000f8e183f */
[----:B------:R-:W-:-:S05]  /*6060*/  IMAD.U32 R0, RZ, RZ, UR52 ;  /* 0x00000034ff007e24 */ /* 0x000fca000f8e00ff */
[----:B------:R-:W-:-:S04]  /*6070*/  SHF.L.U32 R0, R0, 0x1f, RZ ;  /* 0x0000001f00007819 */ /* 0x000fc800000006ff */
[----:B------:R0:W1:Y:S01]  /*6080*/  SYNCS.PHASECHK.TRANS64.TRYWAIT P1, [UR10+0x33450], R0 ;  /* 0x03345000ff0075a7 */ /* 0x000062000802014a */
[----:B------:R-:W-:Y:S05]  /*6090*/  @!P0 BRA `(.L_x_2320) ;  /* 0x0000000000048947 */ /* 0x000fea0003800000 */
[----:B------:R-:W-:Y:S01]  /*60a0*/  BPT.TRAP 0x1 ;  /* 0x000000040000795c */ /* 0x000fe20000300000 */
.L_x_2320:
[----:B-1----:R-:W-:Y:S05]  /*60b0*/  @P1 BRA `(.L_x_2318) ;  /* 0x0000000000081947 */ /* 0x002fea0003800000 */
[----:B------:R-:W1:Y:S02]  /*60c0*/  SYNCS.PHASECHK.TRANS64.TRYWAIT P1, [UR10+0x33450], R0 ;  /* 0x03345000ff0075a7 */ /* 0x000e64000802014a */
[----:B-1----:R-:W-:Y:S05]  /*60d0*/  @!P1 BRA `(.L_x_2321) ;  /* 0x000000e800709947 */ /* 0x002fea0003800000 */
.L_x_2318:
        /* <DEDUP_REMOVED lines=34> */
.L_x_2322:
[----:B------:R-:W-:Y:S01]  /*6300*/  UISETP.NE.AND UP0, UPT, UR58, URZ, UPT ;  /* 0x0000003f3a00728c */ /* 0x000fe2000bf05270 */
[----:B0-----:R-:W-:Y:S01]  /*6310*/  IMAD.MOV.U32 R0, RZ, RZ, R7 ;  /* 0x000000ffff007224 */ /* 0x001fe200078e0007 */
[----:B------:R-:W-:Y:S01]  /*6320*/  ULDC UR11, c[0x0][0x288] ;  /* 0x0000a200000b7ab9 */ /* 0x000fe20000000800 */
[----:B------:R-:W-:Y:S02]  /*6330*/  IMAD.MOV.U32 R11, RZ, RZ, -0x2 ;  /* 0xfffffffeff0b7424 */ /* 0x000fe400078e00ff */
[----:B------:R-:W-:Y:S01]  /*6340*/  IMAD.U32 R12, RZ, RZ, UR53 ;  /* 0x00000035ff0c7e24 */ /* 0x000fe2000f8e00ff */
[----:B------:R-:W-:Y:S02]  /*6350*/  PLOP3.LUT P1, PT, PT, PT, UP0, 0x80, 0x0 ;  /* 0x000000000000781c */ /* 0x000fe40003f2f008 */
[----:B------:R-:W-:-:S03]  /*6360*/  PLOP3.LUT P2, PT, PT, PT, UP0, 0x80, 0x0 ;  /* 0x000000000000781c */ /* 0x000fc60003f4f008 */
[----:B------:R-:W-:-:S08]  /*6370*/  @UP0 ULDC UR10, c[0x0][0x44c] ;  /* 0x00011300000a0ab9 */ /* 0x000fd00000000800 */
[----:B------:R-:W-:Y:S01]  /*6380*/  @P1 IMAD.HI.U32 R4, R7, UR10, RZ ;  /* 0x0000000a07041c27 */ /* 0x000fe2000f8e00ff */
[----:B------:R-:W-:-:S04]  /*6390*/  @UP0 ULDC UR10, c[0x0][0x450] ;  /* 0x00011400000a0ab9 */ /* 0x000fc80000000800 */
[----:B------:R-:W-:Y:S01]  /*63a0*/  @P2 SHF.R.U32.HI R0, RZ, UR10, R4 ;  /* 0x0000000aff002c19 */ /* 0x000fe20008011604 */
[----:B------:R-:W-:Y:S02]  /*63b0*/  UMOV UR10, 0x1 ;  /* 0x00000001000a7882 */ /* 0x000fe40000000000 */
[----:B------:R-:W-:Y:S02]  /*63c0*/  UIMAD UR10, UR7, -0xa0, UR10 ;  /* 0xffffff60070a78a4 */ /* 0x000fe4000f8e020a */
[----:B------:R-:W0:Y:S04]  /*63d0*/  SHFL.IDX PT, R4, R0, RZ, 0x1c1f ;  /* 0x001c1fff00047589 */ /* 0x000e2800000e0000 */
[----:B------:R-:W-:Y:S01]  /*63e0*/  IMAD R11, R8, R11, UR10 ;  /* 0x0000000a080b7e24 */ /* 0x000fe2000f8e020b */
[----:B------:R-:W1:Y:S01]  /*63f0*/  SHFL.IDX PT, R0, R0, 0x1, 0x1c1f ;  /* 0x003c1f0000007f89 */ /* 0x000e6200000e0000 */
[----:B------:R-:W-:-:S02]  /*6400*/  ULEA UR10, UR4, UR39, 0x3 ;  /* 0x00000027040a7291 */ /* 0x000fc4000f8e183f */
[----:B------:R-:W-:Y:S02]  /*6410*/  IMAD R11, R12, UR57, R11 ;  /* 0x000000390c0b7c24 */ /* 0x000fe4000f8e020b */
[----:B------:R-:W-:-:S04]  /*6420*/  UIADD3 UR10, UR10, 0x33440, URZ ;  /* 0x000334400a0a7890 */ /* 0x000fc8000fffe03f */
[----:B------:R-:W-:-:S09]  /*6430*/  UPRMT UR10, UR61, 0x654, UR10 ;  /* 0x000006543d0a7896 */ /* 0x000fd2000800000a */
[----:B------:R-:W-:Y:S01]  /*6440*/  SYNCS.ARRIVE.TRANS64.RED.A1T0 RZ, [UR10], RZ ;  /* 0x000000ffffff79a7 */ /* 0x000fe2000810040a */
[----:B0-----:R-:W-:-:S04]  /*6450*/  IADD3 R4, R4, -UR11, R11 ;  /* 0x8000000b04047c10 */ /* 0x001fc8000fffe00b */
[C---:B------:R-:W-:Y:S02]  /*6460*/  ISETP.GT.AND P1, PT, R4.reuse, RZ, PT ;  /* 0x000000ff0400720c */ /* 0x040fe40003f24270 */
[----:B------:R-:W-:Y:S02]  /*6470*/  ISETP.GT.AND P2, PT, R4, 0x1, PT ;  /* 0x000000010400780c */ /* 0x000fe40003f44270 */
[----:B------:R-:W-:Y:S02]  /*6480*/  FSEL R184, R184, -INF , P1 ;  /* 0xff800000b8b87808 */ /* 0x000fe40000800000 */
[----:B------:R-:W-:Y:S02]  /*6490*/  ISETP.GT.AND P1, PT, R4, 0x8, PT ;  /* 0x000000080400780c */ /* 0x000fe40003f24270 */
[----:B------:R-:W-:Y:S02]  /*64a0*/  FSEL R185, R185, -INF , P2 ;  /* 0xff800000b9b97808 */ /* 0x000fe40001000000 */
[----:B------:R-:W-:-:S02]  /*64b0*/  FMNMX.FTZ R12, R184, R9, !PT ;  /* 0x00000009b80c7209 */ /* 0x000fc40007810000 */
[----:B------:R-:W-:Y:S02]  /*64c0*/  ISETP.GT.AND P2, PT, R4, 0x9, PT ;  /* 0x000000090400780c */ /* 0x000fe40003f44270 */
[----:B------:R-:W-:Y:S02]  /*64d0*/  FSEL R188, R188, -INF , P1 ;  /* 0xff800000bcbc7808 */ /* 0x000fe40000800000 */
[----:B------:R-:W-:Y:S02]  /*64e0*/  FMNMX.FTZ R13, R185, R12, !PT ;  /* 0x0000000cb90d7209 */ /* 0x000fe40007810000 */
        /* <DEDUP_REMOVED lines=108> */
[----:B------:R-:W-:Y:S02]  /*6bb0*/  FSEL R133, R133, -INF , P2 ;  /* 0xff80000085857808 */ /* 0x000fe40001000000 */
[----:B------:R-:W-:Y:S02]  /*6bc0*/  FMNMX.FTZ R4, R132, R13, !PT ;  /* 0x0000000d84047209 */ /* 0x000fe40007810000 */
[----:B-1----:R-:W-:-:S02]  /*6bd0*/  IADD3 R11, R0, -UR11, R11 ;  /* 0x8000000b000b7c10 */ /* 0x002fc4000fffe00b */
[----:B------:R-:W-:Y:S02]  /*6be0*/  FMNMX.FTZ R14, R133, R4, !PT ;  /* 0x00000004850e7209 */ /* 0x000fe40007810000 */
[C---:B------:R-:W-:Y:S02]  /*6bf0*/  ISETP.GT.AND P2, PT, R11.reuse, RZ, PT ;  /* 0x000000ff0b00720c */ /* 0x040fe40003f44270 */
[C---:B------:R-:W-:Y:S01]  /*6c00*/  ISETP.GT.AND P3, PT, R11.reuse, 0x1, PT ;  /* 0x000000010b00780c */ /* 0x040fe20003f64270 */
[----:B------:R-:W0:Y:S01]  /*6c10*/  SHFL.BFLY PT, R13, R14, 0x2, 0x1f ;  /* 0x0c401f000e0d7f89 */ /* 0x000e2200000e0000 */
        /* <DEDUP_REMOVED lines=12> */
[----:B0-----:R-:W-:Y:S01]  /*6ce0*/  FMNMX.FTZ R15, R14, R13, !PT ;  /* 0x0000000d0e0f7209 */ /* 0x001fe20007810000 */
[----:B------:R-:W-:Y:S01]  /*6cf0*/  IMAD.U32 R13, RZ, RZ, UR38 ;  /* 0x00000026ff0d7e24 */ /* 0x000fe2000f8e00ff */
[----:B------:R-:W-:Y:S02]  /*6d00*/  ISETP.GT.AND P2, PT, R11, 0x18, PT ;  /* 0x000000180b00780c */ /* 0x000fe40003f44270 */
[----:B------:R-:W-:Y:S01]  /*6d10*/  FSEL R195, R195, -INF , P3 ;  /* 0xff800000c3c37808 */ /* 0x000fe20001800000 */
[----:B------:R-:W0:Y:S01]  /*6d20*/  SHFL.BFLY PT, R4, R15, 0x1, 0x1f ;  /* 0x0c201f000f047f89 */ /* 0x000e2200000e0000 */
[----:B------:R-:W-:-:S02]  /*6d30*/  ISETP.GT.AND P3, PT, R11, 0x19, PT ;  /* 0x000000190b00780c */ /* 0x000fc40003f64270 */
[----:B------:R-:W-:Y:S02]  /*6d40*/  FSEL R198, R198, -INF , P2 ;  /* 0xff800000c6c67808 */ /* 0x000fe40001000000 */
[----:B------:R-:W-:Y:S02]  /*6d50*/  FSEL R199, R199, -INF , P3 ;  /* 0xff800000c7c77808 */ /* 0x000fe40001800000 */
[C---:B------:R-:W-:Y:S02]  /*6d60*/  ISETP.GT.AND P2, PT, R11.reuse, 0x20, PT ;  /* 0x000000200b00780c */ /* 0x040fe40003f44270 */
[C---:B------:R-:W-:Y:S02]  /*6d70*/  ISETP.GT.AND P3, PT, R11.reuse, 0x21, PT ;  /* 0x000000210b00780c */ /* 0x040fe40003f64270 */
[----:B------:R-:W-:Y:S02]  /*6d80*/  FSEL R170, R170, -INF , P2 ;  /* 0xff800000aaaa7808 */ /* 0x000fe40001000000 */
[----:B------:R-:W-:-:S02]  /*6d90*/  ISETP.GT.AND P2, PT, R11, 0x28, PT ;  /* 0x000000280b00780c */ /* 0x000fc40003f44270 */
[----:B------:R-:W-:Y:S02]  /*6da0*/  FSEL R171, R171, -INF , P3 ;  /* 0xff800000abab7808 */ /* 0x000fe40001800000 */
[C---:B------:R-:W-:Y:S02]  /*6db0*/  ISETP.GT.AND P3, PT, R11.reuse, 0x29, PT ;  /* 0x000000290b00780c */ /* 0x040fe40003f64270 */
[----:B------:R-:W-:Y:S02]  /*6dc0*/  FSEL R174, R174, -INF , P2 ;  /* 0xff800000aeae7808 */ /* 0x000fe40001000000 */
[----:B------:R-:W-:Y:S02]  /*6dd0*/  ISETP.GT.AND P2, PT, R11, 0x30, PT ;  /* 0x000000300b00780c */ /* 0x000fe40003f44270 */
[----:B------:R-:W-:Y:S02]  /*6de0*/  FSEL R175, R175, -INF , P3 ;  /* 0xff800000afaf7808 */ /* 0x000fe40001800000 */
[----:B0-----:R-:W-:-:S02]  /*6df0*/  FMNMX.FTZ R4, R15, R4, !PT ;  /* 0x000000040f047209 */ /* 0x001fc40007810000 */
[----:B------:R-:W-:Y:S02]  /*6e00*/  ISETP.GT.AND P3, PT, R11, 0x31, PT ;  /* 0x000000310b00780c */ /* 0x000fe40003f64270 */
[C---:B------:R-:W-:Y:S01]  /*6e10*/  FSETP.NEU.FTZ.AND P1, PT, R4.reuse, -INF , PT ;  /* 0xff8000000400780b */ /* 0x040fe20003f3d000 */
[----:B------:R-:W-:-:S01]  /*6e20*/  FFMA.FTZ R12, R4, R13, -8 ;  /* 0xc1000000040c7423 */ /* 0x000fc2000001000d */
[----:B------:R-:W-:Y:S02]  /*6e30*/  FSEL R178, R178, -INF , P2 ;  /* 0xff800000b2b27808 */ /* 0x000fe40001000000 */
[----:B------:R-:W-:Y:S02]  /*6e40*/  ISETP.GT.AND P2, PT, R11, 0x38, PT ;  /* 0x000000380b00780c */ /* 0x000fe40003f44270 */
[----:B------:R-:W-:Y:S02]  /*6e50*/  FSEL R12, R12, RZ, P1 ;  /* 0x000000ff0c0c7208 */ /* 0x000fe40000800000 */
[----:B------:R-:W-:-:S02]  /*6e60*/  FSEL R179, R179, -INF , P3 ;  /* 0xff800000b3b37808 */ /* 0x000fc40001800000 */
[----:B------:R-:W-:Y:S01]  /*6e70*/  ISETP.GT.AND P3, PT, R11, 0x39, PT ;  /* 0x000000390b00780c */ /* 0x000fe20003f64270 */
[----:B------:R-:W-:-:S01]  /*6e80*/  FFMA.FTZ R14, R185, UR38, -R12 ;  /* 0x00000026b90e7c23 */ /* 0x000fc2000801080c */
[----:B------:R-:W-:Y:S01]  /*6e90*/  FMNMX.FTZ R185, R191, R0, !PT ;  /* 0x00000000bfb97209 */ /* 0x000fe20007810000 */
[----:B------:R-:W-:-:S01]  /*6ea0*/  FFMA.FTZ R13, R184, UR38, -R12 ;  /* 0x00000026b80d7c23 */ /* 0x000fc2000801080c */
[----:B------:R-:W-:Y:S01]  /*6eb0*/  FSEL R182, R182, -INF , P2 ;  /* 0xff800000b6b67808 */ /* 0x000fe20001000000 */
[----:B------:R-:W-:-:S01]  /*6ec0*/  FFMA.FTZ R184, R180, UR38, -R12 ;  /* 0x00000026b4b87c23 */ /* 0x000fc2000801080c */
[----:B------:R-:W-:Y:S01]  /*6ed0*/  FMNMX.FTZ R0, R194, R185, !PT ;  /* 0x000000b9c2007209 */ /* 0x000fe20007810000 */
[----:B------:R-:W-:-:S01]  /*6ee0*/  FFMA.FTZ R18, R189, UR38, -R12 ;  /* 0x00000026bd127c23 */ /* 0x000fc2000801080c */
[----:B------:R-:W-:Y:S01]  /*6ef0*/  FSEL R183, R183, -INF , P3 ;  /* 0xff800000b7b77808 */ /* 0x000fe20001800000 */
[----:B------:R-:W-:-:S01]  /*6f00*/  FFMA.FTZ R19, R192, UR38, -R12 ;  /* 0x00000026c0137c23 */ /* 0x000fc2000801080c */
[----:B------:R-:W-:Y:S01]  /*6f10*/  FMNMX.FTZ R185, R195, R0, !PT ;  /* 0x00000000c3b97209 */ /* 0x000fe20007810000 */
[----:B------:R-:W-:-:S01]  /*6f20*/  FFMA.FTZ R15, R188, UR38, -R12 ;  /* 0x00000026bc0f7c23 */ /* 0x000fc2000801080c */
[----:B------:R-:W-:Y:S01]  /*6f30*/  ISETP.GT.AND P2, PT, R11, 0x40, PT ;  /* 0x000000400b00780c */ /* 0x000fe20003f44270 */
[----:B------:R-:W-:-:S01]  /*6f40*/  FFMA.FTZ R20, R193, UR38, -R12 ;  /* 0x00000026c1147c23 */ /* 0x000fc2000801080c */
[----:B------:R-:W-:Y:S01]  /*6f50*/  FMNMX.FTZ R0, R198, R185, !PT ;  /* 0x000000b9c6007209 */ /* 0x000fe20007810000 */
[----:B------:R-:W-:-:S01]  /*6f60*/  FFMA.FTZ R22, R196, UR38, -R12 ;  /* 0x00000026c4167c23 */ /* 0x000fc2000801080c */
        /* <DEDUP_REMOVED lines=31> */
[--C-:B------:R-:W-:Y:S01]  /*7160*/  FFMA.FTZ R121, R121, UR38, -R12.reuse ;  /* 0x0000002679797c23 */ /* 0x100fe2000801080c */
[----:B------:R-:W-:Y:S01]  /*7170*/  ISETP.GT.AND P3, PT, R11, 0x51, PT ;  /* 0x000000510b00780c */ /* 0x000fe20003f64270 */
[--C-:B0-----:R-:W-:Y:S01]  /*7180*/  FFMA.FTZ R184, R156, UR38, -R12.reuse ;  /* 0x000000269cb87c23 */ /* 0x101fe2000801080c */
[----:B------:R-:W-:Y:S01]  /*7190*/  FMNMX.FTZ R185, R183, R0, !PT ;  /* 0x00000000b7b97209 */ /* 0x000fe20007810000 */
[--C-:B------:R-:W-:Y:S01]  /*71a0*/  FFMA.FTZ R124, R124, UR38, -R12.reuse ;  /* 0x000000267c7c7c23 */ /* 0x100fe2000801080c */
[----:B------:R-:W-:Y:S01]  /*71b0*/  FSEL R162, R162, -INF , P2 ;  /* 0xff800000a2a27808 */ /* 0x000fe20001000000 */
[--C-:B------:R-:W-:Y:S01]  /*71c0*/  FFMA.FTZ R125, R125, UR38, -R12.reuse ;  /* 0x000000267d7d7c23 */ /* 0x100fe2000801080c */
[----:B------:R-:W-:Y:S01]  /*71d0*/  FMNMX.FTZ R0, R154, R185, !PT ;  /* 0x000000b99a007209 */ /* 0x000fe20007810000 */
[--C-:B------:R-:W-:Y:S01]  /*71e0*/  FFMA.FTZ R128, R128, UR38, -R12.reuse ;  /* 0x0000002680807c23 */ /* 0x100fe2000801080c */
[----:B------:R-:W-:Y:S01]  /*71f0*/  ISETP.GT.AND P2, PT, R11, 0x58, PT ;  /* 0x000000580b00780c */ /* 0x000fe20003f44270 */
[--C-:B------:R-:W-:Y:S01]  /*7200*/  FFMA.FTZ R129, R129, UR38, -R12.reuse ;  /* 0x0000002681817c23 */ /* 0x100fe2000801080c */
[----:B------:R-:W-:Y:S01]  /*7210*/  FMNMX.FTZ R185, R155, R0, !PT ;  /* 0x000000009bb97209 */ /* 0x000fe20007810000 */
[--C-:B------:R-:W-:Y:S01]  /*7220*/  FFMA.FTZ R132, R132, UR38, -R12.reuse ;  /* 0x0000002684847c23 */ /* 0x100fe2000801080c */
[----:B------:R-:W-:Y:S01]  /*7230*/  FSEL R163, R163, -INF , P3 ;  /* 0xff800000a3a37808 */ /* 0x000fe20001800000 */
[----:B------:R-:W-:Y:S01]  /*7240*/  FFMA.FTZ R133, R133, UR38, -R12 ;  /* 0x0000002685857c23 */ /* 0x000fe2000801080c */
[----:B------:R-:W-:Y:S01]  /*7250*/  FMNMX.FTZ R0, R180, R185, !PT ;  /* 0x000000b9b4007209 */ /* 0x000fe20007810000 */
[----:B------:R-:W-:Y:S01]  /*7260*/  MUFU.EX2 R13, R13 ;  /* 0x0000000d000d7308 */ /* 0x000fe20000000800 */
[----:B------:R-:W-:-:S02]  /*7270*/  ISETP.GT.AND P3, PT, R11, 0x59, PT ;  /* 0x000000590b00780c */ /* 0x000fc40003f64270 */
[----:B------:R-:W-:Y:S02]  /*7280*/  FMNMX.FTZ R185, R159, R0, !PT ;  /* 0x000000009fb97209 */ /* 0x000fe40007810000 */
[----:B------:R-:W-:Y:S02]  /*7290*/  FSEL R166, R166, -INF , P2 ;  /* 0xff800000a6a67808 */ /* 0x000fe40001000000 */
[----:B------:R-:W-:Y:S01]  /*72a0*/  FMNMX.FTZ R0, R162, R185, !PT ;  /* 0x000000b9a2007209 */ /* 0x000fe20007810000 */
[----:B------:R-:W-:Y:S01]  /*72b0*/  MUFU.EX2 R14, R14 ;  /* 0x0000000e000e7308 */ /* 0x000fe20000000800 */
[----:B------:R-:W-:Y:S02]  /*72c0*/  FSEL R167, R167, -INF , P3 ;  /* 0xff800000a7a77808 */ /* 0x000fe40001800000 */
[----:B------:R-:W-:Y:S02]  /*72d0*/  FMNMX.FTZ R185, R163, R0, !PT ;  /* 0x00000000a3b97209 */ /* 0x000fe40007810000 */
[----:B------:R-:W-:-:S02]  /*72e0*/  ISETP.GT.AND P2, PT, R11, 0x60, PT ;  /* 0x000000600b00780c */ /* 0x000fc40003f44270 */
[----:B------:R-:W-:Y:S01]  /*72f0*/  FMNMX.FTZ R0, R166, R185, !PT ;  /* 0x000000b9a6007209 */ /* 0x000fe20007810000 */
[----:B------:R-:W-:Y:S01]  /*7300*/  MUFU.EX2 R15, R15 ;  /* 0x0000000f000f7308 */ /* 0x000fe20000000800 */
[----:B------:R-:W-:Y:S02]  /*7310*/  ISETP.GT.AND P3, PT, R11, 0x61, PT ;  /* 0x000000610b00780c */ /* 0x000fe40003f64270 */
[----:B------:R-:W-:Y:S02]  /*7320*/  FSEL R138, R138, -INF , P2 ;  /* 0xff8000008a8a7808 */ /* 0x000fe40001000000 */
[----:B------:R-:W-:Y:S02]  /*7330*/  FMNMX.FTZ R185, R167, R0, !PT ;  /* 0x00000000a7b97209 */ /* 0x000fe40007810000 */
[----:B------:R-:W-:Y:S01]  /*7340*/  ISETP.GT.AND P2, PT, R11, 0x68, PT ;  /* 0x000000680b00780c */ /* 0x000fe20003f44270 */
[----:B------:R-:W-:Y:S01]  /*7350*/  MUFU.EX2 R18, R18 ;  /* 0x0000001200127308 */ /* 0x000fe20000000800 */
[----:B------:R-:W-:-:S02]  /*7360*/  FSEL R139, R139, -INF , P3 ;  /* 0xff8000008b8b7808 */ /* 0x000fc40001800000 */
[----:B------:R-:W-:Y:S02]  /*7370*/  FMNMX.FTZ R0, R138, R185, !PT ;  /* 0x000000b98a007209 */ /* 0x000fe40007810000 */
[----:B------:R-:W-:Y:S02]  /*7380*/  ISETP.GT.AND P3, PT, R11, 0x69, PT ;  /* 0x000000690b00780c */ /* 0x000fe40003f64270 */
[----:B------:R-:W-:Y:S01]  /*7390*/  FSEL R156, R142, -INF , P2 ;  /* 0xff8000008e9c7808 */ /* 0x000fe20001000000 */
[----:B------:R-:W-:Y:S01]  /*73a0*/  MUFU.EX2 R19, R19 ;  /* 0x0000001300137308 */ /* 0x000fe20000000800 */
[----:B------:R-:W-:Y:S02]  /*73b0*/  FMNMX.FTZ R185, R139, R0, !PT ;  /* 0x000000008bb97209 */ /* 0x000fe40007810000 */
[----:B------:R-:W-:Y:S02]  /*73c0*/  ISETP.GT.AND P2, PT, R11, 0x70, PT ;  /* 0x000000700b00780c */ /* 0x000fe40003f44270 */
[----:B------:R-:W-:-:S02]  /*73d0*/  FSEL R143, R143, -INF , P3 ;  /* 0xff8000008f8f7808 */ /* 0x000fc40001800000 */
[----:B------:R-:W-:Y:S01]  /*73e0*/  FMNMX.FTZ R0, R156, R185, !PT ;  /* 0x000000b99c007209 */ /* 0x000fe20007810000 */
[----:B------:R0:W-:Y:S01]  /*73f0*/  MUFU.EX2 R142, R184 ;  /* 0x000000b8008e7308 */ /* 0x0001e20000000800 */
[----:B------:R-:W-:Y:S02]  /*7400*/  ISETP.GT.AND P3, PT, R11, 0x71, PT ;  /* 0x000000710b00780c */ /* 0x000fe40003f64270 */
[----:B------:R-:W-:Y:S02]  /*7410*/  FSEL R146, R146, -INF , P2 ;  /* 0xff80000092927808 */ /* 0x000fe40001000000 */
[----:B------:R-:W-:Y:S02]  /*7420*/  FMNMX.FTZ R185, R143, R0, !PT ;  /* 0x000000008fb97209 */ /* 0x000fe40007810000 */
[----:B------:R-:W-:Y:S01]  /*7430*/  ISETP.GT.AND P2, PT, R11, 0x78, PT ;  /* 0x000000780b00780c */ /* 0x000fe20003f44270 */
[----:B------:R-:W-:Y:S01]  /*7440*/  MUFU.EX2 R20, R20 ;  /* 0x0000001400147308 */ /* 0x000fe20000000800 */
[----:B------:R-:W-:Y:S01]  /*7450*/  FSEL R147, R147, -INF , P3 ;  /* 0xff80000093937808 */ /* 0x000fe20001800000 */
[----:B0-----:R-:W-:Y:S01]  /*7460*/  FFMA.FTZ R184, R160, UR38, -R12 ;  /* 0x00000026a0b87c23 */ /* 0x001fe2000801080c */
[----:B------:R-:W-:-:S02]  /*7470*/  FMNMX.FTZ R0, R146, R185, !PT ;  /* 0x000000b992007209 */ /* 0x000fc40007810000 */
[----:B------:R-:W-:Y:S02]  /*7480*/  ISETP.GT.AND P3, PT, R11, 0x79, PT ;  /* 0x000000790b00780c */ /* 0x000fe40003f64270 */
[----:B------:R-:W-:Y:S01]  /*7490*/  FSEL R160, R150, -INF , P2 ;  /* 0xff80000096a07808 */ /* 0x000fe20001000000 */
[----:B------:R-:W-:Y:S01]  /*74a0*/  MUFU.EX2 R22, R22 ;  /* 0x0000001600167308 */ /* 0x000fe20000000800 */
[----:B------:R-:W-:Y:S02]  /*74b0*/  FMNMX.FTZ R185, R147, R0, !PT ;  /* 0x0000000093b97209 */ /* 0x000fe40007810000 */
[----:B------:R-:W-:Y:S02]  /*74c0*/  FSEL R151, R151, -INF , P3 ;  /* 0xff80000097977808 */ /* 0x000fe40001800000 */
[C---:B------:R-:W-:Y:S02]  /*74d0*/  ISETP.GT.AND P2, PT, R11.reuse, 0x80, PT ;  /* 0x000000800b00780c */ /* 0x040fe40003f44270 */
[----:B------:R-:W-:Y:S01]  /*74e0*/  FMNMX.FTZ R0, R160, R185, !PT ;  /* 0x000000b9a0007209 */ /* 0x000fe20007810000 */
[----:B------:R0:W-:Y:S01]  /*74f0*/  MUFU.EX2 R150, R184 ;  /* 0x000000b800967308 */ /* 0x0001e20000000800 */
[----:B------:R-:W-:-:S02]  /*7500*/  ISETP.GT.AND P3, PT, R11, 0x81, PT ;  /* 0x000000810b00780c */ /* 0x000fc40003f64270 */
[----:B------:R-:W-:Y:S02]  /*7510*/  FSEL R122, R122, -INF , P2 ;  /* 0xff8000007a7a7808 */ /* 0x000fe40001000000 */
[----:B------:R-:W-:Y:S02]  /*7520*/  FMNMX.FTZ R185, R151, R0, !PT ;  /* 0x0000000097b97209 */ /* 0x000fe40007810000 */
[----:B------:R-:W-:Y:S01]  /*7530*/  ISETP.GT.AND P2, PT, R11, 0x88, PT ;  /* 0x000000880b00780c */ /* 0x000fe20003f44270 */
[----:B------:R-:W-:Y:S01]  /*7540*/  MUFU.EX2 R23, R197 ;  /* 0x000000c500177308 */ /* 0x000fe20000000800 */
[----:B------:R-:W-:Y:S01]  /*7550*/  FSEL R123, R123, -INF , P3 ;  /* 0xff8000007b7b7808 */ /* 0x000fe20001800000 */
[----:B0-----:R-:W-:Y:S01]  /*7560*/  FFMA.FTZ R184, R164, UR38, -R12 ;  /* 0x00000026a4b87c23 */ /* 0x001fe2000801080c */
[----:B------:R-:W-:Y:S02]  /*7570*/  FMNMX.FTZ R0, R122, R185, !PT ;  /* 0x000000b97a007209 */ /* 0x000fe40007810000 */
[----:B------:R-:W-:-:S02]  /*7580*/  ISETP.GT.AND P3, PT, R11, 0x89, PT ;  /* 0x000000890b00780c */ /* 0x000fc40003f64270 */
[----:B------:R-:W-:Y:S01]  /*7590*/  FSEL R164, R126, -INF , P2 ;  /* 0xff8000007ea47808 */ /* 0x000fe20001000000 */
[----:B------:R-:W-:Y:S01]  /*75a0*/  MUFU.EX2 R168, R168 ;  /* 0x000000a800a87308 */ /* 0x000fe20000000800 */
[----:B------:R-:W-:Y:S02]  /*75b0*/  FMNMX.FTZ R185, R123, R0, !PT ;  /* 0x000000007bb97209 */ /* 0x000fe40007810000 */
[----:B------:R-:W-:Y:S02]  /*75c0*/  ISETP.GT.AND P2, PT, R11, 0x90, PT ;  /* 0x000000900b00780c */ /* 0x000fe40003f44270 */
[----:B------:R-:W-:Y:S02]  /*75d0*/  FSEL R127, R127, -INF , P3 ;  /* 0xff8000007f7f7808 */ /* 0x000fe40001800000 */
        /* <DEDUP_REMOVED lines=8> */
[--C-:B0-----:R-:W-:Y:S01]  /*7660*/  FFMA.FTZ R184, R136, UR38, -R12.reuse ;  /* 0x0000002688b87c23 */ /* 0x101fe2000801080c */
        /* <DEDUP_REMOVED lines=12> */
[----:B------:R-:W-:-:S01]  /*7730*/  FFMA.FTZ R148, R149, UR38, -R12 ;  /* 0x0000002695947c23 */ /* 0x000fc2000801080c */
[----:B------:R-:W-:Y:S01]  /*7740*/  IMAD.U32 R149, RZ, RZ, UR38 ;  /* 0x00000026ff957e24 */ /* 0x000fe2000f8e00ff */
[----:B------:R-:W-:Y:S01]  /*7750*/  FMNMX.FTZ R0, R135, R0, !PT ;  /* 0x0000000087007209 */ /* 0x000fe20007810000 */
[----:B------:R0:W-:Y:S01]  /*7760*/  MUFU.EX2 R11, R184 ;  /* 0x000000b8000b7308 */ /* 0x0001e20000000800 */
[----:B------:R-:W-:-:S03]  /*7770*/  FSEL R192, R4, RZ, P1 ;  /* 0x000000ff04c07208 */ /* 0x000fc60000800000 */
[----:B------:R-:W1:Y:S02]  /*7780*/  SHFL.BFLY PT, R185, R0, 0x2, 0x1f ;  /* 0x0c401f0000b97f89 */ /* 0x000e6400000e0000 */
[----:B------:R-:W-:-:S02]  /*7790*/  FADD.FTZ R192, -R192, R9 ;  /* 0x00000009c0c07221 */ /* 0x000fc40000010100 */
[----:B------:R-:W-:Y:S02]  /*77a0*/  MUFU.EX2 R172, R172 ;  /* 0x000000ac00ac7308 */ /* 0x000fe40000000800 */
[----:B------:R-:W-:-:S06]  /*77b0*/  FMUL.FTZ R192, R192, UR38 ;  /* 0x00000026c0c07c20 */ /* 0x000fcc0008410000 */
[----:B------:R-:W-:Y:S08]  /*77c0*/  MUFU.EX2 R173, R173 ;  /* 0x000000ad00ad7308 */ /* 0x000ff00000000800 */
[----:B------:R-:W-:Y:S01]  /*77d0*/  MUFU.EX2 R176, R176 ;  /* 0x000000b000b07308 */ /* 0x000fe20000000800 */
[----:B-1----:R-:W-:-:S07]  /*77e0*/  FMNMX.FTZ R185, R0, R185, !PT ;  /* 0x000000b900b97209 */ /* 0x002fce0007810000 */
[----:B------:R-:W-:Y:S01]  /*77f0*/  MUFU.EX2 R177, R177 ;  /* 0x000000b100b17308 */ /* 0x000fe20000000800 */
[----:B------:R-:W1:Y:S07]  /*7800*/  SHFL.BFLY PT, R0, R185, 0x1, 0x1f ;  /* 0x0c201f00b9007f89 */ /* 0x000e6e00000e0000 */
[----:B------:R-:W-:Y:S08]  /*7810*/  MUFU.EX2 R181, R181 ;  /* 0x000000b500b57308 */ /* 0x000ff00000000800 */
[----:B------:R-:W-:Y:S08]  /*7820*/  MUFU.EX2 R152, R152 ;  /* 0x0000009800987308 */ /* 0x000ff00000000800 */
[----:B------:R-:W-:Y:S01]  /*7830*/  MUFU.EX2 R153, R153 ;  /* 0x0000009900997308 */ /* 0x000fe20000000800 */
[----:B-1----:R-:W-:-:S04]  /*7840*/  FMNMX.FTZ R0, R185, R0, !PT ;  /* 0x00000000b9007209 */ /* 0x002fc80007810000 */
[C---:B------:R-:W-:Y:S01]  /*7850*/  FSETP.NEU.FTZ.AND P2, PT, R0.reuse, -INF , PT ;  /* 0xff8000000000780b */ /* 0x040fe20003f5d000 */
[----:B------:R-:W-:-:S02]  /*7860*/  FFMA.FTZ R149, R0, R149, -8 ;  /* 0xc100000000957423 */ /* 0x000fc40000010095 */
[----:B------:R-:W-:Y:S01]  /*7870*/  MUFU.EX2 R157, R157 ;  /* 0x0000009d009d7308 */ /* 0x000fe20000000800 */
[----:B------:R-:W-:Y:S02]  /*7880*/  FSEL R189, R0, RZ, P2 ;  /* 0x000000ff00bd7208 */ /* 0x000fe40001000000 */
[----:B------:R-:W-:-:S03]  /*7890*/  FSEL R12, R149, RZ, P2 ;  /* 0x000000ff950c7208 */ /* 0x000fc60001000000 */
[----:B------:R-:W-:Y:S02]  /*78a0*/  FADD.FTZ R189, -R189, R10 ;  /* 0x0000000abdbd7221 */ /* 0x000fe40000010100 */
[----:B0-----:R-:W-:-:S01]  /*78b0*/  FFMA.FTZ R184, R21, UR38, -R12 ;  /* 0x0000002615b87c23 */ /* 0x001fc2000801080c */
[--C-:B------:R-:W-:Y:S01]  /*78c0*/  FFMA.FTZ R21, R187, UR38, -R12.reuse ;  /* 0x00000026bb157c23 */ /* 0x100fe2000801080c */
[----:B------:R-:W-:Y:S01]  /*78d0*/  FMUL.FTZ R189, R189, UR38 ;  /* 0x00000026bdbd7c20 */ /* 0x000fe20008410000 */
        /* <DEDUP_REMOVED lines=21> */
[----:B------:R-:W-:-:S01]  /*7a30*/  FADD.FTZ R192, R14, R191 ;  /* 0x000000bf0ec07221 */ /* 0x000fc20000010000 */
        /* <DEDUP_REMOVED lines=11> */
[----:B-1----:R-:W-:-:S01]  /*7af0*/  FFMA.FTZ R6, R189, R5, R184 ;  /* 0x00000005bd067223 */ /* 0x002fc200000100b8 */
[----:B------:R-:W-:Y:S01]  /*7b00*/  FADD.FTZ R5, R15, R192 ;  /* 0x000000c00f057221 */ /* 0x000fe20000010000 */
[----:B------:R-:W-:-:S01]  /*7b10*/  FFMA.FTZ R146, R146, UR38, -R12 ;  /* 0x0000002692927c23 */ /* 0x000fc2000801080c */
[--C-:B------:R-:W-:Y:S01]  /*7b20*/  FFMA.FTZ R147, R147, UR38, -R12.reuse ;  /* 0x0000002693937c23 */ /* 0x100fe2000801080c */
[----:B------:R-:W-:-:S01]  /*7b30*/  FFMA.FTZ R160, R160, UR38, -R12 ;  /* 0x00000026a0a07c23 */ /* 0x000fc2000801080c */
[--C-:B------:R-:W-:Y:S01]  /*7b40*/  FFMA.FTZ R151, R151, UR38, -R12.reuse ;  /* 0x0000002697977c23 */ /* 0x100fe2000801080c */
[----:B------:R-:W-:-:S01]  /*7b50*/  FFMA.FTZ R122, R122, UR38, -R12 ;  /* 0x000000267a7a7c23 */ /* 0x000fc2000801080c */
[----:B------:R-:W1:Y:S01]  /*7b60*/  MUFU.EX2 R186, R186 ;  /* 0x000000ba00ba7308 */ /* 0x000e620000000800 */
[----:B0-----:R-:W-:-:S01]  /*7b70*/  FADD.FTZ R6, R21, R6 ;  /* 0x0000000615067221 */ /* 0x001fc20000010000 */
[--C-:B------:R-:W-:Y:S01]  /*7b80*/  FFMA.FTZ R123, R123, UR38, -R12.reuse ;  /* 0x000000267b7b7c23 */ /* 0x100fe2000801080c */
[----:B------:R-:W-:-:S01]  /*7b90*/  FFMA.FTZ R164, R164, UR38, -R12 ;  /* 0x00000026a4a47c23 */ /* 0x000fc2000801080c */
[----:B------:R-:W-:-:S04]  /*7ba0*/  FFMA.FTZ R134, R134, UR38, -R12 ;  /* 0x0000002686867c23 */ /* 0x000fc8000801080c */
[----:B------:R-:W0:Y:S01]  /*7bb0*/  MUFU.EX2 R185, R185 ;  /* 0x000000b900b97308 */ /* 0x000e220000000800 */
[----:B--2---:R-:W-:-:S01]  /*7bc0*/  FADD.FTZ R167, R149, R6 ;  /* 0x0000000695a77221 */ /* 0x004fc20000010000 */
[----:B------:R-:W-:-:S04]  /*7bd0*/  FADD.FTZ R6, R18, R5 ;  /* 0x0000000512067221 */ /* 0x000fc80000010000 */
[----:B------:R-:W-:Y:S02]  /*7be0*/  FADD.FTZ R5, R19, R6 ;  /* 0x0000000613057221 */ /* 0x000fe40000010000 */
[----:B------:R-:W2:Y:S01]  /*7bf0*/  MUFU.EX2 R188, R188 ;  /* 0x000000bc00bc7308 */ /* 0x000ea20000000800 */
[----:B-1----:R-:W-:-:S01]  /*7c00*/  FADD.FTZ R192, R186, R167 ;  /* 0x000000a7bac07221 */ /* 0x002fc20000010000 */
[----:B------:R-:W-:-:S06]  /*7c10*/  FADD.FTZ R5, R20, R5 ;  /* 0x0000000514057221 */ /* 0x000fcc0000010000 */
[----:B------:R-:W1:Y:S01]  /*7c20*/  MUFU.EX2 R187, R187 ;  /* 0x000000bb00bb7308 */ /* 0x000e620000000800 */
[----:B0-----:R-:W-:-:S01]  /*7c30*/  FADD.FTZ R167, R185, R192 ;  /* 0x000000c0b9a77221 */ /* 0x001fc20000010000 */
[----:B------:R-:W-:-:S06]  /*7c40*/  FADD.FTZ R192, R22, R5 ;  /* 0x0000000516c07221 */ /* 0x000fcc0000010000 */
[----:B------:R-:W0:Y:S01]  /*7c50*/  MUFU.EX2 R190, R190 ;  /* 0x000000be00be7308 */ /* 0x000e220000000800 */
[----:B--2---:R-:W-:-:S01]  /*7c60*/  FADD.FTZ R6, R188, R167 ;  /* 0x000000a7bc067221 */ /* 0x004fc20000010000 */
[----:B------:R-:W-:-:S06]  /*7c70*/  FADD.FTZ R167, R23, R192 ;  /* 0x000000c017a77221 */ /* 0x000fcc0000010000 */
[----:B------:R-:W2:Y:S01]  /*7c80*/  MUFU.EX2 R170, R170 ;  /* 0x000000aa00aa7308 */ /* 0x000ea20000000800 */
[----:B-1----:R-:W-:-:S01]  /*7c90*/  FADD.FTZ R5, R187, R6 ;  /* 0x00000006bb057221 */ /* 0x002fc20000010000 */
[----:B------:R-:W-:-:S06]  /*7ca0*/  FADD.FTZ R6, R168, R167 ;  /* 0x000000a7a8067221 */ /* 0x000fcc0000010000 */
[----:B------:R-:W1:Y:S01]  /*7cb0*/  MUFU.EX2 R171, R171 ;  /* 0x000000ab00ab7308 */ /* 0x000e620000000800 */
[----:B0-----:R-:W-:-:S07]  /*7cc0*/  FADD.FTZ R5, R190, R5 ;  /* 0x00000005be057221 */ /* 0x001fce0000010000 */
        /* <DEDUP_REMOVED lines=28> */
[----:B------:R-:W-:-:S06]  /*7e90*/  FADD.FTZ R167, R157, R6 ;  /* 0x000000069da77221 */ /* 0x000fcc0000010000 */
        /* <DEDUP_REMOVED lines=8> */
[----:B--2---:R-:W-:-:S07]  /*7f20*/  FADD.FTZ R5, R159, R6 ;  /* 0x000000069f057221 */ /* 0x004fce0000010000 */
[----:B------:R-:W2:Y:S01]  /*7f30*/  MUFU.EX2 R163, R163 ;  /* 0x000000a300a37308 */ /* 0x000ea20000000800 */
[----:B-1----:R-:W-:-:S04]  /*7f40*/  FADD.FTZ R167, R161, R192 ;  /* 0x000000c0a1a77221 */ /* 0x002fc80000010000 */
[----:B------:R-:W-:-:S03]  /*7f50*/  FADD.FTZ R192, R126, R167 ;  /* 0x000000a77ec07221 */ /* 0x000fc60000010000 */
        /* <DEDUP_REMOVED lines=12> */
[----:B-1----:R-:W-:-:S01]  /*8020*/  FADD.FTZ R192, R136, R167 ;  /* 0x000000a788c07221 */ /* 0x002fc20000010000 */
[----:B------:R-:W-:-:S06]  /*8030*/  FFMA.FTZ R167, R127, UR38, -R12 ;  /* 0x000000267fa77c23 */ /* 0x000fcc000801080c */
        /* <DEDUP_REMOVED lines=9> */
[----:B------:R-:W-:-:S01]  /*80d0*/  FFMA.FTZ R130, R131, UR38, -R12 ;  /* 0x0000002683827c23 */ /* 0x000fc2000801080c */
[----:B------:R-:W-:-:S04]  /*80e0*/  FFMA.FTZ R12, R135, UR38, -R12 ;  /* 0x00000026870c7c23 */ /* 0x000fc8000801080c */
        /* <DEDUP_REMOVED lines=46> */
[----:B0-----:R-:W-:-:S03]  /*83d0*/  FADD.FTZ R6, R133, R6 ;  /* 0x0000000685067221 */ /* 0x001fc60000010000 */
[----:B--2---:R-:W-:Y:S01]  /*83e0*/  FADD.FTZ R5, R12, R5 ;  /* 0x000000050c057221 */ /* 0x004fe20000010000 */
[----:B------:R-:W-:Y:S06]  /*83f0*/  @!P0 BRA `(.L_x_2323) ;  /* 0x0000000000048947 */ /* 0x000fec0003800000 */
[----:B------:R-:W-:Y:S01]  /*8400*/  BPT.TRAP 0x1 ;  /* 0x000000040000795c */ /* 0x000fe20000300000 */
.L_x_2323:
[----:B------:R-:W-:Y:S01]  /*8410*/  ULEA UR6, UR6, UR39, 0x3 ;  /* 0x0000002706067291 */ /* 0x000fe2000f8e183f */
[----:B------:R-:W-:Y:S01]  /*8420*/  F2FP.SATFINITE.E4M3.F32.PACK_AB_MERGE_C R9, R180, R9, RZ ;  /* 0x00000009b409723e */ /* 0x000fe200048070ff */
[----:B------:R-:W-:Y:S01]  /*8430*/  UISETP.GT.AND UP0, UPT, UR7, UR55, UPT ;  /* 0x000000370700728c */ /* 0x000fe2000bf04270 */
[----:B------:R-:W-:Y:S01]  /*8440*/  F2FP.SATFINITE.E4M3.F32.PACK_AB_MERGE_C R15, R18, R15, RZ ;  /* 0x0000000f120f723e */ /* 0x000fe200048070ff */
[----:B------:R-:W-:Y:S01]  /*8450*/  UIADD3 UR6, UR6, 0x33460, URZ ;  /* 0x0003346006067890 */ /* 0x000fe2000fffe03f */
[----:B------:R-:W-:Y:S01]  /*8460*/  F2FP.SATFINITE.E4M3.F32.PACK_AB_MERGE_C R149, R186, R149, RZ ;  /* 0x00000095ba95723e */ /* 0x000fe200048070ff */
[----:B------:R-:W-:Y:S01]  /*8470*/  UIADD3 UR7, UR7, -0x1, URZ ;  /* 0xffffffff07077890 */ /* 0x000fe2000fffe03f */
[----:B------:R-:W-:Y:S01]  /*8480*/  F2FP.SATFINITE.E4M3.F32.PACK_AB_MERGE_C R22, R23, R22, RZ ;  /* 0x000000161716723e */ /* 0x000fe200048070ff */
[----:B------:R-:W-:Y:S01]  /*8490*/  UPRMT UR6, UR61, 0x654, UR6 ;  /* 0x000006543d067896 */ /* 0x000fe20008000006 */
[----:B------:R-:W-:Y:S01]  /*84a0*/  PLOP3.LUT P1, PT, PT, PT, UP0, 0x80, 0x0 ;  /* 0x000000000000781c */ /* 0x000fe20003f2f008 */
[----:B------:R-:W-:Y:S01]  /*84b0*/  UMOV UR52, UR5 ;  /* 0x0000000500347c82 */ /* 0x000fe20008000000 */
        /* <DEDUP_REMOVED lines=134> */
[----:B------:R-:W-:-:S02]  /*8d20*/  IMAD.MOV.U32 R10, RZ, RZ, R0 ;  /* 0x000000ffff0a7224 */ /* 0x000fc400078e0000 */
[----:B------:R-:W-:Y:S01]  /*8d30*/  IMAD.MOV.U32 R9, RZ, RZ, R4 ;  /* 0x000000ffff097224 */ /* 0x000fe200078e0004 */
[----:B------:R-:W-:Y:S06]  /*8d40*/  @P1 BRA `(.L_x_2324) ;  /* 0xffffffc4006c1947 */ /* 0x000fec000383ffff */
[----:B------:R-:W-:-:S05]  /*8d50*/  UMOV UR53, UR7 ;  /* 0x0000000700357c82 */ /* 0x000fca0008000000 */
.L_x_2313:
[----:B------:R-:W-:-:S06]  /*8d60*/  UISETP.GE.AND UP0, UPT, UR53, UR60, UPT ;  /* 0x0000003c3500728c */ /* 0x000fcc000bf06270 */
[----:B------:R-:W-:-:S13]  /*8d70*/  PLOP3.LUT P1, PT, PT, PT, UP0, 0x80, 0x0 ;  /* 0x000000000000781c */ /* 0x000fda0003f2f008 */
[----:B------:R-:W-:Y:S05]  /*8d80*/  @!P1 BRA `(.L_x_2325) ;  /* 0x0000002c00b09947 */ /* 0x000fea0003800000 */
[C---:B------:R-:W-:Y:S01]  /*8d90*/  VIADD R7, R16.reuse, 0x8 ;  /* 0x0000000810077836 */ /* 0x040fe20000000000 */
[----:B------:R-:W-:Y:S01]  /*8da0*/  IADD3 R16, -R16, 0xb, RZ ;  /* 0x0000000b10107810 */ /* 0x000fe20007ffe1ff */
[----:B------:R-:W-:Y:S01]  /*8db0*/  IMAD.MOV.U32 R11, RZ, RZ, R0 ;  /* 0x000000ffff0b7224 */ /* 0x000fe200078e0000 */
[----:B------:R-:W-:Y:S01]  /*8dc0*/  UMOV UR52, UR5 ;  /* 0x0000000500347c82 */ /* 0x000fe20008000000 */
[----:B------:R-:W-:Y:S01]  /*8dd0*/  IMAD.MOV.U32 R9, RZ, RZ, R4 ;  /* 0x000000ffff097224 */ /* 0x000fe200078e0004 */
[----:B------:R-:W-:-:S06]  /*8de0*/  UMOV UR6, UR4 ;  /* 0x0000000400067c82 */ /* 0x000fcc0008000000 */
.L_x_2336:
[----:B------:R-:W-:Y:S01]  /*8df0*/  UIADD3 UR4, UR6, 0x1, URZ ;  /* 0x0000000106047890 */ /* 0x000fe2000fffe03f */
[----:B------:R-:W-:-:S03]  /*8e00*/  ISETP.NE.AND P2, PT, RZ, UR56, PT ;  /* 0x00000038ff007c0c */ /* 0x000fc6000bf45270 */
[----:B------:R-:W-:-:S04]  /*8e10*/  UISETP.NE.AND UP0, UPT, UR4, 0x2, UPT ;  /* 0x000000020400788c */ /* 0x000fc8000bf05270 */
[----:B------:R-:W-:Y:S02]  /*8e20*/  USEL UR5, URZ, 0x1, UP0 ;  /* 0x000000013f057887 */ /* 0x000fe40008000000 */
[----:B------:R-:W-:Y:S02]  /*8e30*/  USEL UR4, UR4, URZ, UP0 ;  /* 0x0000003f04047287 */ /* 0x000fe40008000000 */
[----:B------:R-:W-:Y:S02]  /*8e40*/  ULOP3.LUT UR5, UR52, UR5, URZ, 0x3c, !UPT ;  /* 0x0000000534057292 */ /* 0x000fe4000f8e3c3f */
[----:B--2---:R-:W-:Y:S10]  /*8e50*/  @P2 BRA `(.L_x_2326) ;  /* 0x00000000002c2947 */ /* 0x004ff40003800000 */
[----:B------:R-:W-:Y:S05]  /*8e60*/  @!P0 BRA `(.L_x_2327) ;  /* 0x0000000000048947 */ /* 0x000fea0003800000 */
[----:B------:R-:W-:Y:S01]  /*8e70*/  BPT.TRAP 0x1 ;  /* 0x000000040000795c */ /* 0x000fe20000300000 */
.L_x_2327:
[----:B------:R-:W-:Y:S01]  /*8e80*/  ULEA UR7, UR4, UR39, 0x3 ;  /* 0x0000002704077291 */ /* 0x000fe2000f8e183f */
[----:B------:R-:W-:-:S05]  /*8e90*/  IMAD.U32 R0, RZ, RZ, UR5 ;  /* 0x00000005ff007e24 */ /* 0x000fca000f8e00ff */
[----:B------:R-:W-:-:S04]  /*8ea0*/  SHF.L.U32 R0, R0, 0x1f, RZ ;  /* 0x0000001f00007819 */ /* 0x000fc800000006ff */
[----:B------:R0:W1:Y:S01]  /*8eb0*/  SYNCS.PHASECHK.TRANS64.TRYWAIT P1, [UR7+0x33430], R0 ;  /* 0x03343000ff0075a7 */ /* 0x0000620008020147 */
[----:B------:R-:W-:Y:S05]  /*8ec0*/  @!P0 BRA `(.L_x_2328) ;  /* 0x0000000000048947 */ /* 0x000fea0003800000 */
[----:B------:R-:W-:Y:S01]  /*8ed0*/  BPT.TRAP 0x1 ;  /* 0x000000040000795c */ /* 0x000fe20000300000 */
.L_x_2328:
[----:B-1----:R-:W-:Y:S05]  /*8ee0*/  @P1 BRA `(.L_x_2326) ;  /* 0x0000000000081947 */ /* 0x002fea0003800000 */
[----:B------:R-:W1:Y:S02]  /*8ef0*/  SYNCS.PHASECHK.TRANS64.TRYWAIT P1, [UR7+0x33430], R0 ;  /* 0x03343000ff0075a7 */ /* 0x000e640008020147 */
[----:B-1----:R-:W-:Y:S05]  /*8f00*/  @!P1 BRA `(.L_x_2329) ;  /* 0x000000b800fc9947 */ /* 0x002fea0003800000 */
.L_x_2326:
[----:B------:R2:W-:Y:S01]  /*8f10*/  BAR.SYNC.DEFER_BLOCKING R7, 0x100 ;  /* 0x000400070000751d */ /* 0x0005e20000010000 */
[C---:B------:R-:W-:Y:S01]  /*8f20*/  R2UR UR28, R2.reuse ;  /* 0x00000000021c72ca */ /* 0x040fe200000e0000 */
[----:B------:R-:W-:Y:S01]  /*8f30*/  UIMAD UR7, UR4, 0x780, UR54 ;  /* 0x00000780040778a4 */ /* 0x000fe2000f8e0236 */
[C---:B------:R-:W-:Y:S02]  /*8f40*/  R2UR UR29, R3.reuse ;  /* 0x00000000031d72ca */ /* 0x040fe400000e0000 */
[C---:B------:R-:W-:Y:S01]  /*8f50*/  R2UR UR32, R2.reuse ;  /* 0x00000000022072ca */ /* 0x040fe200000e0000 */
[----:B------:R-:W-:Y:S01]  /*8f60*/  UMOV UR31, 0x80000020 ;  /* 0x80000020001f7882 */ /* 0x000fe20000000000 */
[C---:B------:R-:W-:Y:S01]  /*8f70*/  R2UR UR33, R3.reuse ;  /* 0x00000000032172ca */ /* 0x040fe200000e0000 */
[----:B------:R-:W-:Y:S01]  /*8f80*/  UIADD3 UR34, UR7, 0x80, URZ ;  /* 0x0000008007227890 */ /* 0x000fe2000fffe03f */
[C---:B------:R-:W-:Y:S01]  /*8f90*/  R2UR UR40, R2.reuse ;  /* 0x00000000022872ca */ /* 0x040fe200000e0000 */
[----:B------:R-:W-:Y:S01]  /*8fa0*/  UMOV UR30, UR7 ;  /* 0x00000007001e7c82 */ /* 0x000fe20008000000 */
[----:B------:R-:W-:Y:S01]  /*8fb0*/  UMOV UR35, 0x80000020 ;  /* 0x8000002000237882 */ /* 0x000fe20000000000 */
[C---:B------:R-:W-:Y:S01]  /*8fc0*/  R2UR UR41, R3.reuse ;  /* 0x00000000032972ca */ /* 0x040fe200000e0000 */
[----:B------:R-:W-:Y:S01]  /*8fd0*/  UIADD3 UR42, UR7, 0x100, URZ ;  /* 0x00000100072a7890 */ /* 0x000fe2000fffe03f */
[C---:B------:R-:W-:Y:S01]  /*8fe0*/  R2UR UR44, R2.reuse ;  /* 0x00000000022c72ca */ /* 0x040fe200000e0000 */
[----:B------:R-:W-:Y:S01]  /*8ff0*/  UMOV UR43, 0x80000020 ;  /* 0x80000020002b7882 */ /* 0x000fe20000000000 */
[C---:B------:R-:W-:Y:S01]  /*9000*/  R2UR UR45, R3.reuse ;  /* 0x00000000032d72ca */ /* 0x040fe200000e0000 */
[----:B------:R-:W-:Y:S01]  /*9010*/  UIADD3 UR46, UR7, 0x180, URZ ;  /* 0x00000180072e7890 */ /* 0x000fe2000fffe03f */
[----:B------:R-:W-:Y:S01]  /*9020*/  R2UR UR48, R2 ;  /* 0x00000000023072ca */ /* 0x000fe200000e0000 */
[----:B------:R-:W-:Y:S01]  /*9030*/  UMOV UR47, 0x80000020 ;  /* 0x80000020002f7882 */ /* 0x000fe20000000000 */
[----:B------:R-:W-:Y:S01]  /*9040*/  R2UR UR49, R3 ;  /* 0x00000000033172ca */ /* 0x000fe200000e0000 */
        /* <DEDUP_REMOVED lines=167> */
[----:B--2---:R-:W-:Y:S05]  /*9ac0*/  @P2 BRA `(.L_x_2330) ;  /* 0x00000000002c2947 */ /* 0x004fea0003800000 */
[----:B------:R-:W-:Y:S05]  /*9ad0*/  @!P0 BRA `(.L_x_2331) ;  /* 0x0000000000048947 */ /* 0x000fea0003800000 */
[----:B------:R-:W-:Y:S01]  /*9ae0*/  BPT.TRAP 0x1 ;  /* 0x000000040000795c */ /* 0x000fe20000300000 */
.L_x_2331:
[----:B------:R-:W-:Y:S01]  /*9af0*/  ULEA UR7, UR6, UR39, 0x3 ;  /* 0x0000002706077291 */ /* 0x000fe2000f8e183f */
[----:B01----:R-:W-:-:S05]  /*9b00*/  IMAD.U32 R0, RZ, RZ, UR52 ;  /* 0x00000034ff007e24 */ /* 0x003fca000f8e00ff */
[----:B------:R-:W-:-:S04]  /*9b10*/  SHF.L.U32 R0, R0, 0x1f, RZ ;  /* 0x0000001f00007819 */ /* 0x000fc800000006ff */
[----:B------:R0:W1:Y:S01]  /*9b20*/  SYNCS.PHASECHK.TRANS64.TRYWAIT P1, [UR7+0x33450], R0 ;  /* 0x03345000ff0075a7 */ /* 0x0000620008020147 */
[----:B------:R-:W-:Y:S05]  /*9b30*/  @!P0 BRA `(.L_x_2332) ;  /* 0x0000000000048947 */ /* 0x000fea0003800000 */
[----:B------:R-:W-:Y:S01]  /*9b40*/  BPT.TRAP 0x1 ;  /* 0x000000040000795c */ /* 0x000fe20000300000 */
.L_x_2332:
[----:B-1----:R-:W-:Y:S05]  /*9b50*/  @P1 BRA `(.L_x_2330) ;  /* 0x0000000000081947 */ /* 0x002fea0003800000 */
[----:B------:R-:W1:Y:S02]  /*9b60*/  SYNCS.PHASECHK.TRANS64.TRYWAIT P1, [UR7+0x33450], R0 ;  /* 0x03345000ff0075a7 */ /* 0x000e640008020147 */
[----:B-1----:R-:W-:Y:S05]  /*9b70*/  @!P1 BRA `(.L_x_2333) ;  /* 0x000000ac00f89947 */ /* 0x002fea0003800000 */
.L_x_2330:
        /* <DEDUP_REMOVED lines=33> */
.L_x_2334:
[----:B01----:R-:W-:Y:S01]  /*9d90*/  FMNMX.FTZ R0, R184, R9, !PT ;  /* 0x00000009b8007209 */ /* 0x003fe20007810000 */
        /* <DEDUP_REMOVED lines=98> */
[--C-:B------:R-:W-:Y:S01]  /*a3c0*/  FFMA.FTZ R169, R177, UR38, -R200.reuse ;  /* 0x00000026b1a97c23 */ /* 0x100fe200080108c8 */
[----:B------:R-:W-:-:S01]  /*a3d0*/  FFMA.FTZ R177, R133, UR38, -R200 ;  /* 0x0000002685b17c23 */ /* 0x000fc200080108c8 */
[C---:B------:R-:W-:Y:S01]  /*a3e0*/  FADD.FTZ R8, -R0.reuse, R11 ;  /* 0x0000000b00087221 */ /* 0x040fe20000010100 */
[----:B------:R-:W-:-:S01]  /*a3f0*/  FFMA.FTZ R133, R0, R181, -8 ;  /* 0xc100000000857423 */ /* 0x000fc200000100b5 */
[----:B------:R-:W-:Y:S01]  /*a400*/  FMUL.FTZ R9, R9, UR38 ;  /* 0x0000002609097c20 */ /* 0x000fe20008410000 */
[----:B------:R-:W-:-:S01]  /*a410*/  FFMA.FTZ R10, R184, UR38, -R200 ;  /* 0x00000026b80a7c23 */ /* 0x000fc200080108c8 */
[----:B------:R-:W-:Y:S01]  /*a420*/  FMUL.FTZ R8, R8, UR38 ;  /* 0x0000002608087c20 */ /* 0x000fe20008410000 */
[----:B------:R-:W-:-:S01]  /*a430*/  FFMA.FTZ R181, R186, UR38, -R133 ;  /* 0x00000026bab57c23 */ /* 0x000fc20008010885 */
[--C-:B------:R-:W-:Y:S01]  /*a440*/  FFMA.FTZ R20, R168, UR38, -R200.reuse ;  /* 0x00000026a8147c23 */ /* 0x100fe200080108c8 */
        /* <DEDUP_REMOVED lines=43> */
[----:B------:R-:W3:Y:S01]  /*a700*/  MUFU.EX2 R176, R176 ;  /* 0x000000b000b07308 */ /* 0x000ee20000000800 */
        /* <DEDUP_REMOVED lines=16> */
[----:B---3--:R-:W-:-:S01]  /*a810*/  FADD.FTZ R5, R176, R5 ;  /* 0x00000005b0057221 */ /* 0x008fc20000010000 */
[----:B------:R-:W-:Y:S01]  /*a820*/  FFMA.FTZ R144, R144, UR38, -R200 ;  /* 0x0000002690907c23 */ /* 0x000fe200080108c8 */
[----:B------:R-:W-:-:S01]  /*a830*/  FFMA.FTZ R146, R146, UR38, -R133 ;  /* 0x0000002692927c23 */ /* 0x000fc20008010885 */
[----:B------:R-:W-:Y:S01]  /*a840*/  FFMA.FTZ R145, R145, UR38, -R200 ;  /* 0x0000002691917c23 */ /* 0x000fe200080108c8 */
[----:B------:R-:W-:-:S01]  /*a850*/  FFMA.FTZ R147, R147, UR38, -R133 ;  /* 0x0000002693937c23 */ /* 0x000fc20008010885 */
[----:B------:R-:W-:Y:S01]  /*a860*/  FFMA.FTZ R148, R148, UR38, -R200 ;  /* 0x0000002694947c23 */ /* 0x000fe200080108c8 */
[----:B------:R-:W-:-:S01]  /*a870*/  FFMA.FTZ R150, R150, UR38, -R133 ;  /* 0x0000002696967c23 */ /* 0x000fc20008010885 */
[----:B------:R-:W3:Y:S01]  /*a880*/  MUFU.EX2 R13, R13 ;  /* 0x0000000d000d7308 */ /* 0x000ee20000000800 */
        /* <DEDUP_REMOVED lines=11> */
[--C-:B------:R-:W-:Y:S01]  /*a940*/  FFMA.FTZ R125, R125, UR38, -R200.reuse ;  /* 0x000000267d7d7c23 */ /* 0x100fe200080108c8 */
[----:B------:R-:W-:-:S01]  /*a950*/  FFMA.FTZ R128, R128, UR38, -R200 ;  /* 0x0000002680807c23 */ /* 0x000fc200080108c8 */
[--C-:B------:R-:W-:Y:S01]  /*a960*/  FFMA.FTZ R129, R129, UR38, -R200.reuse ;  /* 0x0000002681817c23 */ /* 0x100fe200080108c8 */
[----:B------:R-:W-:-:S01]  /*a970*/  FFMA.FTZ R132, R132, UR38, -R200 ;  /* 0x0000002684847c23 */ /* 0x000fc200080108c8 */
[----:B------:R-:W0:Y:S01]  /*a980*/  MUFU.EX2 R14, R14 ;  /* 0x0000000e000e7308 */ /* 0x000e220000000800 */
[----:B---3--:R-:W-:-:S01]  /*a990*/  FADD.FTZ R5, R13, R6 ;  /* 0x000000060d057221 */ /* 0x008fc20000010000 */
[----:B------:R-:W-:-:S06]  /*a9a0*/  FFMA.FTZ R134, R134, UR38, -R133 ;  /* 0x0000002686867c23 */ /* 0x000fcc0008010885 */
[----:B------:R-:W3:Y:S01]  /*a9b0*/  MUFU.EX2 R184, R184 ;  /* 0x000000b800b87308 */ /* 0x000ee20000000800 */
[----:B-1----:R-:W-:-:S07]  /*a9c0*/  FADD.FTZ R191, R185, R188 ;  /* 0x000000bcb9bf7221 */ /* 0x002fce0000010000 */
[----:B------:R-:W1:Y:S01]  /*a9d0*/  MUFU.EX2 R15, R15 ;  /* 0x0000000f000f7308 */ /* 0x000e620000000800 */
[----:B0-----:R-:W-:-:S07]  /*a9e0*/  FADD.FTZ R6, R14, R5 ;  /* 0x000000050e067221 */ /* 0x001fce0000010000 */
[----:B------:R-:W0:Y:S01]  /*a9f0*/  MUFU.EX2 R187, R187 ;  /* 0x000000bb00bb7308 */ /* 0x000e220000000800 */
[----:B---3--:R-:W-:-:S07]  /*aa00*/  FADD.FTZ R188, R184, R191 ;  /* 0x000000bfb8bc7221 */ /* 0x008fce0000010000 */
        /* <DEDUP_REMOVED lines=79> */
[----:B-1----:R-:W-:-:S01]  /*af00*/  FADD.FTZ R188, R138, R191 ;  /* 0x000000bf8abc7221 */ /* 0x002fc20000010000 */
[--C-:B------:R-:W-:Y:S01]  /*af10*/  FFMA.FTZ R191, R127, UR38, -R133.reuse ;  /* 0x000000267fbf7c23 */ /* 0x100fe20008010885 */
[----:B------:R-:W-:-:S05]  /*af20*/  FFMA.FTZ R127, R130, UR38, -R133 ;  /* 0x00000026827f7c23 */ /* 0x000fca0008010885 */
        /* <DEDUP_REMOVED lines=19> */
[----:B0-----:R-:W-:-:S01]  /*b060*/  FADD.FTZ R193, R147, R130 ;  /* 0x0000008293c17221 */ /* 0x001fc20000010000 */
[--C-:B------:R-:W-:Y:S01]  /*b070*/  FFMA.FTZ R130, R131, UR38, -R133.reuse ;  /* 0x0000002683827c23 */ /* 0x100fe20008010885 */
[----:B------:R-:W-:-:S05]  /*b080*/  FFMA.FTZ R133, R135, UR38, -R133 ;  /* 0x0000002687857c23 */ /* 0x000fca0008010885 */
        /* <DEDUP_REMOVED lines=36> */
[----:B---3--:R-:W-:-:S03]  /*b2d0*/  FADD.FTZ R6, R177, R6 ;  /* 0x00000006b1067221 */ /* 0x008fc60000010000 */
[----:B-1----:R-:W-:Y:S01]  /*b2e0*/  FADD.FTZ R5, R133, R5 ;  /* 0x0000000585057221 */ /* 0x002fe20000010000 */
[----:B------:R-:W-:Y:S06]  /*b2f0*/  @!P0 BRA `(.L_x_2335) ;  /* 0x0000000000048947 */ /* 0x000fec0003800000 */
[----:B------:R-:W-:Y:S01]  /*b300*/  BPT.TRAP 0x1 ;  /* 0x000000040000795c */ /* 0x000fe20000300000 */
.L_x_2335:
        /* <DEDUP_REMOVED lines=148> */
.L_x_2325:
[----:B------:R-:W-:Y:S06]  /*bc50*/  BAR.ARV 0x8, 0x180 ;  /* 0x0206000000007b1d */ /* 0x000fec0000002000 */
[----:B------:R-:W-:Y:S05]  /*bc60*/  @!P0 BRA `(.L_x_2337) ;  /* 0x0000000000048947 */ /* 0x000fea0003800000 */
[----:B------:R-:W-:Y:S01]  /*bc70*/  BPT.TRAP 0x1 ;  /* 0x000000040000795c */ /* 0x000fe20000300000 */
.L_x_2337:
[----:B------:R-:W-:Y:S01]  /*bc80*/  ULEA UR9, UR4, UR39, 0x3 ;  /* 0x0000002704097291 */ /* 0x000fe2000f8e183f */
[----:B------:R-:W-:-:S05]  /*bc90*/  IMAD.U32 R2, RZ, RZ, UR5 ;  /* 0x00000005ff027e24 */ /* 0x000fca000f8e00ff */
[----:B------:R-:W-:-:S04]  /*bca0*/  SHF.L.U32 R2, R2, 0x1f, RZ ;  /* 0x0000001f02027819 */ /* 0x000fc800000006ff */
[----:B------:R0:W1:Y:S01]  /*bcb0*/  SYNCS.PHASECHK.TRANS64.TRYWAIT P1, [UR9+0x33450], R2 ;  /* 0x03345002ff0075a7 */ /* 0x0000620008020149 */
[----:B------:R-:W-:Y:S05]  /*bcc0*/  @!P0 BRA `(.L_x_2338) ;  /* 0x0000000000048947 */ /* 0x000fea0003800000 */
[----:B------:R-:W-:Y:S01]  /*bcd0*/  BPT.TRAP 0x1 ;  /* 0x000000040000795c */ /* 0x000fe20000300000 */
.L_x_2338:
[----:B-1----:R-:W-:Y:S05]  /*bce0*/  @P1 BRA `(.L_x_2339) ;  /* 0x0000000000081947 */ /* 0x002fea0003800000 */
[----:B------:R-:W1:Y:S02]  /*bcf0*/  SYNCS.PHASECHK.TRANS64.TRYWAIT P1, [UR9+0x33450], R2 ;  /* 0x03345002ff0075a7 */ /* 0x000e640008020149 */
[----:B-1----:R-:W-:Y:S05]  /*bd00*/  @!P1 BRA `(.L_x_2340) ;  /* 0x0000008c00ac9947 */ /* 0x002fea0003800000 */
.L_x_2339:
[----:B------:R-:W-:Y:S01]  /*bd10*/  UIADD3 UR39, UR39, 0x200, URZ ;  /* 0x0000020027277890 */ /* 0x000fe2000fffe03f */
[----:B------:R-:W-:Y:S01]  /*bd20*/  WARPGROUP.ARRIVE ;  /* 0x00000000000079c5 */ /* 0x000fe20000000000 */
[----:B------:R-:W-:-:S05]  /*bd30*/  UMOV UR7, 0xc0000010 ;  /* 0xc000001000077882 */ /* 0x000fca0000000000 */
[----:B------:R-:W3:Y:S01]  /*bd40*/  S2UR UR5, SR_CTAID.Z ;  /* 0x00000000000579c3 */ /* 0x000ee20000002700 */
[----:B------:R-:W-:Y:S01]  /*bd50*/  USHF.R.U32.HI UR39, URZ, 0x4, UR39 ;  /* 0x000000043f277899 */ /* 0x000fe20008011627 */
[----:B------:R-:W-:Y:S01]  /*bd60*/  IMAD.MOV.U32 R7, RZ, RZ, 0x3f800000 ;  /* 0x3f800000ff077424 */ /* 0x000fe200078e00ff */
[----:B------:R-:W-:Y:S02]  /*bd70*/  ULDC.64 UR10, c[0x0][0x9a0] ;  /* 0x00026800000a7ab9 */ /* 0x000fe40000000a00 */
[----:B------:R-:W-:Y:S02]  /*bd80*/  ULOP3.LUT UR39, UR39, 0x3fff, URZ, 0xc0, !UPT ;  /* 0x00003fff27277892 */ /* 0x000fe4000f8ec03f */
[----:B------:R-:W-:Y:S01]  /*bd90*/  UISETP.NE.U32.AND UP0, UPT, UR10, URZ, UPT ;  /* 0x0000003f0a00728c */ /* 0x000fe2000bf05070 */
[----:B------:R-:W4:Y:S01]  /*bda0*/  S2UR UR14, SR_CTAID.Z ;  /* 0x00000000000e79c3 */ /* 0x000f220000002700 */
[----:B------:R-:W-:Y:S02]  /*bdb0*/  ULOP3.LUT UR8, UR39, 0x10000, URZ, 0xfc, !UPT ;  /* 0x0001000027087892 */ /* 0x000fe4000f8efc3f */
[----:B------:R-:W-:-:S02]  /*bdc0*/  UISETP.NE.AND.EX UP0, UPT, UR11, URZ, UPT, UP0 ;  /* 0x0000003f0b00728c */ /* 0x000fc4000bf05300 */
[----:B------:R-:W-:-:S04]  /*bdd0*/  UIMAD UR8, UR4, 0x780, UR8 ;  /* 0x00000780040878a4 */ /* 0x000fc8000f8e0208 */
[----:B------:R-:W-:Y:S01]  /*bde0*/  UIADD3 UR4, UR8, 0x180, URZ ;  /* 0x0000018008047890 */ /* 0x000fe2000fffe03f */
[----:B------:R-:W-:Y:S02]  /*bdf0*/  PLOP3.LUT P1, PT, PT, PT, UP0, 0x80, 0x0 ;  /* 0x000000000000781c */ /* 0x000fe40003f2f008 */
[----:B------:R-:W-:-:S06]  /*be00*/  UMOV UR6, UR8 ;  /* 0x0000000800067c82 */ /* 0x000fcc0008000000 */
[----:B---3--:R-:W-:Y:S01]  /*be10*/  QGMMA.64x192x32.F32.E4M3.E4M3 R24, R216, gdesc[UR4], R24, gsb0 ;  /* 0x02e00004d8187df3 */ /* 0x008fe20008000818 */
[----:B------:R-:W-:Y:S01]  /*be20*/  UMOV UR7, 0xc0000010 ;  /* 0xc000001000077882 */ /* 0x000fe20000000000 */
[----:B------:R-:W-:Y:S01]  /*be30*/  UMOV UR6, UR4 ;  /* 0x0000000400067c82 */ /* 0x000fe20008000000 */
[----:B------:R-:W-:Y:S02]  /*be40*/  UIADD3 UR4, UR8, 0x300, URZ ;  /* 0x0000030008047890 */ /* 0x000fe4000fffe03f */
[----:B------:R-:W-:Y:S01]  /*be50*/  USHF.R.S32.HI UR5, URZ, 0x1f, UR5 ;  /* 0x0000001f3f057899 */ /* 0x000fe20008011405 */
[----:B------:R-:W-:Y:S01]  /*be60*/  @UP0 ULDC.64 UR12, c[0x0][0x9c8] ;  /* 0x00027200000c0ab9 */ /* 0x000fe20000000a00 */
[----:B------:R-:W-:Y:S02]  /*be70*/  WARPGROUP.DEPBAR.LE gsb0, 0x0 ;  /* 0x00008000000079c5 */ /* 0x000fe40000010000 */
[----:B------:R-:W-:-:S11]  /*be80*/  WARPGROUP.ARRIVE ;  /* 0x00000000000079c5 */ /* 0x000fd60000000000 */
[----:B------:R-:W-:Y:S01]  /*be90*/  QGMMA.64x192x32.F32.E4M3.E4M3 R24, R212, gdesc[UR4], R24, gsb0 ;  /* 0x02e00004d4187df3 */ /* 0x000fe20008000818 */
[----:B------:R-:W-:Y:S01]  /*bea0*/  UMOV UR6, UR4 ;  /* 0x0000000400067c82 */ /* 0x000fe20008000000 */
[----:B------:R-:W-:Y:S01]  /*beb0*/  UMOV UR7, 0xc0000010 ;  /* 0xc000001000077882 */ /* 0x000fe20000000000 */
[----:B------:R-:W-:Y:S02]  /*bec0*/  WARPGROUP.DEPBAR.LE gsb0, 0x0 ;  /* 0x00008000000079c5 */ /* 0x000fe40000010000 */
[----:B------:R-:W-:-:S15]  /*bed0*/  WARPGROUP.ARRIVE ;  /* 0x00000000000079c5 */ /* 0x000fde0000000000 */
[----:B------:R-:W-:Y:S01]  /*bee0*/  QGMMA.64x192x32.F32.E4M3.E4M3 R24, R208, gdesc[UR4], R24, gsb0 ;  /* 0x02e00004d0187df3 */ /* 0x000fe20008000818 */
[----:B------:R-:W-:Y:S02]  /*bef0*/  @UP0 UIMAD UR6, UR5, UR12, URZ ;  /* 0x0000000c050602a4 */ /* 0x000fe4000f8e023f */
[----:B----4-:R-:W-:Y:S02]  /*bf00*/  @UP0 UIMAD.WIDE.U32 UR4, UR14, UR12, URZ ;  /* 0x0000000c0e0402a5 */ /* 0x010fe4000f8e003f */
[----:B------:R-:W-:Y:S02]  /*bf10*/  @UP0 UIMAD UR6, UR14, UR13, UR6 ;  /* 0x0000000d0e0602a4 */ /* 0x000fe4000f8e0206 */
[----:B------:R-:W-:Y:S01]  /*bf20*/  @UP0 USHF.R.S32.HI UR7, URZ, 0x1f, UR59 ;  /* 0x0000001f3f070899 */ /* 0x000fe2000801143b */
[----:B------:R-:W-:Y:S01]  /*bf30*/  @UP0 ULDC.64 UR12, c[0x0][0x9d0] ;  /* 0x00027400000c0ab9 */ /* 0x000fe20000000a00 */
[----:B------:R-:W-:Y:S02]  /*bf40*/  @UP0 UIADD3 UR5, UR5, UR6, URZ ;  /* 0x0000000605050290 */ /* 0x000fe4000fffe03f */
[----:B------:R-:W-:-:S02]  /*bf50*/  @UP0 UIMAD UR6, UR7, UR12, URZ ;  /* 0x0000000c070602a4 */ /* 0x000fc4000f8e023f */
[----:B------:R-:W-:Y:S02]  /*bf60*/  @UP0 UIMAD.WIDE.U32 UR4, UR59, UR12, UR4 ;  /* 0x0000000c3b0402a5 */ /* 0x000fe4000f8e0004 */
[----:B------:R-:W-:-:S04]  /*bf70*/  @UP0 UIMAD UR6, UR59, UR13, UR6 ;  /* 0x0000000d3b0602a4 */ /* 0x000fc8000f8e0206 */
[----:B------:R-:W-:Y:S02]  /*bf80*/  @UP0 UIADD3 UR5, UR5, UR6, URZ ;  /* 0x0000000605050290 */ /* 0x000fe4000fffe03f */
[----:B------:R-:W-:-:S04]  /*bf90*/  @UP0 ULEA UR6, UP1, UR4, UR10, 0x2 ;  /* 0x0000000a04060291 */ /* 0x000fc8000f82103f */
[----:B------:R-:W-:Y:S02]  /*bfa0*/  @UP0 ULEA.HI.X UR7, UR4, UR11, UR5, 0x2, UP1 ;  /* 0x0000000b04070291 */ /* 0x000fe400088f1405 */
[----:B01----:R-:W-:-:S04]  /*bfb0*/  IMAD.U32 R2, RZ, RZ, UR6 ;  /* 0x00000006ff027e24 */ /* 0x003fc8000f8e00ff */
[----:B------:R-:W-:-:S05]  /*bfc0*/  IMAD.U32 R3, RZ, RZ, UR7 ;  /* 0x00000007ff037e24 */ /* 0x000fca000f8e00ff */
[----:B------:R0:W3:Y:S01]  /*bfd0*/  @P1 LDG.E R7, desc[UR36][R2.64] ;  /* 0x0000002402071981 */ /* 0x0000e2000c1e1900 */
        /* <DEDUP_REMOVED lines=10> */
[----:B------:R-:W4:Y:S01]  /*c080*/  SHFL.BFLY PT, R10, R5, 0x2, 0x1f ;  /* 0x0c401f00050a7f89 */ /* 0x000f2200000e0000 */
[----:B-1----:R-:W-:Y:S01]  /*c090*/  FADD.FTZ R9, R9, R6 ;  /* 0x0000000609097221 */ /* 0x002fe20000010000 */
[----:B----4-:R-:W-:-:S04]  /*c0a0*/  FADD.FTZ R10, R10, R5 ;  /* 0x000000050a0a7221 */ /* 0x010fc80000010000 */
        /* <DEDUP_REMOVED lines=18> */
[----:B------:R-:W4:Y:S01]  /*c1d0*/  @P1 MUFU.RCP R10, R12 ;  /* 0x0000000c000a1308 */ /* 0x000f220000001000 */
        /* <DEDUP_REMOVED lines=10> */
[-C--:B---3--:R-:W-:Y:S01]  /*c280*/  FMUL.FTZ R6, R6, R7.reuse ;  /* 0x0000000706067220 */ /* 0x088fe20000410000 */
[----:B----4-:R-:W-:Y:S01]  /*c290*/  FMUL.FTZ R0, R10, R7 ;  /* 0x000000070a007220 */ /* 0x010fe20000410000 */
[----:B------:R-:W-:-:S02]  /*c2a0*/  WARPGROUP.DEPBAR.LE gsb0, 0x0 ;  /* 0x00008000000079c5 */ /* 0x000fc40000010000 */
[----:B------:R-:W-:Y:S05]  /*c2b0*/  @!P0 BRA `(.L_x_2341) ;  /* 0x0000000000048947 */ /* 0x000fea0003800000 */
[----:B------:R-:W-:Y:S01]  /*c2c0*/  BPT.TRAP 0x1 ;  /* 0x000000040000795c */ /* 0x000fe20000300000 */
.L_x_2341:
        /* <DEDUP_REMOVED lines=100> */
.L_x_2305:
        /* <DEDUP_REMOVED lines=11> */
[----:B------:R0:W3:Y:S01]  /*c9c0*/  LDG.E.CONSTANT R9, desc[UR36][R4.64] ;  /* 0x0000002404097981 */ /* 0x0000e2000c1e9900 */
[C---:B------:R-:W-:Y:S01]  /*c9d0*/  LOP3.LUT P0, R0, R105.reuse, 0x3, RZ, 0xc0, !PT ;  /* 0x0000000369007812 */ /* 0x040fe2000780c0ff */
[----:B------:R-:W-:Y:S01]  /*c9e0*/  VIADD R105, R105, 0xffffff80 ;  /* 0xffffff8069697836 */ /* 0x000fe20000000000 */
[----:B------:R-:W1:Y:S01]  /*c9f0*/  S2UR UR12, SR_CTAID.Z ;  /* 0x00000000000c79c3 */ /* 0x000e620000002700 */
[----:B------:R-:W-:Y:S01]  /*ca00*/  UIMAD.WIDE.U32 UR4, UR59, UR8, URZ ;  /* 0x000000083b0472a5 */ /* 0x000fe2000f8e003f */
[----:B------:R-:W-:Y:S01]  /*ca10*/  ISETP.EQ.OR P0, PT, R0, 0x3, !P0 ;  /* 0x000000030000780c */ /* 0x000fe20004702670 */
[----:B------:R-:W-:Y:S01]  /*ca20*/  UIMAD UR6, UR7, UR8, URZ ;  /* 0x00000008070672a4 */ /* 0x000fe2000f8e023f */
[----:B------:R-:W-:Y:S01]  /*ca30*/  BSSY B0, `(.L_x_2343) ;  /* 0x0000222000007945 */ /* 0x000fe20003800000 */
        /* <DEDUP_REMOVED lines=13> */
[----:B------:R-:W-:Y:S01]  /*cb10*/  SEL R144, R29, R66, P0 ;  /* 0x000000421d907207 */ /* 0x000fe20000000000 */
[----:B------:R-:W-:Y:S01]  /*cb20*/  IMAD.IADD R96, R105, 0x1, -R6 ;  /* 0x0000000169607824 */ /* 0x000fe200078e0a06 */
[----:B------:R-:W-:Y:S02]  /*cb30*/  SEL R0, R11, R10, P0 ;  /* 0x0000000a0b007207 */ /* 0x000fe40000000000 */
[----:B------:R-:W-:Y:S01]  /*cb40*/  SEL R66, R66, R29, P0 ;  /* 0x0000001d42427207 */ /* 0x000fe20000000000 */
[----:B-1----:R-:W-:Y:S01]  /*cb50*/  USHF.R.S32.HI UR13, URZ, 0x1f, UR12 ;  /* 0x0000001f3f0d7899 */ /* 0x002fe2000801140c */
[----:B------:R-:W-:Y:S01]  /*cb60*/  SHF.R.S32.HI R7, RZ, 0x1f, R96 ;  /* 0x0000001fff077819 */ /* 0x000fe20000011460 */
[----:B------:R-:W0:Y:S01]  /*cb70*/  S2UR UR12, SR_CTAID.Z ;  /* 0x00000000000c79c3 */ /* 0x000e220000002700 */
[----:B------:R-:W-:-:S02]  /*cb80*/  SEL R11, R10, R11, P0 ;  /* 0x0000000b0a0b7207 */ /* 0x000fc40000000000 */
[----:B------:R-:W-:Y:S02]  /*cb90*/  SEL R146, R68, R39, P0 ;  /* 0x0000002744927207 */ /* 0x000fe40000000000 */
[----:B------:R-:W-:Y:S02]  /*cba0*/  SHF.R.S32.HI R29, RZ, 0x7, R5 ;  /* 0x00000007ff1d7819 */ /* 0x000fe40000011405 */
[----:B------:R-:W-:Y:S02]  /*cbb0*/  SEL R10, R13, R8, P0 ;  /* 0x000000080d0a7207 */ /* 0x000fe40000000000 */
[----:B------:R-:W-:Y:S02]  /*cbc0*/  SEL R68, R39, R68, P0 ;  /* 0x0000004427447207 */ /* 0x000fe40000000000 */
[----:B------:R-:W-:Y:S02]  /*cbd0*/  LEA.HI R6, R4, R105, RZ, 0x2 ;  /* 0x0000006904067211 */ /* 0x000fe400078f10ff */
[----:B------:R-:W-:-:S02]  /*cbe0*/  SEL R13, R8, R13, P0 ;  /* 0x0000000d080d7207 */ /* 0x000fc40000000000 */
[----:B------:R-:W-:Y:S02]  /*cbf0*/  LEA.HI R39, R7, R96, RZ, 0x2 ;  /* 0x0000006007277211 */ /* 0x000fe400078f10ff */
[----:B------:R-:W-:Y:S02]  /*cc00*/  SEL R8, R12, R33, P0 ;  /* 0x000000210c087207 */ /* 0x000fe40000000000 */
[----:B------:R-:W-:Y:S02]  /*cc10*/  SEL R150, R63, R44, P0 ;  /* 0x0000002c3f967207 */ /* 0x000fe40000000000 */
[----:B------:R-:W-:Y:S02]  /*cc20*/  SEL R12, R33, R12, P0 ;  /* 0x0000000c210c7207 */ /* 0x000fe40000000000 */
[----:B--2---:R-:W-:Y:S01]  /*cc30*/  SEL R16, R15, R14, P0 ;  /* 0x0000000e0f107207 */ /* 0x004fe20000000000 */
[----:B------:R-:W1:Y:S01]  /*cc40*/  S2R R33, SR_CTAID.X ;  /* 0x0000000000217919 */ /* 0x000e620000002500 */
[----:B------:R-:W-:-:S02]  /*cc50*/  SEL R63, R44, R63, P0 ;  /* 0x0000003f2c3f7207 */ /* 0x000fc40000000000 */
[----:B------:R-:W-:Y:S02]  /*cc60*/  LEA.HI R4, R5, R29, RZ, 0x1 ;  /* 0x0000001d05047211 */ /* 0x000fe400078f08ff */
[----:B------:R-:W-:Y:S02]  /*cc70*/  SEL R15, R14, R15, P0 ;  /* 0x0000000f0e0f7207 */ /* 0x000fe40000000000 */
[----:B------:R-:W-:Y:S02]  /*cc80*/  LOP3.LUT R44, R6, 0xfffffffc, RZ, 0xc0, !PT ;  /* 0xfffffffc062c7812 */ /* 0x000fe400078ec0ff */
[----:B------:R-:W-:Y:S02]  /*cc90*/  SEL R28, R40, R41, P0 ;  /* 0x00000029281c7207 */ /* 0x000fe40000000000 */
[----:B------:R-:W-:Y:S01]  /*cca0*/  SEL R14, R41, R40, P0 ;  /* 0x00000028290e7207 */ /* 0x000fe20000000000 */
[----:B------:R-:W-:Y:S01]  /*ccb0*/  IMAD.IADD R105, R105, 0x1, -R44 ;  /* 0x0000000169697824 */ /* 0x000fe200078e0a2c */
[----:B------:R-:W-:-:S02]  /*ccc0*/  SHF.R.S32.HI R5, RZ, 0x2, R39 ;  /* 0x00000002ff057819 */ /* 0x000fc40000011427 */
[----:B------:R-:W-:Y:S02]  /*ccd0*/  SHF.R.S32.HI R6, RZ, 0x1f, R39 ;  /* 0x0000001fff067819 */ /* 0x000fe40000011427 */
        /* <DEDUP_REMOVED lines=10> */
[----:B------:R-:W-:Y:S02]  /*cd80*/  LEA.HI R6, R6, R5, RZ, 0x3 ;  /* 0x0000000506067211 */ /* 0x000fe400078f18ff */
        /* <DEDUP_REMOVED lines=10> */
[----:B------:R-:W-:Y:S01]  /*ce30*/  LOP3.LUT R4, R6, 0xfffffff8, RZ, 0xc0, !PT ;  /* 0xfffffff806047812 */ /* 0x000fe200078ec0ff */
[----:B------:R-:W-:Y:S01]  /*ce40*/  IMAD.U32 R6, RZ, RZ, UR4 ;  /* 0x00000004ff067e24 */ /* 0x000fe2000f8e00ff */
[----:B------:R-:W-:Y:S01]  /*ce50*/  SEL R21, R24, R21, P0 ;  /* 0x0000001518157207 */ /* 0x000fe20000000000 */
[----:B------:R-:W2:Y:S01]  /*ce60*/  S2UR UR4, SR_CTAID.Y ;  /* 0x00000000000479c3 */ /* 0x000ea20000002600 */
        /* <DEDUP_REMOVED lines=20> */
[----:B------:R-:W-:-:S02]  /*cfb0*/  SHF.R.S32.HI R7, RZ, 0x5, R7 ;  /* 0x00000005ff077819 */ /* 0x000fc40000011407 */
[----:B------:R-:W-:Y:S02]  /*cfc0*/  LEA.HI R5, R105, R105, RZ, 0x1 ;  /* 0x0000006969057211 */ /* 0x000fe400078f08ff */
        /* <DEDUP_REMOVED lines=9> */
[----:B------:R-:W4:Y:S01]  /*d060*/  LDC R107, c[0x0][0xbe8] ;  /* 0x0002fa00ff6b7b82 */ /* 0x000f220000000800 */
        /* <DEDUP_REMOVED lines=24> */
[----:B------:R-:W-:Y:S01]  /*d1f0*/  SEL R59, R59, R58, P0 ;  /* 0x0000003a3b3b7207 */ /* 0x000fe20000000000 */
[----:B------:R-:W-:Y:S01]  /*d200*/  IMAD R58, R50, 0x8, R29 ;  /* 0x00000008323a7824 */ /* 0x000fe200078e021d */
[----:B------:R-:W-:Y:S02]  /*d210*/  SEL R64, R52, R71, P0 ;  /* 0x0000004734407207 */ /* 0x000fe40000000000 */
[----:B------:R-:W-:Y:S01]  /*d220*/  LOP3.LUT R39, R39, 0x7ffffffc, RZ, 0xc0, !PT ;  /* 0x7ffffffc27277812 */ /* 0x000fe200078ec0ff */
[----:B-1----:R-:W-:Y:S01]  /*d230*/  IMAD R58, R33, 0x80, R58 ;  /* 0x00000080213a7824 */ /* 0x002fe200078e023a */
        /* <DEDUP_REMOVED lines=10> */
[----:B------:R-:W-:Y:S01]  /*d2e0*/  IMAD R98, R33, 0x80, R29 ;  /* 0x0000008021627824 */ /* 0x000fe200078e021d */
        /* <DEDUP_REMOVED lines=8> */
[----:B----4-:R-:W-:Y:S02]  /*d370*/  ISETP.NE.AND P2, PT, R107, 0x1, PT ;  /* 0x000000016b00780c */ /* 0x010fe40003f45270 */
[----:B---3--:R-:W-:Y:S01]  /*d380*/  LOP3.LUT R74, R9, 0x2, RZ, 0x3c, !PT ;  /* 0x00000002094a7812 */ /* 0x008fe200078e3cff */
[----:B------:R-:W-:Y:S04]  /*d390*/  SHFL.IDX PT, R82, R82, R9, 0x1c1f ;  /* 0x001c1f0952527589 */ /* 0x000fe800000e0000 */
[----:B------:R-:W-:Y:S04]  /*d3a0*/  SHFL.IDX PT, R89, R11, R74, 0x1c1f ;  /* 0x001c1f4a0b597589 */ /* 0x000fe800000e0000 */
[----:B------:R-:W-:Y:S04]  /*d3b0*/  SHFL.IDX PT, R11, R83, R74, 0x1c1f ;  /* 0x001c1f4a530b7589 */ /* 0x000fe800000e0000 */
[----:B------:R-:W-:Y:S04]  /*d3c0*/  SHFL.IDX PT, R78, R28, R9, 0x1c1f ;  /* 0x001c1f091c4e7589 */ /* 0x000fe800000e0000 */
[----:B------:R-:W-:Y:S04]  /*d3d0*/  SHFL.IDX PT, R75, R32, R9, 0x1c1f ;  /* 0x001c1f09204b7589 */ /* 0x000fe800000e0000 */
[----:B------:R-:W-:Y:S04]  /*d3e0*/  SHFL.IDX PT, R79, R14, R74, 0x1c1f ;  /* 0x001c1f4a0e4f7589 */ /* 0x000fe800000e0000 */
[----:B------:R-:W-:Y:S04]  /*d3f0*/  SHFL.IDX PT, R32, R108, R9, 0x1c1f ;  /* 0x001c1f096c207589 */ /* 0x000fe800000e0000 */
[----:B------:R-:W1:Y:S04]  /*d400*/  SHFL.IDX PT, R108, R19, R74, 0x1c1f ;  /* 0x001c1f4a136c7589 */ /* 0x000e6800000e0000 */
[----:B------:R-:W-:Y:S04]  /*d410*/  SHFL.IDX PT, R77, R38, R9, 0x1c1f ;  /* 0x001c1f09264d7589 */ /* 0x000fe800000e0000 */
[----:B------:R-:W-:Y:S04]  /*d420*/  SHFL.IDX PT, R110, R21, R74, 0x1c1f ;  /* 0x001c1f4a156e7589 */ /* 0x000fe800000e0000 */
[----:B------:R-:W-:Y:S04]  /*d430*/  SHFL.IDX PT, R114, R176, R9, 0x1c1f ;  /* 0x001c1f09b0727589 */ /* 0x000fe800000e0000 */
[----:B------:R-:W-:Y:S04]  /*d440*/  SHFL.IDX PT, R117, R170, R9, 0x1c1f ;  /* 0x001c1f09aa757589 */ /* 0x000fe800000e0000 */
[----:B------:R-:W-:Y:S04]  /*d450*/  SHFL.IDX PT, R25, R25, R74, 0x1c1f ;  /* 0x001c1f4a19197589 */ /* 0x000fe800000e0000 */
[----:B------:R-:W-:Y:S01]  /*d460*/  SHFL.IDX PT, R24, R24, R74, 0x1c1f ;  /* 0x001c1f4a18187589 */ /* 0x000fe200000e0000 */
[----:B-1----:R-:W-:-:S03]  /*d470*/  SEL R83, R75, R108, P0 ;  /* 0x0000006c4b537207 */ /* 0x002fc60000000000 */
[----:B------:R-:W-:Y:S04]  /*d480*/  SHFL.IDX PT, R116, R172, R9, 0x1c1f ;  /* 0x001c1f09ac747589 */ /* 0x000fe800000e0000 */
[----:B------:R-:W1:Y:S04]  /*d490*/  SHFL.IDX PT, R119, R27, R74, 0x1c1f ;  /* 0x001c1f4a1b777589 */ /* 0x000e6800000e0000 */
[----:B------:R-:W-:Y:S04]  /*d4a0*/  SHFL.IDX PT, R88, R0, R9, 0x1c1f ;  /* 0x001c1f0900587589 */ /* 0x000fe800000e0000 */
[----:B------:R-:W-:Y:S04]  /*d4b0*/  SHFL.IDX PT, R72, R10, R9, 0x1c1f ;  /* 0x001c1f090a487589 */ /* 0x000fe800000e0000 */
[----:B------:R-:W3:Y:S04]  /*d4c0*/  SHFL.IDX PT, R13, R13, R74, 0x1c1f ;  /* 0x001c1f4a0d0d7589 */ /* 0x000ee800000e0000 */
[----:B------:R-:W-:Y:S04]  /*d4d0*/  SHFL.IDX PT, R113, R42, R9, 0x1c1f ;  /* 0x001c1f092a717589 */ /* 0x000fe800000e0000 */
[----:B------:R-:W-:Y:S04]  /*d4e0*/  SHFL.IDX PT, R20, R20, R74, 0x1c1f ;  /* 0x001c1f4a14147589 */ /* 0x000fe800000e0000 */
[----:B------:R-:W-:Y:S01]  /*d4f0*/  SHFL.IDX PT, R80, R8, R9, 0x1c1f ;  /* 0x001c1f0908507589 */ /* 0x000fe200000e0000 */
[----:B-1----:R-:W-:-:S03]  /*d500*/  SEL R27, R116, R119, P0 ;  /* 0x00000077741b7207 */ /* 0x002fc60000000000 */
[----:B------:R-:W-:Y:S04]  /*d510*/  SHFL.IDX PT, R81, R12, R74, 0x1c1f ;  /* 0x001c1f4a0c517589 */ /* 0x000fe800000e0000 */
[----:B------:R-:W-:Y:S04]  /*d520*/  SHFL.IDX PT, R42, R76, R9, 0x1c1f ;  /* 0x001c1f094c2a7589 */ /* 0x000fe800000e0000 */
[----:B------:R-:W-:Y:S01]  /*d530*/  SHFL.IDX PT, R73, R16, R9, 0x1c1f ;  /* 0x001c1f0910497589 */ /* 0x000fe200000e0000 */
[----:B---3--:R-:W-:-:S03]  /*d540*/  SEL R87, R72, R13, P0 ;  /* 0x0000000d48577207 */ /* 0x008fc60000000000 */
        /* <DEDUP_REMOVED lines=36> */
[----:B-1----:R-:W-:-:S03]  /*d790*/  SEL R86, R88, R89, P0 ;  /* 0x0000005958567207 */ /* 0x002fc60000000000 */
[----:B------:R-:W1:Y:S01]  /*d7a0*/  SHFL.IDX PT, R18, R18, R74, 0x1c1f ;  /* 0x001c1f4a12127589 */ /* 0x000e6200000e0000 */
[----:B------:R-:W-:Y:S02]  /*d7b0*/  SEL R88, R89, R88, P0 ;  /* 0x0000005859587207 */ /* 0x000fe40000000000 */
[----:B------:R-:W-:Y:S01]  /*d7c0*/  SEL R89, R13, R72, P0 ;  /* 0x000000480d597207 */ /* 0x000fe20000000000 */
[----:B------:R-:W-:Y:S01]  /*d7d0*/  SHFL.IDX PT, R22, R22, R74, 0x1c1f ;  /* 0x001c1f4a16167589 */ /* 0x000fe200000e0000 */
[----:B------:R-:W-:Y:S02]  /*d7e0*/  SEL R72, R113, R20, P0 ;  /* 0x0000001471487207 */ /* 0x000fe40000000000 */
[----:B---3--:R-:W-:Y:S01]  /*d7f0*/  SEL R9, R82, R11, P0 ;  /* 0x0000000b52097207 */ /* 0x008fe20000000000 */
[----:B------:R-:W3:Y:S01]  /*d800*/  SHFL.IDX PT, R30, R30, R74, 0x1c1f ;  /* 0x001c1f4a1e1e7589 */ /* 0x000ee200000e0000 */
        /* <DEDUP_REMOVED lines=8> */
[----:B------:R-:W5:Y:S01]  /*d890*/  SHFL.IDX PT, R35, R35, R74, 0x1c1f ;  /* 0x001c1f4a23237589 */ /* 0x000f6200000e0000 */
[----:B------:R-:W-:Y:S02]  /*d8a0*/  SEL R84, R80, R81, P0 ;  /* 0x0000005150547207 */ /* 0x000fe40000000000 */
[----:B------:R-:W-:Y:S01]  /*d8b0*/  SEL R80, R81, R80, P0 ;  /* 0x0000005051507207 */ /* 0x000fe20000000000 */
[----:B------:R0:W-:Y:S01]  /*d8c0*/  SHFL.IDX PT, R49, R111, R74, 0x1c1f ;  /* 0x001c1f4a6f317589 */ /* 0x0001e200000e0000 */
[----:B------:R-:W-:-:S02]  /*d8d0*/  SEL R81, R76, R73, P0 ;  /* 0x000000494c517207 */ /* 0x000fc40000000000 */
[----:B-1----:R-:W-:Y:S01]  /*d8e0*/  SEL R76, R18, R109, P0 ;  /* 0x0000006d124c7207 */ /* 0x002fe20000000000 */
[----:B------:R-:W-:Y:S04]  /*d8f0*/  SHFL.IDX PT, R122, R63, R74, 0x1c1f ;  /* 0x001c1f4a3f7a7589 */ /* 0x000fe800000e0000 */
[----:B------:R1:W2:Y:S01]  /*d900*/  SHFL.IDX PT, R15, R26, R74, 0x1c1f ;  /* 0x001c1f4a1a0f7589 */ /* 0x0002a200000e0000 */
[----:B---3--:R-:W-:Y:S01]  /*d910*/  SEL R14, R30, R121, P0 ;  /* 0x000000791e0e7207 */ /* 0x008fe20000000000 */
[----:B0-----:R-:W0:Y:S02]  /*d920*/  LDC.64 R110, c[0x0][0xbd8] ;  /* 0x0002f600ff6e7b82 */ /* 0x001e240000000a00 */
[----:B------:R3:W-:Y:S01]  /*d930*/  SHFL.IDX PT, R135, R67, R74, 0x1c1f ;  /* 0x001c1f4a43877589 */ /* 0x0007e200000e0000 */
[----:B----4-:R-:W-:-:S03]  /*d940*/  SEL R73, R112, R23, P0 ;  /* 0x0000001770497207 */ /* 0x010fc60000000000 */
[----:B------:R4:W-:Y:S01]  /*d950*/  SHFL.IDX PT, R63, R71, R74, 0x1c1f ;  /* 0x001c1f4a473f7589 */ /* 0x0009e200000e0000 */
[----:B-1----:R-:W-:-:S03]  /*d960*/  SEL R26, R117, R24, P0 ;  /* 0x00000018751a7207 */ /* 0x002fc60000000000 */
[----:B------:R5:W1:Y:S01]  /*d970*/  SHFL.IDX PT, R123, R36, R74, 0x1c1f ;  /* 0x001c1f4a247b7589 */ /* 0x000a6200000e0000 */
[----:B------:R-:W-:Y:S02]  /*d980*/  SEL R24, R24, R117, P0 ;  /* 0x0000007518187207 */ /* 0x000fe40000000000 */
[----:B---3--:R-:W-:Y:S01]  /*d990*/  SEL R67, R25, R114, P0 ;  /* 0x0000007219437207 */ /* 0x008fe20000000000 */
[----:B------:R3:W-:Y:S01]  /*d9a0*/  SHFL.IDX PT, R124, R68, R74, 0x1c1f ;  /* 0x001c1f4a447c7589 */ /* 0x0007e200000e0000 */
[----:B----4-:R-:W-:Y:S02]  /*d9b0*/  SEL R71, R114, R25, P0 ;  /* 0x0000001972477207 */ /* 0x010fe40000000000 */
[----:B------:R-:W-:Y:S01]  /*d9c0*/  SEL R25, R119, R116, P0 ;  /* 0x0000007477197207 */ /* 0x000fe20000000000 */
[----:B------:R-:W4:Y:S01]  /*d9d0*/  SHFL.IDX PT, R31, R31, R74, 0x1c1f ;  /* 0x001c1f4a1f1f7589 */ /* 0x000f2200000e0000 */
[----:B------:R-:W4:Y:S01]  /*d9e0*/  LDC.64 R116, c[0x0][0xb40] ;  /* 0x0002d000ff747b82 */ /* 0x000f220000000a00 */
[----:B-----5:R-:W-:-:S02]  /*d9f0*/  SEL R36, R35, R104, P0 ;  /* 0x0000006823247207 */ /* 0x020fc40000000000 */
[----:B------:R-:W5:Y:S01]  /*da00*/  SHFL.IDX PT, R125, R40, R74, 0x1c1f ;  /* 0x001c1f4a287d7589 */ /* 0x000f6200000e0000 */
[----:B---3--:R-:W-:Y:S02]  /*da10*/  SEL R68, R20, R113, P0 ;  /* 0x0000007114447207 */ /* 0x008fe40000000000 */
[----:B--2---:R-:W-:Y:S01]  /*da20*/  SEL R20, R15, R120, P0 ;  /* 0x000000780f147207 */ /* 0x004fe20000000000 */
[----:B------:R-:W-:Y:S01]  /*da30*/  SHFL.IDX PT, R127, R37, R74, 0x1c1f ;  /* 0x001c1f4a257f7589 */ /* 0x000fe200000e0000 */
[----:B------:R-:W2:Y:S01]  /*da40*/  LDC R119, c[0x0][0xc50] ;  /* 0x00031400ff777b82 */ /* 0x000ea20000000800 */
[----:B------:R-:W-:Y:S02]  /*da50*/  SEL R13, R29, R122, P0 ;  /* 0x0000007a1d0d7207 */ /* 0x000fe40000000000 */
[----:B------:R-:W3:Y:S01]  /*da60*/  SHFL.IDX PT, R55, R55, R74, 0x1c1f ;  /* 0x001c1f4a37377589 */ /* 0x000ee200000e0000 */
[----:B------:R-:W-:Y:S02]  /*da70*/  SEL R29, R122, R29, P0 ;  /* 0x0000001d7a1d7207 */ /* 0x000fe40000000000 */
[----:B-1----:R-:W-:Y:S01]  /*da80*/  SEL R19, R106, R123, P0 ;  /* 0x0000007b6a137207 */ /* 0x002fe20000000000 */
[----:B------:R1:W0:Y:S01]  /*da90*/  SHFL.IDX PT, R129, R41, R74, 0x1c1f ;  /* 0x001c1f4a29817589 */ /* 0x00022200000e0000 */
[----:B------:R-:W2:Y:S03]  /*daa0*/  @P2 LDC R113, c[0x0][0xbec] ;  /* 0x0002fb00ff712b82 */ /* 0x000ea60000000800 */
[----:B------:R-:W0:Y:S04]  /*dab0*/  SHFL.IDX PT, R131, R51, R74, 0x1c1f ;  /* 0x001c1f4a33837589 */ /* 0x000e2800000e0000 */
[----:B------:R3:W0:Y:S01]  /*dac0*/  SHFL.IDX PT, R133, R66, R74, 0x1c1f ;  /* 0x001c1f4a42857589 */ /* 0x00062200000e0000 */
[----:B----4-:R-:W-:Y:S01]  /*dad0*/  IMAD.WIDE.U32 R4, R116, UR12, R4 ;  /* 0x0000000c74047c25 */ /* 0x010fe2000f8e0004 */
[----:B------:R-:W-:-:S02]  /*dae0*/  SEL R21, R31, R118, P0 ;  /* 0x000000761f157207 */ /* 0x000fc40000000000 */
[----:B------:R4:W2:Y:S01]  /*daf0*/  SHFL.IDX PT, R126, R70, R74, 0x1c1f ;  /* 0x001c1f4a467e7589 */ /* 0x0008a200000e0000 */
[----:B-1----:R-:W-:Y:S02]  /*db00*/  SEL R41, R45, R12, P0 ;  /* 0x0000000c2d297207 */ /* 0x002fe40000000000 */
[----:B-----5:R-:W-:Y:S01]  /*db10*/  SEL R37, R125, R50, P0 ;  /* 0x000000327d257207 */ /* 0x020fe20000000000 */
[----:B------:R-:W-:Y:S01]  /*db20*/  SHFL.IDX PT, R102, R102, R74, 0x1c1f ;  /* 0x001c1f4a66667589 */ /* 0x000fe200000e0000 */
[----:B------:R-:W-:Y:S02]  /*db30*/  SEL R45, R12, R45, P0 ;  /* 0x0000002d0c2d7207 */ /* 0x000fe40000000000 */
[----:B---3--:R-:W-:Y:S01]  /*db40*/  SEL R66, R22, R115, P0 ;  /* 0x0000007316427207 */ /* 0x008fe20000000000 */
[----:B------:R1:W-:Y:S01]  /*db50*/  SHFL.IDX PT, R105, R69, R74, 0x1c1f ;  /* 0x001c1f4a45697589 */ /* 0x0003e200000e0000 */
[----:B------:R-:W-:Y:S02]  /*db60*/  SEL R51, R34, R55, P0 ;  /* 0x0000003722337207 */ /* 0x000fe40000000000 */
[----:B----4-:R-:W-:Y:S01]  /*db70*/  SEL R70, R115, R22, P0 ;  /* 0x0000001673467207 */ /* 0x010fe20000000000 */
[----:B------:R-:W-:Y:S01]  /*db80*/  SHFL.IDX PT, R62, R62, R74, 0x1c1f ;  /* 0x001c1f4a3e3e7589 */ /* 0x000fe200000e0000 */
[----:B------:R-:W3:Y:S01]  /*db90*/  @P2 LDC R115, c[0x0][0xbf0] ;  /* 0x0002fc00ff732b82 */ /* 0x000ee20000000800 */
[----:B------:R-:W-:-:S02]  /*dba0*/  SEL R22, R120, R15, P0 ;  /* 0x0000000f78167207 */ /* 0x000fc40000000000 */
[----:B------:R-:W4:Y:S01]  /*dbb0*/  SHFL.IDX PT, R59, R59, R74, 0x1c1f ;  /* 0x001c1f4a3b3b7589 */ /* 0x000f2200000e0000 */
[----:B------:R-:W-:Y:S01]  /*dbc0*/  SEL R15, R123, R106, P0 ;  /* 0x0000006a7b0f7207 */ /* 0x000fe20000000000 */
[----:B------:R-:W-:Y:S01]  /*dbd0*/  IMAD R106, R116, UR13, RZ ;  /* 0x0000000d746a7c24 */ /* 0x000fe2000f8e02ff */
[----:B-1----:R-:W-:Y:S01]  /*dbe0*/  SEL R69, R23, R112, P0 ;  /* 0x0000007017457207 */ /* 0x002fe20000000000 */
[----:B------:R-:W1:Y:S01]  /*dbf0*/  SHFL.IDX PT, R100, R100, R74, 0x1c1f ;  /* 0x001c1f4a64647589 */ /* 0x000e6200000e0000 */
[----:B------:R-:W5:Y:S01]  /*dc00*/  @P2 LDC R112, c[0x0][0xbf0] ;  /* 0x0002fc00ff702b82 */ /* 0x000f620000000800 */
[----:B------:R-:W-:Y:S02]  /*dc10*/  SEL R23, R118, R31, P0 ;  /* 0x0000001f76177207 */ /* 0x000fe40000000000 */
[----:B------:R-:W-:Y:S01]  /*dc20*/  SHFL.IDX PT, R95, R95, R74, 0x1c1f ;  /* 0x001c1f4a5f5f7589 */ /* 0x000fe200000e0000 */
[----:B------:R-:W-:Y:S02]  /*dc30*/  SEL R31, R50, R125, P0 ;  /* 0x0000007d321f7207 */ /* 0x000fe40000000000 */
[----:B------:R-:W-:Y:S01]  /*dc40*/  SEL R55, R55, R34, P0 ;  /* 0x0000002237377207 */ /* 0x000fe20000000000 */
[----:B------:R-:W-:Y:S01]  /*dc50*/  SHFL.IDX PT, R94, R94, R74, 0x1c1f ;  /* 0x001c1f4a5e5e7589 */ /* 0x000fe200000e0000 */
[----:B------:R-:W-:-:S02]  /*dc60*/  SEL R40, R44, R127, P0 ;  /* 0x0000007f2c287207 */ /* 0x000fc40000000000 */
[----:B0-----:R-:W-:Y:S01]  /*dc70*/  SEL R50, R54, R129, P0 ;  /* 0x0000008136327207 */ /* 0x001fe20000000000 */
        /* <DEDUP_REMOVED lines=13> */
[----:B------:R0:W-:Y:S02]  /*dd50*/  SHFL.IDX PT, R91, R91, R74, 0x1c1f ;  /* 0x001c1f4a5b5b7589 */ /* 0x0001e400000e0000 */
[----:B0-----:R-:W-:Y:S01]  /*dd60*/  SEL R74, R109, R18, P0 ;  /* 0x000000126d4a7207 */ /* 0x001fe20000000000 */
[----:B------:R-:W-:Y:S01]  /*dd70*/  IMAD.WIDE.U32 R108, R110, UR12, R6 ;  /* 0x0000000c6e6c7c25 */ /* 0x000fe2000f8e0006 */
[----:B------:R-:W-:-:S02]  /*dd80*/  SEL R18, R121, R30, P0 ;  /* 0x0000001e79127207 */ /* 0x000fc40000000000 */
[----:B------:R-:W0:Y:S01]  /*dd90*/  @P2 LDC R121, c[0x0][0xbec] ;  /* 0x0002fb00ff792b82 */ /* 0x000e220000000800 */
[----:B------:R-:W-:Y:S01]  /*dda0*/  SEL R30, R104, R35, P0 ;  /* 0x00000023681e7207 */ /* 0x000fe20000000000 */
[----:B------:R-:W-:Y:S01]  /*ddb0*/  IMAD R104, R110, UR13, RZ ;  /* 0x0000000d6e687c24 */ /* 0x000fe2000f8e02ff */
[----:B------:R-:W-:Y:S01]  /*ddc0*/  SEL R35, R39, R124, P0 ;  /* 0x0000007c27237207 */ /* 0x000fe20000000000 */
[----:B------:R-:W-:Y:S01]  /*ddd0*/  IMAD R110, RZ, RZ, -UR59 ;  /* 0x8000003bff6e7e24 */ /* 0x000fe2000f8e02ff */
[----:B------:R-:W-:Y:S01]  /*dde0*/  SEL R6, R52, R135, P0 ;  /* 0x0000008734067207 */ /* 0x000fe20000000000 */
[----:B------:R-:W-:Y:S01]  /*ddf0*/  IMAD R111, R111, UR12, R104 ;  /* 0x0000000c6f6f7c24 */ /* 0x000fe2000f8e0268 */
[----:B--2---:R-:W-:Y:S01]  /*de00*/  SEL R7, R53, R126, P0 ;  /* 0x0000007e35077207 */ /* 0x004fe20000000000 */
[----:B------:R-:W-:Y:S01]  /*de10*/  IMAD R119, R119, R110, UR4 ;  /* 0x0000000477777e24 */ /* 0x000fe2000f8e026e */
[----:B------:R-:W-:Y:S01]  /*de20*/  ULDC.64 UR4, c[0x0][0xbe0] ;  /* 0x0002f80000047ab9 */ /* 0x000fe20000000a00 */
[----:B------:R-:W-:Y:S01]  /*de30*/  IMAD.IADD R109, R109, 0x1, R111 ;  /* 0x000000016d6d7824 */ /* 0x000fe200078e026f */
[----:B------:R-:W-:Y:S01]  /*de40*/  SEL R39, R124, R39, P0 ;  /* 0x000000277c277207 */ /* 0x000fe20000000000 */
[----:B------:R-:W-:Y:S01]  /*de50*/  IMAD R111, R117, UR12, R106 ;  /* 0x0000000c756f7c24 */ /* 0x000fe2000f8e026a */
[----:B------:R-:W-:Y:S01]  /*de60*/  SHF.R.S32.HI R106, RZ, 0x1f, R119 ;  /* 0x0000001fff6a7819 */ /* 0x000fe20000011477 */
[----:B------:R-:W-:Y:S01]  /*de70*/  @P2 IMAD.HI.U32 R104, R58, R113, RZ ;  /* 0x000000713a682227 */ /* 0x000fe200078e00ff */
[----:B------:R-:W-:-:S02]  /*de80*/  SEL R52, R135, R52, P0 ;  /* 0x0000003487347207 */ /* 0x000fc40000000000 */
[----:B------:R-:W-:Y:S01]  /*de90*/  SEL R53, R126, R53, P0 ;  /* 0x000000357e357207 */ /* 0x000fe20000000000 */
[----:B------:R-:W-:Y:S02]  /*dea0*/  IMAD.IADD R111, R5, 0x1, R111 ;  /* 0x00000001056f7824 */ /* 0x000fe400078e026f */
[----:B------:R-:W-:Y:S02]  /*deb0*/  IMAD R5, R106, UR4, RZ ;  /* 0x000000046a057c24 */ /* 0x000fe4000f8e02ff */
[----:B------:R-:W-:Y:S01]  /*dec0*/  IMAD.MOV.U32 R113, RZ, RZ, R58 ;  /* 0x000000ffff717224 */ /* 0x000fe200078e003a */
[----:B---3--:R-:W-:Y:S01]  /*ded0*/  @P2 SHF.R.U32.HI R113, RZ, R115, R104 ;  /* 0x00000073ff712219 */ /* 0x008fe20000011668 */
[----:B0-----:R-:W-:-:S04]  /*dee0*/  @P2 IMAD.HI.U32 R121, R58, R121, RZ ;  /* 0x000000793a792227 */ /* 0x001fc800078e00ff */
[----:B------:R-:W-:Y:S02]  /*def0*/  IMAD.MOV.U32 R110, RZ, RZ, R4 ;  /* 0x000000ffff6e7224 */ /* 0x000fe400078e0004 */
[C---:B------:R-:W-:Y:S02]  /*df00*/  IMAD R104, R119.reuse, UR5, R5 ;  /* 0x0000000577687c24 */ /* 0x040fe4000f8e0205 */
[----:B------:R-:W-:Y:S01]  /*df10*/  IMAD.WIDE.U32 R4, R119, UR4, R108 ;  /* 0x0000000477047c25 */ /* 0x000fe2000f8e006c */
[----:B------:R-:W-:Y:S01]  /*df20*/  SHF.R.S32.HI R109, RZ, 0x1f, R113 ;  /* 0x0000001fff6d7819 */ /* 0x000fe20000011471 */
[----:B------:R-:W-:Y:S02]  /*df30*/  ULDC.64 UR4, c[0x0][0xb30] ;  /* 0x0002cc0000047ab9 */ /* 0x000fe40000000a00 */
[----:B------:R-:W-:Y:S01]  /*df40*/  IMAD.MOV.U32 R115, RZ, RZ, R58 ;  /* 0x000000ffff737224 */ /* 0x000fe200078e003a */
[----:B-----5:R-:W-:Y:S01]  /*df50*/  @P2 SHF.R.U32.HI R115, RZ, R112, R121 ;  /* 0x00000070ff732219 */ /* 0x020fe20000011679 */
[----:B------:R-:W-:Y:S01]  /*df60*/  IMAD R106, R106, UR6, RZ ;  /* 0x000000066a6a7c24 */ /* 0x000fe2000f8e02ff */
[----:B------:R-:W-:Y:S01]  /*df70*/  IADD3 R108, P2, R113, R4, RZ ;  /* 0x00000004716c7210 */ /* 0x000fe20007f5e0ff */
[----:B------:R-:W-:Y:S01]  /*df80*/  IMAD.MOV R113, RZ, RZ, -R113 ;  /* 0x000000ffff717224 */ /* 0x000fe200078e0a71 */
[----:B------:R-:W-:Y:S01]  /*df90*/  SHF.R.S32.HI R4, RZ, 0x1f, R115 ;  /* 0x0000001fff047819 */ /* 0x000fe20000011473 */
[----:B------:R-:W-:Y:S01]  /*dfa0*/  IMAD R117, R119, UR7, R106 ;  /* 0x0000000777757c24 */ /* 0x000fe2000f8e026a */
[----:B------:R-:W-:Y:S01]  /*dfb0*/  IADD3.X R109, R109, R5, R104, P2, !PT ;  /* 0x000000056d6d7210 */ /* 0x000fe200017fe468 */
[----:B------:R-:W-:Y:S01]  /*dfc0*/  IMAD.WIDE.U32 R110, R119, UR6, R110 ;  /* 0x00000006776e7c25 */ /* 0x000fe2000f8e006e */
[----:B------:R-:W-:-:S03]  /*dfd0*/  ULDC.64 UR6, c[0x0][0xbc8] ;  /* 0x0002f20000067ab9 */ /* 0x000fc60000000a00 */
[----:B------:R-:W-:Y:S02]  /*dfe0*/  IMAD.MOV R106, RZ, RZ, -R115 ;  /* 0x000000ffff6a7224 */ /* 0x000fe400078e0a73 */
[--C-:B------:R-:W-:Y:S02]  /*dff0*/  IMAD R113, R107, R113, R58.reuse ;  /* 0x000000716b717224 */ /* 0x100fe400078e023a */
[----:B------:R-:W-:Y:S02]  /*e000*/  IMAD R4, R4, UR4, RZ ;  /* 0x0000000404047c24 */ /* 0x000fe4000f8e02ff */
[----:B------:R-:W-:Y:S02]  /*e010*/  IMAD.IADD R111, R111, 0x1, R117 ;  /* 0x000000016f6f7824 */ /* 0x000fe400078e0275 */
[----:B------:R-:W-:Y:S01]  /*e020*/  IMAD R117, R107, R106, R58 ;  /* 0x0000006a6b757224 */ /* 0x000fe200078e023a */
[----:B------:R-:W-:Y:S01]  /*e030*/  SHF.R.S32.HI R58, RZ, 0x1f, R113 ;  /* 0x0000001fff3a7819 */ /* 0x000fe20000011471 */
[C---:B------:R-:W-:Y:S01]  /*e040*/  IMAD R119, R115.reuse, UR5, R4 ;  /* 0x0000000573777c24 */ /* 0x040fe2000f8e0204 */
[----:B------:R-:W0:Y:S01]  /*e050*/  S2UR UR5, SR_CgaCtaId ;  /* 0x00000000000579c3 */ /* 0x000e220000008800 */
[----:B------:R-:W-:Y:S01]  /*e060*/  IMAD.WIDE.U32 R4, R115, UR4, R110 ;  /* 0x0000000473047c25 */ /* 0x000fe2000f8e006e */
[----:B------:R-:W-:Y:S01]  /*e070*/  SHF.R.S32.HI R104, RZ, 0x1f, R117 ;  /* 0x0000001fff687819 */ /* 0x000fe20000011475 */
[----:B------:R-:W-:-:S02]  /*e080*/  UMOV UR4, 0x400 ;  /* 0x0000040000047882 */ /* 0x000fc40000000000 */
[----:B------:R-:W-:Y:S02]  /*e090*/  IMAD R58, R58, UR6, RZ ;  /* 0x000000063a3a7c24 */ /* 0x000fe4000f8e02ff */
[----:B------:R-:W-:Y:S02]  /*e0a0*/  IMAD.IADD R5, R5, 0x1, R119 ;  /* 0x0000000105057824 */ /* 0x000fe400078e0277 */
[----:B------:R-:W-:Y:S02]  /*e0b0*/  IMAD R104, R104, UR8, RZ ;  /* 0x0000000868687c24 */ /* 0x000fe4000f8e02ff */
[C---:B------:R-:W-:Y:S01]  /*e0c0*/  IMAD R115, R113.reuse, UR7, R58 ;  /* 0x0000000771737c24 */ /* 0x040fe2000f8e023a */
[----:B----4-:R-:W-:Y:S01]  /*e0d0*/  SEL R58, R60, R59, P0 ;  /* 0x0000003b3c3a7207 */ /* 0x010fe20000000000 */
[----:B------:R-:W-:Y:S01]  /*e0e0*/  IMAD.WIDE.U32 R108, R113, UR6, R108 ;  /* 0x00000006716c7c25 */ /* 0x000fe2000f8e006c */
[----:B------:R-:W-:Y:S01]  /*e0f0*/  ULDC.64 UR6, c[0x0][0xba8] ;  /* 0x0002ea0000067ab9 */ /* 0x000fe20000000a00 */
[----:B------:R-:W-:-:S02]  /*e100*/  SEL R60, R59, R60, P0 ;  /* 0x0000003c3b3c7207 */ /* 0x000fc40000000000 */
[----:B------:R-:W-:Y:S01]  /*e110*/  IMAD.WIDE.U32 R110, R117, UR8, R4 ;  /* 0x00000008756e7c25 */ /* 0x000fe2000f8e0004 */
[----:B------:R-:W-:Y:S02]  /*e120*/  SEL R4, R56, R105, P0 ;  /* 0x0000006938047207 */ /* 0x000fe40000000000 */
[----:B------:R-:W-:Y:S01]  /*e130*/  SEL R56, R105, R56, P0 ;  /* 0x0000003869387207 */ /* 0x000fe20000000000 */
[----:B------:R-:W-:Y:S01]  /*e140*/  IMAD R113, R117, UR9, R104 ;  /* 0x0000000975717c24 */ /* 0x000fe2000f8e0268 */
[----:B------:R-:W-:Y:S01]  /*e150*/  LEA R114, P2, R108, UR6, 0x2 ;  /* 0x000000066c727c11 */ /* 0x000fe2000f8410ff */
[----:B------:R-:W-:Y:S01]  /*e160*/  IMAD.IADD R105, R109, 0x1, R115 ;  /* 0x000000016d697824 */ /* 0x000fe200078e0273 */
[----:B------:R-:W-:Y:S01]  /*e170*/  ULDC.64 UR8, c[0x0][0xb00] ;  /* 0x0002c00000087ab9 */ /* 0x000fe20000000a00 */
[----:B------:R-:W-:Y:S01]  /*e180*/  IMAD.IADD R5, R111, 0x1, R113 ;  /* 0x000000016f057824 */ /* 0x000fe200078e0271 */
[----:B------:R-:W-:Y:S01]  /*e190*/  LEA R106, P3, R110, UR8, 0x2 ;  /* 0x000000086e6a7c11 */ /* 0x000fe2000f8610ff */
[----:B------:R-:W-:Y:S01]  /*e1a0*/  SHFL.IDX PT, R112, R114, 0x1, 0x1c1f ;  /* 0x003c1f0072707f89 */ /* 0x000fe200000e0000 */
[----:B------:R-:W-:Y:S01]  /*e1b0*/  LEA.HI.X R109, R108, UR7, R105, 0x2, P2 ;  /* 0x000000076c6d7c11 */ /* 0x000fe200090f1469 */
[----:B------:R-:W-:Y:S01]  /*e1c0*/  ULDC UR6, c[0x0][0xa88] ;  /* 0x0002a20000067ab9 */ /* 0x000fe20000000800 */
[----:B------:R-:W-:Y:S01]  /*e1d0*/  LEA.HI.X R108, R110, UR9, R5, 0x2, P3 ;  /* 0x000000096e6c7c11 */ /* 0x000fe200098f1405 */
[----:B0-----:R-:W-:Y:S01]  /*e1e0*/  ULEA UR4, UR5, UR4, 0x18 ;  /* 0x0000000405047291 */ /* 0x001fe2000f8ec03f */
[----:B------:R-:W-:Y:S01]  /*e1f0*/  SHFL.IDX PT, R110, R114, RZ, 0x1c1f ;  /* 0x001c1fff726e7589 */ /* 0x000fe200000e0000 */
[----:B------:R-:W-:Y:S01]  /*e200*/  SEL R5, R57, R102, P0 ;  /* 0x0000006639057207 */ /* 0x000fe20000000000 */
[----:B------:R-:W-:Y:S01]  /*e210*/  IMAD R107, R107, UR6, RZ ;  /* 0x000000066b6b7c24 */ /* 0x000fe2000f8e02ff */
[----:B------:R-:W-:Y:S01]  /*e220*/  SEL R57, R102, R57, P0 ;  /* 0x0000003966397207 */ /* 0x000fe20000000000 */
[----:B------:R-:W0:Y:S01]  /*e230*/  SHFL.IDX PT, R111, R109, RZ, 0x1c1f ;  /* 0x001c1fff6d6f7589 */ /* 0x000e2200000e0000 */
[C---:B------:R-:W-:Y:S01]  /*e240*/  VIADD R102, R98.reuse, 0x8 ;  /* 0x0000000862667836 */ /* 0x040fe20000000000 */
[----:B------:R-:W-:Y:S01]  /*e250*/  UIADD3 UR4, UR4, 0x33420, URZ ;  /* 0x0003342004047890 */ /* 0x000fe2000fffe03f */
[CC--:B------:R-:W-:Y:S01]  /*e260*/  ISETP.GE.OR P2, PT, R98.reuse, R107.reuse, P1 ;  /* 0x0000006b6200720c */ /* 0x0c0fe20000f46670 */
[----:B------:R-:W2:Y:S01]  /*e270*/  SHFL.IDX PT, R113, R109, 0x1, 0x1c1f ;  /* 0x003c1f006d717f89 */ /* 0x000ea200000e0000 */
[-C--:B------:R-:W-:Y:S01]  /*e280*/  ISETP.GE.AND P3, PT, R98, R107.reuse, PT ;  /* 0x0000006b6200720c */ /* 0x080fe20003f66270 */
[----:B------:R-:W-:Y:S01]  /*e290*/  UPRMT UR4, URZ, 0x654, UR4 ;  /* 0x000006543f047896 */ /* 0x000fe20008000004 */
[----:B------:R-:W-:Y:S01]  /*e2a0*/  ISETP.GE.OR P1, PT, R102, R107, P1 ;  /* 0x0000006b6600720c */ /* 0x000fe20000f26670 */
[----:B------:R3:W4:Y:S01]  /*e2b0*/  SHFL.IDX PT, R104, R106, RZ, 0x1c1f ;  /* 0x001c1fff6a687589 */ /* 0x00072200000e0000 */
[----:B------:R-:W-:-:S02]  /*e2c0*/  SEL R59, R61, R62, P0 ;  /* 0x0000003e3d3b7207 */ /* 0x000fc40000000000 */
[----:B------:R-:W-:Y:S01]  /*e2d0*/  SEL R61, R62, R61, P0 ;  /* 0x0000003d3e3d7207 */ /* 0x000fe20000000000 */
[----:B------:R3:W3:Y:S01]  /*e2e0*/  SHFL.IDX PT, R105, R108, RZ, 0x1c1f ;  /* 0x001c1fff6c697589 */ /* 0x0006e200000e0000 */
[----:B------:R-:W-:Y:S02]  /*e2f0*/  SEL R62, R64, R63, P0 ;  /* 0x0000003f403e7207 */ /* 0x000fe40000000000 */
[----:B------:R-:W-:Y:S01]  /*e300*/  SYNCS.ARRIVE.TRANS64.RED.A1T0 RZ, [UR4], RZ ;  /* 0x000000ffffff79a7 */ /* 0x000fe20008100404 */
[----:B------:R-:W-:Y:S02]  /*e310*/  SEL R64, R63, R64, P0 ;  /* 0x000000403f407207 */ /* 0x000fe40000000000 */
[----:B-1----:R-:W-:Y:S02]  /*e320*/  SEL R63, R65, R100, P0 ;  /* 0x00000064413f7207 */ /* 0x002fe40000000000 */
[----:B------:R-:W-:Y:S01]  /*e330*/  SEL R65, R100, R65, P0 ;  /* 0x0000004164417207 */ /* 0x000fe20000000000 */
[----:B0-----:R0:W-:Y:S04]  /*e340*/  @!P2 ST.E desc[UR36][R110.64], R3 ;  /* 0x000000036e00a985 */ /* 0x0011e8000c101924 */
[----:B--2---:R0:W-:Y:S01]  /*e350*/  @!P1 ST.E desc[UR36][R112.64], R2 ;  /* 0x0000000270009985 */ /* 0x0041e2000c101924 */
        /* <DEDUP_REMOVED lines=16> */
[--C-:B---34-:R-:W-:Y:S01]  /*e460*/  @!P4 IMAD.WIDE R2, R96, 0x4, R104.reuse ;  /* 0x000000046002c825 */ /* 0x118fe200078e0268 */
        /* <DEDUP_REMOVED lines=32> */
[----:B------:R-:W-:Y:S02]  /*e670*/  @!P5 LOP3.LUT R81, R115, 0xfffffffe, RZ, 0xc0, !PT ;  /* 0xfffffffe7351d812 */ /* 0x000fe400078ec0ff */
[----:B------:R-:W-:Y:S02]  /*e680*/  @!P3 LOP3.LUT R85, R100, 0xfffffffe, RZ, 0xc0, !PT ;  /* 0xfffffffe6455b812 */ /* 0x000fe400078ec0ff */
[----:B------:R-:W-:Y:S01]  /*e690*/  ISETP.GE.AND P4, PT, R87, UR4, PT ;  /* 0x0000000457007c0c */ /* 0x000fe2000bf86270 */
[--C-:B------:R-:W-:Y:S01]  /*e6a0*/  @!P5 IMAD.WIDE R80, R81, 0x4, R104.reuse ;  /* 0x000000045150d825 */ /* 0x100fe200078e0268 */
[----:B--2---:R-:W-:Y:S02]  /*e6b0*/  @!P6 LOP3.LUT R83, R98, 0xfffffffe, RZ, 0xc0, !PT ;  /* 0xfffffffe6253e812 */ /* 0x004fe400078ec0ff */
[----:B------:R-:W-:Y:S01]  /*e6c0*/  @!P1 LEA.HI R110, R110, R110, RZ, 0x1 ;  /* 0x0000006e6e6e9211 */ /* 0x000fe200078f08ff */
[----:B------:R-:W-:Y:S01]  /*e6d0*/  VIADD R88, R96, 0x60 ;  /* 0x0000006060587836 */ /* 0x000fe20000000000 */
[----:B------:R-:W-:Y:S01]  /*e6e0*/  @!P2 LEA.HI R86, R84, R84, RZ, 0x1 ;  /* 0x000000545456a211 */ /* 0x000fe200078f08ff */
[----:B------:R-:W-:Y:S01]  /*e6f0*/  @!P6 IMAD.WIDE R82, R83, 0x4, R104 ;  /* 0x000000045352e825 */ /* 0x000fe200078e0268 */
[----:B------:R1:W-:Y:S01]  /*e700*/  @!P5 ST.E.64 desc[UR36][R80.64], R74 ;  /* 0x0000004a5000d985 */ /* 0x0003e2000c101b24 */
[----:B0-----:R-:W-:-:S02]  /*e710*/  @!P1 LOP3.LUT R3, R110, 0xfffffffe, RZ, 0xc0, !PT ;  /* 0xfffffffe6e039812 */ /* 0x001fc400078ec0ff */
[--C-:B------:R-:W-:Y:S01]  /*e720*/  @!P3 IMAD.WIDE R84, R85, 0x4, R104.reuse ;  /* 0x000000045554b825 */ /* 0x100fe200078e0268 */
[----:B------:R0:W-:Y:S01]  /*e730*/  @!P6 ST.E.64 desc[UR36][R82.64], R76 ;  /* 0x0000004c5200e985 */ /* 0x0001e2000c101b24 */
[----:B------:R-:W-:Y:S02]  /*e740*/  @!P4 LEA.HI R87, R87, R87, RZ, 0x1 ;  /* 0x000000575757c211 */ /* 0x000fe400078f08ff */
[----:B------:R-:W-:Y:S01]  /*e750*/  @!P2 LOP3.LUT R79, R86, 0xfffffffe, RZ, 0xc0, !PT ;  /* 0xfffffffe564fa812 */ /* 0x000fe200078ec0ff */
[----:B------:R2:W-:Y:S01]  /*e760*/  @!P3 ST.E.64 desc[UR36][R84.64], R72 ;  /* 0x000000485400b985 */ /* 0x0005e2000c101b24 */
[--C-:B------:R-:W-:Y:S01]  /*e770*/  @!P1 IMAD.WIDE R2, R3, 0x4, R104.reuse ;  /* 0x0000000403029825 */ /* 0x100fe200078e0268 */
[----:B------:R-:W-:Y:S02]  /*e780*/  ISETP.GE.AND P3, PT, R88, UR4, PT ;  /* 0x0000000458007c0c */ /* 0x000fe4000bf66270 */
[----:B------:R-:W-:Y:S01]  /*e790*/  @!P4 LOP3.LUT R87, R87, 0xfffffffe, RZ, 0xc0, !PT ;  /* 0xfffffffe5757c812 */ /* 0x000fe200078ec0ff */
[----:B------:R-:W-:Y:S01]  /*e7a0*/  VIADD R78, R96, 0x78 ;  /* 0x00000078604e7836 */ /* 0x000fe20000000000 */
[----:B------:R3:W-:Y:S01]  /*e7b0*/  @!P1 ST.E.64 desc[UR36][R2.64], R68 ;  /* 0x0000004402009985 */ /* 0x0007e2000c101b24 */
[----:B-1----:R-:W-:-:S03]  /*e7c0*/  @!P2 IMAD.WIDE R74, R79, 0x4, R104 ;  /* 0x000000044f4aa825 */ /* 0x002fc600078e0268 */
[----:B------:R-:W-:Y:S01]  /*e7d0*/  ISETP.GE.AND P5, PT, R78, UR4, PT ;  /* 0x000000044e007c0c */ /* 0x000fe2000bfa6270 */
[C---:B0-----:R-:W-:Y:S01]  /*e7e0*/  VIADD R76, R96.reuse, 0x68 ;  /* 0x00000068604c7836 */ /* 0x041fe20000000000 */
[----:B------:R0:W-:Y:S01]  /*e7f0*/  @!P2 ST.E.64 desc[UR36][R74.64], R70 ;  /* 0x000000464a00a985 */ /* 0x0001e2000c101b24 */
[C---:B------:R-:W-:Y:S02]  /*e800*/  VIADD R77, R96.reuse, 0x70 ;  /* 0x00000070604d7836 */ /* 0x040fe40000000000 */
[----:B--2---:R-:W-:Y:S01]  /*e810*/  VIADD R72, R96, 0x80 ;  /* 0x0000008060487836 */ /* 0x004fe20000000000 */
        /* <DEDUP_REMOVED lines=12> */
[----:B0-----:R-:W-:-:S02]  /*e8e0*/  @!P1 LOP3.LUT R71, R76, 0xfffffffe, RZ, 0xc0, !PT ;  /* 0xfffffffe4c479812 */ /* 0x001fc400078ec0ff */
[----:B------:R-:W-:Y:S02]  /*e8f0*/  @!P5 LEA.HI R78, R78, R78, RZ, 0x1 ;  /* 0x0000004e4e4ed211 */ /* 0x000fe400078f08ff */
[----:B------:R-:W-:Y:S01]  /*e900*/  @!P2 LEA.HI R72, R72, R72, RZ, 0x1 ;  /* 0x000000484848a211 */ /* 0x000fe200078f08ff */
[--C-:B------:R-:W-:Y:S01]  /*e910*/  @!P1 IMAD.WIDE R70, R71, 0x4, R104.reuse ;  /* 0x0000000447469825 */ /* 0x100fe200078e0268 */
[----:B------:R-:W-:Y:S01]  /*e920*/  @!P4 LEA.HI R74, R73, R73, RZ, 0x1 ;  /* 0x00000049494ac211 */ /* 0x000fe200078f08ff */
[----:B------:R0:W-:Y:S01]  /*e930*/  @!P3 ST.E.64 desc[UR36][R68.64], R26 ;  /* 0x0000001a4400b985 */ /* 0x0001e2000c101b24 */
[----:B------:R-:W-:Y:S02]  /*e940*/  @!P6 LOP3.LUT R77, R77, 0xfffffffe, RZ, 0xc0, !PT ;  /* 0xfffffffe4d4de812 */ /* 0x000fe400078ec0ff */
[----:B-1----:R-:W-:Y:S01]  /*e950*/  @!P5 LOP3.LUT R67, R78, 0xfffffffe, RZ, 0xc0, !PT ;  /* 0xfffffffe4e43d812 */ /* 0x002fe200078ec0ff */
[----:B------:R1:W-:Y:S01]  /*e960*/  @!P1 ST.E.64 desc[UR36][R70.64], R24 ;  /* 0x0000001846009985 */ /* 0x0003e2000c101b24 */
[----:B------:R-:W-:Y:S01]  /*e970*/  @!P2 LOP3.LUT R73, R72, 0xfffffffe, RZ, 0xc0, !PT ;  /* 0xfffffffe4849a812 */ /* 0x000fe200078ec0ff */
[----:B------:R-:W-:-:S04]  /*e980*/  @!P6 IMAD.WIDE R2, R77, 0x4, R104 ;  /* 0x000000044d02e825 */ /* 0x000fc800078e0268 */
[--C-:B------:R-:W-:Y:S01]  /*e990*/  @!P5 IMAD.WIDE R66, R67, 0x4, R104.reuse ;  /* 0x000000044342d825 */ /* 0x100fe200078e0268 */
[----:B------:R2:W-:Y:S01]  /*e9a0*/  @!P6 ST.E.64 desc[UR36][R2.64], R22 ;  /* 0x000000160200e985 */ /* 0x0005e2000c101b24 */
[----:B0-----:R-:W-:Y:S02]  /*e9b0*/  @!P4 LOP3.LUT R69, R74, 0xfffffffe, RZ, 0xc0, !PT ;  /* 0xfffffffe4a45c812 */ /* 0x001fe400078ec0ff */
[--C-:B------:R-:W-:Y:S01]  /*e9c0*/  @!P2 IMAD.WIDE R26, R73, 0x4, R104.reuse ;  /* 0x00000004491aa825 */ /* 0x100fe200078e0268 */
[----:B------:R-:W-:Y:S03]  /*e9d0*/  @!P5 ST.E.64 desc[UR36][R66.64], R20 ;  /* 0x000000144200d985 */ /* 0x000fe6000c101b24 */
[----:B------:R-:W-:Y:S01]  /*e9e0*/  VIADD R68, R96, 0x90 ;  /* 0x0000009060447836 */ /* 0x000fe20000000000 */
[----:B------:R-:W-:Y:S01]  /*e9f0*/  @!P2 ST.E.64 desc[UR36][R26.64], R18 ;  /* 0x000000121a00a985 */ /* 0x000fe2000c101b24 */
[----:B-1----:R-:W-:-:S03]  /*ea00*/  @!P4 IMAD.WIDE R24, R69, 0x4, R104 ;  /* 0x000000044518c825 */ /* 0x002fc600078e0268 */
[----:B------:R-:W-:Y:S01]  /*ea10*/  ISETP.GE.AND P1, PT, R68, UR4, PT ;  /* 0x0000000444007c0c */ /* 0x000fe2000bf26270 */
[C---:B------:R-:W-:Y:S01]  /*ea20*/  VIADD R69, R96.reuse, 0x98 ;  /* 0x0000009860457836 */ /* 0x040fe20000000000 */
[----:B------:R0:W-:Y:S01]  /*ea30*/  @!P4 ST.E.64 desc[UR36][R24.64], R14 ;  /* 0x0000000e1800c985 */ /* 0x0001e2000c101b24 */
[C---:B------:R-:W-:Y:S02]  /*ea40*/  VIADD R70, R96.reuse, 0xa0 ;  /* 0x000000a060467836 */ /* 0x040fe40000000000 */
[C---:B------:R-:W-:Y:S01]  /*ea50*/  VIADD R71, R96.reuse, 0xa8 ;  /* 0x000000a860477836 */ /* 0x040fe20000000000 */
[----:B------:R-:W-:Y:S01]  /*ea60*/  ISETP.GE.AND P2, PT, R69, UR4, PT ;  /* 0x0000000445007c0c */ /* 0x000fe2000bf46270 */
[----:B--2---:R-:W-:Y:S01]  /*ea70*/  VIADD R3, R96, 0xb8 ;  /* 0x000000b860037836 */ /* 0x004fe20000000000 */
[----:B------:R-:W-:Y:S01]  /*ea80*/  ISETP.GE.AND P3, PT, R70, UR4, PT ;  /* 0x0000000446007c0c */ /* 0x000fe2000bf66270 */
[----:B------:R-:W-:Y:S01]  /*ea90*/  VIADD R2, R96, 0xb0 ;  /* 0x000000b060027836 */ /* 0x000fe20000000000 */
[----:B------:R-:W-:-:S02]  /*eaa0*/  ISETP.GE.AND P4, PT, R71, UR4, PT ;  /* 0x0000000447007c0c */ /* 0x000fc4000bf86270 */
[----:B------:R-:W-:Y:S02]  /*eab0*/  ISETP.GE.AND P6, PT, R3, UR4, PT ;  /* 0x0000000403007c0c */ /* 0x000fe4000bfc6270 */
[----:B------:R-:W-:Y:S02]  /*eac0*/  ISETP.GE.AND P5, PT, R2, UR4, PT ;  /* 0x0000000402007c0c */ /* 0x000fe4000bfa6270 */
[----:B------:R-:W-:-:S03]  /*ead0*/  @!P1 LEA.HI R68, R68, R68, RZ, 0x1 ;  /* 0x0000004444449211 */ /* 0x000fc600078f08ff */
[----:B------:R-:W-:Y:S02]  /*eae0*/  @!P2 LEA.HI R69, R69, R69, RZ, 0x1 ;  /* 0x000000454545a211 */ /* 0x000fe400078f08ff */
[----:B------:R-:W-:Y:S02]  /*eaf0*/  @!P3 LEA.HI R70, R70, R70, RZ, 0x1 ;  /* 0x000000464646b211 */ /* 0x000fe400078f08ff */
[----:B------:R-:W-:Y:S02]  /*eb00*/  @!P4 LEA.HI R71, R71, R71, RZ, 0x1 ;  /* 0x000000474747c211 */ /* 0x000fe400078f08ff */
[----:B0-----:R-:W-:Y:S02]  /*eb10*/  @!P6 LEA.HI R14, R3, R3, RZ, 0x1 ;  /* 0x00000003030ee211 */ /* 0x001fe400078f08ff */
[----:B------:R-:W-:Y:S02]  /*eb20*/  @!P5 LEA.HI R2, R2, R2, RZ, 0x1 ;  /* 0x000000020202d211 */ /* 0x000fe400078f08ff */
[----:B------:R-:W-:-:S02]  /*eb30*/  @!P1 LOP3.LUT R3, R68, 0xfffffffe, RZ, 0xc0, !PT ;  /* 0xfffffffe44039812 */ /* 0x000fc400078ec0ff */
[----:B------:R-:W-:Y:S02]  /*eb40*/  @!P2 LOP3.LUT R15, R69, 0xfffffffe, RZ, 0xc0, !PT ;  /* 0xfffffffe450fa812 */ /* 0x000fe400078ec0ff */
        /* <DEDUP_REMOVED lines=16> */
.L_x_2344:
[----:B------:R-:W-:Y:S05]  /*ec50*/  BSYNC B0 ;  /* 0x0000000000007941 */ /* 0x000fea0003800000 */
.L_x_2343:
[----:B------:R-:W-:Y:S01]  /*ec60*/  ISETP.GE.AND P1, PT, R102, R107, PT ;  /* 0x0000006b6600720c */ /* 0x000fe20003f26270 */
[----:B01----:R0:W1:Y:S01]  /*ec70*/  SHFL.IDX PT, R3, R108, 0x1, 0x1c1f ;  /* 0x003c1f006c037f89 */ /* 0x00306200000e0000 */
[----:B------:R-:W-:Y:S02]  /*ec80*/  SEL R30, R43, R94, P0 ;  /* 0x0000005e2b1e7207 */ /* 0x000fe40000000000 */
[----:B------:R-:W-:Y:S01]  /*ec90*/  SEL R94, R94, R43, P0 ;  /* 0x0000002b5e5e7207 */ /* 0x000fe20000000000 */
[----:B------:R0:W2:Y:S01]  /*eca0*/  SHFL.IDX PT, R2, R106, 0x1, 0x1c1f ;  /* 0x003c1f006a027f89 */ /* 0x0000a200000e0000 */
        /* <DEDUP_REMOVED lines=20> */
[----:B012---:R-:W-:Y:S06]  /*edf0*/  @P1 BRA `(.L_x_2303) ;  /* 0x0000005800d81947 */ /* 0x007fec0003800000 */
        /* <DEDUP_REMOVED lines=18> */
[----:B------:R-:W-:Y:S01]  /*ef20*/  @!P1 LOP3.LUT R27, R0, 0xfffffffe, RZ, 0xc0, !PT ;  /* 0xfffffffe001b9812 */ /* 0x000fe200078ec0ff */
[----:B------:R-:W-:Y:S01]  /*ef30*/  VIADD R0, R96, 0x38 ;  /* 0x0000003860007836 */ /* 0x000fe20000000000 */
[----:B------:R-:W-:Y:S01]  /*ef40*/  @!P5 LOP3.LUT R45, R16, 0xfffffffe, RZ, 0xc0, !PT ;  /* 0xfffffffe102dd812 */ /* 0x000fe200078ec0ff */
[----:B------:R-:W-:Y:S01]  /*ef50*/  VIADD R16, R96, 0x40 ;  /* 0x0000004060107836 */ /* 0x000fe20000000000 */
[----:B------:R-:W-:-:S02]  /*ef60*/  @!P6 LEA.HI R26, R26, R26, RZ, 0x1 ;  /* 0x0000001a1a1ae211 */ /* 0x000fc400078f08ff */
[----:B------:R-:W-:Y:S02]  /*ef70*/  @!P2 LEA.HI R44, R44, R44, RZ, 0x1 ;  /* 0x0000002c2c2ca211 */ /* 0x000fe400078f08ff */
[----:B------:R-:W-:Y:S02]  /*ef80*/  @!P6 LOP3.LUT R47, R26, 0xfffffffe, RZ, 0xc0, !PT ;  /* 0xfffffffe1a2fe812 */ /* 0x000fe400078ec0ff */
        /* <DEDUP_REMOVED lines=21> */
[----:B--2---:R-:W-:Y:S01]  /*f0e0*/  @!P4 LOP3.LUT R27, R48, 0xfffffffe, RZ, 0xc0, !PT ;  /* 0xfffffffe301bc812 */ /* 0x004fe200078ec0ff */
[----:B------:R-:W-:Y:S01]  /*f0f0*/  VIADD R0, R96, 0x58 ;  /* 0x0000005860007836 */ /* 0x000fe20000000000 */
[----:B------:R-:W-:Y:S01]  /*f100*/  @!P0 LEA.HI R47, R47, R47, RZ, 0x1 ;  /* 0x0000002f2f2f8211 */ /* 0x000fe200078f08ff */
[----:B------:R1:W-:Y:S01]  /*f110*/  @!P3 ST.E.64 desc[UR36][R24.64], R52 ;  /* 0x000000341800b985 */ /* 0x0003e2000c101b24 */
[----:B------:R-:W-:Y:S01]  /*f120*/  ISETP.GE.AND P2, PT, R28, UR4, PT ;  /* 0x000000041c007c0c */ /* 0x000fe2000bf46270 */
[----:B------:R-:W-:Y:S01]  /*f130*/  @!P4 IMAD.WIDE R26, R27, 0x4, R2 ;  /* 0x000000041b1ac825 */ /* 0x000fe200078e0202 */
[----:B------:R-:W-:-:S02]  /*f140*/  @!P0 LOP3.LUT R47, R47, 0xfffffffe, RZ, 0xc0, !PT ;  /* 0xfffffffe2f2f8812 */ /* 0x000fc400078ec0ff */
[----:B------:R-:W-:Y:S01]  /*f150*/  ISETP.GE.AND P3, PT, R0, UR4, PT ;  /* 0x0000000400007c0c */ /* 0x000fe2000bf66270 */
[----:B------:R-:W-:Y:S01]  /*f160*/  VIADD R34, R96, 0x60 ;  /* 0x0000006060227836 */ /* 0x000fe20000000000 */
[----:B0-----:R-:W-:Y:S01]  /*f170*/  @!P1 LOP3.LUT R13, R16, 0xfffffffe, RZ, 0xc0, !PT ;  /* 0xfffffffe100d9812 */ /* 0x001fe200078ec0ff */
[----:B------:R-:W-:Y:S01]  /*f180*/  @!P5 IMAD.WIDE R6, R29, 0x4, R2 ;  /* 0x000000041d06d825 */ /* 0x000fe200078e0202 */
[----:B------:R0:W-:Y:S02]  /*f190*/  @!P4 ST.E.64 desc[UR36][R26.64], R4 ;  /* 0x000000041a00c985 */ /* 0x0001e4000c101b24 */
[----:B------:R-:W-:Y:S01]  /*f1a0*/  ISETP.GE.AND P4, PT, R34, UR4, PT ;  /* 0x0000000422007c0c */ /* 0x000fe2000bf86270 */
[C---:B------:R-:W-:Y:S01]  /*f1b0*/  VIADD R16, R96.reuse, 0x68 ;  /* 0x0000006860107836 */ /* 0x040fe20000000000 */
[----:B------:R2:W-:Y:S01]  /*f1c0*/  @!P5 ST.E.64 desc[UR36][R6.64], R56 ;  /* 0x000000380600d985 */ /* 0x0005e2000c101b24 */
[----:B-1----:R-:W-:Y:S01]  /*f1d0*/  VIADD R24, R96, 0x70 ;  /* 0x0000007060187836 */ /* 0x002fe20000000000 */
[----:B------:R-:W-:-:S02]  /*f1e0*/  @!P2 LEA.HI R28, R28, R28, RZ, 0x1 ;  /* 0x0000001c1c1ca211 */ /* 0x000fc400078f08ff */
[----:B------:R-:W-:Y:S02]  /*f1f0*/  ISETP.GE.AND P5, PT, R16, UR4, PT ;  /* 0x0000000410007c0c */ /* 0x000fe4000bfa6270 */
[----:B------:R-:W-:Y:S01]  /*f200*/  @!P3 LEA.HI R0, R0, R0, RZ, 0x1 ;  /* 0x000000000000b211 */ /* 0x000fe200078f08ff */
[----:B0-----:R-:W-:-:S03]  /*f210*/  @!P1 IMAD.WIDE R4, R13, 0x4, R2 ;  /* 0x000000040d049825 */ /* 0x001fc600078e0202 */
[----:B------:R-:W-:Y:S02]  /*f220*/  @!P3 LOP3.LUT R25, R0, 0xfffffffe, RZ, 0xc0, !PT ;  /* 0xfffffffe0019b812 */ /* 0x000fe400078ec0ff */
[----:B------:R-:W-:Y:S01]  /*f230*/  @!P4 LEA.HI R34, R34, R34, RZ, 0x1 ;  /* 0x000000222222c211 */ /* 0x000fe200078f08ff */
[----:B------:R-:W-:Y:S01]  /*f240*/  @!P0 IMAD.WIDE R12, R47, 0x4, R2 ;  /* 0x000000042f0c8825 */ /* 0x000fe200078e0202 */
[----:B------:R0:W-:Y:S01]  /*f250*/  @!P1 ST.E.64 desc[UR36][R4.64], R58 ;  /* 0x0000003a04009985 */ /* 0x0001e2000c101b24 */
[----:B------:R-:W-:Y:S02]  /*f260*/  ISETP.GE.AND P1, PT, R24, UR4, PT ;  /* 0x0000000418007c0c */ /* 0x000fe4000bf26270 */
[----:B------:R-:W-:Y:S01]  /*f270*/  VIADD R26, R96, 0x78 ;  /* 0x00000078601a7836 */ /* 0x000fe20000000000 */
[----:B------:R1:W-:Y:S01]  /*f280*/  @!P0 ST.E.64 desc[UR36][R12.64], R60 ;  /* 0x0000003c0c008985 */ /* 0x0003e2000c101b24 */
[----:B--2---:R-:W-:Y:S02]  /*f290*/  @!P2 LOP3.LUT R7, R28, 0xfffffffe, RZ, 0xc0, !PT ;  /* 0xfffffffe1c07a812 */ /* 0x004fe400078ec0ff */
[----:B------:R-:W-:-:S02]  /*f2a0*/  @!P5 LEA.HI R16, R16, R16, RZ, 0x1 ;  /* 0x000000101010d211 */ /* 0x000fc400078f08ff */
[----:B------:R-:W-:Y:S01]  /*f2b0*/  ISETP.GE.AND P0, PT, R26, UR4, PT ;  /* 0x000000041a007c0c */ /* 0x000fe2000bf06270 */
[----:B0-----:R-:W-:-:S04]  /*f2c0*/  @!P2 IMAD.WIDE R4, R7, 0x4, R2 ;  /* 0x000000040704a825 */ /* 0x001fc800078e0202 */
[----:B------:R-:W-:Y:S02]  /*f2d0*/  @!P1 LEA.HI R0, R24, R24, RZ, 0x1 ;  /* 0x0000001818009211 */ /* 0x000fe400078f08ff */
[----:B-1----:R-:W-:Y:S01]  /*f2e0*/  @!P4 LOP3.LUT R13, R34, 0xfffffffe, RZ, 0xc0, !PT ;  /* 0xfffffffe220dc812 */ /* 0x002fe200078ec0ff */
[--C-:B------:R-:W-:Y:S01]  /*f2f0*/  @!P3 IMAD.WIDE R6, R25, 0x4, R2.reuse ;  /* 0x000000041906b825 */ /* 0x100fe200078e0202 */
[----:B------:R-:W-:Y:S01]  /*f300*/  @!P5 LOP3.LUT R25, R16, 0xfffffffe, RZ, 0xc0, !PT ;  /* 0xfffffffe1019d812 */ /* 0x000fe200078ec0ff */
[----:B------:R0:W-:Y:S03]  /*f310*/  @!P2 ST.E.64 desc[UR36][R4.64], R62 ;  /* 0x0000003e0400a985 */ /* 0x0001e6000c101b24 */
[----:B------:R-:W-:Y:S01]  /*f320*/  @!P0 LEA.HI R26, R26, R26, RZ, 0x1 ;  /* 0x0000001a1a1a8211 */ /* 0x000fe200078f08ff */
[----:B------:R-:W-:Y:S01]  /*f330*/  VIADD R16, R96, 0x80 ;  /* 0x0000008060107836 */ /* 0x000fe20000000000 */
[----:B------:R-:W-:Y:S01]  /*f340*/  @!P1 LOP3.LUT R27, R0, 0xfffffffe, RZ, 0xc0, !PT ;  /* 0xfffffffe001b9812 */ /* 0x000fe200078ec0ff */
[--C-:B------:R-:W-:Y:S01]  /*f350*/  @!P4 IMAD.WIDE R12, R13, 0x4, R2.reuse ;  /* 0x000000040d0cc825 */ /* 0x100fe200078e0202 */
[----:B------:R-:W-:Y:S01]  /*f360*/  @!P0 LOP3.LUT R29, R26, 0xfffffffe, RZ, 0xc0, !PT ;  /* 0xfffffffe1a1d8812 */ /* 0x000fe200078ec0ff */
[----:B------:R1:W-:Y:S01]  /*f370*/  @!P3 ST.E.64 desc[UR36][R6.64], R64 ;  /* 0x000000400600b985 */ /* 0x0003e2000c101b24 */
[----:B------:R-:W-:Y:S01]  /*f380*/  ISETP.GE.AND P2, PT, R16, UR4, PT ;  /* 0x0000000410007c0c */ /* 0x000fe2000bf46270 */
[----:B------:R-:W-:-:S02]  /*f390*/  @!P5 IMAD.WIDE R24, R25, 0x4, R2 ;  /* 0x000000041918d825 */ /* 0x000fc400078e0202 */
[----:B------:R2:W-:Y:S02]  /*f3a0*/  @!P4 ST.E.64 desc[UR36][R12.64], R30 ;  /* 0x0000001e0c00c985 */ /* 0x0005e4000c101b24 */
[----:B------:R-:W-:Y:S02]  /*f3b0*/  VIADD R0, R96, 0x88 ;  /* 0x0000008860007836 */ /* 0x000fe40000000000 */
[--C-:B0-----:R-:W-:Y:S01]  /*f3c0*/  @!P1 IMAD.WIDE R4, R27, 0x4, R2.reuse ;  /* 0x000000041b049825 */ /* 0x101fe200078e0202 */
[----:B------:R0:W-:Y:S02]  /*f3d0*/  @!P5 ST.E.64 desc[UR36][R24.64], R94 ;  /* 0x0000005e1800d985 */ /* 0x0001e4000c101b24 */
[----:B------:R-:W-:Y:S01]  /*f3e0*/  ISETP.GE.AND P3, PT, R0, UR4, PT ;  /* 0x0000000400007c0c */ /* 0x000fe2000bf66270 */
[----:B------:R-:W-:Y:S01]  /*f3f0*/  VIADD R26, R96, 0xa8 ;  /* 0x000000a8601a7836 */ /* 0x000fe20000000000 */
[----:B------:R5:W-:Y:S01]  /*f400*/  @!P1 ST.E.64 desc[UR36][R4.64], R36 ;  /* 0x0000002404009985 */ /* 0x000be2000c101b24 */
[----:B-1----:R-:W-:Y:S01]  /*f410*/  @!P0 IMAD.WIDE R6, R29, 0x4, R2 ;  /* 0x000000041d068825 */ /* 0x002fe200078e0202 */
[----:B------:R-:W-:-:S02]  /*f420*/  @!P2 LEA.HI R16, R16, R16, RZ, 0x1 ;  /* 0x000000101010a211 */ /* 0x000fc400078f08ff */
[----:B------:R-:W-:Y:S01]  /*f430*/  ISETP.GE.AND P5, PT, R26, UR4, PT ;  /* 0x000000041a007c0c */ /* 0x000fe2000bfa6270 */
[C---:B--2---:R-:W-:Y:S01]  /*f440*/  VIADD R12, R96.reuse, 0x90 ;  /* 0x00000090600c7836 */ /* 0x044fe20000000000 */
[----:B------:R1:W-:Y:S01]  /*f450*/  @!P0 ST.E.64 desc[UR36][R6.64], R40 ;  /* 0x0000002806008985 */ /* 0x0003e2000c101b24 */
[----:B------:R-:W-:Y:S01]  /*f460*/  VIADD R27, R96, 0xb0 ;  /* 0x000000b0601b7836 */ /* 0x000fe20000000000 */
[----:B------:R-:W-:Y:S01]  /*f470*/  @!P2 LOP3.LUT R13, R16, 0xfffffffe, RZ, 0xc0, !PT ;  /* 0xfffffffe100da812 */ /* 0x000fe200078ec0ff */
[----:B0-----:R-:W-:Y:S01]  /*f480*/  VIADD R24, R96, 0x98 ;  /* 0x0000009860187836 */ /* 0x001fe20000000000 */
[----:B------:R-:W-:Y:S01]  /*f490*/  ISETP.GE.AND P1, PT, R12, UR4, PT ;  /* 0x000000040c007c0c */ /* 0x000fe2000bf26270 */
[----:B------:R-:W-:Y:S01]  /*f4a0*/  VIADD R25, R96, 0xa0 ;  /* 0x000000a060197836 */ /* 0x000fe20000000000 */
[----:B------:R-:W-:Y:S01]  /*f4b0*/  ISETP.GE.AND P6, PT, R27, UR4, PT ;  /* 0x000000041b007c0c */ /* 0x000fe2000bfc6270 */
[----:B-----5:R-:W-:Y:S01]  /*f4c0*/  @!P2 IMAD.WIDE R4, R13, 0x4, R2 ;  /* 0x000000040d04a825 */ /* 0x020fe200078e0202 */
[----:B------:R-:W-:-:S02]  /*f4d0*/  ISETP.GE.AND P0, PT, R24, UR4, PT ;  /* 0x0000000418007c0c */ /* 0x000fc4000bf06270 */
[----:B------:R-:W-:Y:S01]  /*f4e0*/  ISETP.GE.AND P4, PT, R25, UR4, PT ;  /* 0x0000000419007c0c */ /* 0x000fe2000bf86270 */
[----:B------:R-:W-:Y:S01]  /*f4f0*/  VIADD R96, R96, 0xb8 ;  /* 0x000000b860607836 */ /* 0x000fe20000000000 */
[----:B------:R-:W-:Y:S01]  /*f500*/  @!P3 LEA.HI R0, R0, R0, RZ, 0x1 ;  /* 0x000000000000b211 */ /* 0x000fe200078f08ff */
[----:B------:R0:W-:Y:S01]  /*f510*/  @!P2 ST.E.64 desc[UR36][R4.64], R14 ;  /* 0x0000000e0400a985 */ /* 0x0001e2000c101b24 */
[----:B------:R-:W-:Y:S02]  /*f520*/  @!P5 LEA.HI R26, R26, R26, RZ, 0x1 ;  /* 0x0000001a1a1ad211 */ /* 0x000fe400078f08ff */
[----:B-1----:R-:W-:Y:S02]  /*f530*/  @!P3 LOP3.LUT R7, R0, 0xfffffffe, RZ, 0xc0, !PT ;  /* 0xfffffffe0007b812 */ /* 0x002fe400078ec0ff */
[----:B------:R-:W-:Y:S02]  /*f540*/  @!P1 LEA.HI R12, R12, R12, RZ, 0x1 ;  /* 0x0000000c0c0c9211 */ /* 0x000fe400078f08ff */
[----:B------:R-:W-:Y:S01]  /*f550*/  @!P6 LEA.HI R16, R27, R27, RZ, 0x1 ;  /* 0x0000001b1b10e211 */ /* 0x000fe200078f08ff */
[----:B------:R-:W-:Y:S01]  /*f560*/  @!P3 IMAD.WIDE R6, R7, 0x4, R2 ;  /* 0x000000040706b825 */ /* 0x000fe200078e0202 */
[----:B------:R-:W-:-:S02]  /*f570*/  @!P0 LEA.HI R24, R24, R24, RZ, 0x1 ;  /* 0x0000001818188211 */ /* 0x000fc400078f08ff */
[----:B------:R-:W-:Y:S02]  /*f580*/  @!P4 LEA.HI R0, R25, R25, RZ, 0x1 ;  /* 0x000000191900c211 */ /* 0x000fe400078f08ff */
[----:B------:R-:W-:Y:S01]  /*f590*/  @!P1 LOP3.LUT R13, R12, 0xfffffffe, RZ, 0xc0, !PT ;  /* 0xfffffffe0c0d9812 */ /* 0x000fe200078ec0ff */
[----:B------:R1:W-:Y:S01]  /*f5a0*/  @!P3 ST.E.64 desc[UR36][R6.64], R42 ;  /* 0x0000002a0600b985 */ /* 0x0003e2000c101b24 */
[----:B------:R-:W-:Y:S02]  /*f5b0*/  @!P0 LOP3.LUT R25, R24, 0xfffffffe, RZ, 0xc0, !PT ;  /* 0xfffffffe18198812 */ /* 0x000fe400078ec0ff */
[----:B------:R-:W-:Y:S01]  /*f5c0*/  @!P4 LOP3.LUT R27, R0, 0xfffffffe, RZ, 0xc0, !PT ;  /* 0xfffffffe001bc812 */ /* 0x000fe200078ec0ff */
[--C-:B------:R-:W-:Y:S01]  /*f5d0*/  @!P1 IMAD.WIDE R12, R13, 0x4, R2.reuse ;  /* 0x000000040d0c9825 */ /* 0x100fe200078e0202 */
[----:B0-----:R-:W-:Y:S02]  /*f5e0*/  @!P5 LOP3.LUT R15, R26, 0xfffffffe, RZ, 0xc0, !PT ;  /* 0xfffffffe1a0fd812 */ /* 0x001fe400078ec0ff */
[----:B------:R-:W-:Y:S01]  /*f5f0*/  @!P6 LOP3.LUT R29, R16, 0xfffffffe, RZ, 0xc0, !PT ;  /* 0xfffffffe101de812 */ /* 0x000fe200078ec0ff */
[--C-:B------:R-:W-:Y:S01]  /*f600*/  @!P0 IMAD.WIDE R24, R25, 0x4, R2.reuse ;  /* 0x0000000419188825 */ /* 0x100fe200078e0202 */
[----:B------:R0:W-:Y:S03]  /*f610*/  @!P1 ST.E.64 desc[UR36][R12.64], R18 ;  /* 0x000000120c009985 */ /* 0x0001e6000c101b24 */
[----:B------:R-:W-:Y:S01]  /*f620*/  @!P4 IMAD.WIDE R4, R27, 0x4, R2 ;  /* 0x000000041b04c825 */ /* 0x000fe200078e0202 */
[----:B------:R0:W-:Y:S01]  /*f630*/  @!P0 ST.E.64 desc[UR36][R24.64], R32 ;  /* 0x0000002018008985 */ /* 0x0001e2000c101b24 */
[----:B------:R-:W-:-:S02]  /*f640*/  ISETP.GE.AND P0, PT, R96, UR4, PT ;  /* 0x0000000460007c0c */ /* 0x000fc4000bf06270 */
[--C-:B-1----:R-:W-:Y:S01]  /*f650*/  @!P5 IMAD.WIDE R6, R15, 0x4, R2.reuse ;  /* 0x000000040f06d825 */ /* 0x102fe200078e0202 */
[----:B------:R0:W-:Y:S03]  /*f660*/  @!P4 ST.E.64 desc[UR36][R4.64], R20 ;  /* 0x000000140400c985 */ /* 0x0001e6000c101b24 */
[----:B------:R-:W-:Y:S01]  /*f670*/  @!P6 IMAD.WIDE R14, R29, 0x4, R2 ;  /* 0x000000041d0ee825 */ /* 0x000fe200078e0202 */
[----:B------:R0:W-:Y:S04]  /*f680*/  @!P5 ST.E.64 desc[UR36][R6.64], R22 ;  /* 0x000000160600d985 */ /* 0x0001e8000c101b24 */
[----:B------:R0:W-:Y:S02]  /*f690*/  @!P6 ST.E.64 desc[UR36][R14.64], R8 ;  /* 0x000000080e00e985 */ /* 0x0001e4000c101b24 */
[----:B------:R-:W-:Y:S05]  /*f6a0*/  @P0 BRA `(.L_x_2303) ;  /* 0x0000005000ac0947 */ /* 0x000fea0003800000 */
[----:B------:R-:W-:-:S04]  /*f6b0*/  LEA.HI R96, R96, R96, RZ, 0x1 ;  /* 0x0000006060607211 */ /* 0x000fc800078f08ff */
[----:B0-----:R-:W-:-:S05]  /*f6c0*/  LOP3.LUT R5, R96, 0xfffffffe, RZ, 0xc0, !PT ;  /* 0xfffffffe60057812 */ /* 0x001fca00078ec0ff */
[----:B------:R-:W-:-:S05]  /*f6d0*/  IMAD.WIDE R2, R5, 0x4, R2 ;  /* 0x0000000405027825 */ /* 0x000fca00078e0202 */
[----:B------:R0:W-:Y:S01]  /*f6e0*/  ST.E.64 desc[UR36][R2.64], R10 ;  /* 0x0000000a02007985 */ /* 0x0001e2000c101b24 */
[----:B------:R-:W-:Y:S05]  /*f6f0*/  BRA `(.L_x_2303) ;  /* 0x0000005000987947 */ /* 0x000fea0003800000 */
.L_x_2342:
        /* <DEDUP_REMOVED lines=12> */
[----:B------:R-:W0:Y:S01]  /*f7c0*/  S2UR UR10, SR_CTAID.Z ;  /* 0x00000000000a79c3 */ /* 0x000e220000002700 */
[----:B------:R-:W-:Y:S01]  /*f7d0*/  ISETP.NE.AND P0, PT, R6, 0x1, PT ;  /* 0x000000010600780c */ /* 0x000fe20003f05270 */
[----:B------:R-:W-:Y:S01]  /*f7e0*/  USHF.R.S32.HI UR6, URZ, 0x1f, UR59 ;  /* 0x0000001f3f067899 */ /* 0x000fe2000801143b */
[----:B------:R-:W-:Y:S01]  /*f7f0*/  IMAD.MOV.U32 R5, RZ, RZ, R0 ;  /* 0x000000ffff057224 */ /* 0x000fe200078e0000 */
[----:B------:R-:W-:Y:S02]  /*f800*/  ULDC.64 UR8, c[0x0][0xbd0] ;  /* 0x0002f40000087ab9 */ /* 0x000fe40000000a00 */
[----:B------:R-:W-:Y:S02]  /*f810*/  UIMAD UR6, UR6, UR8, URZ ;  /* 0x00000008060672a4 */ /* 0x000fe4000f8e023f */
[----:B------:R-:W1:Y:S01]  /*f820*/  LDC.64 R10, c[0x0][0xbd8] ;  /* 0x0002f600ff0a7b82 */ /* 0x000e620000000a00 */
[----:B------:R-:W-:Y:S02]  /*f830*/  UIMAD.WIDE.U32 UR4, UR59, UR8, URZ ;  /* 0x000000083b0472a5 */ /* 0x000fe4000f8e003f */
[----:B------:R-:W-:-:S04]  /*f840*/  UIMAD UR6, UR59, UR9, UR6 ;  /* 0x000000093b0672a4 */ /* 0x000fc8000f8e0206 */
[----:B------:R-:W-:Y:S01]  /*f850*/  UIADD3 UR6, UR5, UR6, URZ ;  /* 0x0000000605067290 */ /* 0x000fe2000fffe03f */
[----:B------:R-:W3:Y:S01]  /*f860*/  @P0 LDC R7, c[0x0][0xbec] ;  /* 0x0002fb00ff070b82 */ /* 0x000ee20000000800 */
[----:B------:R-:W-:Y:S02]  /*f870*/  IMAD.U32 R3, RZ, RZ, UR5 ;  /* 0x00000005ff037e24 */ /* 0x000fe4000f8e00ff */
[----:B------:R-:W-:Y:S01]  /*f880*/  IMAD.U32 R2, RZ, RZ, UR4 ;  /* 0x00000004ff027e24 */ /* 0x000fe2000f8e00ff */
[----:B------:R-:W-:Y:S01]  /*f890*/  ULDC.64 UR4, c[0x0][0xbe0] ;  /* 0x0002f80000047ab9 */ /* 0x000fe20000000a00 */
[----:B------:R-:W-:Y:S01]  /*f8a0*/  IMAD.U32 R3, RZ, RZ, UR6 ;  /* 0x00000006ff037e24 */ /* 0x000fe2000f8e00ff */
[----:B0-----:R-:W-:Y:S02]  /*f8b0*/  USHF.R.S32.HI UR10, URZ, 0x1f, UR10 ;  /* 0x0000001f3f0a7899 */ /* 0x001fe4000801140a */
[----:B------:R-:W0:Y:S04]  /*f8c0*/  @P0 LDC R9, c[0x0][0xbf0] ;  /* 0x0002fc00ff090b82 */ /* 0x000e280000000800 */
[----:B-1----:R-:W-:-:S04]  /*f8d0*/  IMAD R12, R10, UR10, RZ ;  /* 0x0000000a0a0c7c24 */ /* 0x002fc8000f8e02ff */
[----:B------:R-:W1:Y:S01]  /*f8e0*/  S2UR UR7, SR_CTAID.Y ;  /* 0x00000000000779c3 */ /* 0x000e620000002600 */
[----:B---3--:R-:W-:-:S07]  /*f8f0*/  @P0 IMAD.HI.U32 R4, R0, R7, RZ ;  /* 0x0000000700040227 */ /* 0x008fce00078e00ff */
[----:B------:R-:W1:Y:S01]  /*f900*/  LDC R8, c[0x0][0xc50] ;  /* 0x00031400ff087b82 */ /* 0x000e620000000800 */
[----:B------:R-:W-:-:S07]  /*f910*/  IMAD R7, RZ, RZ, -UR59 ;  /* 0x8000003bff077e24 */ /* 0x000fce000f8e02ff */
[----:B------:R-:W3:Y:S01]  /*f920*/  S2UR UR10, SR_CTAID.Z ;  /* 0x00000000000a79c3 */ /* 0x000ee20000002700 */
[----:B0-----:R-:W-:Y:S01]  /*f930*/  @P0 SHF.R.U32.HI R5, RZ, R9, R4 ;  /* 0x00000009ff050219 */ /* 0x001fe20000011604 */
[----:B-1----:R-:W-:-:S04]  /*f940*/  IMAD R9, R8, R7, UR7 ;  /* 0x0000000708097e24 */ /* 0x002fc8000f8e0207 */
[----:B------:R-:W-:Y:S01]  /*f950*/  IMAD.MOV R7, RZ, RZ, -R5 ;  /* 0x000000ffff077224 */ /* 0x000fe200078e0a05 */
[----:B------:R-:W-:-:S03]  /*f960*/  SHF.R.S32.HI R4, RZ, 0x1f, R9 ;  /* 0x0000001fff047819 */ /* 0x000fc60000011409 */
[----:B------:R-:W-:Y:S02]  /*f970*/  IMAD R7, R6, R7, R0 ;  /* 0x0000000706077224 */ /* 0x000fe400078e0200 */
[----:B---3--:R-:W-:Y:S02]  /*f980*/  IMAD R11, R11, UR10, R12 ;  /* 0x0000000a0b0b7c24 */ /* 0x008fe4000f8e020c */
[----:B------:R-:W-:Y:S01]  /*f990*/  IMAD.WIDE.U32 R2, R10, UR10, R2 ;  /* 0x0000000a0a027c25 */ /* 0x000fe2000f8e0002 */
[----:B------:R-:W-:-:S03]  /*f9a0*/  SHF.R.S32.HI R0, RZ, 0x1f, R7 ;  /* 0x0000001fff007819 */ /* 0x000fc60000011407 */
[----:B------:R-:W-:Y:S02]  /*f9b0*/  IMAD.IADD R3, R11, 0x1, R3 ;  /* 0x000000010b037824 */ /* 0x000fe400078e0203 */
[----:B------:R-:W-:Y:S02]  /*f9c0*/  IMAD R4, R4, UR4, RZ ;  /* 0x0000000404047c24 */ /* 0x000fe4000f8e02ff */
[----:B------:R-:W-:-:S04]  /*f9d0*/  IMAD.WIDE.U32 R2, R9, UR4, R2 ;  /* 0x0000000409027c25 */ /* 0x000fc8000f8e0002 */
[----:B------:R-:W-:Y:S01]  /*f9e0*/  IMAD R4, R9, UR5, R4 ;  /* 0x0000000509047c24 */ /* 0x000fe2000f8e0204 */
[----:B------:R-:W-:Y:S01]  /*f9f0*/  SHF.R.S32.HI R9, RZ, 0x1f, R5 ;  /* 0x0000001fff097819 */ /* 0x000fe20000011405 */
[----:B------:R-:W-:Y:S01]  /*fa00*/  ULDC.64 UR4, c[0x0][0xbc8] ;  /* 0x0002f20000047ab9 */ /* 0x000fe20000000a00 */
[----:B------:R-:W-:Y:S01]  /*fa10*/  IADD3 R2, P0, R5, R2, RZ ;  /* 0x0000000205027210 */ /* 0x000fe20007f1e0ff */
[----:B------:R-:W-:-:S03]  /*fa20*/  IMAD R0, R0, UR4, RZ ;  /* 0x0000000400007c24 */ /* 0x000fc6000f8e02ff */
[----:B------:R-:W-:Y:S01]  /*fa30*/  IADD3.X R3, R9, R3, R4, P0, !PT ;  /* 0x0000000309037210 */ /* 0x000fe200007fe404 */
        /* <DEDUP_REMOVED lines=9> */
.L_x_2301:
[----:B------:R-:W-:-:S08]  /*fad0*/  NOP ;  /* 0x0000000000007918 */ /* 0x000fd00000000000 */
[----:B0-----:R-:W0:-:S00]  /*fae0*/  USETMAXREG.DEALLOC.CTAPOOL 0x28 ;  /* 0x00000028000079c8 */ /* 0x001e0000080e0500 */
        /* <DEDUP_REMOVED lines=16> */
.L_x_2345:
[----:B------:R-:W-:Y:S01]  /*fbf0*/  ULDC UR43, c[0x0][0xc50] ;  /* 0x00031400002b7ab9 */ /* 0x000fe20000000800 */
[----:B------:R-:W-:Y:S01]  /*fc00*/  UMOV UR41, UR6 ;  /* 0x0000000600297c82 */ /* 0x000fe20008000000 */
[----:B------:R-:W-:-:S11]  /*fc10*/  UISETP.NE.AND UP0, UPT, UR43, 0x1, UPT ;  /* 0x000000012b00788c */ /* 0x000fd6000bf05270 */
[----:B------:R-:W-:Y:S01]  /*fc20*/  @UP0 ULDC UR4, c[0x0][0xc54] ;  /* 0x0003150000040ab9 */ /* 0x000fe20000000800 */
[----:B------:R-:W-:Y:S01]  /*fc30*/  @UP0 ULDC UR7, c[0x0][0xc58] ;  /* 0x0003160000070ab9 */ /* 0x000fe20000000800 */
[----:B------:R-:W-:-:S04]  /*fc40*/  UIMAD.WIDE.U32 UR4, UR6, UR4, URZ ;  /* 0x00000004060472a5 */ /* 0x000fc8000f8e003f */
[----:B------:R-:W-:-:S12]  /*fc50*/  @UP0 USHF.R.U32.HI UR41, URZ, UR7, UR5 ;  /* 0x000000073f290299 */ /* 0x000fd80008011605 */
.L_x_2346:
        /* <DEDUP_REMOVED lines=8> */
[----:B------:R-:W-:Y:S01]  /*fce0*/  ULDC UR4, c[0x0][0x448] ;  /* 0x0001120000047ab9 */ /* 0x000fe20000000800 */
[----:B------:R-:W-:Y:S01]  /*fcf0*/  ULDC UR7, c[0x0][0x2f0] ;  /* 0x0000bc0000077ab9 */ /* 0x000fe20000000800 */
[----:B------:R-:W-:-:S05]  /*fd00*/  IMAD.MOV.U32 R17, RZ, RZ, RZ ;  /* 0x000000ffff117224 */ /* 0x000fca00078e00ff */
[----:B------:R-:W1:Y:S01]  /*fd10*/  S2UR UR47, SR_CTAID.X ;  /* 0x00000000002f79c3 */ /* 0x000e620000002500 */
[----:B------:R-:W-:Y:S01]  /*fd20*/  UISETP.NE.AND UP1, UPT, UR4, 0x1, UPT ;  /* 0x000000010400788c */ /* 0x000fe2000bf25270 */
[----:B------:R-:W-:Y:S02]  /*fd30*/  ULDC UR8, c[0x0][0x288] ;  /* 0x0000a20000087ab9 */ /* 0x000fe40000000800 */
[----:B------:R-:W-:Y:S02]  /*fd40*/  ULDC.64 UR4, c[0x0][0x418] ;  /* 0x0001060000047ab9 */ /* 0x000fe40000000a00 */
[----:B------:R-:W-:-:S03]  /*fd50*/  UISETP.NE.U32.AND UP0, UPT, UR4, URZ, UPT ;  /* 0x0000003f0400728c */ /* 0x000fc6000bf05070 */
[----:B------:R-:W-:Y:S01]  /*fd60*/  ULDC UR4, c[0x0][0x424] ;  /* 0x0001090000047ab9 */ /* 0x000fe20000000800 */
[----:B------:R-:W-:-:S03]  /*fd70*/  UISETP.NE.AND.EX UP0, UPT, UR5, URZ, UPT, UP0 ;  /* 0x0000003f0500728c */ /* 0x000fc6000bf05300 */
[----:B------:R-:W-:Y:S01]  /*fd80*/  @UP1 ULDC UR5, c[0x0][0x44c] ;  /* 0x0001130000051ab9 */ /* 0x000fe20000000800 */
[----:B0-----:R-:W-:Y:S01]  /*fd90*/  ISETP.NE.U32.AND P0, PT, R2, RZ, PT ;  /* 0x000000ff0200720c */ /* 0x001fe20003f05070 */
[----:B------:R-:W-:-:S03]  /*fda0*/  USEL UR38, UR4, 0x1, UP0 ;  /* 0x0000000104267887 */ /* 0x000fc60008000000 */
[----:B------:R-:W-:Y:S01]  /*fdb0*/  ISETP.NE.AND.EX P0, PT, R3, RZ, PT, P0 ;  /* 0x000000ff0300720c */ /* 0x000fe20003f05300 */
[----:B-1----:R-:W-:Y:S02]  /*fdc0*/  ULEA UR6, UR47, 0x7f, 0x7 ;  /* 0x0000007f2f067891 */ /* 0x002fe4000f8e383f */
[----:B------:R-:W-:Y:S02]  /*fdd0*/  UIMAD UR38, UR38, UR7, URZ ;  /* 0x00000007262672a4 */ /* 0x000fe4000f8e023f */
[----:B------:R-:W-:Y:S01]  /*fde0*/  UIMAD.WIDE.U32 UR4, UR6, UR5, URZ ;  /* 0x00000005060472a5 */ /* 0x000fe2000f8e003f */
[----:B------:R-:W-:-:S03]  /*fdf0*/  @UP1 ULDC UR7, c[0x0][0x450] ;  /* 0x0001140000071ab9 */ /* 0x000fc60000000800 */
[----:B------:R-:W-:-:S04]  /*fe00*/  @UP1 USHF.R.U32.HI UR6, URZ, UR7, UR5 ;  /* 0x000000073f061299 */ /* 0x000fc80008011605 */
[----:B------:R-:W0:Y:S01]  /*fe10*/  @P0 LDC.64 R2, c[0x0][0xa28] ;  /* 0x00028a00ff020b82 */ /* 0x000e220000000a00 */
[----:B------:R-:W-:Y:S02]  /*fe20*/  UIADD3 UR5, UR38, 0xa0, -UR8 ;  /* 0x000000a026057890 */ /* 0x000fe4000fffe808 */
[----:B------:R-:W-:Y:S02]  /*fe30*/  UIADD3 UR4, UR38, 0x9f, URZ ;  /* 0x0000009f26047890 */ /* 0x000fe4000fffe03f */
[----:B------:R-:W-:Y:S02]  /*fe40*/  UIADD3 UR6, UR5, UR6, URZ ;  /* 0x0000000605067290 */ /* 0x000fe4000fffe03f */
[----:B------:R-:W-:Y:S02]  /*fe50*/  UIMAD.WIDE UR4, UR4, 0x66666667, URZ ;  /* 0x66666667040478a5 */ /* 0x000fe4000f8e023f */
[----:B------:R-:W-:Y:S02]  /*fe60*/  UIMAD.WIDE UR6, UR6, 0x66666667, URZ ;  /* 0x66666667060678a5 */ /* 0x000fe4000f8e023f */
[----:B------:R-:W-:-:S02]  /*fe70*/  USHF.R.U32.HI UR42, URZ, 0x1f, UR5 ;  /* 0x0000001f3f2a7899 */ /* 0x000fc40008011605 */
[----:B------:R-:W-:Y:S02]  /*fe80*/  USHF.R.U32.HI UR44, URZ, 0x1f, UR7 ;  /* 0x0000001f3f2c7899 */ /* 0x000fe40008011607 */
[----:B------:R-:W-:Y:S02]  /*fe90*/  ULEA.HI.SX32 UR42, UR5, UR42, 0x1a ;  /* 0x0000002a052a7291 */ /* 0x000fe4000f8fd23f */
[----:B------:R-:W-:-:S04]  /*fea0*/  ULEA.HI.SX32 UR44, UR7, UR44, 0x1a ;  /* 0x0000002c072c7291 */ /* 0x000fc8000f8fd23f */
[----:B------:R-:W-:Y:S02]  /*feb0*/  UISETP.LT.AND UP0, UPT, UR42, UR44, UPT ;  /* 0x0000002c2a00728c */ /* 0x000fe4000bf01270 */
[----:B------:R-:W-:Y:S01]  /*fec0*/  UP2UR UR48, UPR, URZ, 0x2 ;  /* 0x000000023f307883 */ /* 0x000fe20008000000 */
[----:B0-----:R-:W-:Y:S01]  /*fed0*/  @P0 IMAD.WIDE R2, R28, 0x4, R2 ;  /* 0x000000041c020825 */ /* 0x001fe200078e0202 */
[----:B------:R-:W-:-:S04]  /*fee0*/  USEL UR11, UR42, UR44, UP0 ;  /* 0x0000002c2a0b7287 */ /* 0x000fc80008000000 */
[----:B------:R-:W-:Y:S01]  /*fef0*/  UISETP.GE.AND UP1, UPT, UR11, 0x1, UPT ;  /* 0x000000010b00788c */ /* 0x000fe2000bf26270 */
[----:B------:R0:W5:Y:S01]  /*ff00*/  @P0 LDG.E R17, desc[UR36][R2.64] ;  /* 0x0000002402110981 */ /* 0x000162000c1e1900 */
[----:B------:R-:W-:Y:S02]  /*ff10*/  USHF.R.U32.HI UR9, URZ, 0x10, UR43 ;  /* 0x000000103f097899 */ /* 0x000fe4000801162b */
[----:B------:R-:W-:Y:S02]  /*ff20*/  ULOP3.LUT UR43, UR43, 0xffff, URZ, 0xc0, !UPT ;  /* 0x0000ffff2b2b7892 */ /* 0x000fe4000f8ec03f */
[----:B------:R-:W-:Y:S01]  /*ff30*/  PLOP3.LUT P0, PT, PT, PT, UP1, 0x80, 0x0 ;  /* 0x000000000000781c */ /* 0x000fe20003f0f018 */
[----:B------:R-:W-:Y:S01]  /*ff40*/  UISETP.NE.AND UP0, UPT, UR9, URZ, UPT ;  /* 0x0000003f0900728c */ /* 0x000fe2000bf05270 */
[----:B------:R-:W-:-:S10]  /*ff50*/  UMOV UR40, URZ ;  /* 0x0000003f00287c82 */ /* 0x000fd40008000000 */
[----:B------:R-:W-:Y:S01]  /*ff60*/  @!UP0 ULDC UR9, c[0x0][0x9f0] ;  /* 0x00027c0000098ab9 */ /* 0x000fe20000000800 */
[----:B0-----:R-:W-:Y:S05]  /*ff70*/  @!P0 BRA `(.L_x_2348) ;  /* 0x0000000000788947 */ /* 0x001fea0003800000 */
[----:B------:R-:W-:Y:S01]  /*ff80*/  IABS R0, UR9 ;  /* 0x0000000900007c13 */ /* 0x000fe20008000000 */
[----:B------:R-:W-:Y:S02]  /*ff90*/  UIADD3 UR6, UR9, -0x1, UR11 ;  /* 0xffffffff09067890 */ /* 0x000fe4000fffe00b */
[----:B------:R-:W-:Y:S01]  /*ffa0*/  IABS R4, UR9 ;  /* 0x0000000900047c13 */ /* 0x000fe20008000000 */
[----:B------:R-:W-:Y:S01]  /*ffb0*/  UMOV UR4, URZ ;  /* 0x0000003f00047c82 */ /* 0x000fe20008000000 */
        /* <DEDUP_REMOVED lines=26> */
.L_x_2348:
        /* <DEDUP_REMOVED lines=34> */
.L_x_2349:
        /* <DEDUP_REMOVED lines=20> */
.L_x_2350:
        /* <DEDUP_REMOVED lines=20> */
.L_x_2351:
        /* <DEDUP_REMOVED lines=18> */
.L_x_2352:
        /* <DEDUP_REMOVED lines=13> */
.L_x_2407:
[----:B------:R-:W2:Y:S01]  /*107f0*/  LDL R0, [R1+0x10] ;  /* 0x0000100001007983 */ /* 0x000ea20000100800 */
[----:B------:R-:W-:Y:S01]  /*10800*/  ISETP.NE.AND P3, PT, R22, 0x1, PT ;  /* 0x000000011600780c */ /* 0x000fe20003f65270 */
[----:B------:R-:W-:Y:S01]  /*10810*/  UMOV UR4, 0xa0 ;  /* 0x000000a000047882 */ /* 0x000fe20000000000 */
[----:B------:R-:W-:Y:S01]  /*10820*/  LOP3.LUT R26, R27, 0x60, R8, 0xf8, !PT ;  /* 0x000000601b1a7812 */ /* 0x000fe200078ef808 */
[----:B------:R-:W-:Y:S01]  /*10830*/  UIMAD UR4, UR50, UR4, -0xa0 ;  /* 0xffffff60320474a4 */ /* 0x000fe2000f8e0204 */
[----:B-----5:R-:W-:Y:S02]  /*10840*/  SHF.R.S32.HI R37, RZ, 0x1f, R32 ;  /* 0x0000001fff257819 */ /* 0x020fe40000011420 */
[----:B------:R-:W-:Y:S02]  /*10850*/  LOP3.LUT R20, R26, 0x80, RZ, 0xfc, !PT ;  /* 0x000000801a147812 */ /* 0x000fe400078efcff */
[----:B------:R-:W-:Y:S01]  /*10860*/  LOP3.LUT R16, R16, 0xffffffdf, RZ, 0xc0, !PT ;  /* 0xffffffdf10107812 */ /* 0x000fe200078ec0ff */
[----:B0-----:R-:W-:-:S02]  /*10870*/  VIADD R2, R26, UR4 ;  /* 0x000000041a027c36 */ /* 0x001fc40008000000 */
[----:B------:R-:W-:Y:S01]  /*10880*/  IMAD.SHL.U32 R19, R19, 0x10, RZ ;  /* 0x0000001013137824 */ /* 0x000fe200078e00ff */
[----:B------:R-:W-:Y:S01]  /*10890*/  STL [R1], R20 ;  /* 0x0000001401007387 */ /* 0x000fe20000100800 */
[----:B------:R-:W0:Y:S01]  /*108a0*/  @P3 LDC R3, c[0x0][0x438] ;  /* 0x00010e00ff033b82 */ /* 0x000e220000000800 */
[C---:B------:R-:W-:Y:S01]  /*108b0*/  ISETP.GE.AND P1, PT, R2.reuse, UR38, PT ;  /* 0x0000002602007c0c */ /* 0x040fe2000bf26270 */
[----:B------:R-:W-:Y:S01]  /*108c0*/  IMAD.IADD R9, R2, 0x1, R17 ;  /* 0x0000000102097824 */ /* 0x000fe200078e0211 */
[----:B------:R-:W-:-:S03]  /*108d0*/  @P3 LOP3.LUT R16, R16, 0x20, RZ, 0xfc, !PT ;  /* 0x0000002010103812 */ /* 0x000fc600078efcff */
[----:B------:R-:W-:Y:S02]  /*108e0*/  IMAD.MOV.U32 R12, RZ, RZ, R9 ;  /* 0x000000ffff0c7224 */ /* 0x000fe400078e0009 */
[----:B------:R-:W1:Y:S08]  /*108f0*/  @P3 LDC R14, c[0x0][0x434] ;  /* 0x00010d00ff0e3b82 */ /* 0x000e700000000800 */
[----:B------:R-:W3:Y:S08]  /*10900*/  @!P1 LDC.64 R6, c[0x0][0x428] ;  /* 0x00010a00ff069b82 */ /* 0x000ef00000000a00 */
[----:B------:R-:W4:Y:S08]  /*10910*/  @!P1 LDC.64 R4, c[0x0][0x418] ;  /* 0x00010600ff049b82 */ /* 0x000f300000000a00 */
[----:B------:R-:W1:Y:S01]  /*10920*/  @P3 LDC R21, c[0x0][0x438] ;  /* 0x00010e00ff153b82 */ /* 0x000e620000000800 */
[----:B------:R-:W-:Y:S01]  /*10930*/  LOP3.LUT R16, R16, 0xfffffff7, RZ, 0xc0, !PT ;  /* 0xfffffff710107812 */ /* 0x000fe200078ec0ff */
[----:B------:R-:W-:Y:S01]  /*10940*/  IMAD.U32 R34, RZ, RZ, UR41 ;  /* 0x00000029ff227e24 */ /* 0x000fe2000f8e00ff */
[----:B------:R-:W-:-:S04]  /*10950*/  LOP3.LUT R30, R8, 0x60, RZ, 0xc0, !PT ;  /* 0x00000060081e7812 */ /* 0x000fc800078ec0ff */
[----:B------:R-:W-:Y:S02]  /*10960*/  SHF.R.S32.HI R34, RZ, 0x1f, R34 ;  /* 0x0000001fff227819 */ /* 0x000fe40000011422 */
[----:B--2---:R-:W-:Y:S02]  /*10970*/  R2UR UR5, R0 ;  /* 0x00000000000572ca */ /* 0x004fe400000e0000 */
[----:B------:R-:W2:Y:S02]  /*10980*/  @P3 LDC R0, c[0x0][0x434] ;  /* 0x00010d00ff003b82 */ /* 0x000ea40000000800 */
[----:B--2---:R-:W-:-:S05]  /*10990*/  @P3 IMAD.HI.U32 R0, R9, R0, RZ ;  /* 0x0000000009003227 */ /* 0x004fca00078e00ff */
[----:B0-----:R-:W-:Y:S01]  /*109a0*/  @P3 SHF.R.U32.HI R12, RZ, R3, R0 ;  /* 0x00000003ff0c3219 */ /* 0x001fe20000011600 */
[----:B---3--:R-:W-:-:S03]  /*109b0*/  @!P1 IMAD R0, R37, R6, RZ ;  /* 0x0000000625009224 */ /* 0x008fc600078e02ff */
[--C-:B------:R-:W-:Y:S01]  /*109c0*/  @!P1 SHF.R.S32.HI R3, RZ, 0x1f, R12.reuse ;  /* 0x0000001fff039819 */ /* 0x100fe2000001140c */
[----:B------:R-:W-:Y:S02]  /*109d0*/  @!P1 IMAD.MOV.U32 R2, RZ, RZ, R12 ;  /* 0x000000ffff029224 */ /* 0x000fe400078e000c */
[C---:B------:R-:W-:Y:S02]  /*109e0*/  @!P1 IMAD R7, R32.reuse, R7, R0 ;  /* 0x0000000720079224 */ /* 0x040fe400078e0200 */
[----:B------:R-:W-:-:S04]  /*109f0*/  @!P1 IMAD.WIDE.U32 R2, R32, R6, R2 ;  /* 0x0000000620029225 */ /* 0x000fc800078e0002 */
[----:B------:R-:W-:Y:S01]  /*10a00*/  VIADD R6, R20, UR4 ;  /* 0x0000000414067c36 */ /* 0x000fe20008000000 */
[----:B----4-:R-:W-:Y:S01]  /*10a10*/  @!P1 LEA R4, P2, R2, R4, 0x2 ;  /* 0x0000000402049211 */ /* 0x010fe200078410ff */
[----:B------:R-:W-:Y:S02]  /*10a20*/  @!P1 IMAD.IADD R0, R3, 0x1, R7 ;  /* 0x0000000103009824 */ /* 0x000fe400078e0207 */
[C---:B------:R-:W-:Y:S01]  /*10a30*/  IMAD.IADD R13, R6.reuse, 0x1, R17 ;  /* 0x00000001060d7824 */ /* 0x040fe200078e0211 */
[----:B------:R-:W-:Y:S02]  /*10a40*/  ISETP.GE.AND P0, PT, R6, UR38, PT ;  /* 0x0000002606007c0c */ /* 0x000fe4000bf06270 */
[----:B------:R-:W-:Y:S01]  /*10a50*/  @!P1 LEA.HI.X R5, R2, R5, R0, 0x2, P2 ;  /* 0x0000000502059211 */ /* 0x000fe200010f1400 */
[----:B-1----:R-:W-:Y:S01]  /*10a60*/  @P3 IMAD.HI.U32 R0, R13, R14, RZ ;  /* 0x0000000e0d003227 */ /* 0x002fe200078e00ff */
[----:B------:R-:W-:-:S03]  /*10a70*/  ISETP.GT.U32.OR P0, PT, R20, 0x9f, P0 ;  /* 0x0000009f1400780c */ /* 0x000fc60000704470 */
[----:B------:R-:W-:Y:S01]  /*10a80*/  IMAD.MOV.U32 R15, RZ, RZ, R13 ;  /* 0x000000ffff0f7224 */ /* 0x000fe200078e000d */
[----:B------:R-:W-:-:S09]  /*10a90*/  @P3 SHF.R.U32.HI R15, RZ, R21, R0 ;  /* 0x00000015ff0f3219 */ /* 0x000fd20000011600 */
[----:B------:R-:W0:Y:S01]  /*10aa0*/  @!P0 LDC.64 R10, c[0x0][0x428] ;  /* 0x00010a00ff0a8b82 */ /* 0x000e220000000a00 */
[--C-:B------:R-:W-:Y:S01]  /*10ab0*/  @!P0 SHF.R.S32.HI R3, RZ, 0x1f, R15.reuse ;  /* 0x0000001fff038819 */ /* 0x100fe2000001140f */
[----:B------:R-:W-:-:S06]  /*10ac0*/  @!P0 IMAD.MOV.U32 R2, RZ, RZ, R15 ;  /* 0x000000ffff028224 */ /* 0x000fcc00078e000f */
[----:B------:R-:W1:Y:S01]  /*10ad0*/  @!P0 LDC.64 R6, c[0x0][0x418] ;  /* 0x00010600ff068b82 */ /* 0x000e620000000a00 */
[-C--:B0-----:R-:W-:Y:S02]  /*10ae0*/  @!P0 IMAD R0, R37, R10.reuse, RZ ;  /* 0x0000000a25008224 */ /* 0x081fe400078e02ff */
[----:B------:R-:W-:-:S04]  /*10af0*/  @!P0 IMAD.WIDE.U32 R2, R32, R10, R2 ;  /* 0x0000000a20028225 */ /* 0x000fc800078e0002 */
[----:B------:R-:W-:Y:S01]  /*10b00*/  @!P0 IMAD R11, R32, R11, R0 ;  /* 0x0000000b200b8224 */ /* 0x000fe200078e0200 */
[----:B-1----:R-:W-:-:S03]  /*10b10*/  @!P0 LEA R6, P2, R2, R6, 0x2 ;  /* 0x0000000602068211 */ /* 0x002fc600078410ff */
[----:B------:R-:W-:-:S05]  /*10b20*/  @!P0 IMAD.IADD R0, R11, 0x1, R3 ;  /* 0x000000010b008824 */ /* 0x000fca00078e0203 */
[----:B------:R-:W-:Y:S01]  /*10b30*/  @!P0 LEA.HI.X R7, R2, R7, R0, 0x2, P2 ;  /* 0x0000000702078211 */ /* 0x000fe200010f1400 */
[----:B------:R-:W-:Y:S02]  /*10b40*/  IMAD.MOV.U32 R0, RZ, RZ, RZ ;  /* 0x000000ffff007224 */ /* 0x000fe400078e00ff */
[----:B------:R-:W-:-:S04]  /*10b50*/  IMAD.MOV R2, RZ, RZ, -R12 ;  /* 0x000000ffff027224 */ /* 0x000fc800078e0a0c */
[----:B------:R0:W5:Y:S01]  /*10b60*/  @!P1 LDG.E R0, desc[UR36][R4.64] ;  /* 0x0000002404009981 */ /* 0x000162000c1e1900 */
[----:B------:R-:W-:Y:S02]  /*10b70*/  IMAD.MOV R10, RZ, RZ, -R15 ;  /* 0x000000ffff0a7224 */ /* 0x000fe400078e0a0f */
[----:B0-----:R-:W-:Y:S02]  /*10b80*/  IMAD.MOV.U32 R4, RZ, RZ, RZ ;  /* 0x000000ffff047224 */ /* 0x001fe400078e00ff */
[----:B------:R-:W-:Y:S02]  /*10b90*/  IMAD R5, R22, R2, R9 ;  /* 0x0000000216057224 */ /* 0x000fe400078e0209 */
[----:B------:R-:W-:Y:S02]  /*10ba0*/  IMAD.SHL.U32 R2, R18, 0x40, RZ ;  /* 0x0000004012027824 */ /* 0x000fe400078e00ff */
[----:B------:R0:W5:Y:S01]  /*10bb0*/  @!P0 LDG.E R4, desc[UR36][R6.64] ;  /* 0x0000002406048981 */ /* 0x000162000c1e1900 */
[----:B------:R-:W-:Y:S01]  /*10bc0*/  ISETP.GT.U32.AND P0, PT, R20, 0x9f, PT ;  /* 0x0000009f1400780c */ /* 0x000fe20003f04070 */
[----:B------:R-:W-:Y:S01]  /*10bd0*/  ULOP3.LUT UR4, UR5, 0x2, URZ, 0xfc, !UPT ;  /* 0x0000000205047892 */ /* 0x000fe2000f8efc3f */
[----:B------:R-:W-:Y:S01]  /*10be0*/  LOP3.LUT R3, R2, 0x180, RZ, 0xc0, !PT ;  /* 0x0000018002037812 */ /* 0x000fe200078ec0ff */
[----:B0-----:R-:W-:Y:S01]  /*10bf0*/  IMAD R6, R22, R10, R13 ;  /* 0x0000000a16067224 */ /* 0x001fe200078e020d */
[----:B------:R-:W-:-:S02]  /*10c00*/  SHF.R.U32.HI R10, RZ, 0x1, R18 ;  /* 0x00000001ff0a7819 */ /* 0x000fc40000011612 */
[----:B------:R-:W-:Y:S02]  /*10c10*/  LOP3.LUT R7, R8, 0x80, RZ, 0xc0, !PT ;  /* 0x0000008008077812 */ /* 0x000fe400078ec0ff */
[----:B------:R-:W-:Y:S01]  /*10c20*/  LOP3.LUT R3, R3, 0x30, R10, 0xf8, !PT ;  /* 0x0000003003037812 */ /* 0x000fe200078ef80a */
[----:B------:R-:W-:Y:S01]  /*10c30*/  IMAD.SHL.U32 R10, R18, 0x8, RZ ;  /* 0x00000008120a7824 */ /* 0x000fe200078e00ff */
[----:B------:R-:W-:-:S03]  /*10c40*/  LOP3.LUT R7, R7, 0x10, R18, 0xf8, !PT ;  /* 0x0000001007077812 */ /* 0x000fc600078ef812 */
[----:B------:R-:W-:Y:S02]  /*10c50*/  @P0 LOP3.LUT R16, R16, 0x8, RZ, 0xfc, !PT ;  /* 0x0000000810100812 */ /* 0x000fe400078efcff */
[----:B------:R-:W-:Y:S02]  /*10c60*/  LOP3.LUT R3, R3, 0x30, R10, 0x78, !PT ;  /* 0x0000003003037812 */ /* 0x000fe400078e780a */
[----:B------:R-:W0:Y:S01]  /*10c70*/  LDC R10, c[0x0][0x2f4] ;  /* 0x0000bd00ff0a7b82 */ /* 0x000e220000000800 */
[----:B------:R-:W-:Y:S02]  /*10c80*/  LOP3.LUT R16, R16, 0xffffffef, RZ, 0xc0, !PT ;  /* 0xffffffef10107812 */ /* 0x000fe400078ec0ff */
[----:B------:R-:W-:Y:S01]  /*10c90*/  LOP3.LUT R3, R3, 0x640, R2, 0xf8, !PT ;  /* 0x0000064003037812 */ /* 0x000fe200078ef802 */
[----:B------:R-:W-:-:S04]  /*10ca0*/  IMAD.SHL.U32 R2, R18, 0x4, RZ ;  /* 0x0000000412027824 */ /* 0x000fc800078e00ff */
[----:B------:R1:W-:Y:S01]  /*10cb0*/  STL [R1+0x8], R3 ;  /* 0x0000080301007387 */ /* 0x0003e20000100800 */
[----:B------:R-:W-:Y:S02]  /*10cc0*/  LOP3.LUT R7, R7, 0x10, R2, 0x78, !PT ;  /* 0x0000001007077812 */ /* 0x000fe400078e7802 */
[----:B-1----:R-:W-:-:S04]  /*10cd0*/  LOP3.LUT R3, R19, 0x600, RZ, 0xc0, !PT ;  /* 0x0000060013037812 */ /* 0x002fc800078ec0ff */
[----:B------:R-:W-:-:S04]  /*10ce0*/  LOP3.LUT R9, R3, 0x60, R8, 0xf8, !PT ;  /* 0x0000006003097812 */ /* 0x000fc800078ef808 */
[----:B------:R-:W-:-:S04]  /*10cf0*/  LOP3.LUT R2, R9, 0x100, R8, 0xf8, !PT ;  /* 0x0000010009027812 */ /* 0x000fc800078ef808 */
[----:B------:R-:W-:Y:S01]  /*10d00*/  LOP3.LUT R2, R2, R7, RZ, 0xfc, !PT ;  /* 0x0000000702027212 */ /* 0x000fe200078efcff */
[----:B------:R-:W-:-:S04]  /*10d10*/  IMAD.U32 R7, RZ, RZ, UR4 ;  /* 0x00000004ff077e24 */ /* 0x000fc8000f8e00ff */
[----:B------:R1:W-:Y:S01]  /*10d20*/  STL [R1+0x4], R2 ;  /* 0x0000040201007387 */ /* 0x0003e20000100800 */
[----:B------:R-:W-:Y:S01]  /*10d30*/  ISETP.NE.AND P0, PT, R7, 0x3, PT ;  /* 0x000000030700780c */ /* 0x000fe20003f05270 */
[----:B------:R-:W-:-:S04]  /*10d40*/  IMAD.U32 R7, RZ, RZ, UR50 ;  /* 0x00000032ff077e24 */ /* 0x000fc8000f8e00ff */
[----:B------:R-:W-:Y:S02]  /*10d50*/  VIADD R7, R7, 0xffffffff ;  /* 0xffffffff07077836 */ /* 0x000fe40000000000 */
[----:B-1----:R-:W-:Y:S01]  /*10d60*/  IMAD.SHL.U32 R2, R18, 0x10, RZ ;  /* 0x0000001012027824 */ /* 0x002fe200078e00ff */
[----:B------:R-:W-:-:S05]  /*10d70*/  SHF.R.U32.HI R18, RZ, 0x3, R18 ;  /* 0x00000003ff127819 */ /* 0x000fca0000011612 */
[----:B------:R-:W-:Y:S02]  /*10d80*/  @P0 LOP3.LUT R16, R16, 0x10, RZ, 0xfc, !PT ;  /* 0x0000001010100812 */ /* 0x000fe400078efcff */
[----:B------:R-:W-:Y:S02]  /*10d90*/  LOP3.LUT R35, R2, 0x30, RZ, 0xc0, !PT ;  /* 0x0000003002237812 */ /* 0x000fe400078ec0ff */
[----:B------:R-:W-:Y:S02]  /*10da0*/  LOP3.LUT R16, R16, 0xfffffffb, RZ, 0xc0, !PT ;  /* 0xfffffffb10107812 */ /* 0x000fe400078ec0ff */
[C---:B0-----:R-:W-:Y:S02]  /*10db0*/  ISETP.GE.AND P3, PT, R35.reuse, R10, PT ;  /* 0x0000000a2300720c */ /* 0x041fe40003f66270 */
[C---:B------:R-:W-:Y:S02]  /*10dc0*/  LOP3.LUT R25, R35.reuse, 0x40, RZ, 0xfc, !PT ;  /* 0x0000004023197812 */ /* 0x040fe400078efcff */
[----:B------:R-:W-:-:S02]  /*10dd0*/  LOP3.LUT R23, R35, 0x80, RZ, 0xfc, !PT ;  /* 0x0000008023177812 */ /* 0x000fc400078efcff */
        /* <DEDUP_REMOVED lines=9> */
.L_x_2354:
        /* <DEDUP_REMOVED lines=11> */
.L_x_2408:
[----:B------:R-:W-:Y:S01]  /*10f20*/  SHF.R.S32.HI R20, RZ, 0x1f, R5 ;  /* 0x0000001fff147819 */ /* 0x000fe20000011405 */
[----:B------:R-:W-:Y:S01]  /*10f30*/  ULDC.64 UR4, c[0x0][0x328] ;  /* 0x0000ca0000047ab9 */ /* 0x000fe20000000a00 */
[----:B------:R-:W-:Y:S01]  /*10f40*/  SHF.R.S32.HI R22, RZ, 0x1f, R6 ;  /* 0x0000001fff167819 */ /* 0x000fe20000011406 */
[C---:B------:R-:W-:Y:S01]  /*10f50*/  IMAD.WIDE.U32 R8, R5.reuse, UR4, RZ ;  /* 0x0000000405087c25 */ /* 0x040fe2000f8e00ff */
[----:B-----5:R-:W-:Y:S02]  /*10f60*/  SHF.R.S32.HI R21, RZ, 0x1f, R4 ;  /* 0x0000001fff157819 */ /* 0x020fe40000011404 */
[----:B------:R-:W-:Y:S01]  /*10f70*/  SHF.R.S32.HI R19, RZ, 0x1f, R0 ;  /* 0x0000001fff137819 */ /* 0x000fe20000011400 */
[----:B0-----:R-:W-:Y:S01]  /*10f80*/  IMAD R2, R20, UR4, RZ ;  /* 0x0000000414027c24 */ /* 0x001fe2000f8e02ff */
[----:B------:R-:W-:Y:S01]  /*10f90*/  R2UR UR6, R34 ;  /* 0x00000000220672ca */ /* 0x000fe200000e0000 */
[----:B------:R-:W-:Y:S01]  /*10fa0*/  IMAD R3, R22, UR4, RZ ;  /* 0x0000000416037c24 */ /* 0x000fe2000f8e02ff */
[----:B------:R-:W-:Y:S01]  /*10fb0*/  LOP3.LUT R16, R16, 0xffffffbf, RZ, 0xc0, !PT ;  /* 0xffffffbf10107812 */ /* 0x000fe200078ec0ff */
[----:B------:R-:W-:-:S02]  /*10fc0*/  IMAD R11, R5, UR5, R2 ;  /* 0x00000005050b7c24 */ /* 0x000fc4000f8e0202 */
[C---:B------:R-:W-:Y:S02]  /*10fd0*/  IMAD R13, R6.reuse, UR5, R3 ;  /* 0x00000005060d7c24 */ /* 0x040fe4000f8e0203 */
[----:B------:R-:W-:Y:S01]  /*10fe0*/  IMAD.WIDE.U32 R2, R6, UR4, RZ ;  /* 0x0000000406027c25 */ /* 0x000fe2000f8e00ff */
[----:B------:R-:W-:-:S03]  /*10ff0*/  ULDC.64 UR4, c[0x0][0x338] ;  /* 0x0000ce0000047ab9 */ /* 0x000fc60000000a00 */
[----:B------:R-:W-:Y:S02]  /*11000*/  IMAD.IADD R3, R3, 0x1, R13 ;  /* 0x0000000103037824 */ /* 0x000fe400078e020d */
[----:B------:R-:W-:Y:S02]  /*11010*/  IMAD.IADD R9, R9, 0x1, R11 ;  /* 0x0000000109097824 */ /* 0x000fe400078e020b */
[----:B------:R-:W-:Y:S02]  /*11020*/  IMAD R13, R21, UR4, RZ ;  /* 0x00000004150d7c24 */ /* 0x000fe4000f8e02ff */
        /* <DEDUP_REMOVED lines=15> */
[----:B------:R-:W-:-:S04]  /*11120*/  IMAD.MOV.U32 R10, RZ, RZ, -0xa0 ;  /* 0xffffff60ff0a7424 */ /* 0x000fc800078e00ff */
[----:B------:R-:W-:Y:S02]  /*11130*/  IMAD R7, R7, R10, UR38 ;  /* 0x0000002607077e24 */ /* 0x000fe4000f8e020a */
[----:B------:R-:W-:Y:S02]  /*11140*/  IMAD.U32 R10, RZ, RZ, UR7 ;  /* 0x00000007ff0a7e24 */ /* 0x000fe4000f8e00ff */
[----:B------:R-:W-:-:S03]  /*11150*/  IMAD.IADD R7, R7, 0x1, -R27 ;  /* 0x0000000107077824 */ /* 0x000fc600078e0a1b */
[----:B------:R-:W-:Y:S02]  /*11160*/  IADD3.X R9, R10, UR4, R9, P0, !PT ;  /* 0x000000040a097c10 */ /* 0x000fe400087fe409 */
[----:B------:R-:W-:-:S04]  /*11170*/  IADD3 R18, P0, R2, UR6, RZ ;  /* 0x0000000602127c10 */ /* 0x000fc8000ff1e0ff */
[----:B------:R-:W-:Y:S01]  /*11180*/  IADD3.X R10, R10, UR4, R3, P0, !PT ;  /* 0x000000040a0a7c10 */ /* 0x000fe200087fe403 */
[----:B------:R-:W-:Y:S01]  /*11190*/  UMOV UR4, 0xffffffff ;  /* 0xffffffff00047882 */ /* 0x000fe20000000000 */
        /* <DEDUP_REMOVED lines=11> */
[----:B------:R-:W-:-:S07]  /*11250*/  ISETP.GE.AND P4, PT, R7, 0x41, PT ;  /* 0x000000410700780c */ /* 0x000fce0003f86270 */
[----:B------:R-:W-:Y:S02]  /*11260*/  @P6 LOP3.LUT R16, R16, 0x80, RZ, 0xfc, !PT ;  /* 0x0000008010106812 */ /* 0x000fe400078efcff */
[C---:B0-----:R-:W-:Y:S02]  /*11270*/  IADD3 R2, P0, R35.reuse, R14, RZ ;  /* 0x0000000e23027210 */ /* 0x041fe40007f1e0ff */
[-C--:B-1----:R-:W-:Y:S01]  /*11280*/  ISETP.GE.AND P2, PT, R35, R11.reuse, PT ;  /* 0x0000000b2300720c */ /* 0x082fe20003f46270 */
[----:B------:R-:W-:Y:S01]  /*11290*/  SHFL.IDX PT, R14, R8, 0x3, 0x1c1f ;  /* 0x007c1f00080e7f89 */ /* 0x000fe200000e0000 */
[----:B------:R-:W-:Y:S01]  /*112a0*/  ISETP.GE.AND P1, PT, R25, R11, PT ;  /* 0x0000000b1900720c */ /* 0x000fe20003f26270 */
[----:B--2---:R-:W-:Y:S01]  /*112b0*/  IMAD.X R3, RZ, RZ, R3, P0 ;  /* 0x000000ffff037224 */ /* 0x004fe200000e0603 */
[----:B------:R-:W-:-:S13]  /*112c0*/  ISETP.LT.OR P0, PT, R7, 0x1, P2 ;  /* 0x000000010700780c */ /* 0x000fda0001701670 */
[----:B------:R-:W-:Y:S01]  /*112d0*/  LDGSTS.E.BYPASS.LTC128B.128 [R24+0xf200], desc[UR36][R2.64], !P0 ;  /* 0x0f20000002187fae */ /* 0x000fe2000c101d64 */
[----:B------:R-:W-:-:S13]  /*112e0*/  ISETP.LT.OR P0, PT, R7, 0x1, P1 ;  /* 0x000000010700780c */ /* 0x000fda0000f01670 */
[----:B------:R-:W-:Y:S01]  /*112f0*/  LDGSTS.E.BYPASS.LTC128B.128 [R24+0x11a00], desc[UR36][R2.64+0x40], !P0 ;  /* 0x11a0004002187fae */ /* 0x000fe2000c101d64 */
[----:B------:R-:W-:-:S04]  /*11300*/  ISETP.GE.AND P0, PT, R23, R11, PT ;  /* 0x0000000b1700720c */ /* 0x000fc80003f06270 */
        /* <DEDUP_REMOVED lines=22> */
[----:B------:R0:W-:Y:S02]  /*11470*/  LDGSTS.E.BYPASS.LTC128B.128 [R24+0x15200], desc[UR36][R2.64+0x80], !P3 ;  /* 0x1520008002187fae */ /* 0x0001e4000d901d64 */
[----:B0-----:R-:W-:Y:S02]  /*11480*/  IADD3 R2, P3, R35, R14, RZ ;  /* 0x0000000e23027210 */ /* 0x001fe40007f7e0ff */
[----:B------:R0:W1:Y:S03]  /*11490*/  SHFL.IDX PT, R14, R18, RZ, 0x1c1f ;  /* 0x001c1fff120e7589 */ /* 0x00006600000e0000 */
[----:B--2---:R-:W-:Y:S01]  /*114a0*/  IMAD.X R3, RZ, RZ, R9, P3 ;  /* 0x000000ffff037224 */ /* 0x004fe200018e0609 */
[----:B------:R-:W-:-:S13]  /*114b0*/  ISETP.LT.OR P3, PT, R7, 0x61, P2 ;  /* 0x000000610700780c */ /* 0x000fda0001761670 */
[----:B------:R0:W-:Y:S01]  /*114c0*/  LDGSTS.E.BYPASS.LTC128B.128 [R24+0x10a00], desc[UR36][R2.64], !P3 ;  /* 0x10a0000002187fae */ /* 0x0001e2000d901d64 */
[----:B------:R-:W-:-:S13]  /*114d0*/  ISETP.LT.OR P3, PT, R7, 0x61, P1 ;  /* 0x000000610700780c */ /* 0x000fda0000f61670 */
[----:B------:R0:W-:Y:S01]  /*114e0*/  LDGSTS.E.BYPASS.LTC128B.128 [R24+0x13200], desc[UR36][R2.64+0x40], !P3 ;  /* 0x1320004002187fae */ /* 0x0001e2000d901d64 */
[----:B------:R-:W-:-:S13]  /*114f0*/  ISETP.LT.OR P3, PT, R7, 0x61, P0 ;  /* 0x000000610700780c */ /* 0x000fda0000761670 */
[----:B------:R0:W-:Y:S01]  /*11500*/  LDGSTS.E.BYPASS.LTC128B.128 [R24+0x15a00], desc[UR36][R2.64+0x80], !P3 ;  /* 0x15a0008002187fae */ /* 0x0001e2000d901d64 */
[----:B-1----:R-:W-:-:S13]  /*11510*/  ISETP.GE.AND P3, PT, R7, 0x61, PT ;  /* 0x000000610700780c */ /* 0x002fda0003f66270 */
.L_x_2420:
[C---:B------:R-:W-:Y:S02]  /*11520*/  ISETP.LT.OR P2, PT, R7.reuse, 0x81, P2 ;  /* 0x000000810700780c */ /* 0x040fe40001741670 */
[C---:B------:R-:W-:Y:S02]  /*11530*/  ISETP.LT.OR P1, PT, R7.reuse, 0x81, P1 ;  /* 0x000000810700780c */ /* 0x040fe40000f21670 */
[----:B------:R-:W-:Y:S02]  /*11540*/  ISETP.LT.OR P0, PT, R7, 0x81, P0 ;  /* 0x000000810700780c */ /* 0x000fe40000701670 */
[----:B0-----:R-:W-:-:S05]  /*11550*/  IADD3 R2, P6, R35, R14, RZ ;  /* 0x0000000e23027210 */ /* 0x001fca0007fde0ff */
        /* <DEDUP_REMOVED lines=11> */
[----:B------:R-:W-:-:S13]  /*11610*/  LOP3.LUT P6, RZ, R16, 0x10, RZ, 0xc0, !PT ;  /* 0x0000001010ff7812 */ /* 0x000fda00078cc0ff */
[----:B0-----:R-:W-:Y:S05]  /*11620*/  @!P6 BRA `(.L_x_2357) ;  /* 0x000000000004e947 */ /* 0x001fea0003800000 */
[----:B------:R-:W-:Y:S01]  /*11630*/  BPT.TRAP 0x1 ;  /* 0x000000040000795c */ /* 0x000fe20000300000 */
.L_x_2357:
[----:B------:R-:W-:Y:S01]  /*11640*/  SYNCS.ARRIVE.TRANS64.A1T0 RZ, [UR45+0x33470], RZ ;  /* 0x033470ffffff79a7 */ /* 0x000fe2000810002d */
[----:B------:R-:W-:Y:S05]  /*11650*/  @!P6 BRA `(.L_x_2358) ;  /* 0x000000000004e947 */ /* 0x000fea0003800000 */
[----:B------:R-:W-:Y:S01]  /*11660*/  BPT.TRAP 0x1 ;  /* 0x000000040000795c */ /* 0x000fe20000300000 */
.L_x_2358:
[----:B------:R-:W0:Y:S02]  /*11670*/  SYNCS.PHASECHK.TRANS64.TRYWAIT P0, [UR45+0x33440], R29 ;  /* 0x0334401dff0075a7 */ /* 0x000e24000800016d */
[----:B0-----:R-:W-:Y:S05]  /*11680*/  @!P0 BRA `(.L_x_2359) ;  /* 0x0000003c00808947 */ /* 0x001fea0003800000 */
.L_x_2421:
        /* <DEDUP_REMOVED lines=77> */
.L_x_2433:
        /* <DEDUP_REMOVED lines=15> */
.L_x_2362:
[----:B------:R-:W-:Y:S05]  /*11c50*/  BSYNC B0 ;  /* 0x0000000000007941 */ /* 0x000fea0003800000 */
.L_x_2361:
[----:B------:R-:W-:Y:S01]  /*11c60*/  NOP ;  /* 0x0000000000007918 */ /* 0x000fe20000000000 */
[----:B------:R-:W-:Y:S01]  /*11c70*/  SYNCS.ARRIVE.TRANS64.RED.A0T1 RZ, [UR45+0x33430], RZ ;  /* 0x033430ffffff79a7 */ /* 0x000fe2000820042d */
[----:B------:R-:W-:Y:S01]  /*11c80*/  ARRIVES.LDGSTSBAR.64.TRANSCNT [UR45+0x33430] ;  /* 0x03343000ff0079b0 */ /* 0x000fe20008000aad */
[----:B------:R-:W-:Y:S01]  /*11c90*/  NOP ;  /* 0x0000000000007918 */ /* 0x000fe20000000000 */
[----:B------:R-:W-:-:S13]  /*11ca0*/  LOP3.LUT P0, RZ, R16, 0x10, RZ, 0xc0, !PT ;  /* 0x0000001010ff7812 */ /* 0x000fda000780c0ff */
[----:B------:R-:W-:Y:S05]  /*11cb0*/  @!P0 BRA `(.L_x_2363) ;  /* 0x0000000000048947 */ /* 0x000fea0003800000 */
[----:B------:R-:W-:Y:S01]  /*11cc0*/  BPT.TRAP 0x1 ;  /* 0x000000040000795c */ /* 0x000fe20000300000 */
.L_x_2363:
        /* <DEDUP_REMOVED lines=14> */
[----:B0-2---:R-:W-:Y:S01]  /*11db0*/  MOV R2, 0x0 ;  /* 0x0000000000027802 */ /* 0x005fe20000000f00 */
        /* <DEDUP_REMOVED lines=15> */
.L_x_2364:
[----:B------:R-:W-:Y:S01]  /*11eb0*/  UISETP.NE.AND UP0, UPT, UR48, URZ, UPT ;  /* 0x0000003f3000728c */ /* 0x000fe2000bf05270 */
[----:B------:R-:W-:Y:S01]  /*11ec0*/  IMAD.U32 R7, RZ, RZ, UR47 ;  /* 0x0000002fff077e24 */ /* 0x000fe2000f8e00ff */
[----:B------:R-:W-:Y:S01]  /*11ed0*/  ULDC.64 UR4, c[0x0][0x2e0] ;  /* 0x0000b80000047ab9 */ /* 0x000fe20000000a00 */
[----:B0-----:R-:W-:Y:S02]  /*11ee0*/  IMAD.U32 R4, RZ, RZ, UR38 ;  /* 0x00000026ff047e24 */ /* 0x001fe4000f8e00ff */
[----:B------:R-:W-:Y:S01]  /*11ef0*/  IMAD R7, R7, 0x80, R26 ;  /* 0x0000008007077824 */ /* 0x000fe200078e021a */
[----:B------:R-:W-:Y:S01]  /*11f00*/  PLOP3.LUT P0, PT, PT, PT, UP0, 0x80, 0x0 ;  /* 0x000000000000781c */ /* 0x000fe20003f0f008 */
[----:B--2---:R-:W-:Y:S02]  /*11f10*/  IMAD.U32 R3, RZ, RZ, UR46 ;  /* 0x0000002eff037e24 */ /* 0x004fe4000f8e00ff */
[----:B------:R-:W-:Y:S02]  /*11f20*/  IMAD.MOV.U32 R2, RZ, RZ, R4 ;  /* 0x000000ffff027224 */ /* 0x000fe400078e0004 */
[----:B------:R-:W-:Y:S01]  /*11f30*/  @UP0 ULDC UR6, c[0x0][0x44c] ;  /* 0x0001130000060ab9 */ /* 0x000fe20000000800 */
[----:B------:R-:W0:Y:S01]  /*11f40*/  LDC R4, c[0x0][0x448] ;  /* 0x00011200ff047b82 */ /* 0x000e220000000800 */
[----:B------:R-:W-:-:S02]  /*11f50*/  IMAD R9, R18, UR4, RZ ;  /* 0x0000000412097c24 */ /* 0x000fc4000f8e02ff */
[----:B------:R-:W-:Y:S01]  /*11f60*/  IMAD.WIDE.U32 R2, R28, UR4, R2 ;  /* 0x000000041c027c25 */ /* 0x000fe2000f8e0002 */
[----:B------:R-:W-:-:S03]  /*11f70*/  @UP0 ULDC UR4, c[0x0][0x450] ;  /* 0x0001140000040ab9 */ /* 0x000fc60000000800 */
[----:B------:R-:W-:Y:S01]  /*11f80*/  @P0 IMAD.HI.U32 R0, R7, UR6, RZ ;  /* 0x0000000607000c27 */ /* 0x000fe2000f8e00ff */
[----:B------:R-:W-:-:S03]  /*11f90*/  PLOP3.LUT P0, PT, PT, PT, UP0, 0x80, 0x0 ;  /* 0x000000000000781c */ /* 0x000fc60003f0f008 */
[----:B------:R-:W-:Y:S02]  /*11fa0*/  IMAD.U32 R5, RZ, RZ, UR39 ;  /* 0x00000027ff057e24 */ /* 0x000fe4000f8e00ff */
[----:B------:R-:W-:Y:S02]  /*11fb0*/  IMAD.MOV.U32 R5, RZ, RZ, R7 ;  /* 0x000000ffff057224 */ /* 0x000fe400078e0007 */
[----:B------:R-:W-:-:S04]  /*11fc0*/  IMAD R9, R28, UR5, R9 ;  /* 0x000000051c097c24 */ /* 0x000fc8000f8e0209 */
[----:B------:R-:W-:Y:S02]  /*11fd0*/  IMAD.IADD R3, R3, 0x1, R9 ;  /* 0x0000000103037824 */ /* 0x000fe400078e0209 */
[----:B------:R-:W-:Y:S01]  /*11fe0*/  @P0 SHF.R.U32.HI R5, RZ, UR4, R0 ;  /* 0x00000004ff050c19 */ /* 0x000fe20008011600 */
[----:B------:R-:W-:-:S03]  /*11ff0*/  ULDC.64 UR4, c[0x0][0x2d0] ;  /* 0x0000b40000047ab9 */ /* 0x000fc60000000a00 */
[----:B------:R-:W-:Y:S01]  /*12000*/  SHF.R.S32.HI R0, RZ, 0x1f, R5 ;  /* 0x0000001fff007819 */ /* 0x000fe20000011405 */
[----:B------:R-:W-:-:S04]  /*12010*/  IMAD.WIDE.U32 R2, R5, UR4, R2 ;  /* 0x0000000405027c25 */ /* 0x000fc8000f8e0002 */
[----:B------:R-:W-:-:S04]  /*12020*/  IMAD R0, R0, UR4, RZ ;  /* 0x0000000400007c24 */ /* 0x000fc8000f8e02ff */
[----:B------:R-:W-:Y:S01]  /*12030*/  IMAD R9, R5, UR5, R0 ;  /* 0x0000000505097c24 */ /* 0x000fe2000f8e0200 */
[----:B------:R-:W-:Y:S01]  /*12040*/  ULDC.64 UR4, c[0x0][0x2c8] ;  /* 0x0000b20000047ab9 */ /* 0x000fe20000000a00 */
[----:B------:R-:W-:Y:S02]  /*12050*/  IMAD.MOV R0, RZ, RZ, -R5 ;  /* 0x000000ffff007224 */ /* 0x000fe400078e0a05 */
[----:B------:R-:W-:Y:S02]  /*12060*/  IMAD.IADD R3, R3, 0x1, R9 ;  /* 0x0000000103037824 */ /* 0x000fe400078e0209 */
[----:B0-----:R-:W-:-:S04]  /*12070*/  IMAD R7, R4, R0, R7 ;  /* 0x0000000004077224 */ /* 0x001fc800078e0207 */
        /* <DEDUP_REMOVED lines=14> */
[----:B------:R-:W-:Y:S01]  /*12160*/  IMAD.U32 R6, RZ, RZ, UR47 ;  /* 0x0000002fff067e24 */ /* 0x000fe2000f8e00ff */
[----:B------:R-:W-:Y:S02]  /*12170*/  ULDC UR4, c[0x0][0x288] ;  /* 0x0000a20000047ab9 */ /* 0x000fe40000000800 */
[----:B------:R-:W1:Y:S01]  /*12180*/  SHFL.IDX PT, R2, R5, RZ, 0x1c1f ;  /* 0x001c1fff05027589 */ /* 0x000e6200000e0000 */
[----:B------:R-:W-:Y:S02]  /*12190*/  IMAD R7, R4, UR4, RZ ;  /* 0x0000000404077c24 */ /* 0x000fe4000f8e02ff */
[----:B------:R-:W-:Y:S02]  /*121a0*/  IMAD R4, R6, 0x80, R27 ;  /* 0x0000008006047824 */ /* 0x000fe400078e021b */
[----:B------:R-:W-:Y:S02]  /*121b0*/  SHFL.IDX PT, R6, R5, 0x1, 0x1c1f ;  /* 0x003c1f0005067f89 */ /* 0x000fe400000e0000 */
[C---:B------:R-:W-:Y:S01]  /*121c0*/  VIADD R8, R4.reuse, 0x20 ;  /* 0x0000002004087836 */ /* 0x040fe20000000000 */
[C---:B------:R-:W-:Y:S01]  /*121d0*/  ISETP.GE.AND P0, PT, R4.reuse, R7, PT ;  /* 0x000000070400720c */ /* 0x040fe20003f06270 */
[----:B------:R-:W-:-:S12]  /*121e0*/  VIADD R10, R4, 0x40 ;  /* 0x00000040040a7836 */ /* 0x000fd80000000000 */
        /* <DEDUP_REMOVED lines=27> */
.L_x_2442:
        /* <DEDUP_REMOVED lines=12> */
.L_x_2367:
[----:B------:R-:W-:Y:S05]  /*12460*/  BSYNC B0 ;  /* 0x0000000000007941 */ /* 0x000fea0003800000 */
.L_x_2366:
[----:B------:R-:W-:Y:S01]  /*12470*/  NOP ;  /* 0x0000000000007918 */ /* 0x000fe20000000000 */
[----:B------:R-:W-:Y:S01]  /*12480*/  SYNCS.ARRIVE.TRANS64.RED.A0T1 RZ, [UR45+0x33400], RZ ;  /* 0x033400ffffff79a7 */ /* 0x000fe2000820042d */
[----:B0-----:R-:W-:Y:S01]  /*12490*/  IMAD.MOV.U32 R0, RZ, RZ, 0x1 ;  /* 0x00000001ff007424 */ /* 0x001fe200078e00ff */
[----:B------:R-:W-:Y:S04]  /*124a0*/  ARRIVES.LDGSTSBAR.64.TRANSCNT [UR45+0x33400] ;  /* 0x03340000ff0079b0 */ /* 0x000fe80008000aad */
[----:B------:R-:W-:Y:S01]  /*124b0*/  SHF.L.U32 R0, R0, 0x1f, RZ ;  /* 0x0000001f00007819 */ /* 0x000fe200000006ff */
[----:B------:R-:W-:Y:S01]  /*124c0*/  NOP ;  /* 0x0000000000007918 */ /* 0x000fe20000000000 */
[----:B------:R-:W-:Y:S02]  /*124d0*/  SYNCS.ARRIVE.TRANS64.A1T0 RZ, [UR45+0x33400], RZ ;  /* 0x033400ffffff79a7 */ /* 0x000fe4000810002d */
[----:B------:R-:W0:Y:S02]  /*124e0*/  SYNCS.PHASECHK.TRANS64.TRYWAIT P0, [UR45+0x33420], R0 ;  /* 0x03342000ff0075a7 */ /* 0x000e24000800016d */
[----:B0-----:R-:W-:Y:S05]  /*124f0*/  @!P0 BRA `(.L_x_2368) ;  /* 0x0000003800ec8947 */ /* 0x001fea0003800000 */
.L_x_2443:
[----:B------:R-:W-:Y:S01]  /*12500*/  UIADD3 UR4, UR50, -0x2, URZ ;  /* 0xfffffffe32047890 */ /* 0x000fe2000fffe03f */
[----:B------:R-:W-:-:S03]  /*12510*/  IMAD.MOV.U32 R31, RZ, RZ, 0x1 ;  /* 0x00000001ff1f7424 */ /* 0x000fc600078e00ff */
[----:B------:R-:W-:-:S06]  /*12520*/  UISETP.GE.AND UP0, UPT, UR4, UR49, UPT ;  /* 0x000000310400728c */ /* 0x000fcc000bf06270 */
[----:B------:R-:W-:-:S13]  /*12530*/  PLOP3.LUT P0, PT, PT, PT, UP0, 0x80, 0x0 ;  /* 0x000000000000781c */ /* 0x000fda0003f0f008 */
[----:B------:R-:W-:Y:S05]  /*12540*/  @!P0 BRA `(.L_x_2369) ;  /* 0x0000001400f88947 */ /* 0x000fea0003800000 */
[----:B-1----:R-:W3:Y:S01]  /*12550*/  LDL R2, [R1+0x10] ;  /* 0x0000100001027983 */ /* 0x002ee20000100800 */
[----:B------:R-:W-:Y:S01]  /*12560*/  UIADD3 UR4, UR43, 0x1, URZ ;  /* 0x000000012b047890 */ /* 0x000fe2000fffe03f */
[----:B------:R-:W-:Y:S01]  /*12570*/  IADD3 R30, R30, R17, R27 ;  /* 0x000000111e1e7210 */ /* 0x000fe20007ffe01b */
[----:B------:R-:W-:Y:S01]  /*12580*/  ULOP3.LUT UR5, URZ, UR44, URZ, 0x33, !UPT ;  /* 0x0000002c3f057292 */ /* 0x000fe2000f8e333f */
[----:B0-----:R-:W-:Y:S01]  /*12590*/  LOP3.LUT R0, RZ, UR42, RZ, 0x33, !PT ;  /* 0x0000002aff007c12 */ /* 0x001fe2000f8e33ff */
[----:B------:R-:W-:Y:S01]  /*125a0*/  UIMAD UR4, UR4, UR40, URZ ;  /* 0x00000028040472a4 */ /* 0x000fe2000f8e023f */
[----:B------:R-:W-:Y:S02]  /*125b0*/  IMAD.MOV.U32 R21, RZ, RZ, 0x1 ;  /* 0x00000001ff157424 */ /* 0x000fe400078e00ff */
[----:B------:R-:W-:Y:S02]  /*125c0*/  VIADD R30, R30, 0xfffffe20 ;  /* 0xfffffe201e1e7836 */ /* 0x000fe40000000000 */
[----:B------:R-:W-:Y:S01]  /*125d0*/  IMAD.MOV.U32 R20, RZ, RZ, RZ ;  /* 0x000000ffff147224 */ /* 0x000fe200078e00ff */
[----:B------:R-:W-:-:S04]  /*125e0*/  LOP3.LUT R3, RZ, UR4, RZ, 0x33, !PT ;  /* 0x00000004ff037c12 */ /* 0x000fc8000f8e33ff */
[----:B------:R-:W-:-:S04]  /*125f0*/  VIMNMX3 R3, R0, UR5, R3, !PT ;  /* 0x0000000500037c0f */ /* 0x000fc8000f800103 */
[C---:B------:R-:W-:Y:S01]  /*12600*/  IADD3 R33, -R3.reuse, -0x2, RZ ;  /* 0xfffffffe03217810 */ /* 0x040fe20007ffe1ff */
[----:B------:R-:W-:Y:S01]  /*12610*/  IMAD R0, R3, -0xa0, R30 ;  /* 0xffffff6003007824 */ /* 0x000fe200078e021e */
[----:B---3--:R-:W-:-:S13]  /*12620*/  R2UR UR6, R2 ;  /* 0x00000000020672ca */ /* 0x008fda00000e0000 */
[----:B------:R-:W-:-:S05]  /*12630*/  IMAD.U32 R2, RZ, RZ, UR6 ;  /* 0x00000006ff027e24 */ /* 0x000fca000f8e00ff */
[----:B------:R-:W-:-:S05]  /*12640*/  LOP3.LUT R2, R2, 0x1, RZ, 0xfc, !PT ;  /* 0x0000000102027812 */ /* 0x000fca00078efcff */
[----:B------:R0:W-:Y:S02]  /*12650*/  STL [R1+0xc], R2 ;  /* 0x00000c0201007387 */ /* 0x0001e40000100800 */
.L_x_2384:
[----:B------:R-:W3:Y:S01]  /*12660*/  LDL R6, [R1] ;  /* 0x0000000001067983 */ /* 0x000ee20000100800 */
[----:B0-----:R-:W0:Y:S01]  /*12670*/  LDC R2, c[0x0][0x430] ;  /* 0x00010c00ff027b82 */ /* 0x001e220000000800 */
[----:B------:R-:W-:Y:S01]  /*12680*/  VIADD R11, R0, 0x80 ;  /* 0x00000080000b7836 */ /* 0x000fe20000000000 */
[----:B------:R-:W-:Y:S01]  /*12690*/  ULDC.64 UR4, c[0x0][0x428] ;  /* 0x00010a0000047ab9 */ /* 0x000fe20000000a00 */
[----:B0-----:R-:W-:-:S13]  /*126a0*/  ISETP.NE.AND P0, PT, R2, 0x1, PT ;  /* 0x000000010200780c */ /* 0x001fda0003f05270 */
[----:B------:R-:W0:Y:S08]  /*126b0*/  @P0 LDC R3, c[0x0][0x434] ;  /* 0x00010d00ff030b82 */ /* 0x000e300000000800 */
[----:B-1----:R-:W1:Y:S08]  /*126c0*/  @P0 LDC R5, c[0x0][0x438] ;  /* 0x00010e00ff050b82 */ /* 0x002e700000000800 */
        /* <DEDUP_REMOVED lines=22> */
[----:B------:R-:W-:Y:S02]  /*12830*/  @!P2 LEA R4, P0, R2, UR4, 0x2 ;  /* 0x000000040204ac11 */ /* 0x000fe4000f8010ff */
[----:B------:R-:W-:Y:S02]  /*12840*/  LOP3.LUT P1, RZ, R16, 0x10, RZ, 0xc0, !PT ;  /* 0x0000001010ff7812 */ /* 0x000fe4000782c0ff */
[----:B------:R-:W-:Y:S01]  /*12850*/  @!P2 LEA.HI.X R5, R2, UR5, R3, 0x2, P0 ;  /* 0x000000050205ac11 */ /* 0x000fe200080f1403 */
[----:B------:R-:W-:Y:S02]  /*12860*/  VIADD R2, R20, 0x1 ;  /* 0x0000000114027836 */ /* 0x000fe40000000000 */
[----:B------:R-:W-:-:S03]  /*12870*/  IMAD.MOV.U32 R8, RZ, RZ, RZ ;  /* 0x000000ffff087224 */ /* 0x000fc600078e00ff */
[C---:B------:R-:W-:Y:S01]  /*12880*/  ISETP.NE.AND P0, PT, R2.reuse, 0x2, PT ;  /* 0x000000020200780c */ /* 0x040fe20003f05270 */
[----:B------:R-:W-:Y:S02]  /*12890*/  VIADD R33, R33, 0xffffffff ;  /* 0xffffffff21217836 */ /* 0x000fe40000000000 */
[----:B------:R0:W5:Y:S03]  /*128a0*/  @!P2 LDG.E R8, desc[UR36][R4.64] ;  /* 0x000000240408a981 */ /* 0x000166000c1e1900 */
[----:B------:R-:W-:Y:S02]  /*128b0*/  ISETP.GT.AND P2, PT, R33, UR49, PT ;  /* 0x0000003121007c0c */ /* 0x000fe4000bf44270 */
[----:B0-----:R-:W-:Y:S02]  /*128c0*/  SEL R4, R2, RZ, P0 ;  /* 0x000000ff02047207 */ /* 0x001fe40000000000 */
[----:B------:R-:W-:-:S04]  /*128d0*/  SEL R2, RZ, 0x1, P0 ;  /* 0x00000001ff027807 */ /* 0x000fc80000000000 */
[----:B------:R-:W-:Y:S02]  /*128e0*/  LOP3.LUT R31, R21, R2, RZ, 0x3c, !PT ;  /* 0x00000002151f7212 */ /* 0x000fe400078e3cff */
[----:B--2---:R-:W-:Y:S01]  /*128f0*/  SHF.R.S32.HI R29, RZ, 0x1f, R9 ;  /* 0x0000001fff1d7819 */ /* 0x004fe20000011409 */
[----:B------:R-:W-:Y:S06]  /*12900*/  @!P1 BRA `(.L_x_2370) ;  /* 0x0000000000049947 */ /* 0x000fec0003800000 */
[----:B------:R-:W-:Y:S01]  /*12910*/  BPT.TRAP 0x1 ;  /* 0x000000040000795c */ /* 0x000fe20000300000 */
.L_x_2370:
[----:B------:R-:W-:Y:S02]  /*12920*/  LEA R5, R4, UR45, 0x3 ;  /* 0x0000002d04057c11 */ /* 0x000fe4000f8e18ff */
[----:B------:R-:W-:-:S04]  /*12930*/  SHF.L.U32 R30, R31, 0x1f, RZ ;  /* 0x0000001f1f1e7819 */ /* 0x000fc800000006ff */
[----:B------:R-:W0:Y:S02]  /*12940*/  SYNCS.PHASECHK.TRANS64.TRYWAIT P0, [R5+URZ+0x33480], R30 ;  /* 0x0334801e050075a7 */ /* 0x000e24000800017f */
[----:B0-----:R-:W-:Y:S05]  /*12950*/  @!P0 BRA `(.L_x_2371) ;  /* 0x0000003400ec8947 */ /* 0x001fea0003800000 */
.L_x_2444:
        /* <DEDUP_REMOVED lines=76> */
.L_x_2456:
        /* <DEDUP_REMOVED lines=14> */
[----:B-1----:R-:W-:Y:S05]  /*12f00*/  @!P1 BRA `(.L_x_2373) ;  /* 0x0000000000049947 */ /* 0x002fea0003800000 */
[----:B------:R-:W-:Y:S01]  /*12f10*/  BPT.TRAP 0x1 ;  /* 0x000000040000795c */ /* 0x000fe20000300000 */
.L_x_2373:
[----:B------:R1:W-:Y:S01]  /*12f20*/  SYNCS.ARRIVE.TRANS64.A1T0 RZ, [R5+URZ+0x33470], RZ ;  /* 0x033470ff05ff79a7 */ /* 0x0003e2000810003f */
[----:B------:R-:W-:Y:S05]  /*12f30*/  @!P1 BRA `(.L_x_2374) ;  /* 0x0000000000049947 */ /* 0x000fea0003800000 */
[----:B------:R-:W-:Y:S01]  /*12f40*/  BPT.TRAP 0x1 ;  /* 0x000000040000795c */ /* 0x000fe20000300000 */
.L_x_2374:
[----:B------:R-:W2:Y:S02]  /*12f50*/  SYNCS.PHASECHK.TRANS64.TRYWAIT P0, [R5+URZ+0x33440], R30 ;  /* 0x0334401e050075a7 */ /* 0x000ea4000800017f */
[----:B--2---:R-:W-:Y:S05]  /*12f60*/  @!P0 BRA `(.L_x_2375) ;  /* 0x0000003400f88947 */ /* 0x004fea0003800000 */
.L_x_2457:
        /* <DEDUP_REMOVED lines=69> */
.L_x_2469:
        /* <DEDUP_REMOVED lines=16> */
.L_x_2377:
[----:B------:R-:W3:Y:S01]  /*134c0*/  LDL R2, [R1+0xc] ;  /* 0x00000c0001027983 */ /* 0x000ee20000100800 */
[----:B------:R0:W-:Y:S01]  /*134d0*/  SYNCS.ARRIVE.TRANS64.A1T0 RZ, [R5+URZ+0x33430], RZ ;  /* 0x033430ff05ff79a7 */ /* 0x0001e2000810003f */
[----:B---3--:R-:W-:-:S13]  /*134e0*/  ISETP.NE.AND P0, PT, R2, 0x3, PT ;  /* 0x000000030200780c */ /* 0x008fda0003f05270 */
[----:B0-----:R-:W-:Y:S05]  /*134f0*/  @!P0 BRA `(.L_x_2378) ;  /* 0x0000000000048947 */ /* 0x001fea0003800000 */
[----:B------:R-:W-:Y:S01]  /*13500*/  BPT.TRAP 0x1 ;  /* 0x000000040000795c */ /* 0x000fe20000300000 */
.L_x_2378:
[----:B------:R-:W-:Y:S02]  /*13510*/  LOP3.LUT R2, R21, 0x1, RZ, 0x3c, !PT ;  /* 0x0000000115027812 */ /* 0x000fe400078e3cff */
[----:B-12---:R-:W-:Y:S02]  /*13520*/  LEA R5, R20, UR45, 0x3 ;  /* 0x0000002d14057c11 */ /* 0x006fe4000f8e18ff */
[----:B------:R-:W-:-:S04]  /*13530*/  SHF.L.U32 R2, R2, 0x1f, RZ ;  /* 0x0000001f02027819 */ /* 0x000fc800000006ff */
[----:B------:R-:W0:Y:S02]  /*13540*/  SYNCS.PHASECHK.TRANS64.TRYWAIT P1, [R5+URZ+0x33470], R2 ;  /* 0x03347002050075a7 */ /* 0x000e24000802017f */
[----:B0-----:R-:W-:Y:S05]  /*13550*/  @!P1 BRA `(.L_x_2379) ;  /* 0x0000003800009947 */ /* 0x001fea0003800000 */
.L_x_2470:
[----:B------:R-:W-:-:S13]  /*13560*/  LOP3.LUT P1, RZ, R16, 0x10, RZ, 0xc0, !PT ;  /* 0x0000001010ff7812 */ /* 0x000fda000782c0ff */
[----:B------:R-:W-:Y:S05]  /*13570*/  @!P1 BRA `(.L_x_2380) ;  /* 0x0000000000049947 */ /* 0x000fea0003800000 */
[----:B------:R-:W-:Y:S01]  /*13580*/  BPT.TRAP 0x1 ;  /* 0x000000040000795c */ /* 0x000fe20000300000 */
.L_x_2380:
[----:B------:R-:W2:Y:S01]  /*13590*/  LDL R3, [R1+0x8] ;  /* 0x0000080001037983 */ /* 0x000ea20000100800 */
[----:B------:R-:W-:Y:S01]  /*135a0*/  SHF.L.U32 R6, R21, 0x1f, RZ ;  /* 0x0000001f15067819 */ /* 0x000fe200000006ff */
[----:B0-----:R-:W-:-:S03]  /*135b0*/  IMAD R2, R20, 0x7800, RZ ;  /* 0x0000780014027824 */ /* 0x001fc600078e02ff */
[----:B------:R-:W0:Y:S02]  /*135c0*/  SYNCS.PHASECHK.TRANS64.TRYWAIT P1, [R5+URZ+0x33460], R6 ;  /* 0x03346006050075a7 */ /* 0x000e24000802017f */
[----:B--2---:R-:W-:Y:S01]  /*135d0*/  LOP3.LUT R3, R2, R3, RZ, 0xfc, !PT ;  /* 0x0000000302037212 */ /* 0x004fe200078efcff */
[----:B0-----:R-:W-:Y:S06]  /*135e0*/  @!P1 BRA `(.L_x_2381) ;  /* 0x0000003400f09947 */ /* 0x001fec0003800000 */
.L_x_2471:
[----:B------:R-:W2:Y:S01]  /*135f0*/  LDL R7, [R1+0x4] ;  /* 0x0000040001077983 */ /* 0x000ea20000100800 */
[----:B------:R-:W-:Y:S05]  /*13600*/  WARPSYNC.ALL ;  /* 0x0000000000007948 */ /* 0x000fea0003800000 */
[----:B------:R-:W1:Y:S01]  /*13610*/  LDSM.16.MT88.4 R8, [R3+UR45+0xf200] ;  /* 0x00f2002d0308783b */ /* 0x000e620008004200 */
[----:B------:R-:W-:Y:S02]  /*13620*/  LOP3.LUT P1, RZ, R16, 0x10, RZ, 0xc0, !PT ;  /* 0x0000001010ff7812 */ /* 0x000fe4000782c0ff */
[C-C-:B-1----:R-:W-:Y:S02]  /*13630*/  PRMT R20, R8.reuse, 0x6420, R9.reuse ;  /* 0x0000642008147816 */ /* 0x142fe40000000009 */
[----:B------:R-:W-:-:S02]  /*13640*/  PRMT R21, R8, 0x7531, R9 ;  /* 0x0000753108157816 */ /* 0x000fc40000000009 */
[C-C-:B------:R-:W-:Y:S02]  /*13650*/  PRMT R22, R10.reuse, 0x6420, R11.reuse ;  /* 0x000064200a167816 */ /* 0x140fe4000000000b */
[----:B------:R-:W-:Y:S02]  /*13660*/  PRMT R23, R10, 0x7531, R11 ;  /* 0x000075310a177816 */ /* 0x000fe4000000000b */
[----:B--2---:R-:W-:-:S05]  /*13670*/  LOP3.LUT R2, R2, R7, RZ, 0xfc, !PT ;  /* 0x0000000702027212 */ /* 0x004fca00078efcff */
[----:B------:R-:W-:-:S05]  /*13680*/  VIADD R2, R2, UR45 ;  /* 0x0000002d02027c36 */ /* 0x000fca0008000000 */
[----:B------:R-:W-:Y:S04]  /*13690*/  STSM.16.M88.4 [R2+0x200], R20 ;  /* 0x0002001402007844 */ /* 0x000fe80000000200 */
[----:B------:R-:W1:Y:S02]  /*136a0*/  LDSM.16.MT88.4 R8, [R3+UR45+0x11a00] ;  /* 0x011a002d0308783b */ /* 0x000e640008004200 */
[C-C-:B-1----:R-:W-:Y:S02]  /*136b0*/  PRMT R12, R8.reuse, 0x6420, R9.reuse ;  /* 0x00006420080c7816 */ /* 0x142fe40000000009 */
[----:B------:R-:W-:Y:S02]  /*136c0*/  PRMT R13, R8, 0x7531, R9 ;  /* 0x00007531080d7816 */ /* 0x000fe40000000009 */
[----:B------:R-:W-:-:S02]  /*136d0*/  PRMT R14, R10, 0x6420, R11 ;  /* 0x000064200a0e7816 */ /* 0x000fc4000000000b */
[----:B------:R-:W-:-:S05]  /*136e0*/  PRMT R15, R10, 0x7531, R11 ;  /* 0x000075310a0f7816 */ /* 0x000fca000000000b */
        /* <DEDUP_REMOVED lines=87> */
.L_x_2382:
[----:B--2---:R2:W-:Y:S01]  /*13c60*/  SYNCS.ARRIVE.TRANS64.A1T0 RZ, [R5+URZ+0x33450], RZ ;  /* 0x033450ff05ff79a7 */ /* 0x0045e2000810003f */
[----:B------:R-:W-:Y:S06]  /*13c70*/  BAR.SYNC.DEFER_BLOCKING 0x2, 0x80 ;  /* 0x0082000000007b1d */ /* 0x000fec0000010000 */
[----:B------:R-:W-:Y:S05]  /*13c80*/  @!P0 BRA `(.L_x_2383) ;  /* 0x0000000000048947 */ /* 0x000fea0003800000 */
[----:B------:R-:W-:Y:S01]  /*13c90*/  BPT.TRAP 0x1 ;  /* 0x000000040000795c */ /* 0x000fe20000300000 */
.L_x_2383:
[----:B-1----:R-:W1:Y:S01]  /*13ca0*/  S2R R2, SR_CgaCtaId ;  /* 0x0000000000027919 */ /* 0x002e620000008800 */
[----:B0-2---:R-:W-:Y:S02]  /*13cb0*/  VIADD R5, R5, 0x33480 ;  /* 0x0003348005057836 */ /* 0x005fe40000000000 */
[----:B------:R-:W-:Y:S02]  /*13cc0*/  VIADD R0, R0, 0xffffff60 ;  /* 0xffffff6000007836 */ /* 0x000fe40000000000 */
[----:B------:R-:W-:Y:S02]  /*13cd0*/  IMAD.MOV.U32 R20, RZ, RZ, R4 ;  /* 0x000000ffff147224 */ /* 0x000fe400078e0004 */
[----:B------:R-:W-:Y:S01]  /*13ce0*/  IMAD.MOV.U32 R21, RZ, RZ, R31 ;  /* 0x000000ffff157224 */ /* 0x000fe200078e001f */
[----:B-1----:R-:W-:-:S04]  /*13cf0*/  PRMT R5, R2, 0x654, R5 ;  /* 0x0000065402057816 */ /* 0x002fc80000000005 */
[----:B------:R1:W-:Y:S01]  /*13d00*/  SYNCS.ARRIVE.TRANS64.RED.A1T0 RZ, [R5+URZ], RZ ;  /* 0x000000ff05ff79a7 */ /* 0x0003e2000810043f */
[----:B------:R-:W-:Y:S05]  /*13d10*/  @P2 BRA `(.L_x_2384) ;  /* 0xffffffe800502947 */ /* 0x000fea000383ffff */
[----:B------:R-:W-:Y:S05]  /*13d20*/  BRA `(.L_x_2385) ;  /* 0x0000000000047947 */ /* 0x000fea0003800000 */
.L_x_2369:
[----:B------:R-:W-:-:S07]  /*13d30*/  IMAD.MOV.U32 R4, RZ, RZ, RZ ;  /* 0x000000ffff047224 */ /* 0x000fce00078e00ff */
.L_x_2385:
[----:B0-----:R-:W3:Y:S02]  /*13d40*/  LDL R0, [R1+0x10] ;  /* 0x0000100001007983 */ /* 0x001ee40000100800 */
[----:B---3--:R-:W-:-:S13]  /*13d50*/  R2UR UR4, R0 ;  /* 0x00000000000472ca */ /* 0x008fda00000e0000 */
[----:B------:R-:W-:-:S06]  /*13d60*/  ULOP3.LUT UR4, UR4, 0x1, URZ, 0xfc, !UPT ;  /* 0x0000000104047892 */ /* 0x000fcc000f8efc3f */
[----:B------:R-:W-:-:S05]  /*13d70*/  IMAD.U32 R0, RZ, RZ, UR4 ;  /* 0x00000004ff007e24 */ /* 0x000fca000f8e00ff */
[----:B------:R-:W-:-:S13]  /*13d80*/  ISETP.NE.AND P1, PT, R0, 0x3, PT ;  /* 0x000000030000780c */ /* 0x000fda0003f25270 */
[----:B------:R-:W-:Y:S05]  /*13d90*/  @!P1 BRA `(.L_x_2386) ;  /* 0x0000000000049947 */ /* 0x000fea0003800000 */
[----:B------:R-:W-:Y:S01]  /*13da0*/  BPT.TRAP 0x1 ;  /* 0x000000040000795c */ /* 0x000fe20000300000 */
.L_x_2386:
[----:B-1----:R-:W-:Y:S01]  /*13db0*/  LOP3.LUT R3, R31, 0x1, RZ, 0x3c, !PT ;  /* 0x000000011f037812 */ /* 0x002fe200078e3cff */
[----:B------:R-:W-:Y:S01]  /*13dc0*/  BSSY B0, `(.L_x_2387) ;  /* 0x0000005000007945 */ /* 0x000fe20003800000 */
[----:B------:R-:W-:Y:S02]  /*13dd0*/  LEA R0, R4, UR45, 0x3 ;  /* 0x0000002d04007c11 */ /* 0x000fe4000f8e18ff */
[----:B------:R-:W-:-:S04]  /*13de0*/  SHF.L.U32 R3, R3, 0x1f, RZ ;  /* 0x0000001f03037819 */ /* 0x000fc800000006ff */
[----:B------:R-:W0:Y:S02]  /*13df0*/  SYNCS.PHASECHK.TRANS64.TRYWAIT P0, [R0+URZ+0x33470], R3 ;  /* 0x03347003000075a7 */ /* 0x000e24000800017f */
[----:B0-----:R-:W-:Y:S05]  /*13e00*/  @!P0 BRA `(.L_x_2388) ;  /* 0x0000002c00fc8947 */ /* 0x001fea0003800000 */
.L_x_2472:
[----:B------:R-:W-:Y:S05]  /*13e10*/  BSYNC B0 ;  /* 0x0000000000007941 */ /* 0x000fea0003800000 */
.L_x_2387:
[----:B------:R-:W-:-:S13]  /*13e20*/  LOP3.LUT P0, RZ, R16, 0x10, RZ, 0xc0, !PT ;  /* 0x0000001010ff7812 */ /* 0x000fda000780c0ff */
[----:B------:R-:W-:Y:S05]  /*13e30*/  @!P0 BRA `(.L_x_2389) ;  /* 0x0000000000048947 */ /* 0x000fea0003800000 */
[----:B------:R-:W-:Y:S01]  /*13e40*/  BPT.TRAP 0x1 ;  /* 0x000000040000795c */ /* 0x000fe20000300000 */
.L_x_2389:
[----:B------:R-:W3:Y:S01]  /*13e50*/  LDL.LU R2, [R1+0x8] ;  /* 0x0000080001027983 */ /* 0x000ee20000300800 */
[----:B------:R-:W-:Y:S01]  /*13e60*/  SHF.L.U32 R5, R31, 0x1f, RZ ;  /* 0x0000001f1f057819 */ /* 0x000fe200000006ff */
[----:B0-----:R-:W-:-:S03]  /*13e70*/  IMAD R3, R4, 0x7800, RZ ;  /* 0x0000780004037824 */ /* 0x001fc600078e02ff */
[----:B------:R-:W0:Y:S02]  /*13e80*/  SYNCS.PHASECHK.TRANS64.TRYWAIT P0, [R0+URZ+0x33460], R5 ;  /* 0x03346005000075a7 */ /* 0x000e24000800017f */
[----:B---3--:R-:W-:Y:S01]  /*13e90*/  LOP3.LUT R2, R3, R2, RZ, 0xfc, !PT ;  /* 0x0000000203027212 */ /* 0x008fe200078efcff */
[----:B0-----:R-:W-:Y:S06]  /*13ea0*/  @!P0 BRA `(.L_x_2390) ;  /* 0x0000002c00e88947 */ /* 0x001fec0003800000 */
.L_x_2473:
[----:B------:R-:W3:Y:S01]  /*13eb0*/  LDL.LU R6, [R1+0x4] ;  /* 0x0000040001067983 */ /* 0x000ee20000300800 */
[----:B------:R-:W-:Y:S05]  /*13ec0*/  WARPSYNC.ALL ;  /* 0x0000000000007948 */ /* 0x000fea0003800000 */
[----:B------:R-:W1:Y:S01]  /*13ed0*/  LDSM.16.MT88.4 R8, [R2+UR45+0xf200] ;  /* 0x00f2002d0208783b */ /* 0x000e620008004200 */
[----:B------:R-:W-:Y:S02]  /*13ee0*/  LOP3.LUT P0, RZ, R16, 0x10, RZ, 0xc0, !PT ;  /* 0x0000001010ff7812 */ /* 0x000fe4000780c0ff */
[C-C-:B-1----:R-:W-:Y:S02]  /*13ef0*/  PRMT R12, R8.reuse, 0x6420, R9.reuse ;  /* 0x00006420080c7816 */ /* 0x142fe40000000009 */
[----:B------:R-:W-:-:S02]  /*13f00*/  PRMT R13, R8, 0x7531, R9 ;  /* 0x00007531080d7816 */ /* 0x000fc40000000009 */
[C-C-:B--2---:R-:W-:Y:S02]  /*13f10*/  PRMT R14, R10.reuse, 0x6420, R11.reuse ;  /* 0x000064200a0e7816 */ /* 0x144fe4000000000b */
[----:B------:R-:W-:Y:S02]  /*13f20*/  PRMT R15, R10, 0x7531, R11 ;  /* 0x000075310a0f7816 */ /* 0x000fe4000000000b */
[----:B---3--:R-:W-:-:S05]  /*13f30*/  LOP3.LUT R3, R3, R6, RZ, 0xfc, !PT ;  /* 0x0000000603037212 */ /* 0x008fca00078efcff */
        /* <DEDUP_REMOVED lines=94> */
.L_x_2391:
[----:B--2---:R2:W-:Y:S01]  /*14520*/  SYNCS.ARRIVE.TRANS64.A1T0 RZ, [R0+URZ+0x33450], RZ ;  /* 0x033450ff00ff79a7 */ /* 0x0045e2000810003f */
[----:B------:R-:W-:Y:S06]  /*14530*/  BAR.SYNC.DEFER_BLOCKING 0x2, 0x80 ;  /* 0x0082000000007b1d */ /* 0x000fec0000010000 */
[----:B------:R-:W-:Y:S05]  /*14540*/  @!P1 BRA `(.L_x_2392) ;  /* 0x0000000000049947 */ /* 0x000fea0003800000 */
[----:B------:R-:W-:Y:S01]  /*14550*/  BPT.TRAP 0x1 ;  /* 0x000000040000795c */ /* 0x000fe20000300000 */
.L_x_2392:
[----:B------:R-:W3:Y:S01]  /*14560*/  S2R R2, SR_CgaCtaId ;  /* 0x0000000000027919 */ /* 0x000ee20000008800 */
[----:B0-2---:R-:W-:-:S05]  /*14570*/  VIADD R0, R0, 0x33480 ;  /* 0x0003348000007836 */ /* 0x005fca0000000000 */
[----:B---3--:R-:W-:Y:S01]  /*14580*/  PRMT R0, R2, 0x654, R0 ;  /* 0x0000065402007816 */ /* 0x008fe20000000000 */
[----:B------:R-:W-:-:S03]  /*14590*/  IMAD.MOV.U32 R2, RZ, RZ, RZ ;  /* 0x000000ffff027224 */ /* 0x000fc600078e00ff */
[----:B------:R0:W-:Y:S02]  /*145a0*/  SYNCS.ARRIVE.TRANS64.RED.A1T0 RZ, [R0+URZ], RZ ;  /* 0x000000ff00ff79a7 */ /* 0x0001e4000810043f */
[----:B0-----:R-:W-:-:S05]  /*145b0*/  VIADD R0, R4, 0x1 ;  /* 0x0000000104007836 */ /* 0x001fca0000000000 */
[----:B------:R-:W-:-:S04]  /*145c0*/  ISETP.NE.AND P0, PT, R0, 0x2, PT ;  /* 0x000000020000780c */ /* 0x000fc80003f05270 */
[----:B------:R-:W-:Y:S02]  /*145d0*/  SEL R4, RZ, 0x1, P0 ;  /* 0x00000001ff047807 */ /* 0x000fe40000000000 */
[----:B------:R-:W-:Y:S02]  /*145e0*/  SEL R0, R0, RZ, P0 ;  /* 0x000000ff00007207 */ /* 0x000fe40000000000 */
[----:B------:R-:W-:-:S07]  /*145f0*/  LOP3.LUT R31, R31, R4, RZ, 0x3c, !PT ;  /* 0x000000041f1f7212 */ /* 0x000fce00078e3cff */
.L_x_2347:
[----:B------:R-:W0:Y:S01]  /*14600*/  S2R R4, SR_CgaCtaId ;  /* 0x0000000000047919 */ /* 0x000e220000008800 */
[----:B-1----:R-:W-:Y:S02]  /*14610*/  MOV R3, 0x400 ;  /* 0x0000040000037802 */ /* 0x002fe40000000f00 */
[----:B------:R-:W-:Y:S02]  /*14620*/  SHF.L.U32 R2, R2, 0x1f, RZ ;  /* 0x0000001f02027819 */ /* 0x000fe400000006ff */
[----:B0-----:R-:W-:-:S04]  /*14630*/  LEA R5, R4, R3, 0x18 ;  /* 0x0000000304057211 */ /* 0x001fc800078ec0ff */
[----:B------:R-:W0:Y:S02]  /*14640*/  SYNCS.PHASECHK.TRANS64.TRYWAIT P0, [R5+URZ+0x33420], R2 ;  /* 0x03342002050075a7 */ /* 0x000e24000800017f */
[----:B0-----:R-:W-:Y:S05]  /*14650*/  @!P0 BRA `(.L_x_2393) ;  /* 0x0000002800108947 */ /* 0x001fea0003800000 */
.L_x_2474:
        /* <DEDUP_REMOVED lines=8> */
[----:B------:R-:W2:Y:S02]  /*146e0*/  LDL R3, [R1+0x10] ;  /* 0x0000100001037983 */ /* 0x000ea40000100800 */
[----:B--2---:R-:W-:-:S13]  /*146f0*/  R2UR UR4, R3 ;  /* 0x00000000030472ca */ /* 0x004fda00000e0000 */
[----:B------:R-:W-:-:S06]  /*14700*/  ULOP3.LUT UR4, UR4, 0x2, URZ, 0xfc, !UPT ;  /* 0x0000000204047892 */ /* 0x000fcc000f8efc3f */
[----:B------:R-:W-:-:S05]  /*14710*/  IMAD.U32 R2, RZ, RZ, UR4 ;  /* 0x00000004ff027e24 */ /* 0x000fca000f8e00ff */
[----:B------:R-:W-:-:S13]  /*14720*/  ISETP.NE.AND P0, PT, R2, 0x3, PT ;  /* 0x000000030200780c */ /* 0x000fda0003f05270 */
[----:B------:R-:W-:Y:S05]  /*14730*/  @!P0 BRA `(.L_x_2394) ;  /* 0x0000000000048947 */ /* 0x000fea0003800000 */
[----:B------:R-:W-:Y:S01]  /*14740*/  BPT.TRAP 0x1 ;  /* 0x000000040000795c */ /* 0x000fe20000300000 */
.L_x_2394:
[C---:B------:R-:W-:Y:S01]  /*14750*/  IMAD R4, R0.reuse, 0x8, R5 ;  /* 0x0000000800047824 */ /* 0x040fe200078e0205 */
[----:B------:R-:W-:Y:S01]  /*14760*/  SHF.L.U32 R3, R31, 0x1f, RZ ;  /* 0x0000001f1f037819 */ /* 0x000fe200000006ff */
[----:B------:R-:W-:-:S03]  /*14770*/  VIADD R0, R0, 0x1 ;  /* 0x0000000100007836 */ /* 0x000fc60000000000 */
[----:B------:R-:W0:Y:S02]  /*14780*/  SYNCS.PHASECHK.TRANS64.TRYWAIT P1, [R4+URZ+0x33440], R3 ;  /* 0x03344003040075a7 */ /* 0x000e24000802017f */
[----:B------:R-:W-:-:S04]  /*14790*/  ISETP.NE.AND P2, PT, R0, 0x2, PT ;  /* 0x000000020000780c */ /* 0x000fc80003f45270 */
[----:B------:R-:W-:Y:S01]  /*147a0*/  SEL R2, RZ, 0x1, P2 ;  /* 0x00000001ff027807 */ /* 0x000fe20001000000 */
[----:B0-----:R-:W-:Y:S08]  /*147b0*/  @!P1 BRA `(.L_x_2395) ;  /* 0x0000002400cc9947 */ /* 0x001ff00003800000 */
.L_x_2475:
[----:B------:R-:W-:Y:S02]  /*147c0*/  SEL R0, R0, RZ, P2 ;  /* 0x000000ff00007207 */ /* 0x000fe40001000000 */
[----:B------:R-:W-:Y:S01]  /*147d0*/  LOP3.LUT R2, R31, R2, RZ, 0x3c, !PT ;  /* 0x000000021f027212 */ /* 0x000fe200078e3cff */
[----:B------:R-:W-:Y:S06]  /*147e0*/  @!P0 BRA `(.L_x_2396) ;  /* 0x0000000000048947 */ /* 0x000fec0003800000 */
[----:B------:R-:W-:Y:S01]  /*147f0*/  BPT.TRAP 0x1 ;  /* 0x000000040000795c */ /* 0x000fe20000300000 */
.L_x_2396:
[----:B------:R-:W-:Y:S01]  /*14800*/  IMAD R5, R0, 0x8, R5 ;  /* 0x0000000800057824 */ /* 0x000fe200078e0205 */
[----:B------:R-:W-:-:S04]  /*14810*/  SHF.L.U32 R0, R2, 0x1f, RZ ;  /* 0x0000001f02007819 */ /* 0x000fc800000006ff */
[----:B------:R-:W1:Y:S02]  /*14820*/  SYNCS.PHASECHK.TRANS64.TRYWAIT P1, [R5+URZ+0x33440], R0 ;  /* 0x03344000050075a7 */ /* 0x000e64000802017f */
[----:B-1----:R-:W-:Y:S05]  /*14830*/  @!P1 BRA `(.L_x_2397) ;  /* 0x0000002400c09947 */ /* 0x002fea0003800000 */
.L_x_2476:
[----:B------:R-:W-:Y:S05]  /*14840*/  @!P0 BRA `(.L_x_2398) ;  /* 0x0000000000048947 */ /* 0x000fea0003800000 */
[----:B------:R-:W-:Y:S01]  /*14850*/  BPT.TRAP 0x1 ;  /* 0x000000040000795c */ /* 0x000fe20000300000 */
.L_x_2398:
[----:B------:R-:W2:Y:S02]  /*14860*/  SYNCS.PHASECHK.TRANS64.TRYWAIT P1, [R4+URZ+0x33460], R3 ;  /* 0x03346003040075a7 */ /* 0x000ea4000802017f */
[----:B--2---:R-:W-:Y:S05]  /*14870*/  @!P1 BRA `(.L_x_2399) ;  /* 0x0000002400c49947 */ /* 0x004fea0003800000 */
.L_x_2477:
[----:B------:R-:W-:Y:S05]  /*14880*/  @!P0 BRA `(.L_x_2400) ;  /* 0x0000000000048947 */ /* 0x000fea0003800000 */
[----:B------:R-:W-:Y:S01]  /*14890*/  BPT.TRAP 0x1 ;  /* 0x000000040000795c */ /* 0x000fe20000300000 */
.L_x_2400:
[----:B------:R-:W3:Y:S02]  /*148a0*/  SYNCS.PHASECHK.TRANS64.TRYWAIT P1, [R5+URZ+0x33460], R0 ;  /* 0x03346000050075a7 */ /* 0x000ee4000802017f */
[----:B---3--:R-:W-:Y:S05]  /*148b0*/  @!P1 BRA `(.L_x_2401) ;  /* 0x0000002400c89947 */ /* 0x008fea0003800000 */
.L_x_2478:
[----:B------:R-:W-:Y:S05]  /*148c0*/  @!P0 BRA `(.L_x_2402) ;  /* 0x0000000000048947 */ /* 0x000fea0003800000 */
[----:B------:R-:W-:Y:S01]  /*148d0*/  BPT.TRAP 0x1 ;  /* 0x000000040000795c */ /* 0x000fe20000300000 */
.L_x_2402:
[----:B------:R-:W4:Y:S02]  /*148e0*/  SYNCS.PHASECHK.TRANS64.TRYWAIT P1, [R4+URZ+0x33480], R3 ;  /* 0x03348003040075a7 */ /* 0x000f24000802017f */
[----:B----4-:R-:W-:Y:S05]  /*148f0*/  @!P1 BRA `(.L_x_2403) ;  /* 0x0000002400cc9947 */ /* 0x010fea0003800000 */
.L_x_2479:
[----:B------:R-:W-:Y:S05]  /*14900*/  @!P0 BRA `(.L_x_2404) ;  /* 0x0000000000048947 */ /* 0x000fea0003800000 */
[----:B------:R-:W-:Y:S01]  /*14910*/  BPT.TRAP 0x1 ;  /* 0x000000040000795c */ /* 0x000fe20000300000 */
.L_x_2404:
[----:B------:R0:W0:Y:S02]  /*14920*/  SYNCS.PHASECHK.TRANS64.TRYWAIT P0, [R5+URZ+0x33480], R0 ;  /* 0x03348000050075a7 */ /* 0x000024000800017f */
[----:B0-----:R-:W-:Y:S05]  /*14930*/  @!P0 NANOSLEEP.SYNCS 0x989680 ;  /* 0x009896800000895d */ /* 0x001fea0003900000 */
[----:B------:R-:W0:Y:S02]  /*14940*/  @!P0 SYNCS.PHASECHK.TRANS64 P0, [R5+URZ+0x33480], R0 ;  /* 0x03348000050085a7 */ /* 0x000e24000800007f */
[----:B0-----:R-:W-:Y:S05]  /*14950*/  @!P0 BRA `(.L_x_2404) ;  /* 0xfffffffc00f08947 */ /* 0x001fea000383ffff */
.L_x_2303:
[----:B------:R-:W-:Y:S05]  /*14960*/  BSYNC B6 ;  /* 0x0000000000067941 */ /* 0x000fea0003800000 */
.L_x_2300:
[----:B------:R-:W-:Y:S05]  /*14970*/  EXIT ;  /* 0x000000000000794d */ /* 0x000fea0003800000 */
.L_x_2307:
[----:B0-----:R-:W-:-:S04]  /*14980*/  IMAD.U32 R3, RZ, RZ, UR39 ;  /* 0x00000027ff037e24 */ /* 0x001fc8000f8e00ff */
[----:B------:R0:W1:Y:S03]  /*14990*/  SYNCS.PHASECHK.TRANS64.TRYWAIT P0, [R3+URZ+0x33400], R0 ;  /* 0x03340000030075a7 */ /* 0x000066000800017f */
[----:B-1----:R-:W-:Y:S05]  /*149a0*/  @!P0 NANOSLEEP.SYNCS 0x989680 ;  /* 0x009896800000895d */ /* 0x002fea0003900000 */
[----:B------:R-:W1:Y:S02]  /*149b0*/  @!P0 SYNCS.PHASECHK.TRANS64 P0, [R3+URZ+0x33400], R0 ;  /* 0x03340000030085a7 */ /* 0x000e64000800007f */
[----:B-1----:R-:W-:Y:S05]  /*149c0*/  @!P0 BRA `(.L_x_2307) ;  /* 0xfffffffc00ec8947 */ /* 0x002fea000383ffff */
[----:B------:R-:W-:Y:S05]  /*149d0*/  BRA `(.L_x_2405) ;  /* 0xfffffecc008c7947 */ /* 0x000fea000383ffff */
.L_x_2311:
[----:B--2---:R-:W-:-:S04]  /*149e0*/  IMAD.U32 R5, RZ, RZ, UR39 ;  /* 0x00000027ff057e24 */ /* 0x004fc8000f8e00ff */
[----:B------:R2:W3:Y:S03]  /*149f0*/  SYNCS.PHASECHK.TRANS64.TRYWAIT P1, [R5+URZ+0x33430], R0 ;  /* 0x03343000050075a7 */ /* 0x0004e6000802017f */
[----:B---3--:R-:W-:Y:S05]  /*14a00*/  @!P1 NANOSLEEP.SYNCS 0x989680 ;  /* 0x009896800000995d */ /* 0x008fea0003900000 */
[----:B------:R-:W3:Y:S02]  /*14a10*/  @!P1 SYNCS.PHASECHK.TRANS64 P1, [R5+URZ+0x33430], R0 ;  /* 0x03343000050095a7 */ /* 0x000ee4000802007f */
[----:B---3--:R-:W-:Y:S05]  /*14a20*/  @!P1 BRA `(.L_x_2311) ;  /* 0xfffffffc00ec9947 */ /* 0x008fea000383ffff */
[----:B------:R-:W-:Y:S05]  /*14a30*/  BRA `(.L_x_2310) ;  /* 0xfffffecc00b07947 */ /* 0x000fea000383ffff */
.L_x_2317:
[----:B-1----:R-:W-:-:S04]  /*14a40*/  IMAD.U32 R11, RZ, RZ, UR4 ;  /* 0x00000004ff0b7e24 */ /* 0x002fc8000f8e00ff */
[----:B------:R1:W2:Y:S03]  /*14a50*/  SYNCS.PHASECHK.TRANS64.TRYWAIT P1, [R11+URZ+0x33430], R0 ;  /* 0x033430000b0075a7 */ /* 0x0002a6000802017f */
[----:B--2---:R-:W-:Y:S05]  /*14a60*/  @!P1 NANOSLEEP.SYNCS 0x989680 ;  /* 0x009896800000995d */ /* 0x004fea0003900000 */
[----:B------:R-:W2:Y:S02]  /*14a70*/  @!P1 SYNCS.PHASECHK.TRANS64 P1, [R11+URZ+0x33430], R0 ;  /* 0x033430000b0095a7 */ /* 0x000ea4000802007f */
[----:B--2---:R-:W-:Y:S05]  /*14a80*/  @!P1 BRA `(.L_x_2317) ;  /* 0xfffffffc00ec9947 */ /* 0x004fea000383ffff */
[----:B------:R-:W-:Y:S05]  /*14a90*/  BRA `(.L_x_2314) ;  /* 0xffffff0800647947 */ /* 0x000fea000383ffff */
.L_x_2321:
[----:B-1----:R-:W-:-:S04]  /*14aa0*/  IMAD.U32 R11, RZ, RZ, UR10 ;  /* 0x0000000aff0b7e24 */ /* 0x002fc8000f8e00ff */
[----:B------:R1:W2:Y:S03]  /*14ab0*/  SYNCS.PHASECHK.TRANS64.TRYWAIT P1, [R11+URZ+0x33450], R0 ;  /* 0x033450000b0075a7 */ /* 0x0002a6000802017f */
[----:B--2---:R-:W-:Y:S05]  /*14ac0*/  @!P1 NANOSLEEP.SYNCS 0x989680 ;  /* 0x009896800000995d */ /* 0x004fea0003900000 */
[----:B------:R-:W2:Y:S02]  /*14ad0*/  @!P1 SYNCS.PHASECHK.TRANS64 P1, [R11+URZ+0x33450], R0 ;  /* 0x033450000b0095a7 */ /* 0x000ea4000802007f */
[----:B--2---:R-:W-:Y:S05]  /*14ae0*/  @!P1 BRA `(.L_x_2321) ;  /* 0xfffffffc00ec9947 */ /* 0x004fea000383ffff */
[----:B------:R-:W-:Y:S05]  /*14af0*/  BRA `(.L_x_2318) ;  /* 0xffffff1400787947 */ /* 0x000fea000383ffff */
.L_x_2329:
[----:B-1----:R-:W-:-:S04]  /*14b00*/  IMAD.U32 R13, RZ, RZ, UR7 ;  /* 0x00000007ff0d7e24 */ /* 0x002fc8000f8e00ff */
[----:B------:R1:W2:Y:S03]  /*14b10*/  SYNCS.PHASECHK.TRANS64.TRYWAIT P1, [R13+URZ+0x33430], R0 ;  /* 0x033430000d0075a7 */ /* 0x0002a6000802017f */
[----:B--2---:R-:W-:Y:S05]  /*14b20*/  @!P1 NANOSLEEP.SYNCS 0x989680 ;  /* 0x009896800000995d */ /* 0x004fea0003900000 */
[----:B------:R-:W2:Y:S02]  /*14b30*/  @!P1 SYNCS.PHASECHK.TRANS64 P1, [R13+URZ+0x33430], R0 ;  /* 0x033430000d0095a7 */ /* 0x000ea4000802007f */
[----:B--2---:R-:W-:Y:S05]  /*14b40*/  @!P1 BRA `(.L_x_2329) ;  /* 0xfffffffc00ec9947 */ /* 0x004fea000383ffff */
[----:B------:R-:W-:Y:S05]  /*14b50*/  BRA `(.L_x_2326) ;  /* 0xffffff4000ec7947 */ /* 0x000fea000383ffff */
.L_x_2333:
[----:B-1----:R-:W-:-:S04]  /*14b60*/  IMAD.U32 R13, RZ, RZ, UR7 ;  /* 0x00000007ff0d7e24 */ /* 0x002fc8000f8e00ff */
[----:B------:R1:W2:Y:S03]  /*14b70*/  SYNCS.PHASECHK.TRANS64.TRYWAIT P1, [R13+URZ+0x33450], R0 ;  /* 0x033450000d0075a7 */ /* 0x0002a6000802017f */
[----:B--2---:R-:W-:Y:S05]  /*14b80*/  @!P1 NANOSLEEP.SYNCS 0x989680 ;  /* 0x009896800000995d */ /* 0x004fea0003900000 */
[----:B------:R-:W2:Y:S02]  /*14b90*/  @!P1 SYNCS.PHASECHK.TRANS64 P1, [R13+URZ+0x33450], R0 ;  /* 0x033450000d0095a7 */ /* 0x000ea4000802007f */
[----:B--2---:R-:W-:Y:S05]  /*14ba0*/  @!P1 BRA `(.L_x_2333) ;  /* 0xfffffffc00ec9947 */ /* 0x004fea000383ffff */
[----:B------:R-:W-:Y:S05]  /*14bb0*/  BRA `(.L_x_2330) ;  /* 0xffffff4c00f07947 */ /* 0x000fea000383ffff */
.L_x_2340:
[----:B-1----:R-:W-:-:S04]  /*14bc0*/  IMAD.U32 R3, RZ, RZ, UR9 ;  /* 0x00000009ff037e24 */ /* 0x002fc8000f8e00ff */
[----:B------:R1:W3:Y:S03]  /*14bd0*/  SYNCS.PHASECHK.TRANS64.TRYWAIT P1, [R3+URZ+0x33450], R2 ;  /* 0x03345002030075a7 */ /* 0x0002e6000802017f */
[----:B---3--:R-:W-:Y:S05]  /*14be0*/  @!P1 NANOSLEEP.SYNCS 0x989680 ;  /* 0x009896800000995d */ /* 0x008fea0003900000 */
[----:B------:R-:W3:Y:S02]  /*14bf0*/  @!P1 SYNCS.PHASECHK.TRANS64 P1, [R3+URZ+0x33450], R2 ;  /* 0x03345002030095a7 */ /* 0x000ee4000802007f */
[----:B---3--:R-:W-:Y:S05]  /*14c00*/  @!P1 BRA `(.L_x_2340) ;  /* 0xfffffffc00ec9947 */ /* 0x008fea000383ffff */
[----:B------:R-:W-:Y:S05]  /*14c10*/  BRA `(.L_x_2339) ;  /* 0xffffff70003c7947 */ /* 0x000fea000383ffff */
.L_x_2353:
[----:B------:R-:W-:Y:S02]  /*14c20*/  IMAD.MOV.U32 R13, RZ, RZ, R23 ;  /* 0x000000ffff0d7224 */ /* 0x000fe400078e0017 */
[----:B------:R-:W-:Y:S02]  /*14c30*/  IMAD.MOV.U32 R12, RZ, RZ, RZ ;  /* 0x000000ffff0c7224 */ /* 0x000fe400078e00ff */
[----:B------:R-:W-:Y:S02]  /*14c40*/  IMAD.MOV.U32 R11, RZ, RZ, 0x1f ;  /* 0x0000001fff0b7424 */ /* 0x000fe400078e00ff */
[----:B------:R-:W-:-:S07]  /*14c50*/  IMAD.MOV.U32 R15, RZ, RZ, -0x1 ;  /* 0xffffffffff0f7424 */ /* 0x000fce00078e00ff */
[----:B0----5:R-:W-:Y:S05]  /*14c60*/  WARPSYNC.COLLECTIVE R15, `(.L_x_2406) ;  /* 0x000000000f087348 */ /* 0x021fea0003c00000 */
[----:B------:R1:W2:Y:S02]  /*14c70*/  SHFL.IDX P6, R14, R13, R12, R11 ;  /* 0x0000000c0d0e7389 */ /* 0x0002a400000c000b */
[----:B012--5:R-:W-:Y:S01]  /*14c80*/  ENDCOLLECTIVE ;  /* 0x000000000000791b */ /* 0x027fe20003800000 */
.L_x_2406:
[----:B------:R-:W-:Y:S05]  /*14c90*/  BRA `(.L_x_2407) ;  /* 0xffffffb800d47947 */ /* 0x000fea000383ffff */
.L_x_2355:
[----:B0-----:R-:W-:-:S04]  /*14ca0*/  IMAD.U32 R2, RZ, RZ, UR45 ;  /* 0x0000002dff027e24 */ /* 0x001fc8000f8e00ff */
[----:B------:R0:W1:Y:S03]  /*14cb0*/  SYNCS.PHASECHK.TRANS64.TRYWAIT P0, [R2+URZ+0x33480], R29 ;  /* 0x0334801d020075a7 */ /* 0x000066000800017f */
[----:B-1----:R-:W-:Y:S05]  /*14cc0*/  @!P0 NANOSLEEP.SYNCS 0x989680 ;  /* 0x009896800000895d */ /* 0x002fea0003900000 */
[----:B------:R-:W1:Y:S02]  /*14cd0*/  @!P0 SYNCS.PHASECHK.TRANS64 P0, [R2+URZ+0x33480], R29 ;  /* 0x0334801d020085a7 */ /* 0x000e64000800007f */
[----:B-1----:R-:W-:Y:S05]  /*14ce0*/  @!P0 BRA `(.L_x_2355) ;  /* 0xfffffffc00ec8947 */ /* 0x002fea000383ffff */
[----:B------:R-:W-:Y:S05]  /*14cf0*/  BRA `(.L_x_2408) ;  /* 0xffffffc000887947 */ /* 0x000fea000383ffff */
.L_x_2356:
        /* <DEDUP_REMOVED lines=8> */
.L_x_2410:
[----:B------:R-:W-:Y:S05]  /*14d80*/  BSYNC B0 ;  /* 0x0000000000007941 */ /* 0x000fea0003800000 */
.L_x_2409:
        /* <DEDUP_REMOVED lines=13> */
.L_x_2411:
[-C--:B------:R-:W-:Y:S01]  /*14e60*/  ISETP.GE.AND P2, PT, R35, R31.reuse, PT ;  /* 0x0000001f2300720c */ /* 0x080fe20003f46270 */
[----:B------:R-:W-:Y:S01]  /*14e70*/  IMAD.MOV.U32 R13, RZ, RZ, R9 ;  /* 0x000000ffff0d7224 */ /* 0x000fe200078e0009 */
[----:B------:R-:W-:Y:S01]  /*14e80*/  ISETP.GE.AND P1, PT, R25, R31, PT ;  /* 0x0000001f1900720c */ /* 0x000fe20003f26270 */
[----:B------:R-:W-:-:S03]  /*14e90*/  IMAD.MOV.U32 R12, RZ, RZ, 0x1 ;  /* 0x00000001ff0c7424 */ /* 0x000fc600078e00ff */
[----:B------:R-:W-:Y:S02]  /*14ea0*/  ISETP.LT.OR P3, PT, R7, 0x1, P1 ;  /* 0x000000010700780c */ /* 0x000fe40000f61670 */
[----:B------:R-:W-:-:S13]  /*14eb0*/  IADD3 R2, P0, R35, R14, RZ ;  /* 0x0000000e23027210 */ /* 0x000fda0007f1e0ff */
[----:B------:R-:W-:Y:S05]  /*14ec0*/  WARPSYNC.COLLECTIVE R15, `(.L_x_2412) ;  /* 0x000000000f087348 */ /* 0x000fea0003c00000 */
[----:B------:R0:W1:Y:S02]  /*14ed0*/  SHFL.IDX P6, R14, R13, R12, R11 ;  /* 0x0000000c0d0e7389 */ /* 0x00006400000c000b */
[----:B01----:R-:W-:Y:S01]  /*14ee0*/  ENDCOLLECTIVE ;  /* 0x000000000000791b */ /* 0x003fe20003800000 */
.L_x_2412:
        /* <DEDUP_REMOVED lines=15> */
.L_x_2413:
[----:B------:R-:W-:Y:S02]  /*14fe0*/  IMAD.MOV.U32 R13, RZ, RZ, R9 ;  /* 0x000000ffff0d7224 */ /* 0x000fe400078e0009 */
[----:B------:R-:W-:Y:S02]  /*14ff0*/  IMAD.MOV.U32 R12, RZ, RZ, 0x2 ;  /* 0x00000002ff0c7424 */ /* 0x000fe400078e00ff */
[----:B------:R-:W-:-:S07]  /*15000*/  IMAD.MOV.U32 R2, RZ, RZ, R14 ;  /* 0x000000ffff027224 */ /* 0x000fce00078e000e */
[----:B------:R-:W-:Y:S05]  /*15010*/  WARPSYNC.COLLECTIVE R15, `(.L_x_2414) ;  /* 0x000000000f087348 */ /* 0x000fea0003c00000 */
[----:B------:R0:W1:Y:S02]  /*15020*/  SHFL.IDX P6, R14, R13, R12, R11 ;  /* 0x0000000c0d0e7389 */ /* 0x00006400000c000b */
[----:B01----:R-:W-:Y:S01]  /*15030*/  ENDCOLLECTIVE ;  /* 0x000000000000791b */ /* 0x003fe20003800000 */
.L_x_2414:
        /* <DEDUP_REMOVED lines=16> */
.L_x_2415:
[----:B------:R-:W-:Y:S02]  /*15140*/  IMAD.MOV.U32 R13, RZ, RZ, R9 ;  /* 0x000000ffff0d7224 */ /* 0x000fe400078e0009 */
[----:B------:R-:W-:Y:S02]  /*15150*/  IMAD.MOV.U32 R12, RZ, RZ, 0x3 ;  /* 0x00000003ff0c7424 */ /* 0x000fe400078e00ff */
[----:B------:R-:W-:-:S07]  /*15160*/  IMAD.MOV.U32 R2, RZ, RZ, R14 ;  /* 0x000000ffff027224 */ /* 0x000fce00078e000e */
[----:B------:R-:W-:Y:S05]  /*15170*/  WARPSYNC.COLLECTIVE R15, `(.L_x_2416) ;  /* 0x000000000f087348 */ /* 0x000fea0003c00000 */
[----:B------:R0:W1:Y:S02]  /*15180*/  SHFL.IDX P6, R14, R13, R12, R11 ;  /* 0x0000000c0d0e7389 */ /* 0x00006400000c000b */
[----:B01----:R-:W-:Y:S01]  /*15190*/  ENDCOLLECTIVE ;  /* 0x000000000000791b */ /* 0x003fe20003800000 */
.L_x_2416:
        /* <DEDUP_REMOVED lines=13> */
.L_x_2417:
        /* <DEDUP_REMOVED lines=8> */
[----:B0-----:R-:W-:-:S13]  /*152f0*/  IADD3 R2, P3, R35, R14, RZ ;  /* 0x0000000e23027210 */ /* 0x001fda0007f7e0ff */
[----:B------:R-:W-:Y:S05]  /*15300*/  WARPSYNC.COLLECTIVE R15, `(.L_x_2418) ;  /* 0x000000000f087348 */ /* 0x000fea0003c00000 */
[----:B------:R0:W1:Y:S02]  /*15310*/  SHFL.IDX P6, R14, R13, R12, R11 ;  /* 0x0000000c0d0e7389 */ /* 0x00006400000c000b */
[----:B01----:R-:W-:Y:S01]  /*15320*/  ENDCOLLECTIVE ;  /* 0x000000000000791b */ /* 0x003fe20003800000 */
.L_x_2418:
        /* <DEDUP_REMOVED lines=12> */
.L_x_2419:
        /* <DEDUP_REMOVED lines=9> */
[----:B-1----:R-:W-:Y:S06]  /*15480*/  BRA `(.L_x_2420) ;  /* 0xffffffc000247947 */ /* 0x002fec000383ffff */
.L_x_2359:
[----:B0-----:R-:W-:-:S04]  /*15490*/  IMAD.U32 R2, RZ, RZ, UR45 ;  /* 0x0000002dff027e24 */ /* 0x001fc8000f8e00ff */
[----:B------:R0:W1:Y:S03]  /*154a0*/  SYNCS.PHASECHK.TRANS64.TRYWAIT P0, [R2+URZ+0x33440], R29 ;  /* 0x0334401d020075a7 */ /* 0x000066000800017f */
[----:B-1----:R-:W-:Y:S05]  /*154b0*/  @!P0 NANOSLEEP.SYNCS 0x989680 ;  /* 0x009896800000895d */ /* 0x002fea0003900000 */
[----:B------:R-:W1:Y:S02]  /*154c0*/  @!P0 SYNCS.PHASECHK.TRANS64 P0, [R2+URZ+0x33440], R29 ;  /* 0x0334401d020085a7 */ /* 0x000e64000800007f */
[----:B-1----:R-:W-:Y:S05]  /*154d0*/  @!P0 BRA `(.L_x_2359) ;  /* 0xfffffffc00ec8947 */ /* 0x002fea000383ffff */
[----:B------:R-:W-:Y:S05]  /*154e0*/  BRA `(.L_x_2421) ;  /* 0xffffffc000687947 */ /* 0x000fea000383ffff */
.L_x_2360:
        /* <DEDUP_REMOVED lines=8> */
.L_x_2423:
[----:B------:R-:W-:Y:S05]  /*15570*/  BSYNC B0 ;  /* 0x0000000000007941 */ /* 0x000fea0003800000 */
.L_x_2422:
        /* <DEDUP_REMOVED lines=9> */
.L_x_2424:
        /* <DEDUP_REMOVED lines=18> */
.L_x_2425:
[----:B------:R-:W-:Y:S02]  /*15730*/  IMAD.MOV.U32 R13, RZ, RZ, R0 ;  /* 0x000000ffff0d7224 */ /* 0x000fe400078e0000 */
[----:B------:R-:W-:-:S07]  /*15740*/  IMAD.MOV.U32 R6, RZ, RZ, R14 ;  /* 0x000000ffff067224 */ /* 0x000fce00078e000e */
[----:B------:R-:W-:Y:S05]  /*15750*/  WARPSYNC.COLLECTIVE R15, `(.L_x_2426) ;  /* 0x000000000f087348 */ /* 0x000fea0003c00000 */
[----:B------:R0:W1:Y:S02]  /*15760*/  SHFL.IDX P6, R14, R13, R12, R11 ;  /* 0x0000000c0d0e7389 */ /* 0x00006400000c000b */
[----:B01----:R-:W-:Y:S01]  /*15770*/  ENDCOLLECTIVE ;  /* 0x000000000000791b */ /* 0x003fe20003800000 */
.L_x_2426:
        /* <DEDUP_REMOVED lines=14> */
.L_x_2427:
        /* <DEDUP_REMOVED lines=11> */
.L_x_2428:
[----:B------:R-:W-:Y:S02]  /*15910*/  IMAD.MOV.U32 R13, RZ, RZ, R5 ;  /* 0x000000ffff0d7224 */ /* 0x000fe400078e0005 */
[----:B------:R-:W-:Y:S01]  /*15920*/  IMAD.MOV.U32 R12, RZ, RZ, 0x3 ;  /* 0x00000003ff0c7424 */ /* 0x000fe200078e00ff */
[----:B------:R-:W-:-:S05]  /*15930*/  @P4 IADD3 R14, P0, R35, R14, RZ ;  /* 0x0000000e230e4210 */ /* 0x000fca0007f1e0ff */
[----:B------:R-:W-:-:S08]  /*15940*/  @P4 IMAD.MOV.U32 R2, RZ, RZ, R14 ;  /* 0x000000ffff024224 */ /* 0x000fd000078e000e */
[----:B------:R-:W-:Y:S05]  /*15950*/  WARPSYNC.COLLECTIVE R15, `(.L_x_2429) ;  /* 0x000000000f087348 */ /* 0x000fea0003c00000 */
[----:B------:R0:W1:Y:S02]  /*15960*/  SHFL.IDX P6, R14, R13, R12, R11 ;  /* 0x0000000c0d0e7389 */ /* 0x00006400000c000b */
[----:B01----:R-:W-:Y:S01]  /*15970*/  ENDCOLLECTIVE ;  /* 0x000000000000791b */ /* 0x003fe20003800000 */
.L_x_2429:
        /* <DEDUP_REMOVED lines=13> */
.L_x_2430:
[----:B------:R-:W-:Y:S02]  /*15a50*/  IMAD.MOV.U32 R13, RZ, RZ, R8 ;  /* 0x000000ffff0d7224 */ /* 0x000fe400078e0008 */
[----:B------:R-:W-:Y:S01]  /*15a60*/  IMAD.MOV.U32 R12, RZ, RZ, RZ ;  /* 0x000000ffff0c7224 */ /* 0x000fe200078e00ff */
[----:B------:R-:W-:-:S05]  /*15a70*/  @P3 IADD3 R14, P0, R35, R14, RZ ;  /* 0x0000000e230e3210 */ /* 0x000fca0007f1e0ff */
[----:B------:R-:W-:-:S08]  /*15a80*/  @P3 IMAD.MOV.U32 R2, RZ, RZ, R14 ;  /* 0x000000ffff023224 */ /* 0x000fd000078e000e */
[----:B------:R-:W-:Y:S05]  /*15a90*/  WARPSYNC.COLLECTIVE R15, `(.L_x_2431) ;  /* 0x000000000f087348 */ /* 0x000fea0003c00000 */
[----:B------:R0:W1:Y:S02]  /*15aa0*/  SHFL.IDX P6, R14, R13, R12, R11 ;  /* 0x0000000c0d0e7389 */ /* 0x00006400000c000b */
[----:B01----:R-:W-:Y:S01]  /*15ab0*/  ENDCOLLECTIVE ;  /* 0x000000000000791b */ /* 0x003fe20003800000 */
.L_x_2431:
        /* <DEDUP_REMOVED lines=13> */
.L_x_2432:
[----:B------:R-:W-:Y:S05]  /*15b90*/  BRA `(.L_x_2433) ;  /* 0xffffffbc00f07947 */ /* 0x000fea000383ffff */
.L_x_2365:
[----:B------:R-:W-:Y:S02]  /*15ba0*/  IMAD.MOV.U32 R13, RZ, RZ, R5 ;  /* 0x000000ffff0d7224 */ /* 0x000fe400078e0005 */
[----:B------:R-:W-:Y:S02]  /*15bb0*/  IMAD.MOV.U32 R12, RZ, RZ, RZ ;  /* 0x000000ffff0c7224 */ /* 0x000fe400078e00ff */
[----:B------:R-:W-:Y:S02]  /*15bc0*/  IMAD.MOV.U32 R11, RZ, RZ, 0x1c1f ;  /* 0x00001c1fff0b7424 */ /* 0x000fe400078e00ff */
[----:B------:R-:W-:Y:S02]  /*15bd0*/  IMAD.MOV.U32 R15, RZ, RZ, -0x1 ;  /* 0xffffffffff0f7424 */ /* 0x000fe400078e00ff */
[----:B------:R-:W-:-:S07]  /*15be0*/  IMAD.U32 R6, RZ, RZ, UR47 ;  /* 0x0000002fff067e24 */ /* 0x000fce000f8e00ff */
[----:B-1----:R-:W-:Y:S05]  /*15bf0*/  WARPSYNC.COLLECTIVE R15, `(.L_x_2434) ;  /* 0x000000000f087348 */ /* 0x002fea0003c00000 */
[----:B-1----:R0:W1:Y:S02]  /*15c00*/  SHFL.IDX P6, R14, R13, R12, R11 ;  /* 0x0000000c0d0e7389 */ /* 0x00206400000c000b */
[----:B01----:R-:W-:Y:S01]  /*15c10*/  ENDCOLLECTIVE ;  /* 0x000000000000791b */ /* 0x003fe20003800000 */
.L_x_2434:
[----:B------:R-:W-:Y:S02]  /*15c20*/  IMAD.MOV.U32 R13, RZ, RZ, R0 ;  /* 0x000000ffff0d7224 */ /* 0x000fe400078e0000 */
[----:B------:R-:W-:-:S07]  /*15c30*/  IMAD.MOV.U32 R2, RZ, RZ, R14 ;  /* 0x000000ffff027224 */ /* 0x000fce00078e000e */
[----:B------:R-:W-:Y:S05]  /*15c40*/  WARPSYNC.COLLECTIVE R15, `(.L_x_2435) ;  /* 0x000000000f087348 */ /* 0x000fea0003c00000 */
[----:B------:R0:W1:Y:S02]  /*15c50*/  SHFL.IDX P6, R14, R13, R12, R11 ;  /* 0x0000000c0d0e7389 */ /* 0x00006400000c000b */
[----:B01----:R-:W-:Y:S01]  /*15c60*/  ENDCOLLECTIVE ;  /* 0x000000000000791b */ /* 0x003fe20003800000 */
.L_x_2435:
[----:B------:R-:W-:Y:S02]  /*15c70*/  ULDC UR4, c[0x0][0x288] ;  /* 0x0000a20000047ab9 */ /* 0x000fe40000000800 */
[----:B------:R-:W-:Y:S02]  /*15c80*/  IMAD R7, R4, UR4, RZ ;  /* 0x0000000404077c24 */ /* 0x000fe4000f8e02ff */
[----:B------:R-:W-:-:S04]  /*15c90*/  IMAD R4, R6, 0x80, R27 ;  /* 0x0000008006047824 */ /* 0x000fc800078e021b */
[C---:B------:R-:W-:Y:S01]  /*15ca0*/  VIADD R6, R4.reuse, 0x20 ;  /* 0x0000002004067836 */ /* 0x040fe20000000000 */
        /* <DEDUP_REMOVED lines=10> */
.L_x_2436:
        /* <DEDUP_REMOVED lines=11> */
.L_x_2437:
[----:B------:R-:W-:Y:S02]  /*15e00*/  IMAD.MOV.U32 R13, RZ, RZ, R5 ;  /* 0x000000ffff0d7224 */ /* 0x000fe400078e0005 */
[----:B------:R-:W-:Y:S01]  /*15e10*/  IMAD.MOV.U32 R12, RZ, RZ, 0x2 ;  /* 0x00000002ff0c7424 */ /* 0x000fe200078e00ff */
[----:B------:R-:W-:-:S13]  /*15e20*/  @!P1 IADD3 R8, P0, R35, R14, RZ ;  /* 0x0000000e23089210 */ /* 0x000fda0007f1e0ff */
[----:B------:R-:W-:Y:S05]  /*15e30*/  WARPSYNC.COLLECTIVE R15, `(.L_x_2438) ;  /* 0x000000000f087348 */ /* 0x000fea0003c00000 */
[----:B------:R0:W1:Y:S02]  /*15e40*/  SHFL.IDX P6, R14, R13, R12, R11 ;  /* 0x0000000c0d0e7389 */ /* 0x00006400000c000b */
[----:B01----:R-:W-:Y:S01]  /*15e50*/  ENDCOLLECTIVE ;  /* 0x000000000000791b */ /* 0x003fe20003800000 */
.L_x_2438:
[----:B------:R-:W-:Y:S02]  /*15e60*/  @!P1 IMAD.X R9, RZ, RZ, R6, P0 ;  /* 0x000000ffff099224 */ /* 0x000fe400000e0606 */
[----:B------:R-:W-:Y:S02]  /*15e70*/  VIADD R6, R4, 0x40 ;  /* 0x0000004004067836 */ /* 0x000fe40000000000 */
[----:B------:R-:W-:Y:S02]  /*15e80*/  @!P1 IMAD.MOV.U32 R2, RZ, RZ, R8 ;  /* 0x000000ffff029224 */ /* 0x000fe400078e0008 */
[----:B------:R-:W-:Y:S01]  /*15e90*/  @!P1 IMAD.MOV.U32 R3, RZ, RZ, R9 ;  /* 0x000000ffff039224 */ /* 0x000fe200078e0009 */
[----:B------:R-:W-:Y:S01]  /*15ea0*/  ISETP.GE.AND P0, PT, R6, R7, PT ;  /* 0x000000070600720c */ /* 0x000fe20003f06270 */
[----:B------:R-:W-:-:S03]  /*15eb0*/  IMAD.MOV.U32 R13, RZ, RZ, R0 ;  /* 0x000000ffff0d7224 */ /* 0x000fc600078e0000 */
[----:B------:R-:W-:Y:S01]  /*15ec0*/  @!PT LDS RZ, [RZ] ;  /* 0x00000000fffff984 */ /* 0x000fe20000000800 */
[----:B------:R-:W-:Y:S01]  /*15ed0*/  @!PT LDS RZ, [RZ] ;  /* 0x00000000fffff984 */ /* 0x000fe20000000800 */
[----:B------:R-:W-:Y:S01]  /*15ee0*/  @!PT LDS RZ, [RZ] ;  /* 0x00000000fffff984 */ /* 0x000fe20000000800 */
[----:B------:R0:W-:Y:S04]  /*15ef0*/  @!P1 LDGSTS.E.BYPASS.LTC128B.128 [R24+0x1ea00], desc[UR36][R2.64], !P4 ;  /* 0x1ea0000002189fae */ /* 0x0001e8000e101d64 */
[----:B------:R0:W-:Y:S04]  /*15f00*/  @!P1 LDGSTS.E.BYPASS.LTC128B.128 [R24+0x20a00], desc[UR36][R2.64+0x40], !P3 ;  /* 0x20a0004002189fae */ /* 0x0001e8000d901d64 */
[----:B------:R0:W-:Y:S01]  /*15f10*/  @!P1 LDGSTS.E.BYPASS.LTC128B.128 [R24+0x22a00], desc[UR36][R2.64+0x80], !P2 ;  /* 0x22a0008002189fae */ /* 0x0001e2000d101d64 */
[----:B------:R-:W-:-:S07]  /*15f20*/  IMAD.MOV.U32 R6, RZ, RZ, R14 ;  /* 0x000000ffff067224 */ /* 0x000fce00078e000e */
[----:B0-----:R-:W-:Y:S05]  /*15f30*/  WARPSYNC.COLLECTIVE R15, `(.L_x_2439) ;  /* 0x000000000f087348 */ /* 0x001fea0003c00000 */
[----:B------:R1:W2:Y:S02]  /*15f40*/  SHFL.IDX P6, R14, R13, R12, R11 ;  /* 0x0000000c0d0e7389 */ /* 0x0002a400000c000b */
[----:B012---:R-:W-:Y:S01]  /*15f50*/  ENDCOLLECTIVE ;  /* 0x000000000000791b */ /* 0x007fe20003800000 */
.L_x_2439:
[----:B------:R-:W-:Y:S02]  /*15f60*/  IMAD.MOV.U32 R13, RZ, RZ, R5 ;  /* 0x000000ffff0d7224 */ /* 0x000fe400078e0005 */
[----:B------:R-:W-:Y:S01]  /*15f70*/  IMAD.MOV.U32 R12, RZ, RZ, 0x3 ;  /* 0x00000003ff0c7424 */ /* 0x000fe200078e00ff */
[----:B------:R-:W-:-:S05]  /*15f80*/  @!P0 IADD3 R14, P5, R35, R14, RZ ;  /* 0x0000000e230e8210 */ /* 0x000fca0007fbe0ff */
[----:B------:R-:W-:-:S08]  /*15f90*/  @!P0 IMAD.MOV.U32 R2, RZ, RZ, R14 ;  /* 0x000000ffff028224 */ /* 0x000fd000078e000e */
[----:B------:R-:W-:Y:S05]  /*15fa0*/  WARPSYNC.COLLECTIVE R15, `(.L_x_2440) ;  /* 0x000000000f087348 */ /* 0x000fea0003c00000 */
[----:B------:R0:W1:Y:S02]  /*15fb0*/  SHFL.IDX P6, R14, R13, R12, R11 ;  /* 0x0000000c0d0e7389 */ /* 0x00006400000c000b */
[----:B01----:R-:W-:Y:S01]  /*15fc0*/  ENDCOLLECTIVE ;  /* 0x000000000000791b */ /* 0x003fe20003800000 */
.L_x_2440:
        /* <DEDUP_REMOVED lines=13> */
.L_x_2441:
[----:B------:R-:W-:Y:S05]  /*160a0*/  BRA `(.L_x_2442) ;  /* 0xffffffc000bc7947 */ /* 0x000fea000383ffff */
.L_x_2368:
[----:B01----:R-:W-:-:S04]  /*160b0*/  IMAD.U32 R3, RZ, RZ, UR45 ;  /* 0x0000002dff037e24 */ /* 0x003fc8000f8e00ff */
[----:B------:R0:W1:Y:S03]  /*160c0*/  SYNCS.PHASECHK.TRANS64.TRYWAIT P0, [R3+URZ+0x33420], R0 ;  /* 0x03342000030075a7 */ /* 0x000066000800017f */
[----:B-1----:R-:W-:Y:S05]  /*160d0*/  @!P0 NANOSLEEP.SYNCS 0x989680 ;  /* 0x009896800000895d */ /* 0x002fea0003900000 */
[----:B------:R-:W1:Y:S02]  /*160e0*/  @!P0 SYNCS.PHASECHK.TRANS64 P0, [R3+URZ+0x33420], R0 ;  /* 0x03342000030085a7 */ /* 0x000e64000800007f */
[----:B-1----:R-:W-:Y:S05]  /*160f0*/  @!P0 BRA `(.L_x_2368) ;  /* 0xfffffffc00ec8947 */ /* 0x002fea000383ffff */
[----:B------:R-:W-:Y:S05]  /*16100*/  BRA `(.L_x_2443) ;  /* 0xffffffc000fc7947 */ /* 0x000fea000383ffff */
.L_x_2371:
[----:B0-----:R0:W1:Y:S02]  /*16110*/  SYNCS.PHASECHK.TRANS64.TRYWAIT P0, [R5+URZ+0x33480], R30 ;  /* 0x0334801e050075a7 */ /* 0x001064000800017f */
[----:B-1----:R-:W-:Y:S05]  /*16120*/  @!P0 NANOSLEEP.SYNCS 0x989680 ;  /* 0x009896800000895d */ /* 0x002fea0003900000 */
[----:B------:R-:W1:Y:S02]  /*16130*/  @!P0 SYNCS.PHASECHK.TRANS64 P0, [R5+URZ+0x33480], R30 ;  /* 0x0334801e050085a7 */ /* 0x000e64000800007f */
[----:B-1----:R-:W-:Y:S05]  /*16140*/  @!P0 BRA `(.L_x_2371) ;  /* 0xfffffffc00f08947 */ /* 0x002fea000383ffff */
[----:B------:R-:W-:Y:S05]  /*16150*/  BRA `(.L_x_2444) ;  /* 0xffffffc800007947 */ /* 0x000fea000383ffff */
.L_x_2372:
        /* <DEDUP_REMOVED lines=8> */
.L_x_2446:
[----:B------:R-:W-:Y:S05]  /*161e0*/  BSYNC B0 ;  /* 0x0000000000007941 */ /* 0x000fea0003800000 */
.L_x_2445:
        /* <DEDUP_REMOVED lines=9> */
.L_x_2447:
[----:B------:R-:W-:Y:S02]  /*16280*/  IMAD.MOV.U32 R13, RZ, RZ, R19 ;  /* 0x000000ffff0d7224 */ /* 0x000fe400078e0013 */
[----:B------:R-:W-:Y:S02]  /*16290*/  IMAD.MOV.U32 R12, RZ, RZ, 0x1 ;  /* 0x00000001ff0c7424 */ /* 0x000fe400078e00ff */
[----:B------:R-:W-:-:S07]  /*162a0*/  IMAD.MOV.U32 R2, RZ, RZ, R14 ;  /* 0x000000ffff027224 */ /* 0x000fce00078e000e */
[----:B------:R-:W-:Y:S05]  /*162b0*/  WARPSYNC.COLLECTIVE R15, `(.L_x_2448) ;  /* 0x000000000f087348 */ /* 0x000fea0003c00000 */
[----:B------:R0:W1:Y:S02]  /*162c0*/  SHFL.IDX P6, R14, R13, R12, R11 ;  /* 0x0000000c0d0e7389 */ /* 0x00006400000c000b */
[----:B01----:R-:W-:Y:S01]  /*162d0*/  ENDCOLLECTIVE ;  /* 0x000000000000791b */ /* 0x003fe20003800000 */
.L_x_2448:
        /* <DEDUP_REMOVED lines=13> */
.L_x_2449:
[----:B------:R-:W-:Y:S02]  /*163b0*/  IMAD.MOV.U32 R13, RZ, RZ, R19 ;  /* 0x000000ffff0d7224 */ /* 0x000fe400078e0013 */
[----:B------:R-:W-:Y:S02]  /*163c0*/  IMAD.MOV.U32 R12, RZ, RZ, 0x2 ;  /* 0x00000002ff0c7424 */ /* 0x000fe400078e00ff */
[----:B------:R-:W-:-:S07]  /*163d0*/  IMAD.MOV.U32 R2, RZ, RZ, R14 ;  /* 0x000000ffff027224 */ /* 0x000fce00078e000e */
[----:B------:R-:W-:Y:S05]  /*163e0*/  WARPSYNC.COLLECTIVE R15, `(.L_x_2450) ;  /* 0x000000000f087348 */ /* 0x000fea0003c00000 */
[----:B------:R0:W1:Y:S02]  /*163f0*/  SHFL.IDX P6, R14, R13, R12, R11 ;  /* 0x0000000c0d0e7389 */ /* 0x00006400000c000b */
[----:B01----:R-:W-:Y:S01]  /*16400*/  ENDCOLLECTIVE ;  /* 0x000000000000791b */ /* 0x003fe20003800000 */
.L_x_2450:
        /* <DEDUP_REMOVED lines=13> */
.L_x_2451:
[----:B------:R-:W-:Y:S02]  /*164e0*/  IMAD.MOV.U32 R13, RZ, RZ, R19 ;  /* 0x000000ffff0d7224 */ /* 0x000fe400078e0013 */
[----:B------:R-:W-:Y:S02]  /*164f0*/  IMAD.MOV.U32 R12, RZ, RZ, 0x3 ;  /* 0x00000003ff0c7424 */ /* 0x000fe400078e00ff */
[----:B------:R-:W-:-:S07]  /*16500*/  IMAD.MOV.U32 R2, RZ, RZ, R14 ;  /* 0x000000ffff027224 */ /* 0x000fce00078e000e */
[----:B------:R-:W-:Y:S05]  /*16510*/  WARPSYNC.COLLECTIVE R15, `(.L_x_2452) ;  /* 0x000000000f087348 */ /* 0x000fea0003c00000 */
[----:B------:R0:W1:Y:S02]  /*16520*/  SHFL.IDX P6, R14, R13, R12, R11 ;  /* 0x0000000c0d0e7389 */ /* 0x00006400000c000b */
[----:B01----:R-:W-:Y:S01]  /*16530*/  ENDCOLLECTIVE ;  /* 0x000000000000791b */ /* 0x003fe20003800000 */
.L_x_2452:
        /* <DEDUP_REMOVED lines=13> */
.L_x_2453:
[----:B------:R-:W-:Y:S02]  /*16610*/  IMAD.MOV.U32 R13, RZ, RZ, R25 ;  /* 0x000000ffff0d7224 */ /* 0x000fe400078e0019 */
[----:B------:R-:W-:Y:S02]  /*16620*/  IMAD.MOV.U32 R12, RZ, RZ, RZ ;  /* 0x000000ffff0c7224 */ /* 0x000fe400078e00ff */
[----:B------:R-:W-:-:S07]  /*16630*/  IMAD.MOV.U32 R2, RZ, RZ, R14 ;  /* 0x000000ffff027224 */ /* 0x000fce00078e000e */
[----:B------:R-:W-:Y:S05]  /*16640*/  WARPSYNC.COLLECTIVE R15, `(.L_x_2454) ;  /* 0x000000000f087348 */ /* 0x000fea0003c00000 */
[----:B------:R0:W1:Y:S02]  /*16650*/  SHFL.IDX P6, R14, R13, R12, R11 ;  /* 0x0000000c0d0e7389 */ /* 0x00006400000c000b */
[----:B01----:R-:W-:Y:S01]  /*16660*/  ENDCOLLECTIVE ;  /* 0x000000000000791b */ /* 0x003fe20003800000 */
.L_x_2454:
        /* <DEDUP_REMOVED lines=13> */
.L_x_2455:
[----:B------:R-:W-:Y:S05]  /*16740*/  BRA `(.L_x_2456) ;  /* 0xffffffc400b47947 */ /* 0x000fea000383ffff */
.L_x_2375:
[----:B--2---:R2:W3:Y:S02]  /*16750*/  SYNCS.PHASECHK.TRANS64.TRYWAIT P0, [R5+URZ+0x33440], R30 ;  /* 0x0334401e050075a7 */ /* 0x0044e4000800017f */
[----:B---3--:R-:W-:Y:S05]  /*16760*/  @!P0 NANOSLEEP.SYNCS 0x989680 ;  /* 0x009896800000895d */ /* 0x008fea0003900000 */
[----:B------:R-:W3:Y:S02]  /*16770*/  @!P0 SYNCS.PHASECHK.TRANS64 P0, [R5+URZ+0x33440], R30 ;  /* 0x0334401e050085a7 */ /* 0x000ee4000800007f */
[----:B---3--:R-:W-:Y:S05]  /*16780*/  @!P0 BRA `(.L_x_2375) ;  /* 0xfffffffc00f08947 */ /* 0x008fea000383ffff */
[----:B------:R-:W-:Y:S05]  /*16790*/  BRA `(.L_x_2457) ;  /* 0xffffffc400f47947 */ /* 0x000fea000383ffff */
.L_x_2376:
        /* <DEDUP_REMOVED lines=8> */
.L_x_2459:
[----:B------:R-:W-:Y:S05]  /*16820*/  BSYNC B0 ;  /* 0x0000000000007941 */ /* 0x000fea0003800000 */
.L_x_2458:
        /* <DEDUP_REMOVED lines=9> */
.L_x_2460:
[----:B------:R-:W-:Y:S02]  /*168c0*/  VIADD R22, R22, UR45 ;  /* 0x0000002d16167c36 */ /* 0x000fe40008000000 */
[----:B------:R-:W-:Y:S02]  /*168d0*/  IMAD.MOV.U32 R13, RZ, RZ, R19 ;  /* 0x000000ffff0d7224 */ /* 0x000fe400078e0013 */
[----:B------:R-:W-:Y:S01]  /*168e0*/  IMAD.MOV.U32 R12, RZ, RZ, 0x1 ;  /* 0x00000001ff0c7424 */ /* 0x000fe200078e00ff */
[----:B------:R-:W-:-:S13]  /*168f0*/  IADD3 R2, P0, R35, R14, RZ ;  /* 0x0000000e23027210 */ /* 0x000fda0007f1e0ff */
[----:B------:R-:W-:Y:S05]  /*16900*/  WARPSYNC.COLLECTIVE R15, `(.L_x_2461) ;  /* 0x000000000f087348 */ /* 0x000fea0003c00000 */
[----:B------:R0:W1:Y:S02]  /*16910*/  SHFL.IDX P6, R14, R13, R12, R11 ;  /* 0x0000000c0d0e7389 */ /* 0x00006400000c000b */
[----:B01----:R-:W-:Y:S01]  /*16920*/  ENDCOLLECTIVE ;  /* 0x000000000000791b */ /* 0x003fe20003800000 */
.L_x_2461:
        /* <DEDUP_REMOVED lines=12> */
.L_x_2462:
[----:B------:R-:W-:Y:S02]  /*169f0*/  IMAD.MOV.U32 R13, RZ, RZ, R19 ;  /* 0x000000ffff0d7224 */ /* 0x000fe400078e0013 */
[----:B------:R-:W-:Y:S01]  /*16a00*/  IMAD.MOV.U32 R12, RZ, RZ, 0x2 ;  /* 0x00000002ff0c7424 */ /* 0x000fe200078e00ff */
[----:B------:R-:W-:-:S13]  /*16a10*/  IADD3 R2, P0, R35, R14, RZ ;  /* 0x0000000e23027210 */ /* 0x000fda0007f1e0ff */
[----:B------:R-:W-:Y:S05]  /*16a20*/  WARPSYNC.COLLECTIVE R15, `(.L_x_2463) ;  /* 0x000000000f087348 */ /* 0x000fea0003c00000 */
[----:B------:R0:W1:Y:S02]  /*16a30*/  SHFL.IDX P6, R14, R13, R12, R11 ;  /* 0x0000000c0d0e7389 */ /* 0x00006400000c000b */
[----:B01----:R-:W-:Y:S01]  /*16a40*/  ENDCOLLECTIVE ;  /* 0x000000000000791b */ /* 0x003fe20003800000 */
.L_x_2463:
        /* <DEDUP_REMOVED lines=12> */
.L_x_2464:
[----:B------:R-:W-:Y:S02]  /*16b10*/  IMAD.MOV.U32 R13, RZ, RZ, R19 ;  /* 0x000000ffff0d7224 */ /* 0x000fe400078e0013 */
[----:B------:R-:W-:Y:S01]  /*16b20*/  IMAD.MOV.U32 R12, RZ, RZ, 0x3 ;  /* 0x00000003ff0c7424 */ /* 0x000fe200078e00ff */
[----:B------:R-:W-:-:S13]  /*16b30*/  IADD3 R2, P0, R35, R14, RZ ;  /* 0x0000000e23027210 */ /* 0x000fda0007f1e0ff */
[----:B------:R-:W-:Y:S05]  /*16b40*/  WARPSYNC.COLLECTIVE R15, `(.L_x_2465) ;  /* 0x000000000f087348 */ /* 0x000fea0003c00000 */
[----:B------:R0:W1:Y:S02]  /*16b50*/  SHFL.IDX P6, R14, R13, R12, R11 ;  /* 0x0000000c0d0e7389 */ /* 0x00006400000c000b */
[----:B01----:R-:W-:Y:S01]  /*16b60*/  ENDCOLLECTIVE ;  /* 0x000000000000791b */ /* 0x003fe20003800000 */
.L_x_2465:
        /* <DEDUP_REMOVED lines=12> */
.L_x_2466:
[----:B------:R-:W-:Y:S02]  /*16c30*/  IMAD.MOV.U32 R13, RZ, RZ, R23 ;  /* 0x000000ffff0d7224 */ /* 0x000fe400078e0017 */
[----:B------:R-:W-:Y:S01]  /*16c40*/  IMAD.MOV.U32 R12, RZ, RZ, RZ ;  /* 0x000000ffff0c7224 */ /* 0x000fe200078e00ff */
[----:B------:R-:W-:-:S13]  /*16c50*/  IADD3 R2, P0, R35, R14, RZ ;  /* 0x0000000e23027210 */ /* 0x000fda0007f1e0ff */
[----:B------:R-:W-:Y:S05]  /*16c60*/  WARPSYNC.COLLECTIVE R15, `(.L_x_2467) ;  /* 0x000000000f087348 */ /* 0x000fea0003c00000 */
[----:B------:R0:W1:Y:S02]  /*16c70*/  SHFL.IDX P6, R14, R13, R12, R11 ;  /* 0x0000000c0d0e7389 */ /* 0x00006400000c000b */
[----:B01----:R-:W-:Y:S01]  /*16c80*/  ENDCOLLECTIVE ;  /* 0x000000000000791b */ /* 0x003fe20003800000 */
.L_x_2467:
        /* <DEDUP_REMOVED lines=12> */
.L_x_2468:
[----:B------:R-:W-:Y:S05]  /*16d50*/  BRA `(.L_x_2469) ;  /* 0xffffffc400987947 */ /* 0x000fea000383ffff */
.L_x_2379:
[----:B0-----:R0:W1:Y:S02]  /*16d60*/  SYNCS.PHASECHK.TRANS64.TRYWAIT P1, [R5+URZ+0x33470], R2 ;  /* 0x03347002050075a7 */ /* 0x001064000802017f */
[----:B-1----:R-:W-:Y:S05]  /*16d70*/  @!P1 NANOSLEEP.SYNCS 0x989680 ;  /* 0x009896800000995d */ /* 0x002fea0003900000 */
[----:B------:R-:W1:Y:S02]  /*16d80*/  @!P1 SYNCS.PHASECHK.TRANS64 P1, [R5+URZ+0x33470], R2 ;  /* 0x03347002050095a7 */ /* 0x000e64000802007f */
[----:B-1----:R-:W-:Y:S05]  /*16d90*/  @!P1 BRA `(.L_x_2379) ;  /* 0xfffffffc00f09947 */ /* 0x002fea000383ffff */
[----:B------:R-:W-:Y:S05]  /*16da0*/  BRA `(.L_x_2470) ;  /* 0xffffffc400ec7947 */ /* 0x000fea000383ffff */
.L_x_2381:
[----:B0-----:R0:W1:Y:S02]  /*16db0*/  SYNCS.PHASECHK.TRANS64.TRYWAIT P1, [R5+URZ+0x33460], R6 ;  /* 0x03346006050075a7 */ /* 0x001064000802017f */
[----:B-1----:R-:W-:Y:S05]  /*16dc0*/  @!P1 NANOSLEEP.SYNCS 0x989680 ;  /* 0x009896800000995d */ /* 0x002fea0003900000 */
[----:B------:R-:W1:Y:S02]  /*16dd0*/  @!P1 SYNCS.PHASECHK.TRANS64 P1, [R5+URZ+0x33460], R6 ;  /* 0x03346006050095a7 */ /* 0x000e64000802007f */
[----:B-1----:R-:W-:Y:S05]  /*16de0*/  @!P1 BRA `(.L_x_2381) ;  /* 0xfffffffc00f09947 */ /* 0x002fea000383ffff */
[----:B------:R-:W-:Y:S05]  /*16df0*/  BRA `(.L_x_2471) ;  /* 0xffffffc400fc7947 */ /* 0x000fea000383ffff */
.L_x_2388:
[----:B0-----:R0:W1:Y:S02]  /*16e00*/  SYNCS.PHASECHK.TRANS64.TRYWAIT P0, [R0+URZ+0x33470], R3 ;  /* 0x03347003000075a7 */ /* 0x001064000800017f */
[----:B-1----:R-:W-:Y:S05]  /*16e10*/  @!P0 NANOSLEEP.SYNCS 0x989680 ;  /* 0x009896800000895d */ /* 0x002fea0003900000 */
[----:B------:R-:W1:Y:S02]  /*16e20*/  @!P0 SYNCS.PHASECHK.TRANS64 P0, [R0+URZ+0x33470], R3 ;  /* 0x03347003000085a7 */ /* 0x000e64000800007f */
[----:B-1----:R-:W-:Y:S05]  /*16e30*/  @!P0 BRA `(.L_x_2388) ;  /* 0xfffffffc00f08947 */ /* 0x002fea000383ffff */
[----:B------:R-:W-:Y:S05]  /*16e40*/  BRA `(.L_x_2472) ;  /* 0xffffffcc00f07947 */ /* 0x000fea000383ffff */
.L_x_2390:
[----:B0-----:R0:W1:Y:S02]  /*16e50*/  SYNCS.PHASECHK.TRANS64.TRYWAIT P0, [R0+URZ+0x33460], R5 ;  /* 0x03346005000075a7 */ /* 0x001064000800017f */
[----:B-1----:R-:W-:Y:S05]  /*16e60*/  @!P0 NANOSLEEP.SYNCS 0x989680 ;  /* 0x009896800000895d */ /* 0x002fea0003900000 */
[----:B------:R-:W1:Y:S02]  /*16e70*/  @!P0 SYNCS.PHASECHK.TRANS64 P0, [R0+URZ+0x33460], R5 ;  /* 0x03346005000085a7 */ /* 0x000e64000800007f */
[----:B-1----:R-:W-:Y:S05]  /*16e80*/  @!P0 BRA `(.L_x_2390) ;  /* 0xfffffffc00f08947 */ /* 0x002fea000383ffff */
[----:B------:R-:W-:Y:S05]  /*16e90*/  BRA `(.L_x_2473) ;  /* 0xffffffd000047947 */ /* 0x000fea000383ffff */
.L_x_2393:
[----:B0-----:R0:W1:Y:S02]  /*16ea0*/  SYNCS.PHASECHK.TRANS64.TRYWAIT P0, [R5+URZ+0x33420], R2 ;  /* 0x03342002050075a7 */ /* 0x001064000800017f */
[----:B-1----:R-:W-:Y:S05]  /*16eb0*/  @!P0 NANOSLEEP.SYNCS 0x989680 ;  /* 0x009896800000895d */ /* 0x002fea0003900000 */
[----:B------:R-:W1:Y:S02]  /*16ec0*/  @!P0 SYNCS.PHASECHK.TRANS64 P0, [R5+URZ+0x33420], R2 ;  /* 0x03342002050085a7 */ /* 0x000e64000800007f */
[----:B-1----:R-:W-:Y:S05]  /*16ed0*/  @!P0 BRA `(.L_x_2393) ;  /* 0xfffffffc00f08947 */ /* 0x002fea000383ffff */
[----:B------:R-:W-:Y:S05]  /*16ee0*/  BRA `(.L_x_2474) ;  /* 0xffffffd400dc7947 */ /* 0x000fea000383ffff */
.L_x_2395:
[----:B0-----:R0:W1:Y:S02]  /*16ef0*/  SYNCS.PHASECHK.TRANS64.TRYWAIT P1, [R4+URZ+0x33440], R3 ;  /* 0x03344003040075a7 */ /* 0x001064000802017f */
[----:B-1----:R-:W-:Y:S05]  /*16f00*/  @!P1 NANOSLEEP.SYNCS 0x989680 ;  /* 0x009896800000995d */ /* 0x002fea0003900000 */
[----:B------:R-:W1:Y:S02]  /*16f10*/  @!P1 SYNCS.PHASECHK.TRANS64 P1, [R4+URZ+0x33440], R3 ;  /* 0x03344003040095a7 */ /* 0x000e64000802007f */
[----:B-1----:R-:W-:Y:S05]  /*16f20*/  @!P1 BRA `(.L_x_2395) ;  /* 0xfffffffc00f09947 */ /* 0x002fea000383ffff */
[----:B------:R-:W-:Y:S05]  /*16f30*/  BRA `(.L_x_2475) ;  /* 0xffffffd800207947 */ /* 0x000fea000383ffff */
.L_x_2397:
[----:B-1----:R1:W2:Y:S02]  /*16f40*/  SYNCS.PHASECHK.TRANS64.TRYWAIT P1, [R5+URZ+0x33440], R0 ;  /* 0x03344000050075a7 */ /* 0x0022a4000802017f */
[----:B--2---:R-:W-:Y:S05]  /*16f50*/  @!P1 NANOSLEEP.SYNCS 0x989680 ;  /* 0x009896800000995d */ /* 0x004fea0003900000 */
[----:B------:R-:W2:Y:S02]  /*16f60*/  @!P1 SYNCS.PHASECHK.TRANS64 P1, [R5+URZ+0x33440], R0 ;  /* 0x03344000050095a7 */ /* 0x000ea4000802007f */
[----:B--2---:R-:W-:Y:S05]  /*16f70*/  @!P1 BRA `(.L_x_2397) ;  /* 0xfffffffc00f09947 */ /* 0x004fea000383ffff */
[----:B------:R-:W-:Y:S05]  /*16f80*/  BRA `(.L_x_2476) ;  /* 0xffffffd8002c7947 */ /* 0x000fea000383ffff */
.L_x_2399:
[----:B--2---:R2:W3:Y:S02]  /*16f90*/  SYNCS.PHASECHK.TRANS64.TRYWAIT P1, [R4+URZ+0x33460], R3 ;  /* 0x03346003040075a7 */ /* 0x0044e4000802017f */
[----:B---3--:R-:W-:Y:S05]  /*16fa0*/  @!P1 NANOSLEEP.SYNCS 0x989680 ;  /* 0x009896800000995d */ /* 0x008fea0003900000 */
[----:B------:R-:W3:Y:S02]  /*16fb0*/  @!P1 SYNCS.PHASECHK.TRANS64 P1, [R4+URZ+0x33460], R3 ;  /* 0x03346003040095a7 */ /* 0x000ee4000802007f */
[----:B---3--:R-:W-:Y:S05]  /*16fc0*/  @!P1 BRA `(.L_x_2399) ;  /* 0xfffffffc00f09947 */ /* 0x008fea000383ffff */
[----:B------:R-:W-:Y:S05]  /*16fd0*/  BRA `(.L_x_2477) ;  /* 0xffffffd800287947 */ /* 0x000fea000383ffff */
.L_x_2401:
[----:B---3--:R3:W4:Y:S02]  /*16fe0*/  SYNCS.PHASECHK.TRANS64.TRYWAIT P1, [R5+URZ+0x33460], R0 ;  /* 0x03346000050075a7 */ /* 0x008724000802017f */
[----:B----4-:R-:W-:Y:S05]  /*16ff0*/  @!P1 NANOSLEEP.SYNCS 0x989680 ;  /* 0x009896800000995d */ /* 0x010fea0003900000 */
[----:B------:R-:W4:Y:S02]  /*17000*/  @!P1 SYNCS.PHASECHK.TRANS64 P1, [R5+URZ+0x33460], R0 ;  /* 0x03346000050095a7 */ /* 0x000f24000802007f */
[----:B----4-:R-:W-:Y:S05]  /*17010*/  @!P1 BRA `(.L_x_2401) ;  /* 0xfffffffc00f09947 */ /* 0x010fea000383ffff */
[----:B------:R-:W-:Y:S05]  /*17020*/  BRA `(.L_x_2478) ;  /* 0xffffffd800247947 */ /* 0x000fea000383ffff */
.L_x_2403:
[----:B----4-:R4:W0:Y:S02]  /*17030*/  SYNCS.PHASECHK.TRANS64.TRYWAIT P1, [R4+URZ+0x33480], R3 ;  /* 0x03348003040075a7 */ /* 0x010824000802017f */
[----:B0-----:R-:W-:Y:S05]  /*17040*/  @!P1 NANOSLEEP.SYNCS 0x989680 ;  /* 0x009896800000995d */ /* 0x001fea0003900000 */
[----:B------:R-:W0:Y:S02]  /*17050*/  @!P1 SYNCS.PHASECHK.TRANS64 P1, [R4+URZ+0x33480], R3 ;  /* 0x03348003040095a7 */ /* 0x000e24000802007f */
[----:B0-----:R-:W-:Y:S05]  /*17060*/  @!P1 BRA `(.L_x_2403) ;  /* 0xfffffffc00f09947 */ /* 0x001fea000383ffff */
[----:B------:R-:W-:Y:S05]  /*17070*/  BRA `(.L_x_2479) ;  /* 0xffffffd800207947 */ /* 0x000fea000383ffff */
.L_x_2480:
        /* <DEDUP_REMOVED lines=16> */
.L_x_3424:


//--------------------- .text._ZN7cutlass13device_kernelIN5flash11enable_sm90INS1_16FlashAttnFwdSm90INS1_25CollectiveMainloopFwdSm90ILi2EN4cute5tupleIJNS5_1CILi1EEES8_S8_EEENS6_IJNS7_ILi128EEENS7_ILi160EEENS7_ILi192EEEEEELi192ENS_12float_e4m3_tEfNS_4arch4Sm90ELb1ELb0ELb0ELb1ELb1ELb0ELb0ELb1ELb1ELb1ELb1ELb0EEENS1_21CollectiveEpilogueFwdINS6_IJSA_SC_SB_EEES9_NS_10bfloat16_tESG_Li256ELb1ELb1ELb1ELb1EEENS1_36VarlenDynamicPersistentTileSchedulerILi128ELi160ELi256ELi128ELb1ELb1ELb1ELb1ELb1ELb1EEEEEEEEEvNT_6ParamsE --------------------------
	.section	.text._ZN7cutlass13device_kernelIN5flash11enable_sm90INS1_16FlashAttnFwdSm90INS1_25CollectiveMainloopFwdSm90ILi2EN4cute5tupleIJNS5_1CILi1EEES8_S8_EEENS6_IJNS7_ILi128EEENS7_ILi160EEENS7_ILi192EEEEEELi192ENS_12float_e4m3_tEfNS_4arch4Sm90ELb1ELb0ELb0ELb1ELb1ELb0ELb0ELb1ELb1ELb1ELb1ELb0EEENS1_21CollectiveEpilogueFwdINS6_IJSA_SC_SB_EEES9_NS_10bfloat16_tESG_Li256ELb1ELb1ELb1ELb1EEENS1_36VarlenDynamicPersistentTileSchedulerILi128ELi160ELi256ELi128ELb1ELb1ELb1ELb1ELb1ELb1EEEEEEEEEvNT_6ParamsE,"ax",@progbits
	.align	128
.text._ZN7cutlass13device_kernelIN5flash11enable_sm90INS1_16FlashAttnFwdSm90INS1_25CollectiveMainloopFwdSm90ILi2EN4cute5tupleIJNS5_1CILi1EEES8_S8_EEENS6_IJNS7_ILi128EEENS7_ILi160EEENS7_ILi192EEEEEELi192ENS_12float_e4m3_tEfNS_4arch4Sm90ELb1ELb0ELb0ELb1ELb1ELb0ELb0ELb1ELb1ELb1ELb1ELb0EEENS1_21CollectiveEpilogueFwdINS6_IJSA_SC_SB_EEES9_NS_10bfloat16_tESG_Li256ELb1ELb1ELb1ELb1EEENS1_36VarlenDynamicPersistentTileSchedulerILi128ELi160ELi256ELi128ELb1ELb1ELb1ELb1ELb1ELb1EEEEEEEEEvNT_6ParamsE:
        .type           _ZN7cutlass13device_kernelIN5flash11enable_sm90INS1_16FlashAttnFwdSm90INS1_25CollectiveMainloopFwdSm90ILi2EN4cute5tupleIJNS5_1CILi1EEES8_S8_EEENS6_IJNS7_ILi128EEENS7_ILi160EEENS7_ILi192EEEEEELi192ENS_12float_e4m3_tEfNS_4arch4Sm90ELb1ELb0ELb0ELb1ELb1ELb0ELb0ELb1ELb1ELb1ELb1ELb0EEENS1_21CollectiveEpilogueFwdINS6_IJSA_SC_SB_EEES9_NS_10bfloat16_tESG_Li256ELb1ELb1ELb1ELb1EEENS1_36VarlenDynamicPersistentTileSchedulerILi128ELi160ELi256ELi128ELb1ELb1ELb1ELb1ELb1ELb1EEEEEEEEEvNT_6ParamsE,@function
        .size           _ZN7cutlass13device_kernelIN5flash11enable_sm90INS1_16FlashAttnFwdSm90INS1_25CollectiveMainloopFwdSm90ILi2EN4cute5tupleIJNS5_1CILi1EEES8_S8_EEENS6_IJNS7_ILi128EEENS7_ILi160EEENS7_ILi192EEEEEELi192ENS_12float_e4m3_tEfNS_4arch4Sm90ELb1ELb0ELb0ELb1ELb1ELb0ELb0ELb1ELb1ELb1ELb1ELb0EEENS1_21CollectiveEpilogueFwdINS6_IJSA_SC_SB_EEES9_NS_10bfloat16_tESG_Li256ELb1ELb1ELb1ELb1EEENS1_36VarlenDynamicPersistentTileSchedulerILi128ELi160ELi256ELi128ELb1ELb1ELb1ELb1ELb1ELb1EEEEEEEEEvNT_6ParamsE,(.L_x_3425 - _ZN7cutlass13device_kernelIN5flash11enable_sm90INS1_16FlashAttnFwdSm90INS1_25CollectiveMainloopFwdSm90ILi2EN4cute5tupleIJNS5_1CILi1EEES8_S8_EEENS6_IJNS7_ILi128EEENS7_ILi160EEENS7_ILi192EEEEEELi192ENS_12float_e4m3_tEfNS_4arch4Sm90ELb1ELb0ELb0ELb1ELb1ELb0ELb0ELb1ELb1ELb1ELb1ELb0EEENS1_21CollectiveEpilogueFwdINS6_IJSA_SC_SB_EEES9_NS_10bfloat16_tESG_Li256ELb1ELb1ELb1ELb1EEENS1_36VarlenDynamicPersistentTileSchedulerILi128ELi160ELi256ELi128ELb1ELb1ELb1ELb1ELb1ELb1EEEEEEEEEvNT_6ParamsE)
        .other          _ZN7cutlass13device_kernelIN5flash11enable_sm90INS1_16FlashAttnFwdSm90INS1_25CollectiveMainloopFwdSm90ILi2EN4cute5tupleIJNS5_1CILi1EEES8_S8_EEENS6_IJNS7_ILi128EEENS7_ILi160EEENS7_ILi192EEEEEELi192ENS_12float_e4m3_tEfNS_4arch4Sm90ELb1ELb0ELb0ELb1ELb1ELb0ELb0ELb1ELb1ELb1ELb1ELb0EEENS1_21CollectiveEpilogueFwdINS6_IJSA_SC_SB_EEES9_NS_10bfloat16_tESG_Li256ELb1ELb1ELb1ELb1EEENS1_36VarlenDynamicPersistentTileSchedulerILi128ELi160ELi256ELi128ELb1ELb1ELb1ELb1ELb1ELb1EEEEEEEEEvNT_6ParamsE,@"STO_CUDA_ENTRY STV_DEFAULT"
_ZN7cutlass13device_kernelIN5flash11enable_sm90INS1_16FlashAttnFwdSm90INS1_25CollectiveMainloopFwdSm90ILi2EN4cute5tupleIJNS5_1CILi1EEES8_S8_EEENS6_IJNS7_ILi128EEENS7_ILi160EEENS7_ILi192EEEEEELi192ENS_12float_e4m3_tEfNS_4arch4Sm90ELb1ELb0ELb0ELb1ELb1ELb0ELb0ELb1ELb1ELb1ELb1ELb0EEENS1_21CollectiveEpilogueFwdINS6_IJSA_SC_SB_EEES9_NS_10bfloat16_tESG_Li256ELb1ELb1ELb1ELb1EEENS1_36VarlenDynamicPersistentTileSchedulerILi128ELi160ELi256ELi128ELb1ELb1ELb1ELb1ELb1ELb1EEEEEEEEEvNT_6ParamsE:
        /* <DEDUP_REMOVED lines=45> */
.L_x_2481:
        /* <DEDUP_REMOVED lines=22> */
.L_x_2482:
        /* <DEDUP_REMOVED lines=18> */
.L_x_2483:
        /* <DEDUP_REMOVED lines=22> */
.L_x_2484:
        /* <DEDUP_REMOVED lines=24> */
.L_x_2485:
[----:B------:R-:W-:Y:S01]  /*0830*/  UISETP.NE.AND UP0, UPT, UR9, URZ, UPT ;  /* 0x0000003f0900728c */ /* 0x000fe2000bf05270 */
[----:B------:R-:W-:Y:S01]  /*0840*/  NOP ;  /* 0x0000000000007918 */ /* 0x000fe20000000000 */
[----:B01----:R-:W-:Y:S01]  /*0850*/  UMOV UR4, 0x1 ;  /* 0x0000000100047882 */ /* 0x003fe20000000000 */
[----:B------:R-:W-:Y:S01]  /*0860*/  ULDC.64 UR36, c[0x0][0x208] ;  /* 0x0000820000247ab9 */ /* 0x000fe20000000a00 */
[----:B------:R-:W-:Y:S01]  /*0870*/  USEL UR4, UR4, 0x2, !UP0 ;  /* 0x0000000204047887 */ /* 0x000fe2000c000000 */
[----:B--234-:R-:W-:Y:S01]  /*0880*/  BAR.SYNC.DEFER_BLOCKING 0x0 ;  /* 0x0000000000007b1d */ /* 0x01cfe20000010000 */
[----:B------:R-:W-:-:S04]  /*0890*/  PLOP3.LUT P0, PT, PT, PT, UP0, 0x80, 0x0 ;  /* 0x000000000000781c */ /* 0x000fc80003f0f008 */
[----:B------:R-:W-:-:S05]  /*08a0*/  IMAD.U32 R3, RZ, RZ, UR4 ;  /* 0x00000004ff037e24 */ /* 0x000fca000f8e00ff */
[----:B------:R0:W-:Y:S04]  /*08b0*/  STL [R1+0x28], R3 ;  /* 0x0000280301007387 */ /* 0x0001e80000100800 */
[----:B------:R-:W-:Y:S05]  /*08c0*/  @!P0 BRA `(.L_x_2486) ;  /* 0x0000011400b08947 */ /* 0x000fea0003800000 */
.L_x_2487:
[----:B------:R-:W-:-:S08]  /*08d0*/  NOP ;  /* 0x0000000000007918 */ /* 0x000fd00000000000 */
[----:B------:R-:W1:Y:S02]  /*08e0*/  USETMAXREG.TRY_ALLOC.CTAPOOL UP0, 0xe8 ;  /* 0x000000e8000079c8 */ /* 0x000e640008000600 */
[----:B-1----:R-:W-:-:S13]  /*08f0*/  PLOP3.LUT P0, PT, PT, PT, UP0, 0x80, 0x0 ;  /* 0x000000000000781c */ /* 0x002fda0003f0f008 */
[----:B------:R-:W-:Y:S05]  /*0900*/  @!P0 BRA `(.L_x_2487) ;  /* 0xfffffffc00f08947 */ /* 0x000fea000383ffff */
[----:B------:R-:W1:Y:S01]  /*0910*/  S2R R2, SR_TID.X ;  /* 0x0000000000027919 */ /* 0x000e620000002100 */
[----:B------:R-:W2:Y:S01]  /*0920*/  S2UR UR5, SR_CgaCtaId ;  /* 0x00000000000579c3 */ /* 0x000ea20000008800 */
[----:B------:R-:W-:-:S07]  /*0930*/  UMOV UR4, 0x400 ;  /* 0x0000040000047882 */ /* 0x000fce0000000000 */
[----:B------:R-:W-:Y:S06]  /*0940*/  BAR.ARV 0x8, 0x180 ;  /* 0x0206000000007b1d */ /* 0x000fec0000002000 */
[----:B--2---:R-:W-:Y:S01]  /*0950*/  ULEA UR4, UR5, UR4, 0x18 ;  /* 0x0000000405047291 */ /* 0x004fe2000f8ec03f */
[----:B-1----:R-:W-:-:S04]  /*0960*/  LOP3.LUT R0, R2, 0xffffff80, RZ, 0xc0, !PT ;  /* 0xffffff8002007812 */ /* 0x002fc800078ec0ff */
[----:B------:R-:W-:-:S13]  /*0970*/  ISETP.NE.AND P0, PT, R0, 0x80, PT ;  /* 0x000000800000780c */ /* 0x000fda0003f05270 */
[----:B------:R-:W-:Y:S08]  /*0980*/  @!P0 BAR.ARV 0x9, 0x100 ;  /* 0x0244000000008b1d */ /* 0x000ff00000002000 */
[----:B------:R-:W-:Y:S06]  /*0990*/  BAR.SYNC.DEFER_BLOCKING 0x5, 0x180 ;  /* 0x0146000000007b1d */ /* 0x000fec0000010000 */
[----:B------:R-:W1:Y:S01]  /*09a0*/  LDS.128 R8, [UR4+0x334d0] ;  /* 0x0334d004ff087984 */ /* 0x000e620008000c00 */
[----:B------:R-:W-:Y:S01]  /*09b0*/  ULDC UR4, c[0x0][0xc3c] ;  /* 0x00030f0000047ab9 */ /* 0x000fe20000000800 */
[----:B------:R-:W-:Y:S06]  /*09c0*/  BAR.ARV 0x4, 0x180 ;  /* 0x0106000000007b1d */ /* 0x000fec0000002000 */
[----:B-1----:R-:W-:-:S13]  /*09d0*/  ISETP.GE.AND P0, PT, R11, UR4, PT ;  /* 0x000000040b007c0c */ /* 0x002fda000bf06270 */
[----:B------:R-:W-:Y:S05]  /*09e0*/  @P0 EXIT ;  /* 0x000000000000094d */ /* 0x000fea0003800000 */
[----:B0-----:R-:W2:Y:S01]  /*09f0*/  LDL R3, [R1+0x28] ;  /* 0x0000280001037983 */ /* 0x001ea20000100800 */
[----:B------:R-:W-:Y:S01]  /*0a00*/  VIADD R12, R2, 0xffffff80 ;  /* 0xffffff80020c7836 */ /* 0x000fe20000000000 */
[----:B------:R-:W-:Y:S01]  /*0a10*/  R2UR UR6, R9 ;  /* 0x00000000090672ca */ /* 0x000fe200000e0000 */
[----:B------:R-:W-:Y:S01]  /*0a20*/  UMOV UR60, URZ ;  /* 0x0000003f003c7c82 */ /* 0x000fe20008000000 */
[----:B------:R-:W-:Y:S01]  /*0a30*/  R2UR UR5, R10 ;  /* 0x000000000a0572ca */ /* 0x000fe200000e0000 */
[----:B------:R-:W-:Y:S01]  /*0a40*/  UMOV UR41, URZ ;  /* 0x0000003f00297c82 */ /* 0x000fe20008000000 */
[----:B------:R-:W-:Y:S01]  /*0a50*/  SHF.R.S32.HI R0, RZ, 0x1f, R12 ;  /* 0x0000001fff007819 */ /* 0x000fe2000001140c */
[----:B------:R-:W-:Y:S01]  /*0a60*/  UMOV UR38, URZ ;  /* 0x0000003f00267c82 */ /* 0x000fe20008000000 */
[----:B------:R-:W-:Y:S02]  /*0a70*/  R2UR UR7, R11 ;  /* 0x000000000b0772ca */ /* 0x000fe400000e0000 */
[----:B------:R-:W-:-:S02]  /*0a80*/  LEA.HI R2, R0, R12, RZ, 0x7 ;  /* 0x0000000c00027211 */ /* 0x000fc400078f38ff */
[-C--:B------:R-:W-:Y:S02]  /*0a90*/  LEA.HI R4, R0, R12.reuse, RZ, 0x5 ;  /* 0x0000000c00047211 */ /* 0x080fe400078f28ff */
[----:B------:R-:W-:Y:S02]  /*0aa0*/  LOP3.LUT R228, R2, 0xffffff80, RZ, 0xc0, !PT ;  /* 0xffffff8002e47812 */ /* 0x000fe400078ec0ff */
[----:B------:R-:W-:Y:S01]  /*0ab0*/  LEA.HI R11, R0, R12, RZ, 0x2 ;  /* 0x0000000c000b7211 */ /* 0x000fe200078f10ff */
[----:B------:R-:W-:Y:S01]  /*0ac0*/  IMAD.SHL.U32 R5, R4, 0x20, RZ ;  /* 0x0000002004057824 */ /* 0x000fe200078e00ff */
[----:B------:R-:W-:Y:S01]  /*0ad0*/  SHF.R.S32.HI R13, RZ, 0x7, R2 ;  /* 0x00000007ff0d7819 */ /* 0x000fe20000011402 */
[----:B------:R-:W-:Y:S01]  /*0ae0*/  IMAD.IADD R228, R12, 0x1, -R228 ;  /* 0x000000010ce47824 */ /* 0x000fe200078e0ae4 */
[----:B------:R-:W-:Y:S02]  /*0af0*/  LOP3.LUT R11, R11, 0xfffffffc, RZ, 0xc0, !PT ;  /* 0xfffffffc0b0b7812 */ /* 0x000fe400078ec0ff */
[----:B------:R-:W-:-:S02]  /*0b00*/  LEA.HI R2, R2, R13, RZ, 0x1 ;  /* 0x0000000d02027211 */ /* 0x000fc400078f08ff */
[----:B------:R-:W-:Y:S01]  /*0b10*/  SHF.R.S32.HI R7, RZ, 0x1f, R228 ;  /* 0x0000001fff077819 */ /* 0x000fe200000114e4 */
[----:B------:R-:W-:Y:S01]  /*0b20*/  IMAD.IADD R11, R12, 0x1, -R11 ;  /* 0x000000010c0b7824 */ /* 0x000fe200078e0a0b */
[----:B------:R-:W-:Y:S02]  /*0b30*/  LOP3.LUT R5, R5, 0xfffffc00, RZ, 0xc0, !PT ;  /* 0xfffffc0005057812 */ /* 0x000fe400078ec0ff */
[CC--:B------:R-:W-:Y:S02]  /*0b40*/  LEA.HI R8, R7.reuse, R228.reuse, RZ, 0x2 ;  /* 0x000000e407087211 */ /* 0x0c0fe400078f10ff */
[----:B------:R-:W-:Y:S02]  /*0b50*/  LEA.HI R7, R7, R228, RZ, 0x5 ;  /* 0x000000e407077211 */ /* 0x000fe400078f28ff */
[--C-:B------:R-:W-:Y:S02]  /*0b60*/  SHF.R.S32.HI R9, RZ, 0x2, R8.reuse ;  /* 0x00000002ff097819 */ /* 0x100fe40000011408 */
[----:B------:R-:W-:-:S02]  /*0b70*/  SHF.R.S32.HI R10, RZ, 0x1f, R8 ;  /* 0x0000001fff0a7819 */ /* 0x000fc40000011408 */
[----:B------:R-:W-:Y:S02]  /*0b80*/  SHF.R.S32.HI R7, RZ, 0x5, R7 ;  /* 0x00000005ff077819 */ /* 0x000fe40000011407 */
[----:B------:R-:W-:Y:S02]  /*0b90*/  LEA.HI R10, R10, R9, RZ, 0x3 ;  /* 0x000000090a0a7211 */ /* 0x000fe400078f18ff */
[----:B------:R-:W-:Y:S02]  /*0ba0*/  LOP3.LUT R2, R2, 0x3fffffe, RZ, 0xc0, !PT ;  /* 0x03fffffe02027812 */ /* 0x000fe400078ec0ff */
[----:B------:R-:W-:-:S03]  /*0bb0*/  LOP3.LUT R10, R10, 0xfffffff8, RZ, 0xc0, !PT ;  /* 0xfffffff80a0a7812 */ /* 0x000fc600078ec0ff */
[----:B------:R-:W-:Y:S02]  /*0bc0*/  IMAD.IADD R2, R13, 0x1, -R2 ;  /* 0x000000010d027824 */ /* 0x000fe400078e0a02 */
[----:B------:R-:W-:-:S04]  /*0bd0*/  IMAD.IADD R10, R9, 0x1, -R10 ;  /* 0x00000001090a7824 */ /* 0x000fc800078e0a0a */
[----:B------:R-:W-:Y:S01]  /*0be0*/  IMAD R7, R7, 0x10, R10 ;  /* 0x0000001007077824 */ /* 0x000fe200078e020a */
[----:B--2---:R-:W-:Y:S02]  /*0bf0*/  R2UR UR4, R3 ;  /* 0x00000000030472ca */ /* 0x004fe400000e0000 */
[CC--:B------:R-:W-:Y:S02]  /*0c00*/  LEA.HI R3, R0.reuse, R12.reuse, RZ, 0x4 ;  /* 0x0000000c00037211 */ /* 0x0c0fe400078f20ff */
[----:B------:R-:W-:Y:S02]  /*0c10*/  LEA.HI R0, R0, R12, RZ, 0x3 ;  /* 0x0000000c00007211 */ /* 0x000fe400078f18ff */
[----:B------:R-:W-:Y:S02]  /*0c20*/  SHF.R.S32.HI R6, RZ, 0x4, R3 ;  /* 0x00000004ff067819 */ /* 0x000fe40000011403 */
[C---:B------:R-:W-:Y:S02]  /*0c30*/  LOP3.LUT R4, R3.reuse, 0x3fffff0, RZ, 0xc0, !PT ;  /* 0x03fffff003047812 */ /* 0x040fe400078ec0ff */
[----:B------:R-:W-:-:S02]  /*0c40*/  LEA.HI R3, R3, R6, RZ, 0x1 ;  /* 0x0000000603037211 */ /* 0x000fc400078f08ff */
[----:B------:R-:W-:Y:S01]  /*0c50*/  LOP3.LUT R18, R0, 0xfffffff8, RZ, 0xc0, !PT ;  /* 0xfffffff800127812 */ /* 0x000fe200078ec0ff */
[----:B------:R-:W-:Y:S01]  /*0c60*/  IMAD.IADD R4, R12, 0x1, -R4 ;  /* 0x000000010c047824 */ /* 0x000fe200078e0a04 */
[----:B------:R-:W-:Y:S01]  /*0c70*/  LOP3.LUT R3, R3, 0x1ffffffe, RZ, 0xc0, !PT ;  /* 0x1ffffffe03037812 */ /* 0x000fe200078ec0ff */
[----:B------:R-:W-:Y:S01]  /*0c80*/  ULOP3.LUT UR61, UR4, 0x1, URZ, 0xfc, !UPT ;  /* 0x00000001043d7892 */ /* 0x000fe2000f8efc3f */
[----:B------:R-:W-:Y:S01]  /*0c90*/  SHF.R.S32.HI R227, RZ, 0x3, R0 ;  /* 0x00000003ffe37819 */ /* 0x000fe20000011400 */
[----:B------:R-:W-:Y:S01]  /*0ca0*/  IMAD R4, R4, 0x40, R5 ;  /* 0x0000004004047824 */ /* 0x000fe200078e0205 */
[----:B------:R-:W-:Y:S01]  /*0cb0*/  LEA.HI R5, R11, R11, RZ, 0x1 ;  /* 0x0000000b0b057211 */ /* 0x000fe200078f08ff */
[----:B------:R-:W-:Y:S02]  /*0cc0*/  IMAD.IADD R3, R6, 0x1, -R3 ;  /* 0x0000000106037824 */ /* 0x000fe400078e0a03 */
[----:B------:R-:W-:Y:S02]  /*0cd0*/  IMAD.IADD R18, R12, 0x1, -R18 ;  /* 0x000000010c127824 */ /* 0x000fe400078e0a12 */
[----:B------:R-:W-:Y:S01]  /*0ce0*/  IMAD R3, R3, 0x8, R4 ;  /* 0x0000000803037824 */ /* 0x000fe200078e0204 */
[----:B------:R-:W-:Y:S01]  /*0cf0*/  LOP3.LUT R4, R5, 0x1ffffffe, RZ, 0xc0, !PT ;  /* 0x1ffffffe05047812 */ /* 0x000fe200078ec0ff */
[----:B------:R-:W-:-:S03]  /*0d00*/  IMAD R5, R2, 0x40, R7 ;  /* 0x0000004002057824 */ /* 0x000fc600078e0207 */
[----:B------:R0:W-:Y:S01]  /*0d10*/  STL [R1+0x24], R3 ;  /* 0x0000240301007387 */ /* 0x0001e20000100800 */
[----:B------:R-:W-:-:S03]  /*0d20*/  IMAD.IADD R4, R11, 0x1, -R4 ;  /* 0x000000010b047824 */ /* 0x000fc600078e0a04 */
[----:B------:R1:W-:Y:S01]  /*0d30*/  STL [R1+0x20], R5 ;  /* 0x0000200501007387 */ /* 0x0003e20000100800 */
[----:B------:R-:W-:Y:S01]  /*0d40*/  IMAD R17, R4, 0x8, R5 ;  /* 0x0000000804117824 */ /* 0x000fe200078e0205 */
[----:B0-----:R-:W-:-:S05]  /*0d50*/  LOP3.LUT R3, R8, 0x7ffffffc, RZ, 0xc0, !PT ;  /* 0x7ffffffc08037812 */ /* 0x001fca00078ec0ff */
[----:B------:R-:W-:-:S04]  /*0d60*/  IMAD.IADD R3, R228, 0x1, -R3 ;  /* 0x00000001e4037824 */ /* 0x000fc800078e0a03 */
[----:B------:R-:W-:-:S04]  /*0d70*/  IMAD.SHL.U32 R16, R3, 0x2, RZ ;  /* 0x0000000203107824 */ /* 0x000fc800078e00ff */
[C---:B------:R-:W-:Y:S02]  /*0d80*/  VIADD R226, R16.reuse, 0x8 ;  /* 0x0000000810e27836 */ /* 0x040fe40000000000 */
        /* <DEDUP_REMOVED lines=17> */
[----:B-1----:R-:W-:-:S07]  /*0ea0*/  SHF.R.S32.HI R229, RZ, 0x1f, R22 ;  /* 0x0000001fffe57819 */ /* 0x002fce0000011416 */
.L_x_2551:
[----:B------:R-:W-:Y:S01]  /*0eb0*/  ULDC.64 UR8, c[0x0][0xc88] ;  /* 0x0003220000087ab9 */ /* 0x000fe20000000a00 */
[----:B------:R-:W-:Y:S01]  /*0ec0*/  ULDC.64 UR10, c[0x0][0xa18] ;  /* 0x00028600000a7ab9 */ /* 0x000fe20000000a00 */
[----:B------:R-:W-:Y:S02]  /*0ed0*/  UIMAD.WIDE UR8, UR7, 0x4, UR8 ;  /* 0x00000004070878a5 */ /* 0x000fe4000f8e0208 */
[----:B------:R-:W-:Y:S01]  /*0ee0*/  UISETP.NE.U32.AND UP1, UPT, UR10, URZ, UPT ;  /* 0x0000003f0a00728c */ /* 0x000fe2000bf25070 */
[----:B------:R-:W-:Y:S01]  /*0ef0*/  ULDC UR4, c[0x0][0x424] ;  /* 0x0001090000047ab9 */ /* 0x000fe20000000800 */
[----:B------:R-:W-:Y:S02]  /*0f00*/  ULDC UR7, c[0x0][0x2f0] ;  /* 0x0000bc0000077ab9 */ /* 0x000fe40000000800 */
[----:B012---:R-:W-:Y:S02]  /*0f10*/  IMAD.U32 R2, RZ, RZ, UR8 ;  /* 0x00000008ff027e24 */ /* 0x007fe4000f8e00ff */
[----:B------:R-:W-:Y:S01]  /*0f20*/  IMAD.U32 R3, RZ, RZ, UR9 ;  /* 0x00000009ff037e24 */ /* 0x000fe2000f8e00ff */
[----:B------:R-:W-:-:S04]  /*0f30*/  ULDC.64 UR8, c[0x0][0xa28] ;  /* 0x00028a0000087ab9 */ /* 0x000fc80000000a00 */
[----:B------:R-:W2:Y:S01]  /*0f40*/  LDG.E R2, desc[UR36][R2.64] ;  /* 0x0000002402027981 */ /* 0x000ea2000c1e1900 */
[----:B------:R-:W-:Y:S02]  /*0f50*/  UISETP.NE.U32.AND UP0, UPT, UR8, URZ, UPT ;  /* 0x0000003f0800728c */ /* 0x000fe4000bf05070 */
[----:B------:R-:W-:Y:S02]  /*0f60*/  UISETP.NE.AND.EX UP1, UPT, UR11, URZ, UPT, UP1 ;  /* 0x0000003f0b00728c */ /* 0x000fe4000bf25310 */
[----:B------:R-:W-:-:S04]  /*0f70*/  UISETP.NE.AND.EX UP0, UPT, UR9, URZ, UPT, UP0 ;  /* 0x0000003f0900728c */ /* 0x000fc8000bf05300 */
[----:B------:R-:W-:Y:S02]  /*0f80*/  PLOP3.LUT P2, PT, PT, PT, UP1, 0x80, 0x0 ;  /* 0x000000000000781c */ /* 0x000fe40003f4f018 */
[----:B------:R-:W-:Y:S02]  /*0f90*/  PLOP3.LUT P0, PT, PT, PT, UP0, 0x80, 0x0 ;  /* 0x000000000000781c */ /* 0x000fe40003f0f008 */
[----:B--2---:R-:W-:-:S13]  /*0fa0*/  R2UR UR54, R2 ;  /* 0x00000000023672ca */ /* 0x004fda00000e0000 */
[----:B------:R-:W-:Y:S02]  /*0fb0*/  USHF.R.S32.HI UR58, URZ, 0x1f, UR54 ;  /* 0x0000001f3f3a7899 */ /* 0x000fe40008011436 */
[----:B------:R-:W-:-:S04]  /*0fc0*/  @UP0 ULEA UR8, UP2, UR54, UR8, 0x2 ;  /* 0x0000000836080291 */ /* 0x000fc8000f84103f */
[----:B------:R-:W-:Y:S02]  /*0fd0*/  @UP0 ULEA.HI.X UR9, UR54, UR9, UR58, 0x2, UP2 ;  /* 0x0000000936090291 */ /* 0x000fe400090f143a */
[----:B------:R-:W-:Y:S01]  /*0fe0*/  @UP1 ULEA UR10, UP0, UR54, UR10, 0x2 ;  /* 0x0000000a360a1291 */ /* 0x000fe2000f80103f */
[----:B------:R-:W-:-:S03]  /*0ff0*/  IMAD.U32 R2, RZ, RZ, UR8 ;  /* 0x00000008ff027e24 */ /* 0x000fc6000f8e00ff */
[----:B------:R-:W-:Y:S01]  /*1000*/  @UP1 ULEA.HI.X UR11, UR54, UR11, UR58, 0x2, UP0 ;  /* 0x0000000b360b1291 */ /* 0x000fe200080f143a */
[----:B------:R-:W-:Y:S01]  /*1010*/  IMAD.U32 R3, RZ, RZ, UR9 ;  /* 0x00000009ff037e24 */ /* 0x000fe2000f8e00ff */
[----:B------:R-:W-:Y:S01]  /*1020*/  ULDC.64 UR8, c[0x0][0x418] ;  /* 0x0001060000087ab9 */ /* 0x000fe20000000a00 */
[----:B------:R-:W-:-:S03]  /*1030*/  IMAD.U32 R4, RZ, RZ, UR10 ;  /* 0x0000000aff047e24 */ /* 0x000fc6000f8e00ff */
[----:B----4-:R-:W-:Y:S01]  /*1040*/  IMAD.U32 R5, RZ, RZ, UR11 ;  /* 0x0000000bff057e24 */ /* 0x010fe2000f8e00ff */
[----:B------:R-:W2:Y:S01]  /*1050*/  @P0 LDG.E R2, desc[UR36][R2.64] ;  /* 0x0000002402020981 */ /* 0x000ea2000c1e1900 */
[----:B------:R-:W-:Y:S01]  /*1060*/  UISETP.NE.U32.AND UP0, UPT, UR8, URZ, UPT ;  /* 0x0000003f0800728c */ /* 0x000fe2000bf05070 */
[----:B------:R-:W-:Y:S02]  /*1070*/  ULDC.64 UR10, c[0x0][0xa20] ;  /* 0x00028800000a7ab9 */ /* 0x000fe40000000a00 */
[----:B---3--:R-:W3:Y:S01]  /*1080*/  @P2 LDG.E R4, desc[UR36][R4.64] ;  /* 0x0000002404042981 */ /* 0x008ee2000c1e1900 */
[----:B------:R-:W-:Y:S01]  /*1090*/  UISETP.NE.AND.EX UP0, UPT, UR9, URZ, UPT, UP0 ;  /* 0x0000003f0900728c */ /* 0x000fe2000bf05300 */
[----:B------:R-:W-:Y:S01]  /*10a0*/  ISETP.NE.U32.AND P1, PT, RZ, UR10, PT ;  /* 0x0000000aff007c0c */ /* 0x000fe2000bf25070 */
[----:B------:R-:W-:Y:S01]  /*10b0*/  UMOV UR51, URZ ;  /* 0x0000003f00337c82 */ /* 0x000fe20008000000 */
[----:B------:R-:W-:Y:S02]  /*10c0*/  ULOP3.LUT UR55, UR5, 0xffff, URZ, 0xc0, !UPT ;  /* 0x0000ffff05377892 */ /* 0x000fe4000f8ec03f */
[----:B------:R-:W-:Y:S01]  /*10d0*/  USEL UR4, UR4, 0x1, UP0 ;  /* 0x0000000104047887 */ /* 0x000fe20008000000 */
[----:B------:R-:W-:-:S03]  /*10e0*/  ISETP.NE.AND.EX P1, PT, RZ, UR11, PT, P1 ;  /* 0x0000000bff007c0c */ /* 0x000fc6000bf25310 */
[----:B------:R-:W-:Y:S01]  /*10f0*/  UIMAD UR4, UR4, UR7, URZ ;  /* 0x00000007040472a4 */ /* 0x000fe2000f8e023f */
[----:B--2---:R-:W-:Y:S02]  /*1100*/  @P0 R2UR UR51, R2 ;  /* 0x00000000023302ca */ /* 0x004fe400000e0000 */
[----:B---3--:R-:W-:Y:S01]  /*1110*/  @P2 R2UR UR42, R4 ;  /* 0x00000000042a22ca */ /* 0x008fe200000e0000 */
[----:B-----5:R-:W-:-:S14]  /*1120*/  @P2 BRA `(.L_x_2488) ;  /* 0x0000000000382947 */ /* 0x020fdc0003800000 */
        /* <DEDUP_REMOVED lines=14> */
.L_x_2488:
[----:B------:R-:W-:Y:S05]  /*1210*/  @!P1 BRA `(.L_x_2489) ;  /* 0x00000000001c9947 */ /* 0x000fea0003800000 */
[----:B------:R-:W-:-:S04]  /*1220*/  ULEA UR4, UP0, UR54, UR10, 0x2 ;  /* 0x0000000a36047291 */ /* 0x000fc8000f80103f */
[----:B------:R-:W-:Y:S02]  /*1230*/  ULEA.HI.X UR7, UR54, UR11, UR58, 0x2, UP0 ;  /* 0x0000000b36077291 */ /* 0x000fe400080f143a */
[----:B------:R-:W-:-:S04]  /*1240*/  IMAD.U32 R2, RZ, RZ, UR4 ;  /* 0x00000004ff027e24 */ /* 0x000fc8000f8e00ff */
[----:B------:R-:W-:-:S05]  /*1250*/  IMAD.U32 R3, RZ, RZ, UR7 ;  /* 0x00000007ff037e24 */ /* 0x000fca000f8e00ff */
[----:B------:R-:W2:Y:S02]  /*1260*/  LDG.E R2, desc[UR36][R2.64] ;  /* 0x0000002402027981 */ /* 0x000ea4000c1e1900 */
[----:B--2---:R-:W-:Y:S01]  /*1270*/  R2UR UR4, R2 ;  /* 0x00000000020472ca */ /* 0x004fe200000e0000 */
[----:B------:R-:W-:-:S14]  /*1280*/  BRA `(.L_x_2490) ;  /* 0x0000000000347947 */ /* 0x000fdc0003800000 */
.L_x_2489:
        /* <DEDUP_REMOVED lines=13> */
.L_x_2490:
[----:B------:R-:W-:Y:S01]  /*1360*/  ULDC.64 UR10, c[0x0][0x998] ;  /* 0x00026600000a7ab9 */ /* 0x000fe20000000a00 */
[----:B------:R-:W-:Y:S01]  /*1370*/  ULDC.64 UR8, c[0x0][0x990] ;  /* 0x0002640000087ab9 */ /* 0x000fe20000000a00 */
[----:B------:R-:W-:Y:S01]  /*1380*/  ISETP.NE.U32.AND P1, PT, RZ, UR10, PT ;  /* 0x0000000aff007c0c */ /* 0x000fe2000bf25070 */
[----:B------:R-:W-:Y:S01]  /*1390*/  ULDC UR7, c[0x0][0x448] ;  /* 0x0001120000077ab9 */ /* 0x000fe20000000800 */
[----:B------:R-:W-:Y:S02]  /*13a0*/  ISETP.NE.U32.AND P0, PT, RZ, UR8, PT ;  /* 0x00000008ff007c0c */ /* 0x000fe4000bf05070 */
[----:B------:R-:W-:Y:S02]  /*13b0*/  ISETP.NE.AND.EX P1, PT, RZ, UR11, PT, P1 ;  /* 0x0000000bff007c0c */ /* 0x000fe4000bf25310 */
[----:B------:R-:W-:-:S11]  /*13c0*/  ISETP.NE.AND.EX P0, PT, RZ, UR9, PT, P0 ;  /* 0x00000009ff007c0c */ /* 0x000fd6000bf05300 */
[----:B------:R-:W0:Y:S08]  /*13d0*/  @P1 LDC.64 R8, c[0x0][0x9b8] ;  /* 0x00026e00ff081b82 */ /* 0x000e300000000a00 */
[----:B------:R-:W1:Y:S08]  /*13e0*/  @P0 LDC.64 R6, c[0x0][0x9a8] ;  /* 0x00026a00ff060b82 */ /* 0x000e700000000a00 */
[----:B------:R-:W2:Y:S08]  /*13f0*/  @P0 LDC.64 R10, c[0x0][0x9b0] ;  /* 0x00026c00ff0a0b82 */ /* 0x000eb00000000a00 */
[----:B------:R-:W3:Y:S01]  /*1400*/  @P1 LDC.64 R12, c[0x0][0x9c0] ;  /* 0x00027000ff0c1b82 */ /* 0x000ee20000000a00 */
[----:B0-----:R-:W-:-:S02]  /*1410*/  @P1 IMAD R2, R8, UR58, RZ ;  /* 0x0000003a08021c24 */ /* 0x001fc4000f8e02ff */
[----:B------:R-:W-:-:S04]  /*1420*/  @P1 IMAD.WIDE.U32 R4, R8, UR54, RZ ;  /* 0x0000003608041c25 */ /* 0x000fc8000f8e00ff */
[----:B------:R-:W-:Y:S02]  /*1430*/  @P1 IMAD R9, R9, UR54, R2 ;  /* 0x0000003609091c24 */ /* 0x000fe4000f8e0202 */
[C---:B-1----:R-:W-:Y:S02]  /*1440*/  @P0 IMAD R0, R6.reuse, UR58, RZ ;  /* 0x0000003a06000c24 */ /* 0x042fe4000f8e02ff */
[----:B------:R-:W-:-:S04]  /*1450*/  @P0 IMAD.WIDE.U32 R2, R6, UR54, RZ ;  /* 0x0000003606020c25 */ /* 0x000fc8000f8e00ff */
[----:B------:R-:W-:Y:S02]  /*1460*/  @P0 IMAD R7, R7, UR54, R0 ;  /* 0x0000003607070c24 */ /* 0x000fe4000f8e0200 */
[----:B------:R-:W-:Y:S02]  /*1470*/  @P1 IMAD.IADD R5, R5, 0x1, R9 ;  /* 0x0000000105051824 */ /* 0x000fe400078e0209 */
[----:B------:R-:W-:Y:S02]  /*1480*/  @P0 IMAD.IADD R3, R3, 0x1, R7 ;  /* 0x0000000103030824 */ /* 0x000fe400078e0207 */
[----:B------:R-:W-:Y:S02]  /*1490*/  IMAD.MOV.U32 R0, RZ, RZ, 0x3f800000 ;  /* 0x3f800000ff007424 */ /* 0x000fe400078e00ff */
[----:B--2---:R-:W-:-:S04]  /*14a0*/  @P0 IMAD.WIDE.U32 R2, R10, UR55, R2 ;  /* 0x000000370a020c25 */ /* 0x004fc8000f8e0002 */
[----:B---3--:R-:W-:Y:S01]  /*14b0*/  @P1 IMAD.WIDE.U32 R6, R12, UR55, R4 ;  /* 0x000000370c061c25 */ /* 0x008fe2000f8e0004 */
[----:B------:R-:W-:-:S03]  /*14c0*/  @P0 LEA R4, P2, R2, UR8, 0x2 ;  /* 0x0000000802040c11 */ /* 0x000fc6000f8410ff */
[----:B------:R-:W-:Y:S01]  /*14d0*/  @P0 IMAD R5, R11, UR55, R3 ;  /* 0x000000370b050c24 */ /* 0x000fe2000f8e0203 */
[----:B------:R-:W-:Y:S01]  /*14e0*/  @P1 LEA R8, P3, R6, UR10, 0x2 ;  /* 0x0000000a06081c11 */ /* 0x000fe2000f8610ff */
[----:B------:R-:W-:-:S03]  /*14f0*/  @P1 IMAD R3, R13, UR55, R7 ;  /* 0x000000370d031c24 */ /* 0x000fc6000f8e0207 */
[----:B------:R-:W-:Y:S02]  /*1500*/  @P0 LEA.HI.X R5, R2, UR9, R5, 0x2, P2 ;  /* 0x0000000902050c11 */ /* 0x000fe400090f1405 */
[----:B------:R-:W-:Y:S01]  /*1510*/  @P1 LEA.HI.X R9, R6, UR11, R3, 0x2, P3 ;  /* 0x0000000b06091c11 */ /* 0x000fe200098f1403 */
[----:B------:R-:W-:Y:S01]  /*1520*/  IMAD.MOV.U32 R3, RZ, RZ, 0x3f800000 ;  /* 0x3f800000ff037424 */ /* 0x000fe200078e00ff */
[----:B------:R-:W-:Y:S02]  /*1530*/  UISETP.NE.AND UP0, UPT, UR7, 0x1, UPT ;  /* 0x000000010700788c */ /* 0x000fe4000bf05270 */
[----:B------:R-:W-:Y:S01]  /*1540*/  USHF.L.U32 UR49, UR6, 0x7, URZ ;  /* 0x0000000706317899 */ /* 0x000fe2000800063f */
[----:B------:R-:W2:Y:S01]  /*1550*/  @P1 LDG.E R0, desc[UR36][R8.64] ;  /* 0x0000002408001981 */ /* 0x000ea2000c1e1900 */
[----:B------:R-:W-:Y:S01]  /*1560*/  UIADD3 UR51, -UR51, UR4, URZ ;  /* 0x0000000433337290 */ /* 0x000fe2000fffe13f */
[----:B------:R-:W-:Y:S02]  /*1570*/  ULDC UR11, c[0x0][0x988] ;  /* 0x00026200000b7ab9 */ /* 0x000fe40000000800 */
[----:B------:R-:W2:Y:S01]  /*1580*/  @P0 LDG.E R3, desc[UR36][R4.64] ;  /* 0x0000002404030981 */ /* 0x000ea2000c1e1900 */
[----:B------:R-:W-:-:S03]  /*1590*/  UIADD3 UR8, UR49, 0x7f, URZ ;  /* 0x0000007f31087890 */ /* 0x000fc6000fffe03f */
[----:B------:R-:W-:Y:S01]  /*15a0*/  @UP0 ULDC UR6, c[0x0][0x44c] ;  /* 0x0001130000060ab9 */ /* 0x000fe20000000800 */
[----:B------:R-:W-:Y:S01]  /*15b0*/  @UP0 ULDC UR9, c[0x0][0x450] ;  /* 0x0001140000090ab9 */ /* 0x000fe20000000800 */
[----:B------:R-:W-:Y:S02]  /*15c0*/  UIMAD.WIDE.U32 UR6, UR8, UR6, URZ ;  /* 0x00000006080672a5 */ /* 0x000fe4000f8e003f */
[----:B------:R-:W-:Y:S02]  /*15d0*/  UIADD3 UR4, UR51, 0xa0, -UR42 ;  /* 0x000000a033047890 */ /* 0x000fe4000fffe82a */
[----:B------:R-:W-:Y:S02]  /*15e0*/  @UP0 USHF.R.U32.HI UR8, URZ, UR9, UR7 ;  /* 0x000000093f080299 */ /* 0x000fe40008011607 */
[----:B------:R-:W-:Y:S02]  /*15f0*/  UIADD3 UR6, UR51, 0x9f, URZ ;  /* 0x0000009f33067890 */ /* 0x000fe4000fffe03f */
[----:B------:R-:W-:-:S02]  /*1600*/  UIADD3 UR8, UR4, UR8, URZ ;  /* 0x0000000804087290 */ /* 0x000fc4000fffe03f */
[----:B------:R-:W-:Y:S02]  /*1610*/  UIMAD.WIDE UR6, UR6, 0x66666667, URZ ;  /* 0x66666667060678a5 */ /* 0x000fe4000f8e023f */
[----:B------:R-:W-:Y:S02]  /*1620*/  UIMAD.WIDE UR8, UR8, 0x66666667, URZ ;  /* 0x66666667080878a5 */ /* 0x000fe4000f8e023f */
[----:B------:R-:W-:Y:S02]  /*1630*/  USHF.R.U32.HI UR4, URZ, 0x1f, UR7 ;  /* 0x0000001f3f047899 */ /* 0x000fe40008011607 */
[----:B------:R-:W-:Y:S02]  /*1640*/  USHF.R.U32.HI UR6, URZ, 0x1f, UR9 ;  /* 0x0000001f3f067899 */ /* 0x000fe40008011609 */
[----:B------:R-:W-:Y:S02]  /*1650*/  ULEA.HI.SX32 UR7, UR7, UR4, 0x1a ;  /* 0x0000000407077291 */ /* 0x000fe4000f8fd23f */
[----:B------:R-:W-:-:S02]  /*1660*/  ULEA.HI.SX32 UR6, UR9, UR6, 0x1a ;  /* 0x0000000609067291 */ /* 0x000fc4000f8fd23f */
[----:B------:R-:W-:Y:S02]  /*1670*/  UP2UR UR52, UPR, URZ, 0x1 ;  /* 0x000000013f347883 */ /* 0x000fe40008000000 */
[----:B------:R-:W-:-:S04]  /*1680*/  UISETP.LT.AND UP0, UPT, UR7, UR6, UPT ;  /* 0x000000060700728c */ /* 0x000fc8000bf01270 */
[----:B------:R-:W-:-:S04]  /*1690*/  USEL UR9, UR7, UR6, UP0 ;  /* 0x0000000607097287 */ /* 0x000fc80008000000 */
[----:B------:R-:W-:Y:S02]  /*16a0*/  UISETP.GE.AND UP0, UPT, UR9, 0x1, UPT ;  /* 0x000000010900788c */ /* 0x000fe4000bf06270 */
[----:B------:R-:W-:-:S04]  /*16b0*/  ULOP3.LUT UR4, UR5, 0xff000000, URZ, 0xc0, !UPT ;  /* 0xff00000005047892 */ /* 0x000fc8000f8ec03f */
[----:B------:R-:W-:Y:S01]  /*16c0*/  PLOP3.LUT P0, PT, PT, PT, UP0, 0x80, 0x0 ;  /* 0x000000000000781c */ /* 0x000fe20003f0f008 */
[----:B------:R-:W-:Y:S02]  /*16d0*/  ULOP3.LUT UR5, UR5, 0xff0000, URZ, 0xc0, !UPT ;  /* 0x00ff000005057892 */ /* 0x000fe4000f8ec03f */
[----:B------:R-:W-:-:S04]  /*16e0*/  USHF.R.U32.HI UR4, URZ, 0x8, UR4 ;  /* 0x000000083f047899 */ /* 0x000fc80008011604 */
[----:B------:R-:W-:-:S03]  /*16f0*/  ULEA.HI UR5, UR5, UR4, URZ, 0x10 ;  /* 0x0000000405057291 */ /* 0x000fc6000f8f803f */
[----:B------:R-:W-:Y:S01]  /*1700*/  UMOV UR4, URZ ;  /* 0x0000003f00047c82 */ /* 0x000fe20008000000 */
[----:B------:R-:W-:Y:S02]  /*1710*/  ULOP3.LUT UR59, UR5, 0xff, URZ, 0xc0, !UPT ;  /* 0x000000ff053b7892 */ /* 0x000fe4000f8ec03f */
[----:B------:R-:W-:Y:S01]  /*1720*/  USHF.R.U32.HI UR57, URZ, 0x10, UR5 ;  /* 0x000000103f397899 */ /* 0x000fe20008011605 */
[----:B--2---:R-:W-:Y:S01]  /*1730*/  FMUL.FTZ R0, R3, R0 ;  /* 0x0000000003007220 */ /* 0x004fe20000410000 */
[----:B------:R-:W-:Y:S10]  /*1740*/  @!P0 BRA `(.L_x_2491) ;  /* 0x0000000000908947 */ /* 0x000ff40003800000 */
        /* <DEDUP_REMOVED lines=36> */
.L_x_2491:
[----:B------:R-:W-:Y:S01]  /*1990*/  UIMAD UR53, UR59, UR4, URZ ;  /* 0x000000043b3572a4 */ /* 0x000fe2000f8e023f */
[----:B------:R-:W-:Y:S02]  /*19a0*/  IMAD.U32 R2, RZ, RZ, UR9 ;  /* 0x00000009ff027e24 */ /* 0x000fe4000f8e00ff */
[----:B------:R-:W-:Y:S01]  /*19b0*/  FMUL.FTZ R0, R0, UR11 ;  /* 0x0000000b00007c20 */ /* 0x000fe20008410000 */
[----:B------:R-:W-:Y:S01]  /*19c0*/  IMAD.U32 R3, RZ, RZ, UR4 ;  /* 0x00000004ff037e24 */ /* 0x000fe2000f8e00ff */
[----:B------:R-:W-:Y:S01]  /*19d0*/  PLOP3.LUT P0, PT, PT, PT, PT, 0x80, 0x0 ;  /* 0x000000000000781c */ /* 0x000fe20003f0f070 */
[----:B------:R-:W-:Y:S01]  /*19e0*/  IMAD.MOV.U32 R96, RZ, RZ, RZ ;  /* 0x000000ffff607224 */ /* 0x000fe200078e00ff */
[----:B------:R-:W-:Y:S02]  /*19f0*/  CS2R R20, SRZ ;  /* 0x0000000000147805 */ /* 0x000fe4000001ff00 */
[----:B------:R-:W-:Y:S02]  /*1a00*/  R2UR UR40, R0 ;  /* 0x00000000002872ca */ /* 0x000fe400000e0000 */
[----:B------:R-:W-:-:S02]  /*1a10*/  CS2R R126, SRZ ;  /* 0x00000000007e7805 */ /* 0x000fc4000001ff00 */
[----:B------:R-:W-:Y:S01]  /*1a20*/  VIADDMNMX R2, R3, UR53, R2, PT ;  /* 0x0000003503027c46 */ /* 0x000fe2000b800102 */
[----:B------:R-:W-:Y:S01]  /*1a30*/  IMAD.MOV.U32 R63, RZ, RZ, RZ ;  /* 0x000000ffff3f7224 */ /* 0x000fe200078e00ff */
[----:B------:R-:W-:Y:S02]  /*1a40*/  CS2R R92, SRZ ;  /* 0x00000000005c7805 */ /* 0x000fe4000001ff00 */
[----:B------:R-:W-:Y:S02]  /*1a50*/  CS2R R124, SRZ ;  /* 0x00000000007c7805 */ /* 0x000fe4000001ff00 */
[----:B------:R-:W-:Y:S02]  /*1a60*/  R2UR UR43, R2 ;  /* 0x00000000022b72ca */ /* 0x000fe400000e0000 */
[----:B------:R-:W-:Y:S01]  /*1a70*/  CS2R R2, SRZ ;  /* 0x0000000000027805 */ /* 0x000fe2000001ff00 */
[----:B------:R-:W-:Y:S01]  /*1a80*/  IMAD.MOV.U32 R29, RZ, RZ, RZ ;  /* 0x000000ffff1d7224 */ /* 0x000fe200078e00ff */
[----:B------:R-:W-:Y:S01]  /*1a90*/  CS2R R138, SRZ ;  /* 0x00000000008a7805 */ /* 0x000fe2000001ff00 */
[----:B------:R-:W-:Y:S01]  /*1aa0*/  IMAD.MOV.U32 R84, RZ, RZ, RZ ;  /* 0x000000ffff547224 */ /* 0x000fe200078e00ff */
[----:B------:R-:W-:Y:S01]  /*1ab0*/  CS2R R76, SRZ ;  /* 0x00000000004c7805 */ /* 0x000fe2000001ff00 */
[----:B------:R-:W-:Y:S01]  /*1ac0*/  IMAD.MOV.U32 R55, RZ, RZ, RZ ;  /* 0x000000ffff377224 */ /* 0x000fe200078e00ff */
[----:B------:R-:W-:-:S02]  /*1ad0*/  CS2R R32, SRZ ;  /* 0x0000000000207805 */ /* 0x000fc4000001ff00 */
[----:B------:R-:W-:Y:S01]  /*1ae0*/  CS2R R68, SRZ ;  /* 0x0000000000447805 */ /* 0x000fe2000001ff00 */
[----:B------:R-:W-:Y:S01]  /*1af0*/  IMAD.MOV.U32 R141, RZ, RZ, RZ ;  /* 0x000000ffff8d7224 */ /* 0x000fe200078e00ff */
[----:B------:R-:W-:Y:S02]  /*1b00*/  CS2R R100, SRZ ;  /* 0x0000000000647805 */ /* 0x000fe4000001ff00 */
[----:B------:R-:W-:Y:S01]  /*1b10*/  CS2R R122, SRZ ;  /* 0x00000000007a7805 */ /* 0x000fe2000001ff00 */
[----:B------:R-:W-:Y:S01]  /*1b20*/  IMAD.MOV.U32 R143, RZ, RZ, RZ ;  /* 0x000000ffff8f7224 */ /* 0x000fe200078e00ff */
[----:B------:R-:W-:Y:S01]  /*1b30*/  UISETP.GT.AND UP0, UPT, UR43, UR53, UPT ;  /* 0x000000352b00728c */ /* 0x000fe2000bf04270 */
[----:B------:R-:W-:Y:S02]  /*1b40*/  CS2R R60, SRZ ;  /* 0x00000000003c7805 */ /* 0x000fe4000001ff00 */
[----:B------:R-:W-:Y:S02]  /*1b50*/  CS2R R36, SRZ ;  /* 0x0000000000247805 */ /* 0x000fe4000001ff00 */
[----:B------:R-:W-:Y:S01]  /*1b60*/  CS2R R52, SRZ ;  /* 0x0000000000347805 */ /* 0x000fe2000001ff00 */
[----:B------:R-:W-:Y:S01]  /*1b70*/  IMAD.MOV.U32 R149, RZ, RZ, RZ ;  /* 0x000000ffff957224 */ /* 0x000fe200078e00ff */
[----:B------:R-:W-:-:S02]  /*1b80*/  CS2R R40, SRZ ;  /* 0x0000000000287805 */ /* 0x000fc4000001ff00 */
[----:B------:R-:W-:Y:S02]  /*1b90*/  PLOP3.LUT P1, PT, PT, PT, UP0, 0x80, 0x0 ;  /* 0x000000000000781c */ /* 0x000fe40003f2f008 */
[----:B------:R-:W-:Y:S01]  /*1ba0*/  CS2R R120, SRZ ;  /* 0x0000000000787805 */ /* 0x000fe2000001ff00 */
[----:B------:R-:W-:Y:S01]  /*1bb0*/  IMAD.MOV.U32 R155, RZ, RZ, RZ ;  /* 0x000000ffff9b7224 */ /* 0x000fe200078e00ff */
        /* <DEDUP_REMOVED lines=74> */
.L_x_2493:
        /* <DEDUP_REMOVED lines=9> */
.L_x_2656:
[----:B------:R-:W-:Y:S05]  /*20f0*/  @!P1 BRA `(.L_x_2495) ;  /* 0x0000000000049947 */ /* 0x000fea0003800000 */
[----:B------:R-:W-:Y:S01]  /*2100*/  BPT.TRAP 0x1 ;  /* 0x000000040000795c */ /* 0x000fe20000300000 */
.L_x_2495:
[----:B0-----:R-:W-:Y:S02]  /*2110*/  IMAD.U32 R3, RZ, RZ, UR38 ;  /* 0x00000026ff037e24 */ /* 0x001fe4000f8e00ff */
[----:B------:R-:W-:-:S03]  /*2120*/  IMAD.U32 R0, RZ, RZ, UR41 ;  /* 0x00000029ff007e24 */ /* 0x000fc6000f8e00ff */
[----:B------:R-:W-:Y:S02]  /*2130*/  LEA R3, R3, UR39, 0x3 ;  /* 0x0000002703037c11 */ /* 0x000fe4000f8e18ff */
[----:B------:R-:W-:-:S04]  /*2140*/  SHF.L.U32 R0, R0, 0x1f, RZ ;  /* 0x0000001f00007819 */ /* 0x000fc800000006ff */
[----:B------:R0:W1:Y:S01]  /*2150*/  SYNCS.PHASECHK.TRANS64.TRYWAIT P0, [R3+URZ+0x33430], R0 ;  /* 0x03343000030075a7 */ /* 0x000062000800017f */
[----:B------:R-:W-:Y:S05]  /*2160*/  @!P1 BRA `(.L_x_2496) ;  /* 0x0000000000049947 */ /* 0x000fea0003800000 */
[----:B------:R-:W-:Y:S01]  /*2170*/  BPT.TRAP 0x1 ;  /* 0x000000040000795c */ /* 0x000fe20000300000 */
.L_x_2496:
[----:B-1----:R-:W-:Y:S05]  /*2180*/  @P0 BRA `(.L_x_2497) ;  /* 0x0000000000080947 */ /* 0x002fea0003800000 */
[----:B------:R-:W1:Y:S02]  /*2190*/  SYNCS.PHASECHK.TRANS64.TRYWAIT P0, [R3+URZ+0x33430], R0 ;  /* 0x03343000030075a7 */ /* 0x000e64000800017f */
[----:B-1----:R-:W-:Y:S05]  /*21a0*/  @!P0 BRA `(.L_x_2498) ;  /* 0x00000178000c8947 */ /* 0x002fea0003800000 */
.L_x_2497:
        /* <DEDUP_REMOVED lines=11> */
[----:B------:R-:W-:Y:S02]  /*2260*/  UMOV UR7, 0x80000020 ;  /* 0x8000002000077882 */ /* 0x000fe40000000000 */
[----:B------:R-:W-:Y:S01]  /*2270*/  UMOV UR4, UR28 ;  /* 0x0000001c00047c82 */ /* 0x000fe20008000000 */
[----:B------:R-:W-:Y:S01]  /*2280*/  UIMAD UR30, UR38, 0x780, UR48 ;  /* 0x00000780261e78a4 */ /* 0x000fe2000f8e0230 */
[----:B------:R-:W-:Y:S01]  /*2290*/  UMOV UR8, UR28 ;  /* 0x0000001c00087c82 */ /* 0x000fe20008000000 */
[----:B------:R-:W-:-:S02]  /*22a0*/  UMOV UR9, UR29 ;  /* 0x0000001d00097c82 */ /* 0x000fc40008000000 */
[----:B------:R-:W-:Y:S02]  /*22b0*/  UIADD3 UR6, UR30, 0x80, URZ ;  /* 0x000000801e067890 */ /* 0x000fe4000fffe03f */
[----:B------:R-:W-:Y:S01]  /*22c0*/  UIADD3 UR10, UR30, 0x100, URZ ;  /* 0x000001001e0a7890 */ /* 0x000fe2000fffe03f */
[----:B------:R-:W-:Y:S02]  /*22d0*/  UMOV UR11, 0x80000020 ;  /* 0x80000020000b7882 */ /* 0x000fe40000000000 */
[----:B------:R-:W-:Y:S01]  /*22e0*/  QGMMA.64x32x32.F32.E4M3.E4M3 R88, gdesc[UR28], RZ, !UPT, gsb0 ;  /* 0x006000001c5879f3 */ /* 0x000fe2000c0008ff */
[----:B------:R-:W-:Y:S02]  /*22f0*/  UIADD3 UR12, UR30, 0x180, URZ ;  /* 0x000001801e0c7890 */ /* 0x000fe4000fffe03f */
[----:B------:R-:W-:Y:S02]  /*2300*/  UIADD3 UR13, UR30, 0x200, URZ ;  /* 0x000002001e0d7890 */ /* 0x000fe4000fffe03f */
[----:B------:R-:W-:Y:S01]  /*2310*/  UIADD3 UR14, UR30, 0x202, URZ ;  /* 0x000002021e0e7890 */ /* 0x000fe2000fffe03f */
        /* <DEDUP_REMOVED lines=16> */
[----:B------:R-:W-:Y:S01]  /*2420*/  UMOV UR5, UR29 ;  /* 0x0000001d00057c82 */ /* 0x000fe20008000000 */
[----:B------:R-:W-:Y:S01]  /*2430*/  UMOV UR6, UR12 ;  /* 0x0000000c00067c82 */ /* 0x000fe20008000000 */
[----:B------:R-:W-:Y:S01]  /*2440*/  UMOV UR7, 0x80000020 ;  /* 0x8000002000077882 */ /* 0x000fe20000000000 */
[----:B------:R-:W-:Y:S01]  /*2450*/  UIADD3 UR12, UR30, 0x102, URZ ;  /* 0x000001021e0c7890 */ /* 0x000fe2000fffe03f */
[----:B------:R-:W-:Y:S02]  /*2460*/  WARPGROUP.DEPBAR.LE gsb0, 0x0 ;  /* 0x00008000000079c5 */ /* 0x000fe40000010000 */
[----:B------:R-:W-:-:S06]  /*2470*/  WARPGROUP.ARRIVE ;  /* 0x00000000000079c5 */ /* 0x000fcc0000000000 */
[----:B------:R-:W-:Y:S01]  /*2480*/  QGMMA.64x32x32.F32.E4M3.E4M3 R56, gdesc[UR8], RZ, !UPT, gsb0 ;  /* 0x00600000083879f3 */ /* 0x000fe2000c0008ff */
[----:B------:R-:W-:Y:S02]  /*2490*/  UIADD3 UR8, UR24, 0x2, URZ ;  /* 0x0000000218087890 */ /* 0x000fe4000fffe03f */
[----:B------:R-:W-:Y:S01]  /*24a0*/  UIADD3 UR10, UR30, 0x2, URZ ;  /* 0x000000021e0a7890 */ /* 0x000fe2000fffe03f */
[----:B------:R-:W-:Y:S01]  /*24b0*/  UMOV UR9, 0x80000020 ;  /* 0x8000002000097882 */ /* 0x000fe20000000000 */
[----:B------:R-:W-:Y:S01]  /*24c0*/  UMOV UR11, 0x80000020 ;  /* 0x80000020000b7882 */ /* 0x000fe20000000000 */
[----:B------:R-:W-:Y:S02]  /*24d0*/  WARPGROUP.DEPBAR.LE gsb0, 0x0 ;  /* 0x00008000000079c5 */ /* 0x000fe40000010000 */
        /* <DEDUP_REMOVED lines=27> */
[----:B------:R-:W-:Y:S01]  /*2690*/  UMOV UR13, 0x80000020 ;  /* 0x80000020000d7882 */ /* 0x000fe20000000000 */
        /* <DEDUP_REMOVED lines=42> */
[----:B------:R-:W-:Y:S01]  /*2940*/  UMOV UR5, UR13 ;  /* 0x0000000d00057c82 */ /* 0x000fe20008000000 */
[----:B------:R-:W-:Y:S01]  /*2950*/  UMOV UR6, UR16 ;  /* 0x0000001000067c82 */ /* 0x000fe20008000000 */
[----:B------:R-:W-:Y:S01]  /*2960*/  UMOV UR7, 0x80000020 ;  /* 0x8000002000077882 */ /* 0x000fe20000000000 */
[----:B------:R-:W-:Y:S02]  /*2970*/  UIADD3 UR16, UR24, 0x202, URZ ;  /* 0x0000020218107890 */ /* 0x000fe4000fffe03f */
        /* <DEDUP_REMOVED lines=100> */
.L_x_2499:
[----:B------:R-:W-:Y:S01]  /*2fc0*/  UISETP.NE.AND UP0, UPT, UR52, URZ, UPT ;  /* 0x0000003f3400728c */ /* 0x000fe2000bf05270 */
[----:B------:R-:W-:Y:S01]  /*2fd0*/  VIADD R2, R17, UR49 ;  /* 0x0000003111027c36 */ /* 0x000fe20008000000 */
[----:B------:R-:W-:Y:S01]  /*2fe0*/  UIMAD UR5, UR43, -0xa0, UR51 ;  /* 0xffffff602b0578a4 */ /* 0x000fe2000f8e0233 */
[----:B------:R-:W-:Y:S01]  /*2ff0*/  IMAD.U32 R7, RZ, RZ, UR42 ;  /* 0x0000002aff077e24 */ /* 0x000fe2000f8e00ff */
[----:B------:R-:W-:Y:S01]  /*3000*/  R2UR UR10, R3 ;  /* 0x00000000030a72ca */ /* 0x000fe200000e0000 */
[----:B------:R-:W-:Y:S01]  /*3010*/  IMAD.U32 R135, RZ, RZ, UR40 ;  /* 0x00000028ff877e24 */ /* 0x000fe2000f8e00ff */
[----:B------:R-:W-:Y:S01]  /*3020*/  PLOP3.LUT P0, PT, PT, PT, UP0, 0x80, 0x0 ;  /* 0x000000000000781c */ /* 0x000fe20003f0f008 */
[----:B------:R-:W-:Y:S01]  /*3030*/  UMOV UR7, UR49 ;  /* 0x0000003100077c82 */ /* 0x000fe20008000000 */
[----:B------:R-:W-:Y:S01]  /*3040*/  PLOP3.LUT P2, PT, PT, PT, UP0, 0x80, 0x0 ;  /* 0x000000000000781c */ /* 0x000fe20003f4f008 */
[----:B------:R-:W-:Y:S01]  /*3050*/  IMAD.U32 R9, RZ, RZ, UR5 ;  /* 0x00000005ff097e24 */ /* 0x000fe2000f8e00ff */
[----:B------:R-:W-:Y:S01]  /*3060*/  UIADD3 UR6, UR43, -0x2, URZ ;  /* 0xfffffffe2b067890 */ /* 0x000fe2000fffe03f */
[----:B------:R-:W-:Y:S01]  /*3070*/  @UP0 ULDC UR4, c[0x0][0x44c] ;  /* 0x0001130000040ab9 */ /* 0x000fe20000000800 */
[----:B------:R-:W-:-:S02]  /*3080*/  @UP0 ULDC UR11, c[0x0][0x450] ;  /* 0x00011400000b0ab9 */ /* 0x000fc40000000800 */
[----:B------:R-:W-:-:S05]  /*3090*/  IADD3 R9, -R16, 0xa0, R9 ;  /* 0x000000a010097810 */ /* 0x000fca0007ffe109 */
[----:B01----:R-:W-:Y:S01]  /*30a0*/  @P0 IMAD.HI.U32 R0, R2, UR4, RZ ;  /* 0x0000000402000c27 */ /* 0x003fe2000f8e00ff */
[----:B------:R-:W-:-:S04]  /*30b0*/  @UP0 ULDC UR4, c[0x0][0x450] ;  /* 0x0001140000040ab9 */ /* 0x000fc80000000800 */
[----:B------:R-:W-:Y:S01]  /*30c0*/  @P2 SHF.R.U32.HI R2, RZ, UR4, R0 ;  /* 0x00000004ff022c19 */ /* 0x000fe20008011600 */
[----:B------:R-:W-:-:S04]  /*30d0*/  UIMAD UR4, UR43, -0xa0, URZ ;  /* 0xffffff602b0478a4 */ /* 0x000fc8000f8e023f */
[----:B------:R-:W0:Y:S02]  /*30e0*/  SHFL.IDX PT, R4, R2, 0x1, 0x1c1f ;  /* 0x003c1f0002047f89 */ /* 0x000e2400000e0000 */
[----:B------:R-:W-:Y:S01]  /*30f0*/  IMAD.U32 R5, RZ, RZ, UR4 ;  /* 0x00000004ff057e24 */ /* 0x000fe2000f8e00ff */
[----:B------:R-:W-:Y:S01]  /*3100*/  @UP0 ULDC UR4, c[0x0][0x44c] ;  /* 0x0001130000040ab9 */ /* 0x000fe20000000800 */
[----:B------:R-:W1:Y:S01]  /*3110*/  SHFL.IDX PT, R2, R2, RZ, 0x1c1f ;  /* 0x001c1fff02027589 */ /* 0x000e6200000e0000 */
[----:B------:R-:W-:Y:S02]  /*3120*/  UIMAD.WIDE.U32 UR4, UR49, UR4, URZ ;  /* 0x00000004310472a5 */ /* 0x000fe4000f8e003f */
[----:B------:R-:W-:Y:S02]  /*3130*/  IADD3 R0, -R16, 0xa1, R5 ;  /* 0x000000a110007810 */ /* 0x000fe40007ffe105 */
[----:B------:R-:W-:Y:S02]  /*3140*/  @UP0 USHF.R.U32.HI UR7, URZ, UR11, UR5 ;  /* 0x0000000b3f070299 */ /* 0x000fe40008011605 */
[----:B------:R-:W-:-:S02]  /*3150*/  IADD3 R10, -R7, UR51, R0 ;  /* 0x00000033070a7c10 */ /* 0x000fc4000fffe100 */
[----:B------:R-:W-:-:S04]  /*3160*/  UIADD3 UR4, UR7, UR51, -UR42 ;  /* 0x0000003307047290 */ /* 0x000fc8000fffe82a */
[----:B------:R-:W-:-:S04]  /*3170*/  UIMAD.WIDE UR4, UR4, 0x66666667, URZ ;  /* 0x66666667040478a5 */ /* 0x000fc8000f8e023f */
[----:B------:R-:W-:Y:S01]  /*3180*/  USHF.R.U32.HI UR4, URZ, 0x1f, UR5 ;  /* 0x0000001f3f047899 */ /* 0x000fe20008011605 */
[----:B0-----:R-:W-:-:S03]  /*3190*/  VIADDMNMX R4, R4, R10, R9, PT ;  /* 0x0000000a04047246 */ /* 0x001fc60003800109 */
[----:B------:R-:W-:Y:S02]  /*31a0*/  ULEA.HI.SX32 UR5, UR5, UR4, 0x1a ;  /* 0x0000000405057291 */ /* 0x000fe4000f8fd23f */
[----:B------:R-:W-:Y:S01]  /*31b0*/  UIADD3 UR4, UR10, 0x33440, URZ ;  /* 0x000334400a047890 */ /* 0x000fe2000fffe03f */
[C---:B------:R-:W-:Y:S01]  /*31c0*/  ISETP.GT.AND P0, PT, R4.reuse, RZ, PT ;  /* 0x000000ff0400720c */ /* 0x040fe20003f04270 */
[----:B------:R-:W-:Y:S01]  /*31d0*/  UISETP.LT.AND UP0, UPT, UR53, UR5, UPT ;  /* 0x000000053500728c */ /* 0x000fe2000bf01270 */
[C---:B------:R-:W-:Y:S01]  /*31e0*/  ISETP.GT.AND P2, PT, R4.reuse, 0x1, PT ;  /* 0x000000010400780c */ /* 0x040fe20003f44270 */
[----:B------:R-:W-:Y:S01]  /*31f0*/  UPRMT UR4, UR56, 0x654, UR4 ;  /* 0x0000065438047896 */ /* 0x000fe20008000004 */
[----:B------:R-:W-:Y:S01]  /*3200*/  ISETP.GT.AND P3, PT, R4, 0x8, PT ;  /* 0x000000080400780c */ /* 0x000fe20003f64270 */
[----:B------:R-:W-:Y:S01]  /*3210*/  USEL UR43, UR53, UR5, !UP0 ;  /* 0x00000005352b7287 */ /* 0x000fe2000c000000 */
[----:B------:R-:W-:Y:S02]  /*3220*/  FSEL R5, R90, -INF , P0 ;  /* 0xff8000005a057808 */ /* 0x000fe40000000000 */
[----:B------:R-:W-:Y:S01]  /*3230*/  FSEL R7, R91, -INF , P2 ;  /* 0xff8000005b077808 */ /* 0x000fe20001000000 */
[----:B------:R-:W-:Y:S01]  /*3240*/  UISETP.GE.AND UP0, UPT, UR6, UR43, UPT ;  /* 0x0000002b0600728c */ /* 0x000fe2000bf06270 */
[----:B------:R-:W-:-:S02]  /*3250*/  ISETP.GT.AND P0, PT, R4, 0x9, PT ;  /* 0x000000090400780c */ /* 0x000fc40003f04270 */
[----:B------:R-:W-:Y:S01]  /*3260*/  FSEL R105, R94, -INF , P3 ;  /* 0xff8000005e697808 */ /* 0x000fe20001800000 */
[----:B------:R-:W-:Y:S01]  /*3270*/  SYNCS.ARRIVE.TRANS64.RED.A1T0 RZ, [UR4], RZ ;  /* 0x000000ffffff79a7 */ /* 0x000fe20008100404 */
[----:B------:R-:W-:Y:S02]  /*3280*/  FMNMX.FTZ R0, R5, R7, !PT ;  /* 0x0000000705007209 */ /* 0x000fe40007810000 */
[C---:B------:R-:W-:Y:S02]  /*3290*/  ISETP.GT.AND P2, PT, R4.reuse, 0x10, PT ;  /* 0x000000100400780c */ /* 0x040fe40003f44270 */
[----:B------:R-:W-:Y:S02]  /*32a0*/  FSEL R117, R95, -INF , P0 ;  /* 0xff8000005f757808 */ /* 0x000fe40000000000 */
[----:B------:R-:W-:Y:S02]  /*32b0*/  FMNMX.FTZ R0, R105, R0, !PT ;  /* 0x0000000069007209 */ /* 0x000fe40007810000 */
[----:B------:R-:W-:-:S02]  /*32c0*/  ISETP.GT.AND P0, PT, R4, 0x11, PT ;  /* 0x000000110400780c */ /* 0x000fc40003f04270 */
[----:B------:R-:W-:Y:S02]  /*32d0*/  FSEL R119, R98, -INF , P2 ;  /* 0xff80000062777808 */ /* 0x000fe40001000000 */
        /* <DEDUP_REMOVED lines=103> */
[----:B------:R-:W-:Y:S02]  /*3950*/  FSEL R39, R39, -INF , P0 ;  /* 0xff80000027277808 */ /* 0x000fe40000000000 */
[----:B------:R-:W-:Y:S02]  /*3960*/  FMNMX.FTZ R0, R31, R0, !PT ;  /* 0x000000001f007209 */ /* 0x000fe40007810000 */
[----:B-1----:R-:W-:Y:S02]  /*3970*/  VIADDMNMX R78, R2, R10, R9, PT ;  /* 0x0000000a024e7246 */ /* 0x002fe40003800109 */
[----:B------:R-:W-:-:S02]  /*3980*/  FMNMX.FTZ R6, R39, R0, !PT ;  /* 0x0000000027067209 */ /* 0x000fc40007810000 */
[C---:B------:R-:W-:Y:S02]  /*3990*/  ISETP.GT.AND P2, PT, R78.reuse, 0x1, PT ;  /* 0x000000014e00780c */ /* 0x040fe40003f44270 */
[----:B------:R-:W-:Y:S01]  /*39a0*/  ISETP.GT.AND P3, PT, R78, 0x8, PT ;  /* 0x000000084e00780c */ /* 0x000fe20003f64270 */
[----:B------:R-:W0:Y:S03]  /*39b0*/  SHFL.BFLY PT, R133, R6, 0x2, 0x1f ;  /* 0x0c401f0006857f89 */ /* 0x000e2600000e0000 */
[----:B------:R-:W-:Y:S02]  /*39c0*/  FSEL R92, R92, -INF , P3 ;  /* 0xff8000005c5c7808 */ /* 0x000fe40001800000 */
[----:B0-----:R-:W-:-:S05]  /*39d0*/  FMNMX.FTZ R133, R6, R133, !PT ;  /* 0x0000008506857209 */ /* 0x001fca0007810000 */
[----:B------:R-:W0:Y:S02]  /*39e0*/  SHFL.BFLY PT, R0, R133, 0x1, 0x1f ;  /* 0x0c201f0085007f89 */ /* 0x000e2400000e0000 */
[----:B0-----:R-:W-:-:S04]  /*39f0*/  FMNMX.FTZ R0, R133, R0, !PT ;  /* 0x0000000085007209 */ /* 0x001fc80007810000 */
[C---:B------:R-:W-:Y:S01]  /*3a00*/  FSETP.NEU.FTZ.AND P0, PT, R0.reuse, -INF , PT ;  /* 0xff8000000000780b */ /* 0x040fe20003f1d000 */
[----:B------:R-:W-:-:S05]  /*3a10*/  FFMA.FTZ R4, R0, R135, -8 ;  /* 0xc100000000047423 */ /* 0x000fca0000010087 */
[----:B------:R-:W-:Y:S02]  /*3a20*/  FSEL R4, R4, RZ, P0 ;  /* 0x000000ff04047208 */ /* 0x000fe40000000000 */
[----:B------:R-:W-:-:S03]  /*3a30*/  ISETP.GT.AND P0, PT, R78, RZ, PT ;  /* 0x000000ff4e00720c */ /* 0x000fc60003f04270 */
[--C-:B------:R-:W-:Y:S01]  /*3a40*/  FFMA.FTZ R6, R7, UR40, -R4.reuse ;  /* 0x0000002807067c23 */ /* 0x100fe20008010804 */
[----:B------:R-:W-:-:S01]  /*3a50*/  FFMA.FTZ R7, R105, UR40, -R4 ;  /* 0x0000002869077c23 */ /* 0x000fc20008010804 */
[----:B------:R-:W-:Y:S01]  /*3a60*/  FSEL R88, R88, -INF , P0 ;  /* 0xff80000058587808 */ /* 0x000fe20000000000 */
[----:B------:R-:W-:-:S01]  /*3a70*/  FFMA.FTZ R8, R117, UR40, -R4 ;  /* 0x0000002875087c23 */ /* 0x000fc20008010804 */
[----:B------:R-:W-:Y:S01]  /*3a80*/  FSEL R105, R89, -INF , P2 ;  /* 0xff80000059697808 */ /* 0x000fe20001000000 */
[----:B------:R-:W-:-:S01]  /*3a90*/  FFMA.FTZ R30, R113, UR40, -R4 ;  /* 0x00000028711e7c23 */ /* 0x000fc20008010804 */
[----:B------:R-:W-:Y:S01]  /*3aa0*/  ISETP.GT.AND P0, PT, R78, 0x9, PT ;  /* 0x000000094e00780c */ /* 0x000fe20003f04270 */
[----:B------:R-:W-:-:S01]  /*3ab0*/  FFMA.FTZ R42, R103, UR40, -R4 ;  /* 0x00000028672a7c23 */ /* 0x000fc20008010804 */
[----:B------:R-:W-:Y:S01]  /*3ac0*/  FMNMX.FTZ R89, R88, R105, !PT ;  /* 0x0000006958597209 */ /* 0x000fe20007810000 */
[----:B------:R-:W-:-:S01]  /*3ad0*/  FFMA.FTZ R82, R55, UR40, -R4 ;  /* 0x0000002837527c23 */ /* 0x000fc20008010804 */
[----:B------:R-:W-:Y:S01]  /*3ae0*/  ISETP.GT.AND P2, PT, R78, 0x10, PT ;  /* 0x000000104e00780c */ /* 0x000fe20003f44270 */
[----:B------:R-:W-:Y:S01]  /*3af0*/  IMAD.U32 R55, RZ, RZ, UR40 ;  /* 0x00000028ff377e24 */ /* 0x000fe2000f8e00ff */
[----:B------:R-:W-:Y:S01]  /*3b00*/  FSEL R93, R93, -INF , P0 ;  /* 0xff8000005d5d7808 */ /* 0x000fe20000000000 */
[----:B------:R-:W-:-:S01]  /*3b10*/  FFMA.FTZ R94, R35, UR40, -R4 ;  /* 0x00000028235e7c23 */ /* 0x000fc20008010804 */
[----:B------:R-:W-:Y:S01]  /*3b20*/  FMNMX.FTZ R2, R92, R89, !PT ;  /* 0x000000595c027209 */ /* 0x000fe20007810000 */
[----:B------:R-:W-:-:S01]  /*3b30*/  FFMA.FTZ R5, R5, UR40, -R4 ;  /* 0x0000002805057c23 */ /* 0x000fc20008010804 */
[----:B------:R-:W-:Y:S01]  /*3b40*/  ISETP.GT.AND P0, PT, R78, 0x11, PT ;  /* 0x000000114e00780c */ /* 0x000fe20003f04270 */
[----:B------:R-:W-:Y:S01]  /*3b50*/  MUFU.EX2 R6, R6 ;  /* 0x0000000600067308 */ /* 0x000fe20000000800 */
[----:B------:R-:W-:Y:S01]  /*3b60*/  FSEL R96, R96, -INF , P2 ;  /* 0xff80000060607808 */ /* 0x000fe20001000000 */
[--C-:B------:R-:W-:Y:S01]  /*3b70*/  FFMA.FTZ R90, R83, UR40, -R4.reuse ;  /* 0x00000028535a7c23 */ /* 0x100fe20008010804 */
[----:B------:R-:W-:Y:S01]  /*3b80*/  FMNMX.FTZ R89, R93, R2, !PT ;  /* 0x000000025d597209 */ /* 0x000fe20007810000 */
[--C-:B------:R-:W-:Y:S01]  /*3b90*/  FFMA.FTZ R9, R119, UR40, -R4.reuse ;  /* 0x0000002877097c23 */ /* 0x100fe20008010804 */
[----:B------:R-:W-:Y:S01]  /*3ba0*/  ISETP.GT.AND P2, PT, R78, 0x18, PT ;  /* 0x000000184e00780c */ /* 0x000fe20003f44270 */
[--C-:B------:R-:W-:Y:S01]  /*3bb0*/  FFMA.FTZ R10, R121, UR40, -R4.reuse ;  /* 0x00000028790a7c23 */ /* 0x100fe20008010804 */
[----:B------:R-:W-:Y:S01]  /*3bc0*/  FSEL R97, R97, -INF , P0 ;  /* 0xff80000061617808 */ /* 0x000fe20000000000 */
[----:B------:R-:W-:Y:S01]  /*3bd0*/  MUFU.EX2 R5, R5 ;  /* 0x0000000500057308 */ /* 0x000fe20000000800 */
[----:B------:R-:W-:Y:S01]  /*3be0*/  FMNMX.FTZ R2, R96, R89, !PT ;  /* 0x0000005960027209 */ /* 0x000fe20007810000 */
[--C-:B------:R-:W-:Y:S01]  /*3bf0*/  FFMA.FTZ R12, R123, UR40, -R4.reuse ;  /* 0x000000287b0c7c23 */ /* 0x100fe20008010804 */
[----:B------:R-:W-:Y:S01]  /*3c00*/  ISETP.GT.AND P0, PT, R78, 0x19, PT ;  /* 0x000000194e00780c */ /* 0x000fe20003f04270 */
[--C-:B------:R-:W-:Y:S01]  /*3c10*/  FFMA.FTZ R63, R63, UR40, -R4.reuse ;  /* 0x000000283f3f7c23 */ /* 0x100fe20008010804 */
[----:B------:R-:W-:Y:S01]  /*3c20*/  FSEL R100, R100, -INF , P2 ;  /* 0xff80000064647808 */ /* 0x000fe20001000000 */
[--C-:B------:R-:W-:Y:S01]  /*3c30*/  FFMA.FTZ R125, R125, UR40, -R4.reuse ;  /* 0x000000287d7d7c23 */ /* 0x100fe20008010804 */
[----:B------:R-:W-:Y:S01]  /*3c40*/  FMNMX.FTZ R117, R97, R2, !PT ;  /* 0x0000000261757209 */ /* 0x000fe20007810000 */
[----:B------:R-:W-:Y:S01]  /*3c50*/  MUFU.EX2 R7, R7 ;  /* 0x0000000700077308 */ /* 0x000fe20000000800 */
[----:B------:R-:W-:Y:S01]  /*3c60*/  FSEL R101, R101, -INF , P0 ;  /* 0xff80000065657808 */ /* 0x000fe20000000000 */
[--C-:B------:R-:W-:Y:S01]  /*3c70*/  FFMA.FTZ R14, R127, UR40, -R4.reuse ;  /* 0x000000287f0e7c23 */ /* 0x100fe20008010804 */
[----:B------:R-:W-:Y:S01]  /*3c80*/  ISETP.GT.AND P0, PT, R78, 0x20, PT ;  /* 0x000000204e00780c */ /* 0x000fe20003f04270 */
[--C-:B------:R-:W-:Y:S01]  /*3c90*/  FFMA.FTZ R20, R131, UR40, -R4.reuse ;  /* 0x0000002883147c23 */ /* 0x100fe20008010804 */
[----:B------:R-:W-:Y:S01]  /*3ca0*/  FMNMX.FTZ R2, R100, R117, !PT ;  /* 0x0000007564027209 */ /* 0x000fe20007810000 */
[--C-:B------:R-:W-:Y:S01]  /*3cb0*/  FFMA.FTZ R38, R109, UR40, -R4.reuse ;  /* 0x000000286d267c23 */ /* 0x100fe20008010804 */
[----:B------:R-:W-:Y:S01]  /*3cc0*/  ISETP.GT.AND P2, PT, R78, 0x21, PT ;  /* 0x000000214e00780c */ /* 0x000fe20003f44270 */
[----:B------:R-:W0:Y:S01]  /*3cd0*/  MUFU.EX2 R8, R8 ;  /* 0x0000000800087308 */ /* 0x000e220000000800 */
        /* <DEDUP_REMOVED lines=16> */
[----:B------:R-:W-:Y:S01]  /*3de0*/  ISETP.GT.AND P0, PT, R78, 0x30, PT ;  /* 0x000000304e00780c */ /* 0x000fe20003f04270 */
[--C-:B------:R-:W-:Y:S01]  /*3df0*/  FFMA.FTZ R31, R31, UR40, -R4.reuse ;  /* 0x000000281f1f7c23 */ /* 0x100fe20008010804 */
[----:B------:R-:W-:Y:S01]  /*3e00*/  FSEL R77, R77, -INF , P2 ;  /* 0xff8000004d4d7808 */ /* 0x000fe20001000000 */
[----:B------:R-:W-:Y:S01]  /*3e10*/  FFMA.FTZ R39, R39, UR40, -R4 ;  /* 0x0000002827277c23 */ /* 0x000fe20008010804 */
[----:B------:R-:W-:-:S02]  /*3e20*/  FMNMX.FTZ R2, R76, R117, !PT ;  /* 0x000000754c027209 */ /* 0x000fc40007810000 */
[----:B------:R-:W-:Y:S02]  /*3e30*/  CS2R R108, SRZ ;  /* 0x00000000006c7805 */ /* 0x000fe4000001ff00 */
[----:B------:R-:W-:Y:S01]  /*3e40*/  ISETP.GT.AND P2, PT, R78, 0x31, PT ;  /* 0x000000314e00780c */ /* 0x000fe20003f44270 */
[----:B------:R-:W-:Y:S01]  /*3e50*/  MUFU.EX2 R12, R12 ;  /* 0x0000000c000c7308 */ /* 0x000fe20000000800 */
[----:B------:R-:W-:Y:S02]  /*3e60*/  FSEL R80, R80, -INF , P0 ;  /* 0xff80000050507808 */ /* 0x000fe40000000000 */
[----:B------:R-:W-:Y:S02]  /*3e70*/  CS2R R118, SRZ ;  /* 0x0000000000767805 */ /* 0x000fe4000001ff00 */
[----:B------:R-:W-:Y:S02]  /*3e80*/  FMNMX.FTZ R117, R77, R2, !PT ;  /* 0x000000024d757209 */ /* 0x000fe40007810000 */
[----:B------:R-:W-:-:S02]  /*3e90*/  ISETP.GT.AND P0, PT, R78, 0x38, PT ;  /* 0x000000384e00780c */ /* 0x000fc40003f04270 */
[----:B------:R-:W-:Y:S01]  /*3ea0*/  FSEL R34, R81, -INF , P2 ;  /* 0xff80000051227808 */ /* 0x000fe20001000000 */
[----:B------:R-:W-:Y:S01]  /*3eb0*/  MUFU.EX2 R89, R125 ;  /* 0x0000007d00597308 */ /* 0x000fe20000000800 */
[----:B------:R-:W-:Y:S01]  /*3ec0*/  FMNMX.FTZ R117, R80, R117, !PT ;  /* 0x0000007550757209 */ /* 0x000fe20007810000 */
[----:B------:R-:W-:Y:S01]  /*3ed0*/  FFMA.FTZ R81, R115, UR40, -R4 ;  /* 0x0000002873517c23 */ /* 0x000fe20008010804 */
[----:B------:R-:W-:Y:S02]  /*3ee0*/  ISETP.GT.AND P2, PT, R78, 0x39, PT ;  /* 0x000000394e00780c */ /* 0x000fe40003f44270 */
[----:B------:R-:W-:Y:S02]  /*3ef0*/  CS2R R114, SRZ ;  /* 0x0000000000727805 */ /* 0x000fe4000001ff00 */
[----:B------:R-:W-:Y:S02]  /*3f00*/  FSEL R84, R84, -INF , P0 ;  /* 0xff80000054547808 */ /* 0x000fe40000000000 */
[----:B------:R-:W-:Y:S01]  /*3f10*/  FMNMX.FTZ R117, R34, R117, !PT ;  /* 0x0000007522757209 */ /* 0x000fe20007810000 */
[----:B------:R-:W-:Y:S01]  /*3f20*/  MUFU.EX2 R14, R14 ;  /* 0x0000000e000e7308 */ /* 0x000fe20000000800 */
[----:B------:R-:W-:-:S02]  /*3f30*/  FSEL R85, R85, -INF , P2 ;  /* 0xff80000055557808 */ /* 0x000fc40001000000 */
[----:B------:R-:W-:Y:S02]  /*3f40*/  ISETP.GT.AND P0, PT, R78, 0x40, PT ;  /* 0x000000404e00780c */ /* 0x000fe40003f04270 */
[----:B------:R-:W-:Y:S02]  /*3f50*/  FMNMX.FTZ R2, R84, R117, !PT ;  /* 0x0000007554027209 */ /* 0x000fe40007810000 */
[----:B------:R-:W-:Y:S02]  /*3f60*/  CS2R R116, SRZ ;  /* 0x0000000000747805 */ /* 0x000fe4000001ff00 */
[----:B------:R-:W-:Y:S01]  /*3f70*/  ISETP.GT.AND P2, PT, R78, 0x41, PT ;  /* 0x000000414e00780c */ /* 0x000fe20003f44270 */
[----:B------:R-:W-:Y:S01]  /*3f80*/  MUFU.EX2 R73, R73 ;  /* 0x0000004900497308 */ /* 0x000fe20000000800 */
[----:B------:R-:W-:Y:S02]  /*3f90*/  FSEL R56, R56, -INF , P0 ;  /* 0xff80000038387808 */ /* 0x000fe40000000000 */
[----:B------:R-:W-:-:S02]  /*3fa0*/  FMNMX.FTZ R113, R85, R2, !PT ;  /* 0x0000000255717209 */ /* 0x000fc40007810000 */
[----:B------:R-:W-:Y:S02]  /*3fb0*/  ISETP.GT.AND P0, PT, R78, 0x48, PT ;  /* 0x000000484e00780c */ /* 0x000fe40003f04270 */
[----:B------:R-:W-:Y:S01]  /*3fc0*/  FSEL R46, R57, -INF , P2 ;  /* 0xff800000392e7808 */ /* 0x000fe20001000000 */
[----:B------:R-:W-:Y:S01]  /*3fd0*/  MUFU.EX2 R20, R20 ;  /* 0x0000001400147308 */ /* 0x000fe20000000800 */
[----:B------:R-:W-:Y:S01]  /*3fe0*/  FMNMX.FTZ R113, R56, R113, !PT ;  /* 0x0000007138717209 */ /* 0x000fe20007810000 */
[----:B------:R-:W-:Y:S01]  /*3ff0*/  FFMA.FTZ R57, R111, UR40, -R4 ;  /* 0x000000286f397c23 */ /* 0x000fe20008010804 */
[----:B------:R-:W-:Y:S02]  /*4000*/  ISETP.GT.AND P2, PT, R78, 0x49, PT ;  /* 0x000000494e00780c */ /* 0x000fe40003f44270 */
[----:B------:R-:W-:Y:S02]  /*4010*/  CS2R R110, SRZ ;  /* 0x00000000006e7805 */ /* 0x000fe4000001ff00 */
[----:B------:R-:W-:-:S02]  /*4020*/  FSEL R60, R60, -INF , P0 ;  /* 0xff8000003c3c7808 */ /* 0x000fc40000000000 */
[----:B------:R-:W-:Y:S01]  /*4030*/  FMNMX.FTZ R113, R46, R113, !PT ;  /* 0x000000712e717209 */ /* 0x000fe20007810000 */
[----:B------:R-:W-:Y:S01]  /*4040*/  MUFU.EX2 R81, R81 ;  /* 0x0000005100517308 */ /* 0x000fe20000000800 */
[----:B------:R-:W-:Y:S02]  /*4050*/  ISETP.GT.AND P0, PT, R78, 0x50, PT ;  /* 0x000000504e00780c */ /* 0x000fe40003f04270 */
[----:B------:R-:W-:Y:S01]  /*4060*/  FSEL R50, R61, -INF , P2 ;  /* 0xff8000003d327808 */ /* 0x000fe20001000000 */
[----:B------:R-:W-:-:S01]  /*4070*/  FFMA.FTZ R61, R107, UR40, -R4 ;  /* 0x000000286b3d7c23 */ /* 0x000fc20008010804 */
        /* <DEDUP_REMOVED lines=9> */
[----:B------:R-:W-:Y:S02]  /*4110*/  CS2R R112, SRZ ;  /* 0x0000000000707805 */ /* 0x000fe4000001ff00 */
[----:B------:R-:W-:-:S02]  /*4120*/  ISETP.GT.AND P2, PT, R78, 0x59, PT ;  /* 0x000000594e00780c */ /* 0x000fc40003f44270 */
[----:B------:R-:W-:Y:S02]  /*4130*/  FSEL R68, R68, -INF , P0 ;  /* 0xff80000044447808 */ /* 0x000fe40000000000 */
[----:B------:R-:W-:Y:S01]  /*4140*/  FMNMX.FTZ R107, R65, R2, !PT ;  /* 0x00000002416b7209 */ /* 0x000fe20007810000 */
[----:B------:R-:W-:Y:S01]  /*4150*/  MUFU.EX2 R38, R38 ;  /* 0x0000002600267308 */ /* 0x000fe20000000800 */
[----:B------:R-:W-:Y:S02]  /*4160*/  FSEL R69, R69, -INF , P2 ;  /* 0xff80000045457808 */ /* 0x000fe40001000000 */
[----:B------:R-:W-:Y:S02]  /*4170*/  ISETP.GT.AND P0, PT, R78, 0x60, PT ;  /* 0x000000604e00780c */ /* 0x000fe40003f04270 */
[----:B------:R-:W-:Y:S02]  /*4180*/  FMNMX.FTZ R2, R68, R107, !PT ;  /* 0x0000006b44027209 */ /* 0x000fe40007810000 */
[----:B------:R-:W-:-:S02]  /*4190*/  CS2R R106, SRZ ;  /* 0x00000000006a7805 */ /* 0x000fc4000001ff00 */
[----:B------:R-:W-:Y:S01]  /*41a0*/  ISETP.GT.AND P2, PT, R78, 0x61, PT ;  /* 0x000000614e00780c */ /* 0x000fe20003f44270 */
[----:B------:R-:W1:Y:S01]  /*41b0*/  MUFU.EX2 R61, R61 ;  /* 0x0000003d003d7308 */ /* 0x000e620000000800 */
[----:B------:R-:W-:Y:S02]  /*41c0*/  FSEL R54, R40, -INF , P0 ;  /* 0xff80000028367808 */ /* 0x000fe40000000000 */
[----:B------:R-:W-:Y:S02]  /*41d0*/  FMNMX.FTZ R103, R69, R2, !PT ;  /* 0x0000000245677209 */ /* 0x000fe40007810000 */
[----:B------:R-:W-:Y:S02]  /*41e0*/  ISETP.GT.AND P0, PT, R78, 0x68, PT ;  /* 0x000000684e00780c */ /* 0x000fe40003f04270 */
[----:B------:R-:W-:Y:S01]  /*41f0*/  FSEL R58, R41, -INF , P2 ;  /* 0xff800000293a7808 */ /* 0x000fe20001000000 */
[----:B------:R2:W-:Y:S01]  /*4200*/  MUFU.EX2 R40, R42 ;  /* 0x0000002a00287308 */ /* 0x0005e20000000800 */
[----:B------:R-:W-:Y:S01]  /*4210*/  FMNMX.FTZ R103, R54, R103, !PT ;  /* 0x0000006736677209 */ /* 0x000fe20007810000 */
[----:B------:R-:W-:Y:S01]  /*4220*/  FFMA.FTZ R41, R99, UR40, -R4 ;  /* 0x0000002863297c23 */ /* 0x000fe20008010804 */
[----:B------:R-:W-:-:S02]  /*4230*/  ISETP.GT.AND P2, PT, R78, 0x69, PT ;  /* 0x000000694e00780c */ /* 0x000fc40003f44270 */
[----:B------:R-:W-:Y:S02]  /*4240*/  FSEL R44, R44, -INF , P0 ;  /* 0xff8000002c2c7808 */ /* 0x000fe40000000000 */
[----:B------:R-:W-:Y:S01]  /*4250*/  FMNMX.FTZ R103, R58, R103, !PT ;  /* 0x000000673a677209 */ /* 0x000fe20007810000 */
[----:B------:R-:W-:Y:S01]  /*4260*/  MUFU.EX2 R41, R41 ;  /* 0x0000002900297308 */ /* 0x000fe20000000800 */
[----:B------:R-:W-:Y:S01]  /*4270*/  ISETP.GT.AND P0, PT, R78, 0x70, PT ;  /* 0x000000704e00780c */ /* 0x000fe20003f04270 */
[--C-:B--2---:R-:W-:Y:S01]  /*4280*/  FFMA.FTZ R42, R95, UR40, -R4.reuse ;  /* 0x000000285f2a7c23 */ /* 0x104fe20008010804 */
[----:B------:R-:W-:Y:S01]  /*4290*/  FSEL R62, R45, -INF , P2 ;  /* 0xff8000002d3e7808 */ /* 0x000fe20001000000 */
[----:B------:R-:W-:Y:S01]  /*42a0*/  FFMA.FTZ R45, R75, UR40, -R4 ;  /* 0x000000284b2d7c23 */ /* 0x000fe20008010804 */
        /* <DEDUP_REMOVED lines=17> */
[----:B------:R-:W-:Y:S01]  /*43c0*/  ISETP.GT.AND P2, PT, R78, 0x81, PT ;  /* 0x000000814e00780c */ /* 0x000fe20003f44270 */
[----:B------:R-:W-:Y:S01]  /*43d0*/  MUFU.EX2 R13, R13 ;  /* 0x0000000d000d7308 */ /* 0x000fe20000000800 */
[----:B------:R-:W-:Y:S01]  /*43e0*/  FSEL R66, R24, -INF , P0 ;  /* 0xff80000018427808 */ /* 0x000fe20000000000 */
[----:B------:R-:W-:Y:S01]  /*43f0*/  FFMA.FTZ R24, R67, UR40, -R4 ;  /* 0x0000002843187c23 */ /* 0x000fe20008010804 */
[----:B------:R-:W-:-:S02]  /*4400*/  FMNMX.FTZ R75, R53, R2, !PT ;  /* 0x00000002354b7209 */ /* 0x000fc40007810000 */
[----:B------:R-:W-:Y:S02]  /*4410*/  ISETP.GT.AND P0, PT, R78, 0x88, PT ;  /* 0x000000884e00780c */ /* 0x000fe40003f04270 */
[----:B------:R-:W-:Y:S01]  /*4420*/  FSEL R25, R25, -INF , P2 ;  /* 0xff80000019197808 */ /* 0x000fe20001000000 */
[----:B------:R-:W-:Y:S01]  /*4430*/  MUFU.EX2 R24, R24 ;  /* 0x0000001800187308 */ /* 0x000fe20000000800 */
[----:B------:R-:W-:Y:S02]  /*4440*/  FMNMX.FTZ R2, R66, R75, !PT ;  /* 0x0000004b42027209 */ /* 0x000fe40007810000 */
[----:B------:R-:W-:Y:S02]  /*4450*/  ISETP.GT.AND P2, PT, R78, 0x89, PT ;  /* 0x000000894e00780c */ /* 0x000fe40003f44270 */
[----:B------:R-:W-:Y:S01]  /*4460*/  FSEL R67, R28, -INF , P0 ;  /* 0xff8000001c437808 */ /* 0x000fe20000000000 */
[----:B------:R-:W-:Y:S01]  /*4470*/  FFMA.FTZ R28, R43, UR40, -R4 ;  /* 0x000000282b1c7c23 */ /* 0x000fe20008010804 */
[----:B------:R-:W-:Y:S01]  /*4480*/  FMNMX.FTZ R2, R25, R2, !PT ;  /* 0x0000000219027209 */ /* 0x000fe20007810000 */
[----:B------:R-:W-:Y:S01]  /*4490*/  MUFU.EX2 R11, R11 ;  /* 0x0000000b000b7308 */ /* 0x000fe20000000800 */
[----:B------:R-:W-:-:S02]  /*44a0*/  ISETP.GT.AND P0, PT, R78, 0x90, PT ;  /* 0x000000904e00780c */ /* 0x000fc40003f04270 */
[----:B------:R-:W-:Y:S02]  /*44b0*/  FSEL R29, R29, -INF , P2 ;  /* 0xff8000001d1d7808 */ /* 0x000fe40001000000 */
[----:B------:R-:W-:Y:S02]  /*44c0*/  FMNMX.FTZ R2, R67, R2, !PT ;  /* 0x0000000243027209 */ /* 0x000fe40007810000 */
[----:B------:R-:W-:Y:S01]  /*44d0*/  ISETP.GT.AND P2, PT, R78, 0x91, PT ;  /* 0x000000914e00780c */ /* 0x000fe20003f44270 */
[----:B------:R-:W-:Y:S01]  /*44e0*/  MUFU.EX2 R28, R28 ;  /* 0x0000001c001c7308 */ /* 0x000fe20000000800 */
[----:B------:R-:W-:Y:S01]  /*44f0*/  FSEL R70, R32, -INF , P0 ;  /* 0xff80000020467808 */ /* 0x000fe20000000000 */
[----:B------:R-:W-:Y:S01]  /*4500*/  FFMA.FTZ R32, R71, UR40, -R4 ;  /* 0x0000002847207c23 */ /* 0x000fe20008010804 */
[----:B------:R-:W-:Y:S02]  /*4510*/  FMNMX.FTZ R75, R29, R2, !PT ;  /* 0x000000021d4b7209 */ /* 0x000fe40007810000 */
[----:B------:R-:W-:-:S02]  /*4520*/  ISETP.GT.AND P0, PT, R78, 0x98, PT ;  /* 0x000000984e00780c */ /* 0x000fc40003f04270 */
        /* <DEDUP_REMOVED lines=11> */
[----:B------:R-:W-:Y:S01]  /*45e0*/  FFMA.FTZ R51, R87, UR40, -R4 ;  /* 0x0000002857337c23 */ /* 0x000fe20008010804 */
[----:B------:R-:W-:Y:S01]  /*45f0*/  FMNMX.FTZ R2, R71, R2, !PT ;  /* 0x0000000247027209 */ /* 0x000fe20007810000 */
[----:B------:R-:W-:Y:S01]  /*4600*/  MUFU.EX2 R32, R32 ;  /* 0x0000002000207308 */ /* 0x000fe20000000800 */
[----:B0-----:R-:W-:-:S02]  /*4610*/  F2FP.SATFINITE.E4M3.F32.PACK_AB_MERGE_C R217, R8, R7, RZ ;  /* 0x0000000708d9723e */ /* 0x001fc400048070ff */
[----:B------:R-:W-:Y:S02]  /*4620*/  FMNMX.FTZ R2, R37, R2, !PT ;  /* 0x0000000225027209 */ /* 0x000fe40007810000 */
[----:B-1----:R-:W-:Y:S02]  /*4630*/  F2FP.SATFINITE.E4M3.F32.PACK_AB_MERGE_C R215, R61, R38, RZ ;  /* 0x000000263dd7723e */ /* 0x002fe400048070ff */
[----:B------:R-:W-:Y:S01]  /*4640*/  F2FP.SATFINITE.E4M3.F32.PACK_AB_MERGE_C R217, R6, R5, R217 ;  /* 0x0000000506d9723e */ /* 0x000fe200048070d9 */
[----:B------:R-:W0:Y:S01]  /*4650*/  SHFL.BFLY PT, R43, R2, 0x2, 0x1f ;  /* 0x0c401f00022b7f89 */ /* 0x000e2200000e0000 */
[----:B------:R-:W-:Y:S01]  /*4660*/  MUFU.EX2 R33, R33 ;  /* 0x0000002100217308 */ /* 0x000fe20000000800 */
[----:B------:R-:W-:Y:S02]  /*4670*/  F2FP.SATFINITE.E4M3.F32.PACK_AB_MERGE_C R219, R89, R12, RZ ;  /* 0x0000000c59db723e */ /* 0x000fe400048070ff */
[----:B------:R-:W-:Y:S02]  /*4680*/  F2FP.SATFINITE.E4M3.F32.PACK_AB_MERGE_C R213, R81, R20, RZ ;  /* 0x0000001451d5723e */ /* 0x000fe400048070ff */
[----:B------:R-:W-:-:S02]  /*4690*/  F2FP.SATFINITE.E4M3.F32.PACK_AB_MERGE_C R219, R10, R9, R219 ;  /* 0x000000090adb723e */ /* 0x000fc400048070db */
[----:B------:R-:W-:Y:S01]  /*46a0*/  F2FP.SATFINITE.E4M3.F32.PACK_AB_MERGE_C R213, R73, R14, R213 ;  /* 0x0000000e49d5723e */ /* 0x000fe200048070d5 */
[----:B------:R-:W-:Y:S01]  /*46b0*/  MUFU.EX2 R78, R78 ;  /* 0x0000004e004e7308 */ /* 0x000fe20000000800 */
[----:B------:R-:W-:-:S07]  /*46c0*/  F2FP.SATFINITE.E4M3.F32.PACK_AB_MERGE_C R215, R57, R30, R215 ;  /* 0x0000001e39d7723e */ /* 0x000fce00048070d7 */
[----:B------:R-:W-:Y:S01]  /*46d0*/  MUFU.EX2 R15, R15 ;  /* 0x0000000f000f7308 */ /* 0x000fe20000000800 */
[----:B0-----:R-:W-:-:S07]  /*46e0*/  FMNMX.FTZ R59, R2, R43, !PT ;  /* 0x0000002b023b7209 */ /* 0x001fce0007810000 */
[----:B------:R-:W-:Y:S01]  /*46f0*/  MUFU.EX2 R36, R36 ;  /* 0x0000002400247308 */ /* 0x000fe20000000800 */
[----:B------:R-:W0:Y:S07]  /*4700*/  SHFL.BFLY PT, R2, R59, 0x1, 0x1f ;  /* 0x0c201f003b027f89 */ /* 0x000e2e00000e0000 */
[----:B------:R1:W-:Y:S08]  /*4710*/  MUFU.EX2 R43, R63 ;  /* 0x0000003f002b7308 */ /* 0x0003f00000000800 */
        /* <DEDUP_REMOVED lines=20> */
[----:B------:R-:W-:Y:S01]  /*4860*/  FADD.FTZ R54, R5, R6 ;  /* 0x0000000605367221 */ /* 0x000fe20000010000 */
[----:B------:R-:W-:-:S01]  /*4870*/  FFMA.FTZ R101, R101, UR40, -R79 ;  /* 0x0000002865657c23 */ /* 0x000fc2000801084f */
[--C-:B-1----:R-:W-:Y:S01]  /*4880*/  FFMA.FTZ R63, R72, UR40, -R79.reuse ;  /* 0x00000028483f7c23 */ /* 0x102fe2000801084f */
[----:B------:R-:W-:-:S01]  /*4890*/  FFMA.FTZ R72, R26, UR40, -R79 ;  /* 0x000000281a487c23 */ /* 0x000fc2000801084f */
[----:B------:R-:W-:Y:S01]  /*48a0*/  MUFU.EX2 R88, R88 ;  /* 0x0000005800587308 */ /* 0x000fe20000000800 */
[----:B------:R-:W-:-:S01]  /*48b0*/  FADD.FTZ R95, R7, R54 ;  /* 0x00000036075f7221 */ /* 0x000fc20000010000 */
[--C-:B------:R-:W-:Y:S01]  /*48c0*/  FFMA.FTZ R76, R76, UR40, -R79.reuse ;  /* 0x000000284c4c7c23 */ /* 0x100fe2000801084f */
[----:B------:R-:W-:-:S01]  /*48d0*/  FFMA.FTZ R77, R77, UR40, -R79 ;  /* 0x000000284d4d7c23 */ /* 0x000fc2000801084f */
[----:B------:R-:W-:Y:S01]  /*48e0*/  FFMA.FTZ R26, R80, UR40, -R79 ;  /* 0x00000028501a7c23 */ /* 0x000fe2000801084f */
[----:B------:R-:W-:-:S01]  /*48f0*/  FADD.FTZ R54, R8, R95 ;  /* 0x0000005f08367221 */ /* 0x000fc20000010000 */
[--C-:B------:R-:W-:Y:S01]  /*4900*/  FFMA.FTZ R84, R84, UR40, -R79.reuse ;  /* 0x0000002854547c23 */ /* 0x100fe2000801084f */
[----:B------:R-:W-:-:S01]  /*4910*/  FFMA.FTZ R85, R85, UR40, -R79 ;  /* 0x0000002855557c23 */ /* 0x000fc2000801084f */
[----:B------:R0:W-:Y:S01]  /*4920*/  MUFU.EX2 R83, R59 ;  /* 0x0000003b00537308 */ /* 0x0001e20000000800 */
        /* <DEDUP_REMOVED lines=8> */
[----:B0-----:R-:W-:-:S01]  /*49b0*/  FFMA.FTZ R59, R34, UR40, -R79 ;  /* 0x00000028223b7c23 */ /* 0x001fc2000801084f */
        /* <DEDUP_REMOVED lines=16> */
[----:B-1----:R-:W-:-:S02]  /*4ac0*/  F2FP.SATFINITE.E4M3.F32.PACK_AB_MERGE_C R216, R98, R83, RZ ;  /* 0x0000005362d8723e */ /* 0x002fc400048070ff */
[----:B------:R-:W-:Y:S02]  /*4ad0*/  CS2R R96, SRZ ;  /* 0x0000000000607805 */ /* 0x000fe4000001ff00 */
[----:B------:R-:W-:Y:S02]  /*4ae0*/  CS2R R104, SRZ ;  /* 0x0000000000687805 */ /* 0x000fe4000001ff00 */
[----:B------:R-:W-:Y:S01]  /*4af0*/  F2FP.SATFINITE.E4M3.F32.PACK_AB_MERGE_C R216, R88, R35, R216 ;  /* 0x0000002358d8723e */ /* 0x000fe200048070d8 */
[----:B------:R1:W-:Y:S08]  /*4b00*/  MUFU.EX2 R87, R50 ;  /* 0x0000003200577308 */ /* 0x0003f00000000800 */
[----:B------:R-:W3:Y:S01]  /*4b10*/  MUFU.EX2 R100, R100 ;  /* 0x0000006400647308 */ /* 0x000ee20000000800 */
[----:B-1----:R-:W-:-:S04]  /*4b20*/  FADD.FTZ R50, R35, R88 ;  /* 0x0000005823327221 */ /* 0x002fc80000010000 */
[----:B------:R-:W-:-:S03]  /*4b30*/  FADD.FTZ R93, R83, R50 ;  /* 0x00000032535d7221 */ /* 0x000fc60000010000 */
[----:B------:R-:W1:Y:S01]  /*4b40*/  MUFU.EX2 R101, R101 ;  /* 0x0000006500657308 */ /* 0x000e620000000800 */
[----:B------:R-:W-:-:S01]  /*4b50*/  FADD.FTZ R50, R98, R93 ;  /* 0x0000005d62327221 */ /* 0x000fc20000010000 */
[----:B------:R-:W-:Y:S01]  /*4b60*/  FADD.FTZ R93, R9, R54 ;  /* 0x00000036095d7221 */ /* 0x000fe20000010000 */
[----:B------:R-:W-:Y:S02]  /*4b70*/  CS2R R98, SRZ ;  /* 0x0000000000627805 */ /* 0x000fe4000001ff00 */
[----:B0-----:R-:W-:Y:S01]  /*4b80*/  FADD.FTZ R3, R55, R50 ;  /* 0x0000003237037221 */ /* 0x001fe20000010000 */
[----:B------:R-:W-:-:S02]  /*4b90*/  FADD.FTZ R93, R10, R93 ;  /* 0x0000005d0a5d7221 */ /* 0x000fc40000010000 */
[----:B------:R-:W0:Y:S01]  /*4ba0*/  MUFU.EX2 R63, R63 ;  /* 0x0000003f003f7308 */ /* 0x000e220000000800 */
[----:B--2---:R-:W-:-:S01]  /*4bb0*/  FADD.FTZ R3, R92, R3 ;  /* 0x000000035c037221 */ /* 0x004fc20000010000 */
[----:B------:R-:W-:-:S03]  /*4bc0*/  FADD.FTZ R50, R12, R93 ;  /* 0x0000005d0c327221 */ /* 0x000fc60000010000 */
[----:B---3--:R-:W-:Y:S01]  /*4bd0*/  FADD.FTZ R4, R100, R3 ;  /* 0x0000000364047221 */ /* 0x008fe20000010000 */
[----:B------:R-:W-:-:S01]  /*4be0*/  FADD.FTZ R93, R89, R50 ;  /* 0x00000032595d7221 */ /* 0x000fc20000010000 */
[----:B------:R-:W-:Y:S01]  /*4bf0*/  CS2R R88, SRZ ;  /* 0x0000000000587805 */ /* 0x000fe2000001ff00 */
[----:B------:R-:W2:Y:S01]  /*4c00*/  MUFU.EX2 R72, R72 ;  /* 0x0000004800487308 */ /* 0x000ea20000000800 */
[----:B-1----:R-:W-:-:S01]  /*4c10*/  FADD.FTZ R4, R101, R4 ;  /* 0x0000000465047221 */ /* 0x002fc20000010000 */
[----:B------:R-:W-:Y:S01]  /*4c20*/  FADD.FTZ R50, R14, R93 ;  /* 0x0000005d0e327221 */ /* 0x000fe20000010000 */
[----:B------:R-:W-:Y:S02]  /*4c30*/  F2FP.SATFINITE.E4M3.F32.PACK_AB_MERGE_C R218, R101, R100, RZ ;  /* 0x0000006465da723e */ /* 0x000fe400048070ff */
[----:B------:R-:W-:Y:S01]  /*4c40*/  CS2R R100, SRZ ;  /* 0x0000000000647805 */ /* 0x000fe2000001ff00 */
[----:B------:R-:W-:-:S01]  /*4c50*/  FADD.FTZ R95, R73, R50 ;  /* 0x00000032495f7221 */ /* 0x000fc20000010000 */
[----:B------:R-:W-:Y:S01]  /*4c60*/  F2FP.SATFINITE.E4M3.F32.PACK_AB_MERGE_C R218, R92, R55, R218 ;  /* 0x000000375cda723e */ /* 0x000fe200048070da */
[----:B------:R-:W1:Y:S01]  /*4c70*/  MUFU.EX2 R76, R76 ;  /* 0x0000004c004c7308 */ /* 0x000e620000000800 */
[----:B0-----:R-:W-:-:S01]  /*4c80*/  FADD.FTZ R93, R63, R4 ;  /* 0x000000043f5d7221 */ /* 0x001fc20000010000 */
[----:B------:R-:W-:Y:S01]  /*4c90*/  FADD.FTZ R50, R20, R95 ;  /* 0x0000005f14327221 */ /* 0x000fe20000010000 */
[----:B------:R-:W-:-:S03]  /*4ca0*/  CS2R R54, SRZ ;  /* 0x0000000000367805 */ /* 0x000fc6000001ff00 */
[----:B------:R-:W-:Y:S01]  /*4cb0*/  FADD.FTZ R95, R81, R50 ;  /* 0x00000032515f7221 */ /* 0x000fe20000010000 */
[----:B------:R-:W-:Y:S01]  /*4cc0*/  CS2R R80, SRZ ;  /* 0x0000000000507805 */ /* 0x000fe2000001ff00 */
        /* <DEDUP_REMOVED lines=10> */
[----:B------:R-:W-:Y:S01]  /*4d70*/  FADD.FTZ R8, R40, R79 ;  /* 0x0000004f28087221 */ /* 0x000fe20000010000 */
[----:B------:R-:W-:Y:S02]  /*4d80*/  F2FP.SATFINITE.E4M3.F32.PACK_AB_MERGE_C R212, R77, R76, RZ ;  /* 0x0000004c4dd4723e */ /* 0x000fe400048070ff */
[----:B------:R-:W-:Y:S01]  /*4d90*/  CS2R R76, SRZ ;  /* 0x00000000004c7805 */ /* 0x000fe2000001ff00 */
[----:B------:R-:W-:-:S01]  /*4da0*/  FADD.FTZ R79, R41, R8 ;  /* 0x00000008294f7221 */ /* 0x000fc20000010000 */
[----:B------:R-:W-:Y:S01]  /*4db0*/  F2FP.SATFINITE.E4M3.F32.PACK_AB_MERGE_C R212, R72, R63, R212 ;  /* 0x0000003f48d4723e */ /* 0x000fe200048070d4 */
[----:B------:R-:W0:Y:S01]  /*4dc0*/  MUFU.EX2 R84, R84 ;  /* 0x0000005400547308 */ /* 0x000e220000000800 */
[----:B--2---:R-:W-:-:S01]  /*4dd0*/  FADD.FTZ R4, R26, R93 ;  /* 0x0000005d1a047221 */ /* 0x004fc20000010000 */
[----:B------:R-:W-:Y:S01]  /*4de0*/  FADD.FTZ R8, R42, R79 ;  /* 0x0000004f2a087221 */ /* 0x000fe20000010000 */
[----:B------:R-:W-:-:S02]  /*4df0*/  F2FP.SATFINITE.E4M3.F32.PACK_AB_MERGE_C R42, R45, R42, RZ ;  /* 0x0000002a2d2a723e */ /* 0x000fc400048070ff */
[----:B------:R-:W-:Y:S01]  /*4e00*/  CS2R R72, SRZ ;  /* 0x0000000000487805 */ /* 0x000fe2000001ff00 */
[----:B------:R-:W-:-:S01]  /*4e10*/  FADD.FTZ R8, R45, R8 ;  /* 0x000000082d087221 */ /* 0x000fc20000010000 */
[----:B------:R-:W-:Y:S01]  /*4e20*/  F2FP.SATFINITE.E4M3.F32.PACK_AB_MERGE_C R209, R41, R40, R42 ;  /* 0x0000002829d1723e */ /* 0x000fe2000480702a */
[----:B------:R-:W2:Y:S01]  /*4e30*/  MUFU.EX2 R85, R85 ;  /* 0x0000005500557308 */ /* 0x000ea20000000800 */
[----:B-1----:R-:W-:-:S01]  /*4e40*/  FADD.FTZ R93, R59, R4 ;  /* 0x000000043b5d7221 */ /* 0x002fc20000010000 */
[----:B------:R-:W-:Y:S01]  /*4e50*/  FADD.FTZ R61, R21, R8 ;  /* 0x00000008153d7221 */ /* 0x000fe20000010000 */
[----:B------:R-:W-:-:S03]  /*4e60*/  CS2R R40, SRZ ;  /* 0x0000000000287805 */ /* 0x000fc6000001ff00 */
[----:B------:R-:W-:Y:S02]  /*4e70*/  FADD.FTZ R8, R24, R61 ;  /* 0x0000003d18087221 */ /* 0x000fe40000010000 */
[----:B------:R-:W1:Y:S01]  /*4e80*/  MUFU.EX2 R56, R56 ;  /* 0x0000003800387308 */ /* 0x000e620000000800 */
[----:B0-----:R-:W-:-:S01]  /*4e90*/  FADD.FTZ R4, R84, R93 ;  /* 0x0000005d54047221 */ /* 0x001fc20000010000 */
[----:B------:R-:W-:-:S06]  /*4ea0*/  CS2R R92, SRZ ;  /* 0x00000000005c7805 */ /* 0x000fcc000001ff00 */
[----:B------:R-:W0:Y:S01]  /*4eb0*/  MUFU.EX2 R75, R75 ;  /* 0x0000004b004b7308 */ /* 0x000e220000000800 */
[----:B--2---:R-:W-:-:S01]  /*4ec0*/  FADD.FTZ R7, R85, R4 ;  /* 0x0000000455077221 */ /* 0x004fc20000010000 */
[----:B------:R-:W-:Y:S02]  /*4ed0*/  F2FP.SATFINITE.E4M3.F32.PACK_AB_MERGE_C R214, R85, R84, RZ ;  /* 0x0000005455d6723e */ /* 0x000fe400048070ff */
[----:B------:R-:W-:Y:S02]  /*4ee0*/  CS2R R84, SRZ ;  /* 0x0000000000547805 */ /* 0x000fe4000001ff00 */
[----:B------:R-:W-:Y:S02]  /*4ef0*/  F2FP.SATFINITE.E4M3.F32.PACK_AB_MERGE_C R214, R59, R26, R214 ;  /* 0x0000001a3bd6723e */ /* 0x000fe400048070d6 */
[----:B------:R-:W-:Y:S01]  /*4f00*/  CS2R R58, SRZ ;  /* 0x00000000003a7805 */ /* 0x000fe2000001ff00 */
[----:B------:R-:W2:Y:S01]  /*4f10*/  MUFU.EX2 R60, R60 ;  /* 0x0000003c003c7308 */ /* 0x000ea20000000800 */
[----:B-1----:R-:W-:-:S07]  /*4f20*/  FADD.FTZ R4, R56, R7 ;  /* 0x0000000738047221 */ /* 0x002fce0000010000 */
[----:B------:R-:W1:Y:S01]  /*4f30*/  MUFU.EX2 R34, R34 ;  /* 0x0000002200227308 */ /* 0x000e620000000800 */
[----:B0-----:R-:W-:-:S07]  /*4f40*/  FADD.FTZ R7, R75, R4 ;  /* 0x000000044b077221 */ /* 0x001fce0000010000 */
[----:B------:R-:W0:Y:S01]  /*4f50*/  MUFU.EX2 R65, R65 ;  /* 0x0000004100417308 */ /* 0x000e220000000800 */
[----:B--2---:R-:W-:-:S01]  /*4f60*/  FADD.FTZ R4, R60, R7 ;  /* 0x000000073c047221 */ /* 0x004fc20000010000 */
[----:B------:R-:W-:-:S03]  /*4f70*/  F2FP.SATFINITE.E4M3.F32.PACK_AB_MERGE_C R60, R87, R60, RZ ;  /* 0x0000003c573c723e */ /* 0x000fc600048070ff */
[----:B------:R-:W-:Y:S01]  /*4f80*/  FADD.FTZ R7, R87, R4 ;  /* 0x0000000457077221 */ /* 0x000fe20000010000 */
[----:B------:R-:W-:Y:S02]  /*4f90*/  F2FP.SATFINITE.E4M3.F32.PACK_AB_MERGE_C R208, R75, R56, R60 ;  /* 0x000000384bd0723e */ /* 0x000fe4000480703c */
[----:B------:R-:W-:Y:S01]  /*4fa0*/  CS2R R56, SRZ ;  /* 0x0000000000387805 */ /* 0x000fe2000001ff00 */
[----:B------:R-:W2:Y:S01]  /*4fb0*/  MUFU.EX2 R68, R68 ;  /* 0x0000004400447308 */ /* 0x000ea20000000800 */
[----:B-1----:R-:W-:-:S01]  /*4fc0*/  FADD.FTZ R4, R34, R7 ;  /* 0x0000000722047221 */ /* 0x002fc20000010000 */
[----:B------:R-:W-:Y:S01]  /*4fd0*/  FADD.FTZ R7, R13, R8 ;  /* 0x000000080d077221 */ /* 0x000fe20000010000 */
[C---:B------:R-:W-:Y:S02]  /*4fe0*/  F2FP.SATFINITE.E4M3.F32.PACK_AB_MERGE_C R13, R32.reuse, R13, RZ ;  /* 0x0000000d200d723e */ /* 0x040fe400048070ff */
[----:B------:R-:W-:Y:S01]  /*4ff0*/  CS2R R60, SRZ ;  /* 0x00000000003c7805 */ /* 0x000fe2000001ff00 */
[----:B------:R-:W-:-:S01]  /*5000*/  FADD.FTZ R32, R32, R7 ;  /* 0x0000000720207221 */ /* 0x000fc20000010000 */
[----:B------:R-:W-:Y:S01]  /*5010*/  F2FP.SATFINITE.E4M3.F32.PACK_AB_MERGE_C R211, R24, R21, R13 ;  /* 0x0000001518d3723e */ /* 0x000fe2000480700d */
[----:B------:R-:W1:Y:S01]  /*5020*/  MUFU.EX2 R91, R64 ;  /* 0x00000040005b7308 */ /* 0x000e620000000800 */
[----:B0-----:R-:W-:-:S07]  /*5030*/  FADD.FTZ R5, R65, R4 ;  /* 0x0000000441057221 */ /* 0x001fce0000010000 */
[----:B------:R-:W0:Y:S01]  /*5040*/  MUFU.EX2 R46, R46 ;  /* 0x0000002e002e7308 */ /* 0x000e220000000800 */
[----:B--2---:R-:W-:-:S01]  /*5050*/  FADD.FTZ R4, R68, R5 ;  /* 0x0000000544047221 */ /* 0x004fc20000010000 */
[----:B------:R-:W-:-:S04]  /*5060*/  FADD.FTZ R5, R11, R32 ;  /* 0x000000200b057221 */ /* 0x000fc80000010000 */
[----:B------:R-:W-:Y:S02]  /*5070*/  FADD.FTZ R8, R28, R5 ;  /* 0x000000051c087221 */ /* 0x000fe40000010000 */
[----:B------:R-:W2:Y:S01]  /*5080*/  MUFU.EX2 R69, R69 ;  /* 0x0000004500457308 */ /* 0x000ea20000000800 */
[C---:B-1----:R-:W-:Y:S01]  /*5090*/  F2FP.SATFINITE.E4M3.F32.PACK_AB_MERGE_C R68, R91.reuse, R68, RZ ;  /* 0x000000445b44723e */ /* 0x042fe200048070ff */
[----:B------:R-:W-:Y:S01]  /*50a0*/  FADD.FTZ R91, R91, R4 ;  /* 0x000000045b5b7221 */ /* 0x000fe20000010000 */
[----:B------:R-:W-:-:S01]  /*50b0*/  FADD.FTZ R7, R33, R8 ;  /* 0x0000000821077221 */ /* 0x000fc20000010000 */
[C---:B------:R-:W-:Y:S02]  /*50c0*/  F2FP.SATFINITE.E4M3.F32.PACK_AB_MERGE_C R33, R78.reuse, R33, RZ ;  /* 0x000000214e21723e */ /* 0x040fe400048070ff */
[----:B------:R-:W-:Y:S01]  /*50d0*/  F2FP.SATFINITE.E4M3.F32.PACK_AB_MERGE_C R210, R65, R34, R68 ;  /* 0x0000002241d2723e */ /* 0x000fe20004807044 */
[----:B------:R-:W-:Y:S01]  /*50e0*/  FADD.FTZ R78, R78, R7 ;  /* 0x000000074e4e7221 */ /* 0x000fe20000010000 */
[----:B------:R-:W1:Y:S01]  /*50f0*/  MUFU.EX2 R44, R44 ;  /* 0x0000002c002c7308 */ /* 0x000e620000000800 */
[----:B0-----:R-:W-:-:S01]  /*5100*/  FADD.FTZ R6, R46, R91 ;  /* 0x0000005b2e067221 */ /* 0x001fc20000010000 */
[----:B------:R-:W-:Y:S01]  /*5110*/  F2FP.SATFINITE.E4M3.F32.PACK_AB_MERGE_C R205, R28, R11, R33 ;  /* 0x0000000b1ccd723e */ /* 0x000fe20004807021 */
[----:B------:R-:W-:-:S01]  /*5120*/  FADD.FTZ R7, R15, R78 ;  /* 0x0000004e0f077221 */ /* 0x000fc20000010000 */
[----:B------:R-:W-:-:S02]  /*5130*/  CS2R R32, SRZ ;  /* 0x0000000000207805 */ /* 0x000fc4000001ff00 */
[----:B------:R-:W-:Y:S02]  /*5140*/  CS2R R34, SRZ ;  /* 0x0000000000227805 */ /* 0x000fe4000001ff00 */
[----:B------:R-:W-:Y:S01]  /*5150*/  CS2R R64, SRZ ;  /* 0x0000000000407805 */ /* 0x000fe2000001ff00 */
[----:B------:R-:W-:-:S01]  /*5160*/  FADD.FTZ R8, R36, R7 ;  /* 0x0000000724087221 */ /* 0x000fc20000010000 */
[----:B------:R0:W3:Y:S01]  /*5170*/  MUFU.EX2 R3, R62 ;  /* 0x0000003e00037308 */ /* 0x0000e20000000800 */
[----:B--2---:R-:W-:-:S01]  /*5180*/  FADD.FTZ R5, R69, R6 ;  /* 0x0000000645057221 */ /* 0x004fc20000010000 */
[----:B------:R-:W-:Y:S01]  /*5190*/  CS2R R78, SRZ ;  /* 0x00000000004e7805 */ /* 0x000fe2000001ff00 */
[----:B------:R-:W-:-:S01]  /*51a0*/  FADD.FTZ R7, R43, R8 ;  /* 0x000000082b077221 */ /* 0x000fc20000010000 */
[----:B------:R-:W-:-:S03]  /*51b0*/  F2FP.SATFINITE.E4M3.F32.PACK_AB_MERGE_C R43, R82, R43, RZ ;  /* 0x0000002b522b723e */ /* 0x000fc600048070ff */
[----:B------:R-:W-:Y:S01]  /*51c0*/  FADD.FTZ R82, R82, R7 ;  /* 0x0000000752527221 */ /* 0x000fe20000010000 */
[----:B------:R-:W2:Y:S01]  /*51d0*/  MUFU.EX2 R48, R48 ;  /* 0x0000003000307308 */ /* 0x000ea20000000800 */
[----:B-1----:R-:W-:-:S01]  /*51e0*/  FADD.FTZ R6, R44, R5 ;  /* 0x000000052c067221 */ /* 0x002fc20000010000 */
[----:B------:R-:W-:Y:S02]  /*51f0*/  F2FP.SATFINITE.E4M3.F32.PACK_AB_MERGE_C R207, R36, R15, R43 ;  /* 0x0000000f24cf723e */ /* 0x000fe4000480702b */
[----:B------:R-:W-:Y:S02]  /*5200*/  CS2R R42, SRZ ;  /* 0x00000000002a7805 */ /* 0x000fe4000001ff00 */
[----:B0-----:R-:W-:Y:S02]  /*5210*/  CS2R R62, SRZ ;  /* 0x00000000003e7805 */ /* 0x001fe4000001ff00 */
[----:B------:R-:W0:Y:S01]  /*5220*/  MUFU.EX2 R49, R49 ;  /* 0x0000003100317308 */ /* 0x000e220000000800 */
[----:B---3--:R-:W-:-:S01]  /*5230*/  FADD.FTZ R5, R3, R6 ;  /* 0x0000000603057221 */ /* 0x008fc20000010000 */
[----:B------:R-:W-:-:S04]  /*5240*/  F2FP.SATFINITE.E4M3.F32.PACK_AB_MERGE_C R44, R3, R44, RZ ;  /* 0x0000002c032c723e */ /* 0x000fc800048070ff */
[----:B------:R-:W-:Y:S02]  /*5250*/  F2FP.SATFINITE.E4M3.F32.PACK_AB_MERGE_C R204, R69, R46, R44 ;  /* 0x0000002e45cc723e */ /* 0x000fe4000480702c */
[----:B------:R-:W-:Y:S01]  /*5260*/  CS2R R44, SRZ ;  /* 0x00000000002c7805 */ /* 0x000fe2000001ff00 */
[----:B------:R-:W1:Y:S01]  /*5270*/  MUFU.EX2 R52, R52 ;  /* 0x0000003400347308 */ /* 0x000e620000000800 */
[----:B--2---:R-:W-:-:S01]  /*5280*/  FADD.FTZ R6, R48, R5 ;  /* 0x0000000530067221 */ /* 0x004fc20000010000 */
[----:B------:R-:W-:-:S06]  /*5290*/  CS2R R68, SRZ ;  /* 0x0000000000447805 */ /* 0x000fcc000001ff00 */
[----:B------:R-:W2:Y:S01]  /*52a0*/  MUFU.EX2 R53, R53 ;  /* 0x0000003500357308 */ /* 0x000ea20000000800 */
[----:B0-----:R-:W-:-:S07]  /*52b0*/  FADD.FTZ R5, R49, R6 ;  /* 0x0000000631057221 */ /* 0x001fce0000010000 */
[----:B------:R-:W0:Y:S01]  /*52c0*/  MUFU.EX2 R66, R66 ;  /* 0x0000004200427308 */ /* 0x000e220000000800 */
[----:B-1----:R-:W-:-:S01]  /*52d0*/  FADD.FTZ R6, R52, R5 ;  /* 0x0000000534067221 */ /* 0x002fc20000010000 */
[----:B------:R-:W-:Y:S01]  /*52e0*/  FADD.FTZ R5, R47, R82 ;  /* 0x000000522f057221 */ /* 0x000fe20000010000 */
[----:B------:R-:W-:-:S03]  /*52f0*/  CS2R R82, SRZ ;  /* 0x0000000000527805 */ /* 0x000fc6000001ff00 */
[----:B------:R-:W-:Y:S02]  /*5300*/  FADD.FTZ R12, R86, R5 ;  /* 0x00000005560c7221 */ /* 0x000fe40000010000 */
[----:B------:R-:W1:Y:S01]  /*5310*/  MUFU.EX2 R25, R25 ;  /* 0x0000001900197308 */ /* 0x000e620000000800 */
[C---:B--2---:R-:W-:Y:S01]  /*5320*/  F2FP.SATFINITE.E4M3.F32.PACK_AB_MERGE_C R52, R53.reuse, R52, RZ ;  /* 0x000000343534723e */ /* 0x044fe200048070ff */
[----:B------:R-:W-:Y:S01]  /*5330*/  FADD.FTZ R53, R53, R6 ;  /* 0x0000000635357221 */ /* 0x000fe20000010000 */
[----:B------:R-:W-:-:S02]  /*5340*/  FADD.FTZ R7, R51, R12 ;  /* 0x0000000c33077221 */ /* 0x000fc40000010000 */
[----:B------:R-:W-:Y:S02]  /*5350*/  F2FP.SATFINITE.E4M3.F32.PACK_AB_MERGE_C R206, R49, R48, R52 ;  /* 0x0000003031ce723e */ /* 0x000fe40004807034 */
[----:B------:R-:W-:Y:S01]  /*5360*/  CS2R R48, SRZ ;  /* 0x0000000000307805 */ /* 0x000fe2000001ff00 */
[----:B------:R-:W2:Y:S01]  /*5370*/  MUFU.EX2 R67, R67 ;  /* 0x0000004300437308 */ /* 0x000ea20000000800 */
[----:B0-----:R-:W-:-:S01]  /*5380*/  FADD.FTZ R8, R66, R53 ;  /* 0x0000003542087221 */ /* 0x001fc20000010000 */
[----:B------:R-:W-:-:S06]  /*5390*/  CS2R R52, SRZ ;  /* 0x0000000000347805 */ /* 0x000fcc000001ff00 */
[----:B------:R-:W0:Y:S01]  /*53a0*/  MUFU.EX2 R90, R90 ;  /* 0x0000005a005a7308 */ /* 0x000e220000000800 */
[----:B-1----:R-:W-:-:S07]  /*53b0*/  FADD.FTZ R10, R25, R8 ;  /* 0x00000008190a7221 */ /* 0x002fce0000010000 */
[----:B------:R1:W3:Y:S01]  /*53c0*/  MUFU.EX2 R4, R29 ;  /* 0x0000001d00047308 */ /* 0x0002e20000000800 */
[----:B--2---:R-:W-:-:S07]  /*53d0*/  FADD.FTZ R5, R67, R10 ;  /* 0x0000000a43057221 */ /* 0x004fce0000010000 */
[----:B------:R-:W2:Y:S01]  /*53e0*/  MUFU.EX2 R27, R27 ;  /* 0x0000001b001b7308 */ /* 0x000ea20000000800 */
[C---:B0-----:R-:W-:Y:S01]  /*53f0*/  F2FP.SATFINITE.E4M3.F32.PACK_AB_MERGE_C R51, R90.reuse, R51, RZ ;  /* 0x000000335a33723e */ /* 0x041fe200048070ff */
[----:B------:R-:W-:Y:S01]  /*5400*/  FADD.FTZ R90, R90, R7 ;  /* 0x000000075a5a7221 */ /* 0x000fe20000010000 */
[----:B-1----:R-:W-:Y:S02]  /*5410*/  CS2R R28, SRZ ;  /* 0x00000000001c7805 */ /* 0x002fe4000001ff00 */
[----:B------:R-:W-:Y:S02]  /*5420*/  F2FP.SATFINITE.E4M3.F32.PACK_AB_MERGE_C R201, R86, R47, R51 ;  /* 0x0000002f56c9723e */ /* 0x000fe40004807033 */
[----:B------:R-:W-:Y:S02]  /*5430*/  CS2R R46, SRZ ;  /* 0x00000000002e7805 */ /* 0x000fe4000001ff00 */
[----:B------:R-:W-:Y:S01]  /*5440*/  CS2R R50, SRZ ;  /* 0x0000000000327805 */ /* 0x000fe2000001ff00 */
[----:B------:R-:W0:Y:S01]  /*5450*/  MUFU.EX2 R70, R70 ;  /* 0x0000004600467308 */ /* 0x000e220000000800 */
[----:B---3--:R-:W-:-:S01]  /*5460*/  FADD.FTZ R5, R4, R5 ;  /* 0x0000000504057221 */ /* 0x008fc20000010000 */
[----:B------:R-:W-:-:S02]  /*5470*/  F2FP.SATFINITE.E4M3.F32.PACK_AB_MERGE_C R67, R4, R67, RZ ;  /* 0x000000430443723e */ /* 0x000fc400048070ff */
[----:B------:R-:W-:Y:S02]  /*5480*/  CS2R R86, SRZ ;  /* 0x0000000000567805 */ /* 0x000fe4000001ff00 */
[----:B------:R-:W-:Y:S02]  /*5490*/  F2FP.SATFINITE.E4M3.F32.PACK_AB_MERGE_C R200, R25, R66, R67 ;  /* 0x0000004219c8723e */ /* 0x000fe40004807043 */
[----:B------:R-:W-:Y:S01]  /*54a0*/  CS2R R24, SRZ ;  /* 0x0000000000187805 */ /* 0x000fe2000001ff00 */
[----:B------:R-:W1:Y:S01]  /*54b0*/  MUFU.EX2 R94, R94 ;  /* 0x0000005e005e7308 */ /* 0x000e620000000800 */
[----:B--2---:R-:W-:-:S01]  /*54c0*/  FADD.FTZ R7, R27, R90 ;  /* 0x0000005a1b077221 */ /* 0x004fc20000010000 */
[----:B------:R-:W-:Y:S02]  /*54d0*/  CS2R R66, SRZ ;  /* 0x0000000000427805 */ /* 0x000fe4000001ff00 */
[----:B------:R-:W-:-:S04]  /*54e0*/  CS2R R90, SRZ ;  /* 0x00000000005a7805 */ /* 0x000fc8000001ff00 */
[----:B------:R2:W3:Y:S01]  /*54f0*/  MUFU.EX2 R3, R74 ;  /* 0x0000004a00037308 */ /* 0x0004e20000000800 */
[----:B0-----:R-:W-:-:S07]  /*5500*/  FADD.FTZ R4, R70, R5 ;  /* 0x0000000546047221 */ /* 0x001fce0000010000 */
[----:B------:R-:W-:Y:S01]  /*5510*/  MUFU.EX2 R31, R31 ;  /* 0x0000001f001f7308 */ /* 0x000fe20000000800 */
[----:B-1----:R-:W-:-:S01]  /*5520*/  FADD.FTZ R10, R94, R7 ;  /* 0x000000075e0a7221 */ /* 0x002fc20000010000 */
[----:B--2---:R-:W-:-:S06]  /*5530*/  CS2R R74, SRZ ;  /* 0x00000000004a7805 */ /* 0x004fcc000001ff00 */
[----:B------:R-:W-:Y:S01]  /*5540*/  MUFU.EX2 R71, R71 ;  /* 0x0000004700477308 */ /* 0x000fe20000000800 */
[----:B---3--:R-:W-:-:S07]  /*5550*/  FADD.FTZ R4, R3, R4 ;  /* 0x0000000403047221 */ /* 0x008fce0000010000 */
[----:B------:R0:W1:Y:S08]  /*5560*/  MUFU.EX2 R6, R37 ;  /* 0x0000002500067308 */ /* 0x0000700000000800 */
[----:B------:R2:W3:Y:S01]  /*5570*/  MUFU.EX2 R8, R39 ;  /* 0x0000002700087308 */ /* 0x0004e20000000800 */
[----:B0-----:R-:W-:Y:S02]  /*5580*/  CS2R R36, SRZ ;  /* 0x0000000000247805 */ /* 0x001fe4000001ff00 */
[----:B-1----:R-:W-:Y:S01]  /*5590*/  F2FP.SATFINITE.E4M3.F32.PACK_AB_MERGE_C R5, R6, R71, RZ ;  /* 0x000000470605723e */ /* 0x002fe200048070ff */
[----:B------:R-:W-:-:S01]  /*55a0*/  FADD.FTZ R71, R71, R4 ;  /* 0x0000000447477221 */ /* 0x000fc20000010000 */
[----:B--2---:R-:W-:-:S02]  /*55b0*/  CS2R R38, SRZ ;  /* 0x0000000000267805 */ /* 0x004fc4000001ff00 */
[----:B------:R-:W-:Y:S01]  /*55c0*/  F2FP.SATFINITE.E4M3.F32.PACK_AB_MERGE_C R202, R3, R70, R5 ;  /* 0x0000004603ca723e */ /* 0x000fe20004807005 */
[----:B------:R-:W-:Y:S01]  /*55d0*/  FADD.FTZ R4, R6, R71 ;  /* 0x0000004706047221 */ /* 0x000fe20000010000 */
[----:B------:R-:W-:Y:S02]  /*55e0*/  CS2R R70, SRZ ;  /* 0x0000000000467805 */ /* 0x000fe4000001ff00 */
[----:B---3--:R-:W-:Y:S01]  /*55f0*/  F2FP.SATFINITE.E4M3.F32.PACK_AB_MERGE_C R7, R8, R31, RZ ;  /* 0x0000001f0807723e */ /* 0x008fe200048070ff */
[----:B------:R-:W-:-:S03]  /*5600*/  FADD.FTZ R31, R31, R10 ;  /* 0x0000000a1f1f7221 */ /* 0x000fc60000010000 */
[----:B------:R-:W-:Y:S01]  /*5610*/  F2FP.SATFINITE.E4M3.F32.PACK_AB_MERGE_C R203, R94, R27, R7 ;  /* 0x0000001b5ecb723e */ /* 0x000fe20004807007 */
[----:B------:R-:W-:-:S01]  /*5620*/  FADD.FTZ R3, R8, R31 ;  /* 0x0000001f08037221 */ /* 0x000fc20000010000 */
        /* <DEDUP_REMOVED lines=56> */
.L_x_2511:
[----:B------:R-:W-:Y:S01]  /*59b0*/  ISETP.NE.AND P2, PT, RZ, UR50, PT ;  /* 0x00000032ff007c0c */ /* 0x000fe2000bf45270 */
[----:B------:R-:W-:-:S04]  /*59c0*/  UISETP.NE.AND UP0, UPT, UR4, 0x1, UPT ;  /* 0x000000010400788c */ /* 0x000fc8000bf05270 */
[----:B------:R-:W-:-:S04]  /*59d0*/  USEL UR41, URZ, 0x1, UP0 ;  /* 0x000000013f297887 */ /* 0x000fc80008000000 */
[----:B------:R-:W-:-:S04]  /*59e0*/  ULOP3.LUT UR41, UR7, UR41, URZ, 0x3c, !UPT ;  /* 0x0000002907297292 */ /* 0x000fc8000f8e3c3f */
[----:B------:R-:W-:Y:S08]  /*59f0*/  @P2 BRA `(.L_x_2501) ;  /* 0x0000000000382947 */ /* 0x000ff00003800000 */
[----:B------:R-:W-:Y:S05]  /*5a00*/  @!P1 BRA `(.L_x_2502) ;  /* 0x0000000000049947 */ /* 0x000fea0003800000 */
[----:B------:R-:W-:Y:S01]  /*5a10*/  BPT.TRAP 0x1 ;  /* 0x000000040000795c */ /* 0x000fe20000300000 */
.L_x_2502:
        /* <DEDUP_REMOVED lines=9> */
.L_x_2503:
[----:B-1----:R-:W-:Y:S05]  /*5ab0*/  @P0 BRA `(.L_x_2501) ;  /* 0x0000000000080947 */ /* 0x002fea0003800000 */
[----:B------:R-:W1:Y:S02]  /*5ac0*/  SYNCS.PHASECHK.TRANS64.TRYWAIT P0, [UR5+0x33430], R0 ;  /* 0x03343000ff0075a7 */ /* 0x000e640008000145 */
[----:B-1----:R-:W-:Y:S05]  /*5ad0*/  @!P0 BRA `(.L_x_2504) ;  /* 0x0000013c00d48947 */ /* 0x002fea0003800000 */
.L_x_2501:
[----:B------:R-:W2:Y:S01]  /*5ae0*/  S2R R2, SR_TID.X ;  /* 0x0000000000027919 */ /* 0x000ea20000002100 */
        /* <DEDUP_REMOVED lines=21> */
[----:B--2---:R-:W-:Y:S01]  /*5c40*/  SHF.R.U32.HI R2, RZ, 0x7, R2 ;  /* 0x00000007ff027819 */ /* 0x004fe20000011602 */
[----:B------:R-:W-:Y:S01]  /*5c50*/  UMOV UR23, 0x80000020 ;  /* 0x8000002000177882 */ /* 0x000fe20000000000 */
[----:B------:R-:W-:Y:S01]  /*5c60*/  UIADD3 UR26, UR5, 0x502, URZ ;  /* 0x00000502051a7890 */ /* 0x000fe2000fffe03f */
[----:B------:R-:W-:-:S02]  /*5c70*/  UMOV UR27, 0x80000020 ;  /* 0x80000020001b7882 */ /* 0x000fc40000000000 */
[----:B01----:R-:W-:-:S05]  /*5c80*/  VIADD R0, R2, 0x8 ;  /* 0x0000000802007836 */ /* 0x003fca0000000000 */
        /* <DEDUP_REMOVED lines=165> */
.L_x_2506:
[----:B------:R-:W-:Y:S01]  /*66e0*/  ULEA UR5, UR4, UR39, 0x3 ;  /* 0x0000002704057291 */ /* 0x000fe2000f8e183f */
[----:B------:R-:W-:-:S05]  /*66f0*/  IMAD.U32 R0, RZ, RZ, UR7 ;  /* 0x00000007ff007e24 */ /* 0x000fca000f8e00ff */
[----:B------:R-:W-:-:S04]  /*6700*/  SHF.L.U32 R0, R0, 0x1f, RZ ;  /* 0x0000001f00007819 */ /* 0x000fc800000006ff */
[----:B------:R0:W1:Y:S01]  /*6710*/  SYNCS.PHASECHK.TRANS64.TRYWAIT P0, [UR5+0x33450], R0 ;  /* 0x03345000ff0075a7 */ /* 0x0000620008000145 */
[----:B------:R-:W-:Y:S05]  /*6720*/  @!P1 BRA `(.L_x_2507) ;  /* 0x0000000000049947 */ /* 0x000fea0003800000 */
[----:B------:R-:W-:Y:S01]  /*6730*/  BPT.TRAP 0x1 ;  /* 0x000000040000795c */ /* 0x000fe20000300000 */
.L_x_2507:
[----:B-1----:R-:W-:Y:S05]  /*6740*/  @P0 BRA `(.L_x_2505) ;  /* 0x0000000000080947 */ /* 0x002fea0003800000 */
[----:B------:R-:W1:Y:S02]  /*6750*/  SYNCS.PHASECHK.TRANS64.TRYWAIT P0, [UR5+0x33450], R0 ;  /* 0x03345000ff0075a7 */ /* 0x000e640008000145 */
[----:B-1----:R-:W-:Y:S05]  /*6760*/  @!P0 BRA `(.L_x_2508) ;  /* 0x0000013000c88947 */ /* 0x002fea0003800000 */
.L_x_2505:
        /* <DEDUP_REMOVED lines=36> */
.L_x_2509:
[----:B------:R-:W-:Y:S01]  /*69b0*/  UISETP.NE.AND UP0, UPT, UR52, URZ, UPT ;  /* 0x0000003f3400728c */ /* 0x000fe2000bf05270 */
[----:B------:R-:W-:-:S05]  /*69c0*/  VIADD R8, R17, UR49 ;  /* 0x0000003111087c36 */ /* 0x000fca0008000000 */
[----:B------:R-:W-:Y:S02]  /*69d0*/  PLOP3.LUT P0, PT, PT, PT, UP0, 0x80, 0x0 ;  /* 0x000000000000781c */ /* 0x000fe40003f0f008 */
[----:B------:R-:W-:-:S03]  /*69e0*/  PLOP3.LUT P2, PT, PT, PT, UP0, 0x80, 0x0 ;  /* 0x000000000000781c */ /* 0x000fc60003f4f008 */
[----:B------:R-:W-:-:S08]  /*69f0*/  @UP0 ULDC UR5, c[0x0][0x44c] ;  /* 0x0001130000050ab9 */ /* 0x000fd00000000800 */
[----:B0-----:R-:W-:Y:S01]  /*6a00*/  @P0 IMAD.HI.U32 R0, R8, UR5, RZ ;  /* 0x0000000508000c27 */ /* 0x001fe2000f8e00ff */
[----:B------:R-:W-:-:S04]  /*6a10*/  @UP0 ULDC UR5, c[0x0][0x450] ;  /* 0x0001140000050ab9 */ /* 0x000fc80000000800 */
[----:B------:R-:W-:Y:S01]  /*6a20*/  @P2 SHF.R.U32.HI R8, RZ, UR5, R0 ;  /* 0x00000005ff082c19 */ /* 0x000fe20008011600 */
[----:B------:R-:W-:-:S04]  /*6a30*/  UIMAD UR5, UR6, -0xa0, URZ ;  /* 0xffffff60060578a4 */ /* 0x000fc8000f8e023f */
[----:B------:R-:W0:Y:S02]  /*6a40*/  SHFL.IDX PT, R7, R8, RZ, 0x1c1f ;  /* 0x001c1fff08077589 */ /* 0x000e2400000e0000 */
[----:B------:R-:W-:Y:S01]  /*6a50*/  IMAD.U32 R9, RZ, RZ, UR5 ;  /* 0x00000005ff097e24 */ /* 0x000fe2000f8e00ff */
[----:B------:R-:W-:-:S04]  /*6a60*/  ULEA UR5, UR38, UR39, 0x3 ;  /* 0x0000002726057291 */ /* 0x000fc8000f8e183f */
[----:B------:R-:W-:Y:S01]  /*6a70*/  IADD3 R2, -R16, 0x1, R9 ;  /* 0x0000000110027810 */ /* 0x000fe20007ffe109 */
[----:B------:R-:W-:Y:S01]  /*6a80*/  IMAD.U32 R9, RZ, RZ, UR42 ;  /* 0x0000002aff097e24 */ /* 0x000fe2000f8e00ff */
[----:B------:R-:W-:-:S04]  /*6a90*/  UIADD3 UR5, UR5, 0x33440, URZ ;  /* 0x0003344005057890 */ /* 0x000fc8000fffe03f */
[----:B------:R-:W-:Y:S01]  /*6aa0*/  IADD3 R2, -R9, UR51, R2 ;  /* 0x0000003309027c10 */ /* 0x000fe2000fffe102 */
[----:B------:R-:W-:-:S09]  /*6ab0*/  UPRMT UR5, UR56, 0x654, UR5 ;  /* 0x0000065438057896 */ /* 0x000fd20008000005 */
[----:B------:R-:W-:Y:S01]  /*6ac0*/  SYNCS.ARRIVE.TRANS64.RED.A1T0 RZ, [UR5], RZ ;  /* 0x000000ffffff79a7 */ /* 0x000fe20008100405 */
[----:B0-----:R-:W-:-:S05]  /*6ad0*/  IMAD.IADD R0, R2, 0x1, R7 ;  /* 0x0000000102007824 */ /* 0x001fca00078e0207 */
        /* <DEDUP_REMOVED lines=100> */
[C---:B------:R-:W-:Y:S02]  /*7120*/  ISETP.GT.AND P3, PT, R0.reuse, 0x88, PT ;  /* 0x000000880000780c */ /* 0x040fe40003f64270 */
[----:B------:R-:W-:-:S02]  /*7130*/  ISETP.GT.AND P4, PT, R0, 0x89, PT ;  /* 0x000000890000780c */ /* 0x000fc40003f84270 */
[C---:B------:R-:W-:Y:S02]  /*7140*/  ISETP.GT.AND P6, PT, R0.reuse, 0x90, PT ;  /* 0x000000900000780c */ /* 0x040fe40003fc4270 */
[C---:B------:R-:W-:Y:S02]  /*7150*/  ISETP.GT.AND P5, PT, R0.reuse, 0x91, PT ;  /* 0x000000910000780c */ /* 0x040fe40003fa4270 */
[C---:B------:R-:W-:Y:S02]  /*7160*/  ISETP.GT.AND P0, PT, R0.reuse, 0x98, PT ;  /* 0x000000980000780c */ /* 0x040fe40003f04270 */
[----:B------:R-:W-:Y:S02]  /*7170*/  ISETP.GT.AND P2, PT, R0, 0x99, PT ;  /* 0x000000990000780c */ /* 0x000fe40003f44270 */
[----:B------:R-:W-:Y:S02]  /*7180*/  FMNMX.FTZ R0, R120, R9, !PT ;  /* 0x0000000978007209 */ /* 0x000fe40007810000 */
[----:B------:R-:W-:-:S02]  /*7190*/  FSEL R124, R124, -INF , P3 ;  /* 0xff8000007c7c7808 */ /* 0x000fc40001800000 */
[----:B------:R-:W-:Y:S02]  /*71a0*/  FMNMX.FTZ R9, R121, R0, !PT ;  /* 0x0000000079097209 */ /* 0x000fe40007810000 */
[----:B------:R-:W-:Y:S02]  /*71b0*/  FSEL R125, R125, -INF , P4 ;  /* 0xff8000007d7d7808 */ /* 0x000fe40002000000 */
[----:B------:R-:W-:Y:S02]  /*71c0*/  FMNMX.FTZ R0, R124, R9, !PT ;  /* 0x000000097c007209 */ /* 0x000fe40007810000 */
[----:B------:R-:W-:Y:S02]  /*71d0*/  FSEL R128, R128, -INF , P6 ;  /* 0xff80000080807808 */ /* 0x000fe40003000000 */
[----:B------:R-:W-:Y:S02]  /*71e0*/  FMNMX.FTZ R9, R125, R0, !PT ;  /* 0x000000007d097209 */ /* 0x000fe40007810000 */
[----:B------:R-:W-:-:S02]  /*71f0*/  FSEL R129, R129, -INF , P5 ;  /* 0xff80000081817808 */ /* 0x000fc40002800000 */
[----:B------:R-:W-:Y:S02]  /*7200*/  FMNMX.FTZ R0, R128, R9, !PT ;  /* 0x0000000980007209 */ /* 0x000fe40007810000 */
[----:B------:R-:W-:Y:S02]  /*7210*/  FSEL R132, R132, -INF , P0 ;  /* 0xff80000084847808 */ /* 0x000fe40000000000 */
[----:B------:R-:W-:Y:S02]  /*7220*/  FMNMX.FTZ R9, R129, R0, !PT ;  /* 0x0000000081097209 */ /* 0x000fe40007810000 */
[----:B------:R-:W-:Y:S02]  /*7230*/  FSEL R133, R133, -INF , P2 ;  /* 0xff80000085857808 */ /* 0x000fe40001000000 */
[----:B------:R-:W-:-:S04]  /*7240*/  FMNMX.FTZ R0, R132, R9, !PT ;  /* 0x0000000984007209 */ /* 0x000fc80007810000 */
[----:B------:R-:W-:-:S05]  /*7250*/  FMNMX.FTZ R10, R133, R0, !PT ;  /* 0x00000000850a7209 */ /* 0x000fca0007810000 */
[----:B------:R-:W0:Y:S02]  /*7260*/  SHFL.BFLY PT, R9, R10, 0x2, 0x1f ;  /* 0x0c401f000a097f89 */ /* 0x000e2400000e0000 */
[----:B0-----:R-:W-:Y:S02]  /*7270*/  FMNMX.FTZ R11, R10, R9, !PT ;  /* 0x000000090a0b7209 */ /* 0x001fe40007810000 */
[----:B------:R-:W0:Y:S04]  /*7280*/  SHFL.IDX PT, R9, R8, 0x1, 0x1c1f ;  /* 0x003c1f0008097f89 */ /* 0x000e2800000e0000 */
[----:B------:R-:W1:Y:S01]  /*7290*/  SHFL.BFLY PT, R12, R11, 0x1, 0x1f ;  /* 0x0c201f000b0c7f89 */ /* 0x000e6200000e0000 */
[----:B0-----:R-:W-:Y:S02]  /*72a0*/  IMAD.IADD R0, R2, 0x1, R9 ;  /* 0x0000000102007824 */ /* 0x001fe400078e0209 */
[----:B------:R-:W-:Y:S01]  /*72b0*/  IMAD.U32 R9, RZ, RZ, UR40 ;  /* 0x00000028ff097e24 */ /* 0x000fe2000f8e00ff */
[----:B-1----:R-:W-:-:S02]  /*72c0*/  FMNMX.FTZ R2, R11, R12, !PT ;  /* 0x0000000c0b027209 */ /* 0x002fc40007810000 */
[C---:B------:R-:W-:Y:S02]  /*72d0*/  ISETP.GT.AND P6, PT, R0.reuse, RZ, PT ;  /* 0x000000ff0000720c */ /* 0x040fe40003fc4270 */
[----:B------:R-:W-:Y:S01]  /*72e0*/  ISETP.GT.AND P5, PT, R0, 0x11, PT ;  /* 0x000000110000780c */ /* 0x000fe20003fa4270 */
[----:B------:R-:W-:-:S01]  /*72f0*/  FFMA.FTZ R8, R2, R9, -8 ;  /* 0xc100000002087423 */ /* 0x000fc20000010009 */
[----:B------:R-:W-:Y:S02]  /*7300*/  FSEL R186, R186, -INF , P6 ;  /* 0xff800000baba7808 */ /* 0x000fe40003000000 */
[----:B------:R-:W-:Y:S02]  /*7310*/  ISETP.GT.AND P6, PT, R0, 0x18, PT ;  /* 0x000000180000780c */ /* 0x000fe40003fc4270 */
[----:B------:R-:W-:Y:S02]  /*7320*/  FSEL R195, R195, -INF , P5 ;  /* 0xff800000c3c37808 */ /* 0x000fe40002800000 */
[----:B------:R-:W-:-:S02]  /*7330*/  FSEL R198, R198, -INF , P6 ;  /* 0xff800000c6c67808 */ /* 0x000fc40003000000 */
[C---:B------:R-:W-:Y:S02]  /*7340*/  ISETP.GT.AND P3, PT, R0.reuse, 0x9, PT ;  /* 0x000000090000780c */ /* 0x040fe40003f64270 */
[C---:B------:R-:W-:Y:S02]  /*7350*/  ISETP.GT.AND P5, PT, R0.reuse, 0x20, PT ;  /* 0x000000200000780c */ /* 0x040fe40003fa4270 */
[----:B------:R-:W-:Y:S02]  /*7360*/  ISETP.GT.AND P6, PT, R0, 0x28, PT ;  /* 0x000000280000780c */ /* 0x000fe40003fc4270 */
[----:B------:R-:W-:Y:S02]  /*7370*/  FSEL R191, R191, -INF , P3 ;  /* 0xff800000bfbf7808 */ /* 0x000fe40001800000 */
        /* <DEDUP_REMOVED lines=16> */
[C---:B------:R-:W-:Y:S02]  /*7480*/  ISETP.GT.AND P3, PT, R0.reuse, 0x51, PT ;  /* 0x000000510000780c */ /* 0x040fe40003f64270 */
[C---:B------:R-:W-:Y:S02]  /*7490*/  ISETP.GT.AND P6, PT, R0.reuse, 0x58, PT ;  /* 0x000000580000780c */ /* 0x040fe40003fc4270 */
[----:B------:R-:W-:Y:S02]  /*74a0*/  ISETP.GT.AND P5, PT, R0, 0x59, PT ;  /* 0x000000590000780c */ /* 0x000fe40003fa4270 */
[----:B------:R-:W-:-:S02]  /*74b0*/  FSEL R190, R190, -INF , P2 ;  /* 0xff800000bebe7808 */ /* 0x000fc40001000000 */
[----:B------:R-:W-:Y:S02]  /*74c0*/  FSEL R194, R194, -INF , P4 ;  /* 0xff800000c2c27808 */ /* 0x000fe40002000000 */
[----:B------:R-:W-:Y:S02]  /*74d0*/  FSEL R163, R163, -INF , P3 ;  /* 0xff800000a3a37808 */ /* 0x000fe40001800000 */
[----:B------:R-:W-:Y:S02]  /*74e0*/  FSEL R166, R166, -INF , P6 ;  /* 0xff800000a6a67808 */ /* 0x000fe40003000000 */
[----:B------:R-:W-:Y:S02]  /*74f0*/  FSEL R167, R167, -INF , P5 ;  /* 0xff800000a7a77808 */ /* 0x000fe40002800000 */
[C---:B------:R-:W-:Y:S02]  /*7500*/  ISETP.GT.AND P2, PT, R0.reuse, 0x29, PT ;  /* 0x000000290000780c */ /* 0x040fe40003f44270 */
[----:B------:R-:W-:-:S02]  /*7510*/  ISETP.GT.AND P4, PT, R0, 0x31, PT ;  /* 0x000000310000780c */ /* 0x000fc40003f84270 */
[C---:B------:R-:W-:Y:S02]  /*7520*/  ISETP.GT.AND P3, PT, R0.reuse, 0x60, PT ;  /* 0x000000600000780c */ /* 0x040fe40003f64270 */
[C---:B------:R-:W-:Y:S02]  /*7530*/  ISETP.GT.AND P6, PT, R0.reuse, 0x61, PT ;  /* 0x000000610000780c */ /* 0x040fe40003fc4270 */
[----:B------:R-:W-:Y:S02]  /*7540*/  ISETP.GT.AND P5, PT, R0, 0x68, PT ;  /* 0x000000680000780c */ /* 0x000fe40003fa4270 */
[----:B------:R-:W-:Y:S02]  /*7550*/  FSEL R175, R175, -INF , P2 ;  /* 0xff800000afaf7808 */ /* 0x000fe40001000000 */
[----:B------:R-:W-:Y:S02]  /*7560*/  FSEL R179, R179, -INF , P4 ;  /* 0xff800000b3b37808 */ /* 0x000fe40002000000 */
[----:B------:R-:W-:-:S02]  /*7570*/  FSEL R138, R138, -INF , P3 ;  /* 0xff8000008a8a7808 */ /* 0x000fc40001800000 */
[----:B------:R-:W-:Y:S02]  /*7580*/  FSEL R139, R139, -INF , P6 ;  /* 0xff8000008b8b7808 */ /* 0x000fe40003000000 */
[----:B------:R-:W-:Y:S02]  /*7590*/  FSEL R142, R142, -INF , P5 ;  /* 0xff8000008e8e7808 */ /* 0x000fe40002800000 */
[C---:B------:R-:W-:Y:S02]  /*75a0*/  ISETP.GT.AND P0, PT, R0.reuse, 0x1, PT ;  /* 0x000000010000780c */ /* 0x040fe40003f04270 */
[C---:B------:R-:W-:Y:S02]  /*75b0*/  ISETP.GT.AND P2, PT, R0.reuse, 0x49, PT ;  /* 0x000000490000780c */ /* 0x040fe40003f44270 */
[C---:B------:R-:W-:Y:S02]  /*75c0*/  ISETP.GT.AND P4, PT, R0.reuse, 0x50, PT ;  /* 0x000000500000780c */ /* 0x040fe40003f84270 */
[----:B------:R-:W-:-:S02]  /*75d0*/  ISETP.GT.AND P3, PT, R0, 0x71, PT ;  /* 0x000000710000780c */ /* 0x000fc40003f64270 */
[C---:B------:R-:W-:Y:S02]  /*75e0*/  ISETP.GT.AND P6, PT, R0.reuse, 0x78, PT ;  /* 0x000000780000780c */ /* 0x040fe40003fc4270 */
[----:B------:R-:W-:Y:S02]  /*75f0*/  ISETP.GT.AND P5, PT, R0, 0x79, PT ;  /* 0x000000790000780c */ /* 0x000fe40003fa4270 */
[----:B------:R-:W-:Y:S02]  /*7600*/  FSEL R187, R187, -INF , P0 ;  /* 0xff800000bbbb7808 */ /* 0x000fe40000000000 */
        /* <DEDUP_REMOVED lines=23> */
[----:B------:R-:W-:Y:S02]  /*7780*/  FMNMX.FTZ R0, R186, R5, !PT ;  /* 0x00000005ba007209 */ /* 0x000fe40007810000 */
[----:B------:R-:W-:Y:S02]  /*7790*/  FSEL R171, R171, -INF , P0 ;  /* 0xff800000abab7808 */ /* 0x000fe40000000000 */
[----:B------:R-:W-:Y:S02]  /*77a0*/  FMNMX.FTZ R15, R187, R0, !PT ;  /* 0x00000000bb0f7209 */ /* 0x000fe40007810000 */
[----:B------:R-:W-:-:S02]  /*77b0*/  FSETP.NEU.FTZ.AND P0, PT, R2, -INF , PT ;  /* 0xff8000000200780b */ /* 0x000fc40003f1d000 */
[----:B------:R-:W-:Y:S02]  /*77c0*/  FMNMX.FTZ R0, R190, R15, !PT ;  /* 0x0000000fbe007209 */ /* 0x000fe40007810000 */
[----:B------:R-:W-:Y:S02]  /*77d0*/  FSEL R8, R8, RZ, P0 ;  /* 0x000000ff08087208 */ /* 0x000fe40000000000 */
[----:B------:R-:W-:Y:S02]  /*77e0*/  FMNMX.FTZ R21, R191, R0, !PT ;  /* 0x00000000bf157209 */ /* 0x000fe40007810000 */
[----:B------:R-:W-:Y:S01]  /*77f0*/  FSEL R127, R127, -INF , P2 ;  /* 0xff8000007f7f7808 */ /* 0x000fe20001000000 */
[--C-:B------:R-:W-:Y:S01]  /*7800*/  FFMA.FTZ R184, R168, UR40, -R8.reuse ;  /* 0x00000028a8b87c23 */ /* 0x100fe20008010808 */
[----:B------:R-:W-:Y:S01]  /*7810*/  FMNMX.FTZ R0, R194, R21, !PT ;  /* 0x00000015c2007209 */ /* 0x000fe20007810000 */
[--C-:B------:R-:W-:Y:S01]  /*7820*/  FFMA.FTZ R168, R169, UR40, -R8.reuse ;  /* 0x00000028a9a87c23 */ /* 0x100fe20008010808 */
[----:B------:R-:W-:-:S01]  /*7830*/  FFMA.FTZ R10, R185, UR40, -R8 ;  /* 0x00000028b90a7c23 */ /* 0x000fc20008010808 */
[--C-:B------:R-:W-:Y:S01]  /*7840*/  FFMA.FTZ R185, R172, UR40, -R8.reuse ;  /* 0x00000028acb97c23 */ /* 0x100fe20008010808 */
[----:B------:R-:W-:Y:S01]  /*7850*/  FMNMX.FTZ R21, R195, R0, !PT ;  /* 0x00000000c3157209 */ /* 0x000fe20007810000 */
[--C-:B------:R-:W-:Y:S01]  /*7860*/  FFMA.FTZ R172, R173, UR40, -R8.reuse ;  /* 0x00000028adac7c23 */ /* 0x100fe20008010808 */
[----:B------:R0:W-:Y:S01]  /*7870*/  MUFU.EX2 R15, R184 ;  /* 0x000000b8000f7308 */ /* 0x0001e20000000800 */
        /* <DEDUP_REMOVED lines=8> */
[----:B0-----:R-:W-:-:S01]  /*7900*/  FFMA.FTZ R184, R176, UR40, -R8 ;  /* 0x00000028b0b87c23 */ /* 0x001fc20008010808 */
[--C-:B------:R-:W-:Y:S01]  /*7910*/  FFMA.FTZ R176, R177, UR40, -R8.reuse ;  /* 0x00000028b1b07c23 */ /* 0x100fe20008010808 */
[----:B------:R-:W-:Y:S01]  /*7920*/  FMNMX.FTZ R0, R170, R169, !PT ;  /* 0x000000a9aa007209 */ /* 0x000fe20007810000 */
[--C-:B------:R-:W-:Y:S01]  /*7930*/  FFMA.FTZ R11, R192, UR40, -R8.reuse ;  /* 0x00000028c00b7c23 */ /* 0x100fe20008010808 */
[----:B------:R-:W-:Y:S01]  /*7940*/  FSEL R135, R135, -INF , P5 ;  /* 0xff80000087877808 */ /* 0x000fe20002800000 */
[--C-:B------:R-:W-:Y:S01]  /*7950*/  FFMA.FTZ R14, R193, UR40, -R8.reuse ;  /* 0x00000028c10e7c23 */ /* 0x100fe20008010808 */
[----:B------:R-:W-:Y:S01]  /*7960*/  FMNMX.FTZ R169, R171, R0, !PT ;  /* 0x00000000aba97209 */ /* 0x000fe20007810000 */
[--C-:B------:R-:W-:Y:S01]  /*7970*/  FFMA.FTZ R13, R196, UR40, -R8.reuse ;  /* 0x00000028c40d7c23 */ /* 0x100fe20008010808 */
[----:B-1----:R-:W-:-:S01]  /*7980*/  FFMA.FTZ R185, R180, UR40, -R8 ;  /* 0x00000028b4b97c23 */ /* 0x002fc20008010808 */
[--C-:B------:R-:W-:Y:S01]  /*7990*/  FFMA.FTZ R180, R181, UR40, -R8.reuse ;  /* 0x00000028b5b47c23 */ /* 0x100fe20008010808 */
[----:B------:R-:W-:Y:S01]  /*79a0*/  FMNMX.FTZ R0, R174, R169, !PT ;  /* 0x000000a9ae007209 */ /* 0x000fe20007810000 */
[--C-:B------:R-:W-:Y:S01]  /*79b0*/  FFMA.FTZ R181, R136, UR40, -R8.reuse ;  /* 0x0000002888b57c23 */ /* 0x100fe20008010808 */
[----:B------:R-:W-:Y:S01]  /*79c0*/  FSEL R136, R130, -INF , P4 ;  /* 0xff80000082887808 */ /* 0x000fe20002000000 */
[--C-:B------:R-:W-:Y:S01]  /*79d0*/  FFMA.FTZ R20, R197, UR40, -R8.reuse ;  /* 0x00000028c5147c23 */ /* 0x100fe20008010808 */
[----:B------:R-:W-:Y:S01]  /*79e0*/  FMNMX.FTZ R173, R175, R0, !PT ;  /* 0x00000000afad7209 */ /* 0x000fe20007810000 */
[--C-:B------:R-:W-:Y:S01]  /*79f0*/  FFMA.FTZ R152, R152, UR40, -R8.reuse ;  /* 0x0000002898987c23 */ /* 0x100fe20008010808 */
[----:B------:R-:W-:Y:S01]  /*7a00*/  FSEL R189, R2, RZ, P0 ;  /* 0x000000ff02bd7208 */ /* 0x000fe20000000000 */
[--C-:B------:R-:W-:Y:S01]  /*7a10*/  FFMA.FTZ R153, R153, UR40, -R8.reuse ;  /* 0x0000002899997c23 */ /* 0x100fe20008010808 */
[----:B------:R-:W-:Y:S01]  /*7a20*/  FMNMX.FTZ R0, R178, R173, !PT ;  /* 0x000000adb2007209 */ /* 0x000fe20007810000 */
[--C-:B------:R-:W-:Y:S01]  /*7a30*/  FFMA.FTZ R156, R156, UR40, -R8.reuse ;  /* 0x000000289c9c7c23 */ /* 0x100fe20008010808 */
[----:B------:R-:W-:-:S01]  /*7a40*/  FFMA.FTZ R157, R157, UR40, -R8 ;  /* 0x000000289d9d7c23 */ /* 0x000fc20008010808 */
[----:B------:R-:W-:Y:S01]  /*7a50*/  FADD.FTZ R189, -R189, R6 ;  /* 0x00000006bdbd7221 */ /* 0x000fe20000010100 */
        /* <DEDUP_REMOVED lines=25> */
[----:B------:R-:W-:Y:S01]  /*7bf0*/  FFMA.FTZ R133, R133, UR40, -R8 ;  /* 0x0000002885857c23 */ /* 0x000fe20008010808 */
[----:B------:R0:W-:Y:S02]  /*7c00*/  MUFU.EX2 R169, R184 ;  /* 0x000000b800a97308 */ /* 0x0001e40000000800 */
[----:B------:R-:W-:-:S04]  /*7c10*/  FMNMX.FTZ R0, R162, R177, !PT ;  /* 0x000000b1a2007209 */ /* 0x000fc80007810000 */
[----:B------:R-:W-:Y:S02]  /*7c20*/  FMNMX.FTZ R177, R163, R0, !PT ;  /* 0x00000000a3b17209 */ /* 0x000fe40007810000 */
[----:B------:R-:W-:Y:S02]  /*7c30*/  MUFU.EX2 R7, R7 ;  /* 0x0000000700077308 */ /* 0x000fe40000000800 */
[----:B------:R-:W-:-:S04]  /*7c40*/  FMNMX.FTZ R0, R166, R177, !PT ;  /* 0x000000b1a6007209 */ /* 0x000fc80007810000 */
[----:B------:R-:W-:Y:S02]  /*7c50*/  FMNMX.FTZ R177, R167, R0, !PT ;  /* 0x00000000a7b17209 */ /* 0x000fe40007810000 */
[----:B------:R1:W-:Y:S02]  /*7c60*/  MUFU.EX2 R130, R181 ;  /* 0x000000b500827308 */ /* 0x0003e40000000800 */
[----:B------:R-:W-:-:S04]  /*7c70*/  FMNMX.FTZ R0, R138, R177, !PT ;  /* 0x000000b18a007209 */ /* 0x000fc80007810000 */
[----:B------:R-:W-:Y:S02]  /*7c80*/  FMNMX.FTZ R177, R139, R0, !PT ;  /* 0x000000008bb17209 */ /* 0x000fe40007810000 */
[----:B------:R-:W-:Y:S02]  /*7c90*/  MUFU.EX2 R10, R10 ;  /* 0x0000000a000a7308 */ /* 0x000fe40000000800 */
        /* <DEDUP_REMOVED lines=20> */
[----:B------:R-:W-:Y:S03]  /*7de0*/  MUFU.EX2 R20, R20 ;  /* 0x0000001400147308 */ /* 0x000fe60000000800 */
[----:B------:R-:W3:Y:S05]  /*7df0*/  SHFL.BFLY PT, R177, R0, 0x2, 0x1f ;  /* 0x0c401f0000b17f89 */ /* 0x000eea00000e0000 */
[----:B------:R-:W-:Y:S08]  /*7e00*/  MUFU.EX2 R168, R168 ;  /* 0x000000a800a87308 */ /* 0x000ff00000000800 */
[----:B------:R-:W-:Y:S08]  /*7e10*/  MUFU.EX2 R172, R172 ;  /* 0x000000ac00ac7308 */ /* 0x000ff00000000800 */
[----:B------:R-:W-:Y:S01]  /*7e20*/  MUFU.EX2 R176, R176 ;  /* 0x000000b000b07308 */ /* 0x000fe20000000800 */
[----:B---3--:R-:W-:-:S05]  /*7e30*/  FMNMX.FTZ R177, R0, R177, !PT ;  /* 0x000000b100b17209 */ /* 0x008fca0007810000 */
[----:B------:R-:W3:Y:S02]  /*7e40*/  SHFL.BFLY PT, R0, R177, 0x1, 0x1f ;  /* 0x0c201f00b1007f89 */ /* 0x000ee400000e0000 */
[----:B------:R-:W-:Y:S08]  /*7e50*/  MUFU.EX2 R180, R180 ;  /* 0x000000b400b47308 */ /* 0x000ff00000000800 */
[----:B------:R-:W-:Y:S08]  /*7e60*/  MUFU.EX2 R152, R152 ;  /* 0x0000009800987308 */ /* 0x000ff00000000800 */
[----:B------:R-:W-:Y:S01]  /*7e70*/  MUFU.EX2 R153, R153 ;  /* 0x0000009900997308 */ /* 0x000fe20000000800 */
[----:B---3--:R-:W-:Y:S01]  /*7e80*/  FMNMX.FTZ R0, R177, R0, !PT ;  /* 0x00000000b1007209 */ /* 0x008fe20007810000 */
[----:B------:R-:W-:-:S06]  /*7e90*/  IMAD.U32 R177, RZ, RZ, UR40 ;  /* 0x00000028ffb17e24 */ /* 0x000fcc000f8e00ff */
[----:B------:R-:W-:Y:S01]  /*7ea0*/  MUFU.EX2 R156, R156 ;  /* 0x0000009c009c7308 */ /* 0x000fe20000000800 */
[C---:B------:R-:W-:Y:S01]  /*7eb0*/  FSETP.NEU.FTZ.AND P2, PT, R0.reuse, -INF , PT ;  /* 0xff8000000000780b */ /* 0x040fe20003f5d000 */
[----:B------:R-:W-:-:S03]  /*7ec0*/  FFMA.FTZ R177, R0, R177, -8 ;  /* 0xc100000000b17423 */ /* 0x000fc600000100b1 */
[----:B------:R-:W-:Y:S02]  /*7ed0*/  FSEL R6, R0, RZ, P2 ;  /* 0x000000ff00067208 */ /* 0x000fe40001000000 */
[----:B------:R-:W-:Y:S01]  /*7ee0*/  FSEL R8, R177, RZ, P2 ;  /* 0x000000ffb1087208 */ /* 0x000fe20001000000 */
[----:B------:R-:W-:Y:S02]  /*7ef0*/  MUFU.EX2 R157, R157 ;  /* 0x0000009d009d7308 */ /* 0x000fe40000000800 */
[----:B------:R-:W-:-:S01]  /*7f00*/  FADD.FTZ R5, -R6, R5 ;  /* 0x0000000506057221 */ /* 0x000fc20000010100 */
[----:B------:R-:W-:Y:S01]  /*7f10*/  FMUL.FTZ R6, R189, UR40 ;  /* 0x00000028bd067c20 */ /* 0x000fe20008410000 */
[----:B0-----:R-:W-:-:S01]  /*7f20*/  FFMA.FTZ R184, R186, UR40, -R8 ;  /* 0x00000028bab87c23 */ /* 0x001fc20008010808 */
[--C-:B------:R-:W-:Y:S01]  /*7f30*/  FFMA.FTZ R177, R187, UR40, -R8.reuse ;  /* 0x00000028bbb17c23 */ /* 0x100fe20008010808 */
[----:B------:R-:W-:Y:S01]  /*7f40*/  FMUL.FTZ R5, R5, UR40 ;  /* 0x0000002805057c20 */ /* 0x000fe20008410000 */
[--C-:B-1----:R-:W-:Y:S01]  /*7f50*/  FFMA.FTZ R181, R190, UR40, -R8.reuse ;  /* 0x00000028beb57c23 */ /* 0x102fe20008010808 */
[----:B------:R-:W-:-:S01]  /*7f60*/  FFMA.FTZ R186, R191, UR40, -R8 ;  /* 0x00000028bfba7c23 */ /* 0x000fc20008010808 */
[----:B------:R-:W0:Y:S01]  /*7f70*/  MUFU.EX2 R6, R6 ;  /* 0x0000000600067308 */ /* 0x000e220000000800 */
[----:B--2---:R-:W-:-:S01]  /*7f80*/  FFMA.FTZ R185, R194, UR40, -R8 ;  /* 0x00000028c2b97c23 */ /* 0x004fc20008010808 */
        /* <DEDUP_REMOVED lines=28> */
[--C-:B------:R-:W-:Y:S01]  /*8150*/  FFMA.FTZ R150, R150, UR40, -R8.reuse ;  /* 0x0000002896967c23 */ /* 0x100fe20008010808 */
[----:B------:R-:W-:-:S01]  /*8160*/  FFMA.FTZ R151, R151, UR40, -R8 ;  /* 0x0000002897977c23 */ /* 0x000fc20008010808 */
[----:B------:R-:W3:Y:S01]  /*8170*/  MUFU.EX2 R181, R181 ;  /* 0x000000b500b57308 */ /* 0x000ee20000000800 */
[----:B------:R-:W-:-:S01]  /*8180*/  FFMA.FTZ R122, R122, UR40, -R8 ;  /* 0x000000287a7a7c23 */ /* 0x000fc20008010808 */
[--C-:B------:R-:W-:Y:S01]  /*8190*/  FFMA.FTZ R123, R123, UR40, -R8.reuse ;  /* 0x000000287b7b7c23 */ /* 0x100fe20008010808 */
[----:B------:R-:W-:-:S01]  /*81a0*/  FFMA.FTZ R126, R126, UR40, -R8 ;  /* 0x000000287e7e7c23 */ /* 0x000fc20008010808 */
[--C-:B------:R-:W-:Y:S01]  /*81b0*/  FFMA.FTZ R127, R127, UR40, -R8.reuse ;  /* 0x000000287f7f7c23 */ /* 0x100fe20008010808 */
[----:B------:R-:W-:-:S01]  /*81c0*/  FFMA.FTZ R136, R136, UR40, -R8 ;  /* 0x0000002888887c23 */ /* 0x000fc20008010808 */
[--C-:B------:R-:W-:Y:S01]  /*81d0*/  FFMA.FTZ R131, R131, UR40, -R8.reuse ;  /* 0x0000002883837c23 */ /* 0x100fe20008010808 */
[----:B------:R-:W-:-:S01]  /*81e0*/  FFMA.FTZ R134, R134, UR40, -R8 ;  /* 0x0000002886867c23 */ /* 0x000fc20008010808 */
[----:B------:R-:W4:Y:S01]  /*81f0*/  MUFU.EX2 R186, R186 ;  /* 0x000000ba00ba7308 */ /* 0x000f220000000800 */
[----:B------:R-:W-:-:S01]  /*8200*/  FFMA.FTZ R8, R135, UR40, -R8 ;  /* 0x0000002887087c23 */ /* 0x000fc20008010808 */
[----:B0-----:R-:W-:Y:S01]  /*8210*/  FFMA.FTZ R135, R6, R4, R7 ;  /* 0x0000000406877223 */ /* 0x001fe20000010007 */
[----:B-1----:R-:W-:-:S03]  /*8220*/  FFMA.FTZ R4, R5, R3, R184 ;  /* 0x0000000305047223 */ /* 0x002fc600000100b8 */
[----:B------:R-:W-:Y:S01]  /*8230*/  FADD.FTZ R192, R10, R135 ;  /* 0x000000870ac07221 */ /* 0x000fe20000010000 */
[----:B--2---:R-:W-:-:S01]  /*8240*/  FADD.FTZ R4, R177, R4 ;  /* 0x00000004b1047221 */ /* 0x004fc20000010000 */
[----:B------:R-:W0:Y:S02]  /*8250*/  MUFU.EX2 R185, R185 ;  /* 0x000000b900b97308 */ /* 0x000e240000000800 */
[----:B------:R-:W-:-:S01]  /*8260*/  FADD.FTZ R3, R9, R192 ;  /* 0x000000c009037221 */ /* 0x000fc20000010000 */
[----:B---3--:R-:W-:-:S03]  /*8270*/  FADD.FTZ R135, R181, R4 ;  /* 0x00000004b5877221 */ /* 0x008fc60000010000 */
[----:B------:R-:W-:Y:S02]  /*8280*/  FADD.FTZ R4, R12, R3 ;  /* 0x000000030c047221 */ /* 0x000fe40000010000 */
[----:B------:R-:W1:Y:S01]  /*8290*/  MUFU.EX2 R188, R188 ;  /* 0x000000bc00bc7308 */ /* 0x000e620000000800 */
[----:B----4-:R-:W-:-:S01]  /*82a0*/  FADD.FTZ R192, R186, R135 ;  /* 0x00000087bac07221 */ /* 0x010fc20000010000 */
        /* <DEDUP_REMOVED lines=10> */
[----:B--2---:R-:W-:-:S01]  /*8350*/  FADD.FTZ R135, R187, R192 ;  /* 0x000000c0bb877221 */ /* 0x004fc20000010000 */
[----:B------:R-:W-:-:S06]  /*8360*/  FADD.FTZ R192, R168, R3 ;  /* 0x00000003a8c07221 */ /* 0x000fcc0000010000 */
[----:B------:R-:W2:Y:S01]  /*8370*/  MUFU.EX2 R171, R171 ;  /* 0x000000ab00ab7308 */ /* 0x000ea20000000800 */
[----:B0-----:R-:W-:-:S07]  /*8380*/  FADD.FTZ R135, R190, R135 ;  /* 0x00000087be877221 */ /* 0x001fce0000010000 */
        /* <DEDUP_REMOVED lines=22> */
[----:B------:R-:W-:-:S06]  /*84f0*/  FADD.FTZ R4, R152, R135 ;  /* 0x0000008798047221 */ /* 0x000fcc0000010000 */
        /* <DEDUP_REMOVED lines=24> */
[----:B-1----:R-:W-:-:S04]  /*8680*/  FADD.FTZ R3, R165, R4 ;  /* 0x00000004a5037221 */ /* 0x002fc80000010000 */
[----:B------:R-:W-:-:S03]  /*8690*/  FADD.FTZ R4, R130, R3 ;  /* 0x0000000382047221 */ /* 0x000fc60000010000 */
        /* <DEDUP_REMOVED lines=64> */
.L_x_2510:
        /* <DEDUP_REMOVED lines=148> */
.L_x_2500:
[----:B------:R-:W-:-:S06]  /*93e0*/  UISETP.GE.AND UP0, UPT, UR6, UR53, UPT ;  /* 0x000000350600728c */ /* 0x000fcc000bf06270 */
[----:B------:R-:W-:-:S13]  /*93f0*/  PLOP3.LUT P0, PT, PT, PT, UP0, 0x80, 0x0 ;  /* 0x000000000000781c */ /* 0x000fda0003f0f008 */
[----:B------:R-:W-:Y:S05]  /*9400*/  @!P0 BRA `(.L_x_2512) ;  /* 0x0000002c00b08947 */ /* 0x000fea0003800000 */
[----:B------:R-:W-:Y:S01]  /*9410*/  IMAD.MOV.U32 R5, RZ, RZ, R0 ;  /* 0x000000ffff057224 */ /* 0x000fe200078e0000 */
[----:B------:R-:W-:Y:S01]  /*9420*/  UMOV UR7, UR41 ;  /* 0x0000002900077c82 */ /* 0x000fe20008000000 */
[----:B------:R-:W-:Y:S01]  /*9430*/  IMAD.MOV.U32 R6, RZ, RZ, R2 ;  /* 0x000000ffff067224 */ /* 0x000fe200078e0002 */
[----:B------:R-:W-:-:S06]  /*9440*/  UMOV UR4, UR38 ;  /* 0x0000002600047c82 */ /* 0x000fcc0008000000 */
.L_x_2523:
        /* <DEDUP_REMOVED lines=9> */
.L_x_2514:
[----:B------:R-:W-:Y:S01]  /*94e0*/  ULEA UR5, UR38, UR39, 0x3 ;  /* 0x0000002726057291 */ /* 0x000fe2000f8e183f */
[----:B------:R-:W-:-:S05]  /*94f0*/  IMAD.U32 R0, RZ, RZ, UR41 ;  /* 0x00000029ff007e24 */ /* 0x000fca000f8e00ff */
[----:B------:R-:W-:-:S04]  /*9500*/  SHF.L.U32 R0, R0, 0x1f, RZ ;  /* 0x0000001f00007819 */ /* 0x000fc800000006ff */
[----:B------:R0:W1:Y:S01]  /*9510*/  SYNCS.PHASECHK.TRANS64.TRYWAIT P0, [UR5+0x33430], R0 ;  /* 0x03343000ff0075a7 */ /* 0x0000620008000145 */
[----:B------:R-:W-:Y:S05]  /*9520*/  @!P1 BRA `(.L_x_2515) ;  /* 0x0000000000049947 */ /* 0x000fea0003800000 */
[----:B------:R-:W-:Y:S01]  /*9530*/  BPT.TRAP 0x1 ;  /* 0x000000040000795c */ /* 0x000fe20000300000 */
.L_x_2515:
[----:B-1----:R-:W-:Y:S05]  /*9540*/  @P0 BRA `(.L_x_2513) ;  /* 0x0000000000080947 */ /* 0x002fea0003800000 */
[----:B------:R-:W1:Y:S02]  /*9550*/  SYNCS.PHASECHK.TRANS64.TRYWAIT P0, [UR5+0x33430], R0 ;  /* 0x03343000ff0075a7 */ /* 0x000e640008000145 */
[----:B-1----:R-:W-:Y:S05]  /*9560*/  @!P0 BRA `(.L_x_2516) ;  /* 0x0000010400608947 */ /* 0x002fea0003800000 */
.L_x_2513:
[----:B------:R-:W2:Y:S01]  /*9570*/  S2R R2, SR_TID.X ;  /* 0x0000000000027919 */ /* 0x000ea20000002100 */
[----:B------:R-:W-:Y:S01]  /*9580*/  UIMAD UR5, UR38, 0x780, UR48 ;  /* 0x00000780260578a4 */ /* 0x000fe2000f8e0230 */
[----:B------:R-:W-:Y:S01]  /*9590*/  UMOV UR31, 0x80000020 ;  /* 0x80000020001f7882 */ /* 0x000fe20000000000 */
[----:B------:R-:W-:Y:S02]  /*95a0*/  UMOV UR32, UR28 ;  /* 0x0000001c00207c82 */ /* 0x000fe40008000000 */
[----:B------:R-:W-:Y:S01]  /*95b0*/  UIADD3 UR34, UR5, 0x80, URZ ;  /* 0x0000008005227890 */ /* 0x000fe2000fffe03f */
[----:B------:R-:W-:Y:S02]  /*95c0*/  UMOV UR33, UR29 ;  /* 0x0000001d00217c82 */ /* 0x000fe40008000000 */
[----:B------:R-:W-:Y:S01]  /*95d0*/  UMOV UR30, UR5 ;  /* 0x00000005001e7c82 */ /* 0x000fe20008000000 */
[----:B------:R-:W-:Y:S01]  /*95e0*/  UMOV UR35, 0x80000020 ;  /* 0x8000002000237882 */ /* 0x000fe20000000000 */
[----:B------:R-:W-:Y:S01]  /*95f0*/  UIADD3 UR46, UR5, 0x100, URZ ;  /* 0x00000100052e7890 */ /* 0x000fe2000fffe03f */
[----:B------:R-:W-:Y:S01]  /*9600*/  UMOV UR44, UR28 ;  /* 0x0000001c002c7c82 */ /* 0x000fe20008000000 */
[----:B------:R-:W-:Y:S01]  /*9610*/  UMOV UR45, UR29 ;  /* 0x0000001d002d7c82 */ /* 0x000fe20008000000 */
        /* <DEDUP_REMOVED lines=178> */
.L_x_2518:
[----:B------:R-:W-:Y:S01]  /*a140*/  ULEA UR5, UR4, UR39, 0x3 ;  /* 0x0000002704057291 */ /* 0x000fe2000f8e183f */
[----:B------:R-:W-:-:S05]  /*a150*/  IMAD.U32 R0, RZ, RZ, UR7 ;  /* 0x00000007ff007e24 */ /* 0x000fca000f8e00ff */
[----:B------:R-:W-:-:S04]  /*a160*/  SHF.L.U32 R0, R0, 0x1f, RZ ;  /* 0x0000001f00007819 */ /* 0x000fc800000006ff */
[----:B------:R0:W1:Y:S01]  /*a170*/  SYNCS.PHASECHK.TRANS64.TRYWAIT P0, [UR5+0x33450], R0 ;  /* 0x03345000ff0075a7 */ /* 0x0000620008000145 */
[----:B------:R-:W-:Y:S05]  /*a180*/  @!P1 BRA `(.L_x_2519) ;  /* 0x0000000000049947 */ /* 0x000fea0003800000 */
[----:B------:R-:W-:Y:S01]  /*a190*/  BPT.TRAP 0x1 ;  /* 0x000000040000795c */ /* 0x000fe20000300000 */
.L_x_2519:
[----:B-1----:R-:W-:Y:S05]  /*a1a0*/  @P0 BRA `(.L_x_2517) ;  /* 0x0000000000080947 */ /* 0x002fea0003800000 */
[----:B------:R-:W1:Y:S02]  /*a1b0*/  SYNCS.PHASECHK.TRANS64.TRYWAIT P0, [UR5+0x33450], R0 ;  /* 0x03345000ff0075a7 */ /* 0x000e640008000145 */
[----:B-1----:R-:W-:Y:S05]  /*a1c0*/  @!P0 BRA `(.L_x_2520) ;  /* 0x000000f800608947 */ /* 0x002fea0003800000 */
.L_x_2517:
        /* <DEDUP_REMOVED lines=36> */
.L_x_2521:
[----:B0-----:R-:W-:Y:S01]  /*a410*/  FMNMX.FTZ R0, R184, R6, !PT ;  /* 0x00000006b8007209 */ /* 0x001fe20007810000 */
        /* <DEDUP_REMOVED lines=92> */
[C---:B------:R-:W-:Y:S01]  /*a9e0*/  FADD.FTZ R6, -R2.reuse, R6 ;  /* 0x0000000602067221 */ /* 0x040fe20000010100 */
[----:B------:R-:W-:-:S03]  /*a9f0*/  FFMA.FTZ R7, R2, R7, -8 ;  /* 0xc100000002077423 */ /* 0x000fc60000010007 */
[----:B------:R-:W-:Y:S01]  /*aa00*/  FMUL.FTZ R12, R6, UR40 ;  /* 0x00000028060c7c20 */ /* 0x000fe20008410000 */
[----:B------:R-:W-:-:S01]  /*aa10*/  FFMA.FTZ R20, R168, UR40, -R7 ;  /* 0x00000028a8147c23 */ /* 0x000fc20008010807 */
[----:B------:R-:W-:Y:S01]  /*aa20*/  FFMA.FTZ R21, R169, UR40, -R7 ;  /* 0x00000028a9157c23 */ /* 0x000fe20008010807 */
[----:B------:R-:W-:-:S01]  /*aa30*/  FADD.FTZ R6, -R0, R5 ;  /* 0x0000000500067221 */ /* 0x000fc20000010100 */
        /* <DEDUP_REMOVED lines=11> */
[----:B0-----:R-:W-:-:S01]  /*aaf0*/  FFMA.FTZ R12, R192, UR40, -R7 ;  /* 0x00000028c00c7c23 */ /* 0x001fc20008010807 */
        /* <DEDUP_REMOVED lines=26> */
[----:B------:R-:W-:Y:S01]  /*aca0*/  FFMA.FTZ R7, R133, UR40, -R7 ;  /* 0x0000002885077c23 */ /* 0x000fe20008010807 */
[----:B------:R-:W-:-:S02]  /*acb0*/  IMAD.U32 R133, RZ, RZ, UR40 ;  /* 0x00000028ff857e24 */ /* 0x000fc4000f8e00ff */
[----:B------:R-:W-:Y:S01]  /*acc0*/  FMUL.FTZ R6, R6, UR40 ;  /* 0x0000002806067c20 */ /* 0x000fe20008410000 */
[----:B------:R-:W0:Y:S01]  /*acd0*/  MUFU.EX2 R8, R8 ;  /* 0x0000000800087308 */ /* 0x000e220000000800 */
[----:B------:R-:W-:-:S04]  /*ace0*/  FFMA.FTZ R133, R0, R133, -8 ;  /* 0xc100000000857423 */ /* 0x000fc80000010085 */
[--C-:B------:R-:W-:Y:S01]  /*acf0*/  FFMA.FTZ R181, R186, UR40, -R133.reuse ;  /* 0x00000028bab57c23 */ /* 0x100fe20008010885 */
[----:B------:R-:W-:-:S02]  /*ad00*/  FFMA.FTZ R180, R187, UR40, -R133 ;  /* 0x00000028bbb47c23 */ /* 0x000fc40008010885 */
        /* <DEDUP_REMOVED lines=46> */
[----:B0-----:R-:W-:Y:S01]  /*aff0*/  FADD.FTZ R135, R9, R4 ;  /* 0x0000000409877221 */ /* 0x001fe20000010000 */
[----:B--2---:R-:W-:-:S01]  /*b000*/  FADD.FTZ R3, R180, R3 ;  /* 0x00000003b4037221 */ /* 0x004fc20000010000 */
[----:B------:R-:W0:Y:S02]  /*b010*/  MUFU.EX2 R11, R11 ;  /* 0x0000000b000b7308 */ /* 0x000e240000000800 */
[----:B-1----:R-:W-:-:S06]  /*b020*/  FADD.FTZ R4, R10, R135 ;  /* 0x000000870a047221 */ /* 0x002fcc0000010000 */
[----:B------:R-:W1:Y:S08]  /*b030*/  MUFU.EX2 R185, R185 ;  /* 0x000000b900b97308 */ /* 0x000e700000000800 */
[----:B------:R-:W2:Y:S08]  /*b040*/  MUFU.EX2 R12, R12 ;  /* 0x0000000c000c7308 */ /* 0x000eb00000000800 */
[----:B------:R-:W4:Y:S08]  /*b050*/  MUFU.EX2 R186, R186 ;  /* 0x000000ba00ba7308 */ /* 0x000f300000000800 */
[----:B------:R-:W5:Y:S08]  /*b060*/  MUFU.EX2 R13, R13 ;  /* 0x0000000d000d7308 */ /* 0x000f700000000800 */
[----:B------:R-:W5:Y:S08]  /*b070*/  MUFU.EX2 R187, R187 ;  /* 0x000000bb00bb7308 */ /* 0x000f700000000800 */
[----:B------:R-:W5:Y:S08]  /*b080*/  MUFU.EX2 R14, R14 ;  /* 0x0000000e000e7308 */ /* 0x000f700000000800 */
[----:B------:R-:W5:Y:S08]  /*b090*/  MUFU.EX2 R188, R188 ;  /* 0x000000bc00bc7308 */ /* 0x000f700000000800 */
[----:B------:R3:W-:Y:S08]  /*b0a0*/  MUFU.EX2 R146, R190 ;  /* 0x000000be00927308 */ /* 0x0007f00000000800 */
[----:B------:R-:W5:Y:S01]  /*b0b0*/  MUFU.EX2 R15, R15 ;  /* 0x0000000f000f7308 */ /* 0x000f620000000800 */
[----:B---3--:R-:W-:-:S01]  /*b0c0*/  FADD.FTZ R190, R184, R3 ;  /* 0x00000003b8be7221 */ /* 0x008fc20000010000 */
[----:B0-----:R-:W-:-:S03]  /*b0d0*/  FADD.FTZ R3, R11, R4 ;  /* 0x000000040b037221 */ /* 0x001fc60000010000 */
[----:B-1----:R-:W-:Y:S01]  /*b0e0*/  FADD.FTZ R135, R185, R190 ;  /* 0x000000beb9877221 */ /* 0x002fe20000010000 */
[----:B--2---:R-:W-:-:S02]  /*b0f0*/  FADD.FTZ R4, R12, R3 ;  /* 0x000000030c047221 */ /* 0x004fc40000010000 */
[----:B------:R-:W0:Y:S01]  /*b100*/  MUFU.EX2 R189, R189 ;  /* 0x000000bd00bd7308 */ /* 0x000e220000000800 */
[----:B----4-:R-:W-:-:S01]  /*b110*/  FADD.FTZ R190, R186, R135 ;  /* 0x00000087babe7221 */ /* 0x010fc20000010000 */
[----:B-----5:R-:W-:-:S03]  /*b120*/  FADD.FTZ R3, R13, R4 ;  /* 0x000000040d037221 */ /* 0x020fc60000010000 */
[----:B------:R-:W-:Y:S01]  /*b130*/  FADD.FTZ R135, R187, R190 ;  /* 0x000000bebb877221 */ /* 0x000fe20000010000 */
[----:B------:R-:W-:-:S02]  /*b140*/  FADD.FTZ R4, R14, R3 ;  /* 0x000000030e047221 */ /* 0x000fc40000010000 */
[----:B------:R-:W1:Y:S01]  /*b150*/  MUFU.EX2 R20, R20 ;  /* 0x0000001400147308 */ /* 0x000e620000000800 */
[----:B------:R-:W-:-:S01]  /*b160*/  FADD.FTZ R190, R188, R135 ;  /* 0x00000087bcbe7221 */ /* 0x000fc20000010000 */
        /* <DEDUP_REMOVED lines=130> */
.L_x_2522:
        /* <DEDUP_REMOVED lines=148> */
.L_x_2512:
[----:B------:R-:W-:Y:S06]  /*c2d0*/  BAR.ARV 0x8, 0x180 ;  /* 0x0206000000007b1d */ /* 0x000fec0000002000 */
[----:B------:R-:W-:Y:S05]  /*c2e0*/  @!P1 BRA `(.L_x_2524) ;  /* 0x0000000000049947 */ /* 0x000fea0003800000 */
[----:B------:R-:W-:Y:S01]  /*c2f0*/  BPT.TRAP 0x1 ;  /* 0x000000040000795c */ /* 0x000fe20000300000 */
.L_x_2524:
[----:B------:R-:W-:Y:S01]  /*c300*/  ULEA UR5, UR38, UR39, 0x3 ;  /* 0x0000002726057291 */ /* 0x000fe2000f8e183f */
[----:B------:R-:W-:-:S05]  /*c310*/  IMAD.U32 R5, RZ, RZ, UR41 ;  /* 0x00000029ff057e24 */ /* 0x000fca000f8e00ff */
[----:B------:R-:W-:-:S04]  /*c320*/  SHF.L.U32 R5, R5, 0x1f, RZ ;  /* 0x0000001f05057819 */ /* 0x000fc800000006ff */
[----:B------:R0:W1:Y:S01]  /*c330*/  SYNCS.PHASECHK.TRANS64.TRYWAIT P0, [UR5+0x33450], R5 ;  /* 0x03345005ff0075a7 */ /* 0x0000620008000145 */
[----:B------:R-:W-:Y:S05]  /*c340*/  @!P1 BRA `(.L_x_2525) ;  /* 0x0000000000049947 */ /* 0x000fea0003800000 */
[----:B------:R-:W-:Y:S01]  /*c350*/  BPT.TRAP 0x1 ;  /* 0x000000040000795c */ /* 0x000fe20000300000 */
.L_x_2525:
[----:B-1----:R-:W-:Y:S05]  /*c360*/  @P0 BRA `(.L_x_2526) ;  /* 0x0000000000080947 */ /* 0x002fea0003800000 */
[----:B------:R-:W1:Y:S02]  /*c370*/  SYNCS.PHASECHK.TRANS64.TRYWAIT P0, [UR5+0x33450], R5 ;  /* 0x03345005ff0075a7 */ /* 0x000e640008000145 */
[----:B-1----:R-:W-:Y:S05]  /*c380*/  @!P0 BRA `(.L_x_2527) ;  /* 0x000000d800088947 */ /* 0x002fea0003800000 */
.L_x_2526:
        /* <DEDUP_REMOVED lines=22> */
[----:B------:R-:W1:Y:S08]  /*c4f0*/  @P0 LDC.64 R8, c[0x0][0x9c8] ;  /* 0x00027200ff080b82 */ /* 0x000e700000000a00 */
[----:B------:R-:W2:Y:S01]  /*c500*/  @P0 LDC.64 R10, c[0x0][0x9d0] ;  /* 0x00027400ff0a0b82 */ /* 0x000ea20000000a00 */
[----:B-1----:R-:W-:-:S04]  /*c510*/  @P0 IMAD R6, R8, UR58, RZ ;  /* 0x0000003a08060c24 */ /* 0x002fc8000f8e02ff */
[----:B0-----:R-:W-:Y:S02]  /*c520*/  @P0 IMAD R5, R9, UR54, R6 ;  /* 0x0000003609050c24 */ /* 0x001fe4000f8e0206 */
        /* <DEDUP_REMOVED lines=14> */
[----:B------:R-:W-:Y:S01]  /*c610*/  UMOV UR7, 0xc0000010 ;  /* 0xc000001000077882 */ /* 0x000fe20000000000 */
[----:B------:R-:W1:Y:S04]  /*c620*/  SHFL.BFLY PT, R7, R4, 0x2, 0x1f ;  /* 0x0c401f0004077f89 */ /* 0x000e6800000e0000 */
[----:B------:R-:W3:Y:S01]  /*c630*/  SHFL.BFLY PT, R10, R3, 0x2, 0x1f ;  /* 0x0c401f00030a7f89 */ /* 0x000ee200000e0000 */
[----:B-1----:R-:W-:-:S01]  /*c640*/  FADD.FTZ R7, R7, R4 ;  /* 0x0000000407077221 */ /* 0x002fc20000010000 */
        /* <DEDUP_REMOVED lines=35> */
.L_x_2528:
[----:B------:R-:W-:Y:S01]  /*c880*/  UIADD3 UR4, UR5, 0x33460, URZ ;  /* 0x0003346005047890 */ /* 0x000fe2000fffe03f */
[-C--:B------:R-:W-:Y:S01]  /*c890*/  FMUL.FTZ R125, R29, R129.reuse ;  /* 0x000000811d7d7220 */ /* 0x080fe20000410000 */
[----:B------:R-:W-:Y:S01]  /*c8a0*/  UIADD3 UR38, UR38, 0x1, URZ ;  /* 0x0000000126267890 */ /* 0x000fe2000fffe03f */
[-C--:B------:R-:W-:Y:S01]  /*c8b0*/  FMUL.FTZ R123, R40, R129.reuse ;  /* 0x00000081287b7220 */ /* 0x080fe20000410000 */
[----:B------:R-:W-:Y:S01]  /*c8c0*/  UPRMT UR4, UR56, 0x654, UR4 ;  /* 0x0000065438047896 */ /* 0x000fe20008000004 */
[-C--:B------:R-:W-:Y:S01]  /*c8d0*/  FMUL.FTZ R9, R77, R129.reuse ;  /* 0x000000814d097220 */ /* 0x080fe20000410000 */
[-C--:B------:R-:W-:Y:S01]  /*c8e0*/  FMUL.FTZ R6, R93, R129.reuse ;  /* 0x000000815d067220 */ /* 0x080fe20000410000 */
        /* <DEDUP_REMOVED lines=8> */
[----:B------:R-:W-:Y:S01]  /*c970*/  FMUL.FTZ R49, R92, R129 ;  /* 0x000000815c317220 */ /* 0x000fe20000410000 */
        /* <DEDUP_REMOVED lines=83> */
[----:B------:R-:W-:Y:S01]  /*ceb0*/  FMUL.FTZ R27, R118, R137 ;  /* 0x00000089761b7220 */ /* 0x000fe20000410000 */
[----:B------:R-:W-:Y:S01]  /*cec0*/  FMUL.FTZ R129, R113, R129 ;  /* 0x0000008171817220 */ /* 0x000fe20000410000 */
[----:B------:R-:W-:Y:S01]  /*ced0*/  PLOP3.LUT P0, PT, PT, PT, PT, 0x8, 0x0 ;  /* 0x000000000000781c */ /* 0x000fe20003f0e170 */
[----:B------:R-:W-:Y:S01]  /*cee0*/  FMUL.FTZ R137, R115, R137 ;  /* 0x0000008973897220 */ /* 0x000fe20000410000 */
[----:B------:R-:W-:-:S02]  /*cef0*/  UIADD3 UR60, UR60, 0x1, URZ ;  /* 0x000000013c3c7890 */ /* 0x000fc4000fffe03f */
[----:B------:R-:W-:Y:S02]  /*cf00*/  USEL UR38, UR38, URZ, UP0 ;  /* 0x0000003f26267287 */ /* 0x000fe40008000000 */
[----:B------:R-:W-:-:S12]  /*cf10*/  ULOP3.LUT UR41, UR41, UR4, URZ, 0x3c, !UPT ;  /* 0x0000000429297292 */ /* 0x000fd8000f8e3c3f */
.L_x_2492:
        /* <DEDUP_REMOVED lines=27> */
[----:B------:R-:W-:Y:S01]  /*d0d0*/  IMAD.MOV.U32 R12, RZ, RZ, 0x2 ;  /* 0x00000002ff0c7424 */ /* 0x000fe200078e00ff */
[----:B------:R-:W-:Y:S01]  /*d0e0*/  UMOV UR10, UR8 ;  /* 0x00000008000a7c82 */ /* 0x000fe20008000000 */
[----:B-1----:R-:W-:Y:S01]  /*d0f0*/  UMOV UR11, UR4 ;  /* 0x00000004000b7c82 */ /* 0x002fe20008000000 */
[----:B------:R-:W-:Y:S01]  /*d100*/  UIMAD.WIDE UR12, UR54, 0x4, UR12 ;  /* 0x00000004360c78a5 */ /* 0x000fe2000f8e020c */
        /* <DEDUP_REMOVED lines=96> */
[----:B--2---:R-:W-:Y:S01]  /*d710*/  LOP3.LUT R94, R28, 0x2, RZ, 0x3c, !PT ;  /* 0x000000021c5e7812 */ /* 0x004fe200078e3cff */
[----:B------:R-:W-:Y:S04]  /*d720*/  SHFL.IDX PT, R102, R133, R28, 0x1c1f ;  /* 0x001c1f1c85667589 */ /* 0x000fe800000e0000 */
[----:B------:R-:W-:Y:S04]  /*d730*/  SHFL.IDX PT, R132, R83, R28, 0x1c1f ;  /* 0x001c1f1c53847589 */ /* 0x000fe800000e0000 */
[----:B------:R-:W-:Y:S01]  /*d740*/  SHFL.IDX PT, R131, R131, R28, 0x1c1f ;  /* 0x001c1f1c83837589 */ /* 0x000fe200000e0000 */
[----:B---3--:R-:W-:-:S03]  /*d750*/  IMAD.WIDE R12, R10, R12, UR10 ;  /* 0x0000000a0a0c7e25 */ /* 0x008fc6000f8e020c */
[----:B------:R-:W-:Y:S01]  /*d760*/  SHFL.IDX PT, R120, R135, R28, 0x1c1f ;  /* 0x001c1f1c87787589 */ /* 0x000fe200000e0000 */
[C---:B------:R-:W-:Y:S02]  /*d770*/  IADD3 R201, P6, R12.reuse, 0x8020, RZ ;  /* 0x000080200cc97810 */ /* 0x040fe40007fde0ff */
[C---:B------:R-:W-:Y:S01]  /*d780*/  IADD3 R205, P4, R12.reuse, 0x8060, RZ ;  /* 0x000080600ccd7810 */ /* 0x040fe20007f9e0ff */
[----:B------:R-:W0:Y:S01]  /*d790*/  SHFL.IDX PT, R133, R29, R94, 0x1c1f ;  /* 0x001c1f5e1d857589 */ /* 0x000e2200000e0000 */
[----:B------:R-:W-:Y:S01]  /*d7a0*/  LOP3.LUT R0, R201, 0x380, RZ, 0xc0, !PT ;  /* 0x00000380c9007812 */ /* 0x000fe200078ec0ff */
[--C-:B------:R-:W-:Y:S01]  /*d7b0*/  IMAD.X R15, RZ, RZ, R13.reuse, P6 ;  /* 0x000000ffff0f7224 */ /* 0x100fe200030e060d */
[----:B------:R-:W-:Y:S01]  /*d7c0*/  IADD3 R199, P5, R12, 0x8000, RZ ;  /* 0x000080000cc77810 */ /* 0x000fe20007fbe0ff */
[--C-:B------:R-:W-:Y:S01]  /*d7d0*/  IMAD.X R27, RZ, RZ, R13.reuse, P4 ;  /* 0x000000ffff1b7224 */ /* 0x100fe200020e060d */
[----:B------:R-:W-:Y:S01]  /*d7e0*/  SHF.R.U64 R0, R0, 0x3, RZ ;  /* 0x0000000300007819 */ /* 0x000fe200000012ff */
[----:B------:R-:W1:Y:S01]  /*d7f0*/  SHFL.IDX PT, R128, R55, R94, 0x1c1f ;  /* 0x001c1f5e37807589 */ /* 0x000e6200000e0000 */
[C---:B------:R-:W-:Y:S01]  /*d800*/  IADD3 R203, P3, R12.reuse, 0x8040, RZ ;  /* 0x000080400ccb7810 */ /* 0x040fe20007f7e0ff */
[--C-:B------:R-:W-:Y:S01]  /*d810*/  IMAD.X R137, RZ, RZ, R13.reuse, P5 ;  /* 0x000000ffff897224 */ /* 0x100fe200028e060d */
[----:B------:R-:W-:Y:S01]  /*d820*/  IADD3 R193, P4, R12, 0x4020, RZ ;  /* 0x000040200cc17810 */ /* 0x000fe20007f9e0ff */
[----:B------:R-:W-:Y:S01]  /*d830*/  SHFL.IDX PT, R100, R99, R28, 0x1c1f ;  /* 0x001c1f1c63647589 */ /* 0x000fe200000e0000 */
[----:B------:R-:W-:Y:S01]  /*d840*/  LOP3.LUT R4, R205, 0x380, RZ, 0xc0, !PT ;  /* 0x00000380cd047812 */ /* 0x000fe200078ec0ff */
[--C-:B------:R-:W-:Y:S01]  /*d850*/  IMAD.X R25, RZ, RZ, R13.reuse, P3 ;  /* 0x000000ffff197224 */ /* 0x100fe200018e060d */
[----:B------:R-:W-:Y:S01]  /*d860*/  LOP3.LUT R14, R0, R201, RZ, 0x3c, !PT ;  /* 0x000000c9000e7212 */ /* 0x000fe200078e3cff */
[----:B------:R-:W-:Y:S01]  /*d870*/  SHFL.IDX PT, R92, R103, R28, 0x1c1f ;  /* 0x001c1f1c675c7589 */ /* 0x000fe200000e0000 */
[----:B------:R-:W-:Y:S01]  /*d880*/  LOP3.LUT R6, R199, 0x380, RZ, 0xc0, !PT ;  /* 0x00000380c7067812 */ /* 0x000fe200078ec0ff */
[----:B------:R-:W-:Y:S01]  /*d890*/  IMAD.X R9, RZ, RZ, R13, P4 ;  /* 0x000000ffff097224 */ /* 0x000fe200020e060d */
[----:B------:R-:W-:Y:S01]  /*d8a0*/  LOP3.LUT R2, R203, 0x380, RZ, 0xc0, !PT ;  /* 0x00000380cb027812 */ /* 0x000fe200078ec0ff */
[----:B------:R-:W-:Y:S01]  /*d8b0*/  SHFL.IDX PT, R86, R85, R28, 0x1c1f ;  /* 0x001c1f1c55567589 */ /* 0x000fe200000e0000 */
[----:B------:R-:W-:-:S02]  /*d8c0*/  LOP3.LUT R0, R193, 0x380, RZ, 0xc0, !PT ;  /* 0x00000380c1007812 */ /* 0x000fc400078ec0ff */
[----:B------:R-:W-:Y:S01]  /*d8d0*/  SHF.R.U64 R4, R4, 0x3, RZ ;  /* 0x0000000304047819 */ /* 0x000fe200000012ff */
[----:B------:R-:W-:Y:S01]  /*d8e0*/  SHFL.IDX PT, R90, R145, R28, 0x1c1f ;  /* 0x001c1f1c915a7589 */ /* 0x000fe200000e0000 */
[----:B------:R-:W-:Y:S02]  /*d8f0*/  SHF.R.U64 R6, R6, 0x3, RZ ;  /* 0x0000000306067819 */ /* 0x000fe400000012ff */
[C---:B------:R-:W-:Y:S01]  /*d900*/  IADD3 R197, P2, R12.reuse, 0x4060, RZ ;  /* 0x000040600cc57810 */ /* 0x040fe20007f5e0ff */
[----:B------:R-:W-:Y:S01]  /*d910*/  SHFL.IDX PT, R99, R30, R94, 0x1c1f ;  /* 0x001c1f5e1e637589 */ /* 0x000fe200000e0000 */
[----:B------:R-:W-:Y:S02]  /*d920*/  IADD3 R191, P3, R12, 0x4000, RZ ;  /* 0x000040000cbf7810 */ /* 0x000fe40007f7e0ff */
[----:B------:R-:W-:Y:S01]  /*d930*/  SHF.R.U64 R2, R2, 0x3, RZ ;  /* 0x0000000302027819 */ /* 0x000fe200000012ff */
[--C-:B------:R-:W-:Y:S01]  /*d940*/  IMAD.X R11, RZ, RZ, R13.reuse, P2 ;  /* 0x000000ffff0b7224 */ /* 0x100fe200010e060d */
[----:B------:R-:W-:Y:S01]  /*d950*/  SHF.R.U64 R0, R0, 0x3, RZ ;  /* 0x0000000300007819 */ /* 0x000fe200000012ff */
[----:B------:R-:W-:Y:S01]  /*d960*/  IMAD.X R141, RZ, RZ, R13, P3 ;  /* 0x000000ffff8d7224 */ /* 0x000fe200018e060d */
[C---:B------:R-:W-:Y:S01]  /*d970*/  IADD3 R195, P1, R12.reuse, 0x4040, RZ ;  /* 0x000040400cc37810 */ /* 0x040fe20007f3e0ff */
[----:B------:R-:W-:Y:S01]  /*d980*/  SHFL.IDX PT, R103, R56, R94, 0x1c1f ;  /* 0x001c1f5e38677589 */ /* 0x000fe200000e0000 */
[----:B------:R-:W-:-:S02]  /*d990*/  IADD3 R37, P6, R12, 0x20, RZ ;  /* 0x000000200c257810 */ /* 0x000fc40007fde0ff */
[----:B------:R-:W-:Y:S01]  /*d9a0*/  LOP3.LUT R26, R4, R205, RZ, 0x3c, !PT ;  /* 0x000000cd041a7212 */ /* 0x000fe200078e3cff */
[--C-:B------:R-:W-:Y:S01]  /*d9b0*/  IMAD.X R139, RZ, RZ, R13.reuse, P1 ;  /* 0x000000ffff8b7224 */ /* 0x100fe200008e060d */
[----:B------:R-:W-:Y:S01]  /*d9c0*/  LOP3.LUT R136, R6, R199, RZ, 0x3c, !PT ;  /* 0x000000c706887212 */ /* 0x000fe200078e3cff */
[----:B------:R-:W-:Y:S01]  /*d9d0*/  IMAD.X R7, RZ, RZ, R13, P6 ;  /* 0x000000ffff077224 */ /* 0x000fe200030e060d */
[----:B------:R-:W-:Y:S01]  /*d9e0*/  LOP3.LUT R24, R2, R203, RZ, 0x3c, !PT ;  /* 0x000000cb02187212 */ /* 0x000fe200078e3cff */
[----:B------:R-:W-:Y:S01]  /*d9f0*/  SHFL.IDX PT, R59, R59, R94, 0x1c1f ;  /* 0x001c1f5e3b3b7589 */ /* 0x000fe200000e0000 */
[----:B------:R-:W-:Y:S02]  /*da00*/  LOP3.LUT R4, R197, 0x380, RZ, 0xc0, !PT ;  /* 0x00000380c5047812 */ /* 0x000fe400078ec0ff */
[----:B------:R-:W-:Y:S01]  /*da10*/  LOP3.LUT R8, R0, R193, RZ, 0x3c, !PT ;  /* 0x000000c100087212 */ /* 0x000fe200078e3cff */
[----:B------:R-:W-:Y:S01]  /*da20*/  SHFL.IDX PT, R95, R95, R28, 0x1c1f ;  /* 0x001c1f1c5f5f7589 */ /* 0x000fe200000e0000 */
[----:B------:R-:W-:-:S02]  /*da30*/  LOP3.LUT R6, R191, 0x380, RZ, 0xc0, !PT ;  /* 0x00000380bf067812 */ /* 0x000fc400078ec0ff */
[----:B------:R-:W-:Y:S01]  /*da40*/  LOP3.LUT R2, R195, 0x380, RZ, 0xc0, !PT ;  /* 0x00000380c3027812 */ /* 0x000fe200078ec0ff */
[----:B------:R-:W-:Y:S01]  /*da50*/  SHFL.IDX PT, R97, R97, R28, 0x1c1f ;  /* 0x001c1f1c61617589 */ /* 0x000fe200000e0000 */
[----:B------:R-:W-:Y:S02]  /*da60*/  LOP3.LUT R0, R37, 0x380, RZ, 0xc0, !PT ;  /* 0x0000038025007812 */ /* 0x000fe400078ec0ff */
[----:B------:R-:W-:Y:S01]  /*da70*/  SHF.R.U64 R4, R4, 0x3, RZ ;  /* 0x0000000304047819 */ /* 0x000fe200000012ff */
[----:B------:R-:W-:Y:S01]  /*da80*/  SHFL.IDX PT, R88, R159, R28, 0x1c1f ;  /* 0x001c1f1c9f587589 */ /* 0x000fe200000e0000 */
[----:B------:R-:W-:Y:S02]  /*da90*/  SHF.R.U64 R6, R6, 0x3, RZ ;  /* 0x0000000306067819 */ /* 0x000fe400000012ff */
[----:B------:R-:W-:Y:S01]  /*daa0*/  IADD3 R189, P5, R12, 0x60, RZ ;  /* 0x000000600cbd7810 */ /* 0x000fe20007fbe0ff */
[----:B------:R-:W-:Y:S01]  /*dab0*/  SHFL.IDX PT, R36, R36, R94, 0x1c1f ;  /* 0x001c1f5e24247589 */ /* 0x000fe200000e0000 */
[----:B------:R-:W-:-:S02]  /*dac0*/  SHF.R.U64 R2, R2, 0x3, RZ ;  /* 0x0000000302027819 */ /* 0x000fc400000012ff */
[----:B------:R-:W-:Y:S01]  /*dad0*/  SHF.R.U64 R0, R0, 0x3, RZ ;  /* 0x0000000300007819 */ /* 0x000fe200000012ff */
[--C-:B------:R-:W-:Y:S01]  /*dae0*/  IMAD.X R5, RZ, RZ, R13.reuse, P5 ;  /* 0x000000ffff057224 */ /* 0x100fe200028e060d */
[----:B------:R-:W-:Y:S01]  /*daf0*/  IADD3 R187, P2, R12, 0x40, RZ ;  /* 0x000000400cbb7810 */ /* 0x000fe20007f5e0ff */
[----:B------:R-:W-:Y:S01]  /*db00*/  SHFL.IDX PT, R108, R35, R94, 0x1c1f ;  /* 0x001c1f5e236c7589 */ /* 0x000fe200000e0000 */
[----:B------:R-:W-:Y:S02]  /*db10*/  LOP3.LUT R10, R4, R197, RZ, 0x3c, !PT ;  /* 0x000000c5040a7212 */ /* 0x000fe400078e3cff */
[----:B------:R-:W-:Y:S01]  /*db20*/  LOP3.LUT R140, R6, R191, RZ, 0x3c, !PT ;  /* 0x000000bf068c7212 */ /* 0x000fe200078e3cff */
[----:B------:R-:W-:Y:S01]  /*db30*/  IMAD.X R143, RZ, RZ, R13, P2 ;  /* 0x000000ffff8f7224 */ /* 0x000fe200010e060d */
[----:B------:R-:W-:Y:S01]  /*db40*/  LOP3.LUT R21, R12, 0x380, RZ, 0xc0, !PT ;  /* 0x000003800c157812 */ /* 0x000fe200078ec0ff */
[----:B------:R-:W-:Y:S01]  /*db50*/  SHFL.IDX PT, R67, R67, R94, 0x1c1f ;  /* 0x001c1f5e43437589 */ /* 0x000fe200000e0000 */
[----:B------:R-:W-:-:S02]  /*db60*/  LOP3.LUT R138, R2, R195, RZ, 0x3c, !PT ;  /* 0x000000c3028a7212 */ /* 0x000fc400078e3cff */
[----:B------:R-:W-:Y:S01]  /*db70*/  LOP3.LUT R4, R189, 0x380, RZ, 0xc0, !PT ;  /* 0x00000380bd047812 */ /* 0x000fe200078ec0ff */
[----:B------:R-:W-:Y:S01]  /*db80*/  SHFL.IDX PT, R93, R93, R28, 0x1c1f ;  /* 0x001c1f1c5d5d7589 */ /* 0x000fe200000e0000 */
[----:B------:R-:W-:Y:S02]  /*db90*/  LOP3.LUT R6, R0, R37, RZ, 0x3c, !PT ;  /* 0x0000002500067212 */ /* 0x000fe400078e3cff */
[----:B------:R-:W-:Y:S01]  /*dba0*/  LOP3.LUT R2, R187, 0x380, RZ, 0xc0, !PT ;  /* 0x00000380bb027812 */ /* 0x000fe200078ec0ff */
[----:B------:R-:W-:Y:S01]  /*dbb0*/  SHFL.IDX PT, R153, R153, R28, 0x1c1f ;  /* 0x001c1f1c99997589 */ /* 0x000fe200000e0000 */
[----:B------:R-:W-:Y:S02]  /*dbc0*/  SHF.R.U64 R21, R21, 0x3, RZ ;  /* 0x0000000315157819 */ /* 0x000fe400000012ff */
[----:B------:R-:W-:Y:S01]  /*dbd0*/  SHF.R.U64 R4, R4, 0x3, RZ ;  /* 0x0000000304047819 */ /* 0x000fe200000012ff */
[----:B------:R-:W-:Y:S01]  /*dbe0*/  SHFL.IDX PT, R157, R157, R28, 0x1c1f ;  /* 0x001c1f1c9d9d7589 */ /* 0x000fe200000e0000 */
[----:B------:R-:W-:-:S02]  /*dbf0*/  MOV R37, R6 ;  /* 0x0000000600257202 */ /* 0x000fc40000000f00 */
[----:B------:R-:W-:Y:S01]  /*dc00*/  SHF.R.U64 R2, R2, 0x3, RZ ;  /* 0x0000000302027819 */ /* 0x000fe200000012ff */
[----:B------:R-:W-:Y:S01]  /*dc10*/  SHFL.IDX PT, R7, R121, R28, 0x1c1f ;  /* 0x001c1f1c79077589 */ /* 0x000fe200000e0000 */
[----:B------:R-:W-:Y:S02]  /*dc20*/  MOV R0, R26 ;  /* 0x0000001a00007202 */ /* 0x000fe40000000f00 */
[----:B------:R-:W-:Y:S01]  /*dc30*/  LOP3.LUT R12, R21, R12, RZ, 0x3c, !PT ;  /* 0x0000000c150c7212 */ /* 0x000fe200078e3cff */
[----:B------:R-:W2:Y:S01]  /*dc40*/  SHFL.IDX PT, R121, R58, R94, 0x1c1f ;  /* 0x001c1f5e3a797589 */ /* 0x000ea200000e0000 */
[----:B------:R-:W-:Y:S02]  /*dc50*/  LOP3.LUT R4, R4, R189, RZ, 0x3c, !PT ;  /* 0x000000bd04047212 */ /* 0x000fe400078e3cff */
[----:B------:R-:W-:Y:S01]  /*dc60*/  LOP3.LUT R142, R2, R187, RZ, 0x3c, !PT ;  /* 0x000000bb028e7212 */ /* 0x000fe200078e3cff */
[----:B------:R-:W-:Y:S01]  /*dc70*/  SHFL.IDX PT, R27, R101, R28, 0x1c1f ;  /* 0x001c1f1c651b7589 */ /* 0x000fe200000e0000 */
[----:B------:R-:W-:-:S02]  /*dc80*/  MOV R2, R24 ;  /* 0x0000001800027202 */ /* 0x000fc40000000f00 */
[----:B------:R-:W-:Y:S01]  /*dc90*/  MOV R136, R136 ;  /* 0x0000008800887202 */ /* 0x000fe20000000f00 */
[----:B------:R-:W-:Y:S01]  /*dca0*/  SHFL.IDX PT, R101, R38, R94, 0x1c1f ;  /* 0x001c1f5e26657589 */ /* 0x000fe200000e0000 */
[----:B------:R-:W-:Y:S02]  /*dcb0*/  MOV R138, R138 ;  /* 0x0000008a008a7202 */ /* 0x000fe40000000f00 */
[----:B------:R-:W-:Y:S01]  /*dcc0*/  MOV R140, R140 ;  /* 0x0000008c008c7202 */ /* 0x000fe20000000f00 */
[----:B------:R-:W-:Y:S01]  /*dcd0*/  SHFL.IDX PT, R34, R34, R94, 0x1c1f ;  /* 0x001c1f5e22227589 */ /* 0x000fe200000e0000 */
[----:B------:R-:W-:Y:S02]  /*dce0*/  MOV R13, R12 ;  /* 0x0000000c000d7202 */ /* 0x000fe40000000f00 */
[----:B------:R-:W-:Y:S01]  /*dcf0*/  MOV R21, R14 ;  /* 0x0000000e00157202 */ /* 0x000fe20000000f00 */
[----:B------:R-:W-:Y:S01]  /*dd00*/  SHFL.IDX PT, R30, R53, R94, 0x1c1f ;  /* 0x001c1f5e351e7589 */ /* 0x000fe200000e0000 */
[----:B------:R-:W-:-:S02]  /*dd10*/  MOV R137, R10 ;  /* 0x0000000a00897202 */ /* 0x000fc40000000f00 */
[----:B------:R-:W-:Y:S01]  /*dd20*/  MOV R139, R8 ;  /* 0x00000008008b7202 */ /* 0x000fe20000000f00 */
[----:B------:R-:W3:Y:S01]  /*dd30*/  SHFL.IDX PT, R64, R64, R94, 0x1c1f ;  /* 0x001c1f5e40407589 */ /* 0x000ee200000e0000 */
[----:B------:R-:W-:Y:S02]  /*dd40*/  MOV R141, R4 ;  /* 0x00000004008d7202 */ /* 0x000fe40000000f00 */
[----:B------:R-:W-:Y:S01]  /*dd50*/  MOV R142, R142 ;  /* 0x0000008e008e7202 */ /* 0x000fe20000000f00 */
[----:B------:R-:W4:Y:S01]  /*dd60*/  SHFL.IDX PT, R66, R66, R94, 0x1c1f ;  /* 0x001c1f5e42427589 */ /* 0x000f2200000e0000 */
[----:B0-----:R-:W-:Y:S02]  /*dd70*/  SEL R134, R132, R133, P0 ;  /* 0x0000008584867207 */ /* 0x001fe40000000000 */
[----:B-1----:R-:W-:Y:S01]  /*dd80*/  SEL R130, R131, R128, P0 ;  /* 0x0000008083827207 */ /* 0x002fe20000000000 */
[----:B------:R-:W-:Y:S01]  /*dd90*/  SHFL.IDX PT, R87, R87, R28, 0x1c1f ;  /* 0x001c1f1c57577589 */ /* 0x000fe200000e0000 */
[----:B--2---:R-:W-:-:S02]  /*dda0*/  SEL R122, R120, R121, P0 ;  /* 0x00000079787a7207 */ /* 0x004fc40000000000 */
[----:B------:R-:W-:Y:S01]  /*ddb0*/  SEL R132, R133, R132, P0 ;  /* 0x0000008485847207 */ /* 0x000fe20000000000 */
[----:B------:R3:W-:Y:S01]  /*ddc0*/  SHFL.IDX PT, R25, R105, R28, 0x1c1f ;  /* 0x001c1f1c69197589 */ /* 0x0007e200000e0000 */
        /* <DEDUP_REMOVED lines=11> */
[----:B------:R-:W0:Y:S01]  /*de80*/  SHFL.IDX PT, R124, R31, R94, 0x1c1f ;  /* 0x001c1f5e1f7c7589 */ /* 0x000e2200000e0000 */
[----:B---3--:R-:W-:Y:S02]  /*de90*/  SEL R105, R64, R153, P0 ;  /* 0x0000009940697207 */ /* 0x008fe40000000000 */
[----:B----4-:R-:W-:Y:S01]  /*dea0*/  SEL R99, R157, R66, P0 ;  /* 0x000000429d637207 */ /* 0x010fe20000000000 */
[----:B------:R-:W-:Y:S04]  /*deb0*/  SHFL.IDX PT, R98, R39, R94, 0x1c1f ;  /* 0x001c1f5e27627589 */ /* 0x000fe800000e0000 */
[----:B------:R-:W1:Y:S04]  /*dec0*/  SHFL.IDX PT, R150, R41, R94, 0x1c1f ;  /* 0x001c1f5e29967589 */ /* 0x000e6800000e0000 */
[----:B------:R-:W2:Y:S04]  /*ded0*/  SHFL.IDX PT, R82, R82, R94, 0x1c1f ;  /* 0x001c1f5e52527589 */ /* 0x000ea800000e0000 */
[----:B------:R-:W-:Y:S04]  /*dee0*/  SHFL.IDX PT, R53, R75, R94, 0x1c1f ;  /* 0x001c1f5e4b357589 */ /* 0x000fe800000e0000 */
[----:B------:R-:W-:Y:S04]  /*def0*/  SHFL.IDX PT, R55, R74, R94, 0x1c1f ;  /* 0x001c1f5e4a377589 */ /* 0x000fe800000e0000 */
[----:B------:R-:W-:Y:S01]  /*df00*/  SHFL.IDX PT, R89, R89, R28, 0x1c1f ;  /* 0x001c1f1c59597589 */ /* 0x000fe200000e0000 */
[----:B0-----:R-:W-:-:S02]  /*df10*/  SEL R126, R87, R124, P0 ;  /* 0x0000007c577e7207 */ /* 0x001fc40000000000 */
[----:B------:R-:W-:Y:S01]  /*df20*/  SEL R124, R124, R87, P0 ;  /* 0x000000577c7c7207 */ /* 0x000fe20000000000 */
[----:B------:R-:W-:Y:S04]  /*df30*/  SHFL.IDX PT, R91, R91, R28, 0x1c1f ;  /* 0x001c1f1c5b5b7589 */ /* 0x000fe800000e0000 */
[----:B------:R-:W-:Y:S01]  /*df40*/  SHFL.IDX PT, R147, R147, R28, 0x1c1f ;  /* 0x001c1f1c93937589 */ /* 0x000fe200000e0000 */
[----:B-1----:R-:W-:-:S03]  /*df50*/  SEL R95, R25, R150, P0 ;  /* 0x00000096195f7207 */ /* 0x002fc60000000000 */
[----:B------:R-:W-:Y:S01]  /*df60*/  SHFL.IDX PT, R85, R161, R28, 0x1c1f ;  /* 0x001c1f1ca1557589 */ /* 0x000fe200000e0000 */
[----:B--2---:R-:W-:-:S03]  /*df70*/  SEL R41, R82, R185, P0 ;  /* 0x000000b952297207 */ /* 0x004fc60000000000 */
[----:B------:R-:W-:Y:S04]  /*df80*/  SHFL.IDX PT, R83, R163, R28, 0x1c1f ;  /* 0x001c1f1ca3537589 */ /* 0x000fe800000e0000 */
[----:B------:R-:W-:Y:S04]  /*df90*/  SHFL.IDX PT, R96, R32, R94, 0x1c1f ;  /* 0x001c1f5e20607589 */ /* 0x000fe800000e0000 */
[----:B------:R-:W0:Y:S04]  /*dfa0*/  SHFL.IDX PT, R116, R33, R94, 0x1c1f ;  /* 0x001c1f5e21747589 */ /* 0x000e2800000e0000 */
[----:B------:R1:W2:Y:S04]  /*dfb0*/  SHFL.IDX PT, R112, R61, R94, 0x1c1f ;  /* 0x001c1f5e3d707589 */ /* 0x0002a800000e0000 */
[----:B------:R-:W-:Y:S04]  /*dfc0*/  SHFL.IDX PT, R70, R70, R94, 0x1c1f ;  /* 0x001c1f5e46467589 */ /* 0x000fe800000e0000 */
[----:B------:R3:W-:Y:S01]  /*dfd0*/  SHFL.IDX PT, R76, R111, R28, 0x1c1f ;  /* 0x001c1f1c6f4c7589 */ /* 0x0007e200000e0000 */
[----:B-1----:R-:W-:-:S03]  /*dfe0*/  SEL R61, R30, R7, P0 ;  /* 0x000000071e3d7207 */ /* 0x002fc60000000000 */
[----:B------:R-:W-:Y:S04]  /*dff0*/  SHFL.IDX PT, R68, R115, R28, 0x1c1f ;  /* 0x001c1f1c73447589 */ /* 0x000fe800000e0000 */
[----:B------:R-:W-:Y:S01]  /*e000*/  SHFL.IDX PT, R149, R149, R28, 0x1c1f ;  /* 0x001c1f1c95957589 */ /* 0x000fe200000e0000 */
[----:B---3--:R-:W-:-:S03]  /*e010*/  SEL R111, R97, R36, P0 ;  /* 0x00000024616f7207 */ /* 0x008fc60000000000 */
[----:B------:R-:W-:Y:S01]  /*e020*/  SHFL.IDX PT, R151, R151, R28, 0x1c1f ;  /* 0x001c1f1c97977589 */ /* 0x000fe200000e0000 */
[----:B0-----:R-:W-:Y:S02]  /*e030*/  SEL R118, R91, R116, P0 ;  /* 0x000000745b767207 */ /* 0x001fe40000000000 */
[----:B------:R-:W-:Y:S01]  /*e040*/  SEL R116, R116, R91, P0 ;  /* 0x0000005b74747207 */ /* 0x000fe20000000000 */
[----:B------:R-:W-:Y:S01]  /*e050*/  SHFL.IDX PT, R163, R40, R94, 0x1c1f ;  /* 0x001c1f5e28a37589 */ /* 0x000fe200000e0000 */
[----:B--2---:R-:W-:Y:S02]  /*e060*/  SEL R114, R147, R112, P0 ;  /* 0x0000007093727207 */ /* 0x004fe40000000000 */
[----:B------:R-:W-:Y:S01]  /*e070*/  SEL R112, R112, R147, P0 ;  /* 0x0000009370707207 */ /* 0x000fe20000000000 */
[----:B------:R-:W-:Y:S04]  /*e080*/  SHFL.IDX PT, R161, R42, R94, 0x1c1f ;  /* 0x001c1f5e2aa17589 */ /* 0x000fe800000e0000 */
[----:B------:R-:W-:Y:S04]  /*e090*/  SHFL.IDX PT, R45, R45, R94, 0x1c1f ;  /* 0x001c1f5e2d2d7589 */ /* 0x000fe800000e0000 */
[----:B------:R-:W-:Y:S04]  /*e0a0*/  SHFL.IDX PT, R47, R47, R94, 0x1c1f ;  /* 0x001c1f5e2f2f7589 */ /* 0x000fe800000e0000 */
[----:B------:R-:W0:Y:S04]  /*e0b0*/  SHFL.IDX PT, R62, R62, R94, 0x1c1f ;  /* 0x001c1f5e3e3e7589 */ /* 0x000e2800000e0000 */
[----:B------:R1:W2:Y:S04]  /*e0c0*/  SHFL.IDX PT, R104, R63, R94, 0x1c1f ;  /* 0x001c1f5e3f687589 */ /* 0x0002a800000e0000 */
[----:B------:R3:W4:Y:S04]  /*e0d0*/  SHFL.IDX PT, R84, R107, R28, 0x1c1f ;  /* 0x001c1f1c6b547589 */ /* 0x00072800000e0000 */
[----:B------:R0:W-:Y:S01]  /*e0e0*/  SHFL.IDX PT, R15, R109, R28, 0x1c1f ;  /* 0x001c1f1c6d0f7589 */ /* 0x0001e200000e0000 */
[----:B-1----:R-:W-:-:S03]  /*e0f0*/  SEL R63, R7, R30, P0 ;  /* 0x0000001e073f7207 */ /* 0x002fc60000000000 */
[----:B------:R-:W-:Y:S01]  /*e100*/  SHFL.IDX PT, R12, R113, R28, 0x1c1f ;  /* 0x001c1f1c710c7589 */ /* 0x000fe200000e0000 */
[----:B------:R-:W-:Y:S02]  /*e110*/  F2FP.BF16.F32.PACK_AB R7, R121, R120 ;  /* 0x000000787907723e */ /* 0x000fe400000010ff */
[----:B---3--:R-:W-:Y:S01]  /*e120*/  SEL R107, R153, R64, P0 ;  /* 0x00000040996b7207 */ /* 0x008fe20000000000 */
[----:B------:R1:W-:Y:S01]  /*e130*/  SHFL.IDX PT, R10, R117, R28, 0x1c1f ;  /* 0x001c1f1c750a7589 */ /* 0x0003e200000e0000 */
[----:B------:R-:W-:Y:S02]  /*e140*/  SEL R64, R55, R26, P0 ;  /* 0x0000001a37407207 */ /* 0x000fe40000000000 */
[----:B0-----:R-:W-:Y:S01]  /*e150*/  SEL R109, R36, R97, P0 ;  /* 0x00000061246d7207 */ /* 0x001fe20000000000 */
[----:B------:R0:W-:Y:S01]  /*e160*/  SHFL.IDX PT, R60, R119, R28, 0x1c1f ;  /* 0x001c1f1c773c7589 */ /* 0x0001e200000e0000 */
[----:B------:R-:W-:Y:S02]  /*e170*/  SEL R97, R66, R157, P0 ;  /* 0x0000009d42617207 */ /* 0x000fe40000000000 */
[----:B------:R-:W-:Y:S01]  /*e180*/  SEL R66, R26, R55, P0 ;  /* 0x000000371a427207 */ /* 0x000fe20000000000 */
[----:B------:R3:W-:Y:S01]  /*e190*/  SHFL.IDX PT, R52, R123, R28, 0x1c1f ;  /* 0x001c1f1c7b347589 */ /* 0x0007e200000e0000 */
[----:B------:R-:W-:-:S02]  /*e1a0*/  F2FP.BF16.F32.PACK_AB R26, R133, R132 ;  /* 0x00000084851a723e */ /* 0x000fc400000010ff */
[----:B-1----:R-:W-:Y:S01]  /*e1b0*/  SEL R117, R34, R93, P0 ;  /* 0x0000005d22757207 */ /* 0x002fe20000000000 */
[----:B------:R-:W-:Y:S01]  /*e1c0*/  SHFL.IDX PT, R5, R125, R28, 0x1c1f ;  /* 0x001c1f1c7d057589 */ /* 0x000fe200000e0000 */
[----:B------:R-:W-:Y:S02]  /*e1d0*/  SEL R115, R149, R62, P0 ;  /* 0x0000003e95737207 */ /* 0x000fe40000000000 */
[----:B0-----:R-:W-:Y:S01]  /*e1e0*/  SEL R119, R93, R34, P0 ;  /* 0x000000225d777207 */ /* 0x001fe20000000000 */
[----:B------:R0:W-:Y:S01]  /*e1f0*/  SHFL.IDX PT, R44, R127, R28, 0x1c1f ;  /* 0x001c1f1c7f2c7589 */ /* 0x0001e200000e0000 */
[----:B------:R-:W-:Y:S02]  /*e200*/  SEL R93, R150, R25, P0 ;  /* 0x00000019965d7207 */ /* 0x000fe40000000000 */
[----:B---3--:R-:W-:Y:S01]  /*e210*/  SEL R123, R90, R59, P0 ;  /* 0x0000003b5a7b7207 */ /* 0x008fe20000000000 */
[----:B------:R1:W-:Y:S01]  /*e220*/  SHFL.IDX PT, R4, R129, R28, 0x1c1f ;  /* 0x001c1f1c81047589 */ /* 0x0003e200000e0000 */
[----:B------:R-:W-:-:S02]  /*e230*/  SEL R90, R88, R67, P0 ;  /* 0x00000043585a7207 */ /* 0x000fc40000000000 */
[----:B------:R-:W-:Y:S01]  /*e240*/  SEL R88, R67, R88, P0 ;  /* 0x0000005843587207 */ /* 0x000fe20000000000 */
[----:B------:R-:W-:Y:S01]  /*e250*/  SHFL.IDX PT, R155, R155, R28, 0x1c1f ;  /* 0x001c1f1c9b9b7589 */ /* 0x000fe200000e0000 */
[----:B------:R-:W-:Y:S02]  /*e260*/  SEL R67, R24, R53, P0 ;  /* 0x0000003518437207 */ /* 0x000fe40000000000 */
[----:B0-----:R-:W-:Y:S01]  /*e270*/  SEL R127, R89, R96, P0 ;  /* 0x00000060597f7207 */ /* 0x001fe20000000000 */
[----:B------:R-:W-:Y:S01]  /*e280*/  SHFL.IDX PT, R146, R165, R28, 0x1c1f ;  /* 0x001c1f1ca5927589 */ /* 0x000fe200000e0000 */
[----:B------:R-:W-:Y:S02]  /*e290*/  SEL R125, R96, R89, P0 ;  /* 0x00000059607d7207 */ /* 0x000fe40000000000 */
[----:B-1----:R-:W-:Y:S01]  /*e2a0*/  SEL R129, R103, R102, P0 ;  /* 0x0000006667817207 */ /* 0x002fe20000000000 */
[----:B------:R-:W-:Y:S01]  /*e2b0*/  SHFL.IDX PT, R144, R167, R28, 0x1c1f ;  /* 0x001c1f1ca7907589 */ /* 0x000fe200000e0000 */
[----:B------:R-:W-:-:S02]  /*e2c0*/  SEL R102, R100, R101, P0 ;  /* 0x0000006564667207 */ /* 0x000fc40000000000 */
[----:B------:R-:W-:Y:S01]  /*e2d0*/  SEL R100, R101, R100, P0 ;  /* 0x0000006465647207 */ /* 0x000fe20000000000 */
[----:B------:R-:W-:Y:S01]  /*e2e0*/  SHFL.IDX PT, R143, R169, R28, 0x1c1f ;  /* 0x001c1f1ca98f7589 */ /* 0x000fe200000e0000 */
[----:B------:R-:W-:Y:S02]  /*e2f0*/  SEL R103, R27, R98, P0 ;  /* 0x000000621b677207 */ /* 0x000fe40000000000 */
[----:B------:R-:W-:Y:S01]  /*e300*/  SEL R101, R98, R27, P0 ;  /* 0x0000001b62657207 */ /* 0x000fe20000000000 */
[----:B------:R-:W-:Y:S01]  /*e310*/  SHFL.IDX PT, R14, R175, R28, 0x1c1f ;  /* 0x001c1f1caf0e7589 */ /* 0x000fe200000e0000 */
[----:B------:R-:W-:Y:S02]  /*e320*/  F2FP.BF16.F32.PACK_AB R25, R131, R130 ;  /* 0x000000828319723e */ /* 0x000fe400000010ff */
[----:B------:R-:W-:Y:S01]  /*e330*/  F2FP.BF16.F32.PACK_AB R27, R129, R128 ;  /* 0x00000080811b723e */ /* 0x000fe200000010ff */
[----:B------:R-:W-:Y:S01]  /*e340*/  SHFL.IDX PT, R11, R177, R28, 0x1c1f ;  /* 0x001c1f1cb10b7589 */ /* 0x000fe200000e0000 */
[----:B------:R-:W-:-:S02]  /*e350*/  SEL R113, R62, R149, P0 ;  /* 0x000000953e717207 */ /* 0x000fc40000000000 */
[----:B--2---:R-:W-:Y:S01]  /*e360*/  SEL R106, R151, R104, P0 ;  /* 0x00000068976a7207 */ /* 0x004fe20000000000 */
[----:B------:R-:W-:Y:S01]  /*e370*/  SHFL.IDX PT, R9, R179, R28, 0x1c1f ;  /* 0x001c1f1cb3097589 */ /* 0x000fe200000e0000 */
[----:B------:R-:W-:Y:S02]  /*e380*/  SEL R104, R104, R151, P0 ;  /* 0x0000009768687207 */ /* 0x000fe40000000000 */
[----:B----4-:R-:W-:Y:S01]  /*e390*/  SEL R86, R84, R161, P0 ;  /* 0x000000a154567207 */ /* 0x010fe20000000000 */
[----:B------:R-:W-:Y:S01]  /*e3a0*/  SHFL.IDX PT, R8, R183, R28, 0x1c1f ;  /* 0x001c1f1cb7087589 */ /* 0x000fe200000e0000 */
[----:B------:R-:W-:-:S03]  /*e3b0*/  SEL R84, R161, R84, P0 ;  /* 0x00000054a1547207 */ /* 0x000fc60000000000 */
[----:B------:R-:W-:Y:S04]  /*e3c0*/  SHFL.IDX PT, R6, R181, R28, 0x1c1f ;  /* 0x001c1f1cb5067589 */ /* 0x000fe800000e0000 */
[----:B------:R-:W0:Y:S04]  /*e3d0*/  SHFL.IDX PT, R35, R48, R94, 0x1c1f ;  /* 0x001c1f5e30237589 */ /* 0x000e2800000e0000 */
[----:B------:R-:W-:Y:S04]  /*e3e0*/  SHFL.IDX PT, R29, R57, R94, 0x1c1f ;  /* 0x001c1f5e391d7589 */ /* 0x000fe800000e0000 */
[----:B------:R-:W-:Y:S04]  /*e3f0*/  SHFL.IDX PT, R31, R51, R94, 0x1c1f ;  /* 0x001c1f5e331f7589 */ /* 0x000fe800000e0000 */
[----:B------:R-:W1:Y:S04]  /*e400*/  SHFL.IDX PT, R40, R69, R94, 0x1c1f ;  /* 0x001c1f5e45287589 */ /* 0x000e6800000e0000 */
[----:B------:R-:W-:Y:S04]  /*e410*/  SHFL.IDX PT, R71, R71, R94, 0x1c1f ;  /* 0x001c1f5e47477589 */ /* 0x000fe800000e0000 */
[----:B------:R-:W2:Y:S04]  /*e420*/  SHFL.IDX PT, R42, R73, R94, 0x1c1f ;  /* 0x001c1f5e492a7589 */ /* 0x000ea800000e0000 */
[----:B------:R-:W3:Y:S01]  /*e430*/  SHFL.IDX PT, R49, R49, R94, 0x1c1f ;  /* 0x001c1f5e31317589 */ /* 0x000ee200000e0000 */
[----:B0-----:R-:W-:-:S02]  /*e440*/  SEL R62, R60, R35, P0 ;  /* 0x000000233c3e7207 */ /* 0x001fc40000000000 */
[----:B------:R-:W-:Y:S01]  /*e450*/  SEL R60, R35, R60, P0 ;  /* 0x0000003c233c7207 */ /* 0x000fe20000000000 */
[----:B------:R-:W0:Y:S04]  /*e460*/  SHFL.IDX PT, R28, R54, R94, 0x1c1f ;  /* 0x001c1f5e361c7589 */ /* 0x000e2800000e0000 */
[----:B------:R4:W0:Y:S04]  /*e470*/  SHFL.IDX PT, R38, R65, R94, 0x1c1f ;  /* 0x001c1f5e41267589 */ /* 0x00082800000e0000 */
[----:B------:R-:W0:Y:S01]  /*e480*/  SHFL.IDX PT, R51, R72, R94, 0x1c1f ;  /* 0x001c1f5e48337589 */ /* 0x000e2200000e0000 */
[----:B-1----:R-:W-:-:S02]  /*e490*/  SEL R91, R85, R40, P0 ;  /* 0x00000028555b7207 */ /* 0x002fc40000000000 */
[----:B------:R-:W-:Y:S01]  /*e4a0*/  SEL R89, R40, R85, P0 ;  /* 0x0000005528597207 */ /* 0x000fe20000000000 */
[----:B------:R-:W1:Y:S01]  /*e4b0*/  SHFL.IDX PT, R57, R77, R94, 0x1c1f ;  /* 0x001c1f5e4d397589 */ /* 0x000e6200000e0000 */
[----:B----4-:R-:W-:-:S03]  /*e4c0*/  SEL R65, R53, R24, P0 ;  /* 0x0000001835417207 */ /* 0x010fc60000000000 */
[----:B------:R-:W4:Y:S01]  /*e4d0*/  SHFL.IDX PT, R48, R79, R94, 0x1c1f ;  /* 0x001c1f5e4f307589 */ /* 0x000f2200000e0000 */
[----:B------:R-:W-:Y:S02]  /*e4e0*/  F2FP.BF16.F32.PACK_AB R24, R135, R134 ;  /* 0x000000868718723e */ /* 0x000fe400000010ff */
[----:B--2---:R-:W-:Y:S01]  /*e4f0*/  SEL R75, R143, R42, P0 ;  /* 0x0000002a8f4b7207 */ /* 0x004fe20000000000 */
[----:B------:R2:W4:Y:S01]  /*e500*/  SHFL.IDX PT, R39, R80, R94, 0x1c1f ;  /* 0x001c1f5e50277589 */ /* 0x00052200000e0000 */
[----:B------:R-:W-:Y:S02]  /*e510*/  SEL R73, R42, R143, P0 ;  /* 0x0000008f2a497207 */ /* 0x000fe40000000000 */
[----:B---3--:R-:W-:Y:S01]  /*e520*/  SEL R69, R49, R10, P0 ;  /* 0x0000000a31457207 */ /* 0x008fe20000000000 */
[----:B------:R3:W4:Y:S01]  /*e530*/  SHFL.IDX PT, R32, R78, R94, 0x1c1f ;  /* 0x001c1f5e4e207589 */ /* 0x00072200000e0000 */
[----:B0-----:R-:W-:Y:S02]  /*e540*/  SEL R55, R5, R28, P0 ;  /* 0x0000001c05377207 */ /* 0x001fe40000000000 */
[----:B------:R-:W-:Y:S01]  /*e550*/  SEL R53, R28, R5, P0 ;  /* 0x000000051c357207 */ /* 0x000fe20000000000 */
[----:B------:R0:W4:Y:S01]  /*e560*/  SHFL.IDX PT, R159, R81, R94, 0x1c1f ;  /* 0x001c1f5e519f7589 */ /* 0x00012200000e0000 */
[----:B------:R-:W-:-:S02]  /*e570*/  SEL R98, R155, R38, P0 ;  /* 0x000000269b627207 */ /* 0x000fc40000000000 */
[----:B--2---:R-:W-:Y:S01]  /*e580*/  SEL R80, R70, R83, P0 ;  /* 0x0000005346507207 */ /* 0x004fe20000000000 */
[----:B------:R2:W4:Y:S01]  /*e590*/  SHFL.IDX PT, R148, R43, R94, 0x1c1f ;  /* 0x001c1f5e2b947589 */ /* 0x00052200000e0000 */
[----:B------:R-:W-:Y:S02]  /*e5a0*/  SEL R96, R38, R155, P0 ;  /* 0x0000009b26607207 */ /* 0x000fe40000000000 */
[----:B---3--:R-:W-:Y:S01]  /*e5b0*/  SEL R78, R76, R45, P0 ;  /* 0x0000002d4c4e7207 */ /* 0x008fe20000000000 */
[----:B------:R-:W3:Y:S01]  /*e5c0*/  SHFL.IDX PT, R145, R46, R94, 0x1c1f ;  /* 0x001c1f5e2e917589 */ /* 0x000ee200000e0000 */
[----:B------:R-:W-:Y:S02]  /*e5d0*/  SEL R76, R45, R76, P0 ;  /* 0x0000004c2d4c7207 */ /* 0x000fe40000000000 */
[----:B0-----:R-:W-:Y:S01]  /*e5e0*/  SEL R81, R71, R146, P0 ;  /* 0x0000009247517207 */ /* 0x001fe20000000000 */
[----:B------:R0:W3:Y:S01]  /*e5f0*/  SHFL.IDX PT, R33, R50, R94, 0x1c1f ;  /* 0x001c1f5e32217589 */ /* 0x0000e200000e0000 */
[----:B------:R-:W-:-:S02]  /*e600*/  SEL R74, R144, R51, P0 ;  /* 0x00000033904a7207 */ /* 0x000fc40000000000 */
[----:B--2---:R-:W-:Y:S01]  /*e610*/  SEL R43, R185, R82, P0 ;  /* 0x00000052b92b7207 */ /* 0x004fe20000000000 */
[----:B------:R2:W-:Y:S01]  /*e620*/  STSM.16.M88.4 [R13], R24 ;  /* 0x000000180d007844 */ /* 0x0005e20000000200 */
[----:B------:R-:W-:Y:S02]  /*e630*/  SEL R82, R83, R70, P0 ;  /* 0x0000004653527207 */ /* 0x000fe40000000000 */
[----:B------:R-:W-:Y:S02]  /*e640*/  SEL R70, R68, R47, P0 ;  /* 0x0000002f44467207 */ /* 0x000fe40000000000 */
[----:B------:R-:W-:Y:S02]  /*e650*/  SEL R83, R146, R71, P0 ;  /* 0x0000004792537207 */ /* 0x000fe40000000000 */
[----:B------:R-:W-:Y:S02]  /*e660*/  SEL R68, R47, R68, P0 ;  /* 0x000000442f447207 */ /* 0x000fe40000000000 */
[----:B0-----:R-:W-:-:S02]  /*e670*/  SEL R94, R92, R163, P0 ;  /* 0x000000a35c5e7207 */ /* 0x001fc40000000000 */
[----:B------:R-:W-:Y:S02]  /*e680*/  SEL R72, R51, R144, P0 ;  /* 0x0000009033487207 */ /* 0x000fe40000000000 */
[----:B------:R-:W-:Y:S02]  /*e690*/  SEL R71, R10, R49, P0 ;  /* 0x000000310a477207 */ /* 0x000fe40000000000 */
[----:B-1----:R-:W-:Y:S02]  /*e6a0*/  SEL R58, R14, R57, P0 ;  /* 0x000000390e3a7207 */ /* 0x002fe40000000000 */
[----:B------:R-:W-:Y:S02]  /*e6b0*/  SEL R56, R57, R14, P0 ;  /* 0x0000000e39387207 */ /* 0x000fe40000000000 */
[----:B----4-:R-:W-:Y:S02]  /*e6c0*/  SEL R50, R9, R48, P0 ;  /* 0x0000003009327207 */ /* 0x010fe40000000000 */
        /* <DEDUP_REMOVED lines=13> */
[----:B------:R-:W-:Y:S02]  /*e7a0*/  SEL R87, R15, R148, P0 ;  /* 0x000000940f577207 */ /* 0x000fe40000000000 */
[----:B------:R-:W-:Y:S01]  /*e7b0*/  SEL R85, R148, R15, P0 ;  /* 0x0000000f94557207 */ /* 0x000fe20000000000 */
[----:B------:R0:W-:Y:S01]  /*e7c0*/  STSM.16.M88.4 [R37], R4 ;  /* 0x0000000425007844 */ /* 0x0001e20000000200 */
[----:B---3--:R-:W-:Y:S02]  /*e7d0*/  SEL R79, R12, R145, P0 ;  /* 0x000000910c4f7207 */ /* 0x008fe40000000000 */
[----:B------:R-:W-:Y:S02]  /*e7e0*/  SEL R77, R145, R12, P0 ;  /* 0x0000000c914d7207 */ /* 0x000fe40000000000 */
[----:B------:R-:W-:Y:S02]  /*e7f0*/  F2FP.BF16.F32.PACK_AB R8, R119, R118 ;  /* 0x000000767708723e */ /* 0x000fe400000010ff */
[----:B------:R-:W-:-:S02]  /*e800*/  F2FP.BF16.F32.PACK_AB R10, R117, R116 ;  /* 0x00000074750a723e */ /* 0x000fc400000010ff */
[----:B------:R-:W-:Y:S02]  /*e810*/  F2FP.BF16.F32.PACK_AB R11, R113, R112 ;  /* 0x00000070710b723e */ /* 0x000fe400000010ff */
[----:B------:R-:W-:Y:S02]  /*e820*/  F2FP.BF16.F32.PACK_AB R9, R115, R114 ;  /* 0x000000727309723e */ /* 0x000fe400000010ff */
[----:B------:R-:W-:Y:S02]  /*e830*/  SEL R46, R44, R31, P0 ;  /* 0x0000001f2c2e7207 */ /* 0x000fe40000000000 */
[----:B------:R-:W-:Y:S01]  /*e840*/  F2FP.BF16.F32.PACK_AB R12, R111, R110 ;  /* 0x0000006e6f0c723e */ /* 0x000fe200000010ff */
[----:B------:R-:W-:Y:S01]  /*e850*/  STSM.16.M88.4 [R142], R8 ;  /* 0x000000088e007844 */ /* 0x000fe20000000200 */
[----:B------:R-:W-:Y:S02]  /*e860*/  F2FP.BF16.F32.PACK_AB R14, R109, R108 ;  /* 0x0000006c6d0e723e */ /* 0x000fe400000010ff */
[----:B------:R-:W-:-:S02]  /*e870*/  F2FP.BF16.F32.PACK_AB R15, R105, R104 ;  /* 0x00000068690f723e */ /* 0x000fc400000010ff */
[----:B--2---:R-:W-:Y:S02]  /*e880*/  F2FP.BF16.F32.PACK_AB R13, R107, R106 ;  /* 0x0000006a6b0d723e */ /* 0x004fe400000010ff */
[----:B------:R-:W-:Y:S02]  /*e890*/  SEL R54, R52, R33, P0 ;  /* 0x0000002134367207 */ /* 0x000fe40000000000 */
[----:B------:R-:W-:Y:S01]  /*e8a0*/  SEL R44, R31, R44, P0 ;  /* 0x0000002c1f2c7207 */ /* 0x000fe20000000000 */
[----:B------:R-:W-:Y:S01]  /*e8b0*/  STSM.16.M88.4 [R141], R12 ;  /* 0x0000000c8d007844 */ /* 0x000fe20000000200 */
[----:B------:R-:W-:Y:S02]  /*e8c0*/  F2FP.BF16.F32.PACK_AB R24, R103, R102 ;  /* 0x000000666718723e */ /* 0x000fe400000010ff */
[----:B------:R-:W-:Y:S02]  /*e8d0*/  F2FP.BF16.F32.PACK_AB R26, R101, R100 ;  /* 0x00000064651a723e */ /* 0x000fe400000010ff */
[----:B------:R-:W-:-:S02]  /*e8e0*/  F2FP.BF16.F32.PACK_AB R27, R97, R96 ;  /* 0x00000060611b723e */ /* 0x000fc400000010ff */
[----:B------:R-:W-:Y:S02]  /*e8f0*/  F2FP.BF16.F32.PACK_AB R25, R99, R98 ;  /* 0x000000626319723e */ /* 0x000fe400000010ff */
        /* <DEDUP_REMOVED lines=15> */
[----:B0-----:R-:W-:Y:S02]  /*e9f0*/  F2FP.BF16.F32.PACK_AB R37, R75, R74 ;  /* 0x0000004a4b25723e */ /* 0x001fe400000010ff */
[----:B------:R-:W-:Y:S02]  /*ea00*/  F2FP.BF16.F32.PACK_AB R4, R71, R70 ;  /* 0x000000464704723e */ /* 0x000fe400000010ff */
[----:B------:R-:W-:Y:S01]  /*ea10*/  F2FP.BF16.F32.PACK_AB R6, R69, R68 ;  /* 0x000000444506723e */ /* 0x000fe200000010ff */
[----:B------:R-:W-:Y:S01]  /*ea20*/  STSM.16.M88.4 [R137], R36 ;  /* 0x0000002489007844 */ /* 0x000fe20000000200 */
[----:B------:R-:W-:Y:S01]  /*ea30*/  F2FP.BF16.F32.PACK_AB R7, R65, R64 ;  /* 0x000000404107723e */ /* 0x000fe200000010ff */
[----:B-1----:R-:W-:Y:S01]  /*ea40*/  IMAD.U32 R28, RZ, RZ, UR12 ;  /* 0x0000000cff1c7e24 */ /* 0x002fe2000f8e00ff */
        /* <DEDUP_REMOVED lines=15> */
[----:B------:R0:W-:Y:S01]  /*eb40*/  STSM.16.M88.4 [R2], R12 ;  /* 0x0000000c02007844 */ /* 0x0001e20000000200 */
[----:B------:R-:W-:Y:S02]  /*eb50*/  F2FP.BF16.F32.PACK_AB R27, R41, R40 ;  /* 0x00000028291b723e */ /* 0x000fe400000010ff */
[----:B------:R-:W-:Y:S02]  /*eb60*/  F2FP.BF16.F32.PACK_AB R24, R47, R46 ;  /* 0x0000002e2f18723e */ /* 0x000fe400000010ff */
[----:B------:R-:W-:-:S03]  /*eb70*/  ISETP.NE.U32.AND P0, PT, RZ, UR14, PT ;  /* 0x0000000eff007c0c */ /* 0x000fc6000bf05070 */
[----:B------:R1:W-:Y:S01]  /*eb80*/  STSM.16.M88.4 [R0], R24 ;  /* 0x0000001800007844 */ /* 0x0003e20000000200 */
[----:B------:R-:W-:Y:S01]  /*eb90*/  BAR.SYNC.DEFER_BLOCKING 0x1, 0x100 ;  /* 0x0044000000007b1d */ /* 0x000fe20000010000 */
[----:B------:R-:W-:-:S07]  /*eba0*/  ISETP.NE.AND.EX P0, PT, RZ, UR15, PT, P0 ;  /* 0x0000000fff007c0c */ /* 0x000fce000bf05300 */
[----:B0-----:R-:W0:Y:S06]  /*ebb0*/  LDC R2, c[0x0][0xbe8] ;  /* 0x0002fa00ff027b82 */ /* 0x001e2c0000000800 */
[----:B------:R-:W2:Y:S01]  /*ebc0*/  @P0 LDG.E R30, desc[UR36][R28.64] ;  /* 0x000000241c1e0981 */ /* 0x000ea2000c1e1900 */
[----:B------:R-:W-:Y:S01]  /*ebd0*/  UISETP.NE.U32.AND UP0, UPT, UR12, URZ, UPT ;  /* 0x0000003f0c00728c */ /* 0x000fe2000bf05070 */
[----:B------:R-:W-:Y:S01]  /*ebe0*/  UMOV UR20, 0x9b8 ;  /* 0x000009b800147882 */ /* 0x000fe20000000000 */
[----:B------:R-:W-:Y:S02]  /*ebf0*/  ULDC UR4, c[0x0][0xa88] ;  /* 0x0002a20000047ab9 */ /* 0x000fe40000000800 */
[----:B------:R-:W-:Y:S01]  /*ec00*/  UISETP.NE.AND.EX UP0, UPT, UR13, URZ, UPT, UP0 ;  /* 0x0000003f0d00728c */ /* 0x000fe2000bf05300 */
[----:B0-----:R-:W-:Y:S01]  /*ec10*/  ISETP.NE.AND P1, PT, R2, 0x1, PT ;  /* 0x000000010200780c */ /* 0x001fe20003f25270 */
[----:B------:R-:W-:-:S04]  /*ec20*/  IMAD.U32 R9, RZ, RZ, UR4 ;  /* 0x00000004ff097e24 */ /* 0x000fc8000f8e00ff */
[----:B------:R-:W-:-:S05]  /*ec30*/  PLOP3.LUT P4, PT, PT, PT, UP0, 0x80, 0x0 ;  /* 0x000000000000781c */ /* 0x000fca0003f8f008 */
[----:B------:R-:W-:-:S03]  /*ec40*/  @UP0 ULEA UR12, UP1, UR54, UR12, 0x2 ;  /* 0x0000000c360c0291 */ /* 0x000fc6000f82103f */
[----:B-1----:R-:W0:Y:S01]  /*ec50*/  @P1 LDC R0, c[0x0][0xbec] ;  /* 0x0002fb00ff001b82 */ /* 0x002e220000000800 */
[----:B------:R-:W-:Y:S02]  /*ec60*/  @UP0 ULEA.HI.X UR13, UR54, UR13, UR58, 0x2, UP1 ;  /* 0x0000000d360d0291 */ /* 0x000fe400088f143a */
[----:B------:R-:W-:Y:S01]  /*ec70*/  UISETP.GT.AND UP1, UPT, UR57, 0x1, UPT ;  /* 0x000000013900788c */ /* 0x000fe2000bf24270 */
[----:B------:R-:W-:-:S04]  /*ec80*/  VIADD R13, R17, UR49 ;  /* 0x00000031110d7c36 */ /* 0x000fc80008000000 */
[----:B------:R-:W1:Y:S01]  /*ec90*/  @P1 LDC R11, c[0x0][0xbf0] ;  /* 0x0002fc00ff0b1b82 */ /* 0x000e620000000800 */
[----:B------:R-:W-:Y:S01]  /*eca0*/  USEL UR20, UR20, 0x978, UP1 ;  /* 0x0000097814147887 */ /* 0x000fe20008800000 */
[----:B------:R-:W-:Y:S01]  /*ecb0*/  IMAD.U32 R4, RZ, RZ, UR12 ;  /* 0x0000000cff047e24 */ /* 0x000fe2000f8e00ff */
[----:B------:R-:W-:Y:S01]  /*ecc0*/  UISETP.NE.U32.AND UP0, UPT, UR14, URZ, UPT ;  /* 0x0000003f0e00728c */ /* 0x000fe2000bf05070 */
[----:B------:R-:W-:Y:S01]  /*ecd0*/  IMAD.U32 R5, RZ, RZ, UR13 ;  /* 0x0000000dff057e24 */ /* 0x000fe2000f8e00ff */
[----:B------:R-:W-:Y:S02]  /*ece0*/  UMOV UR4, URZ ;  /* 0x0000003f00047c82 */ /* 0x000fe40008000000 */
[----:B------:R-:W-:Y:S02]  /*ecf0*/  UISETP.NE.AND.EX UP0, UPT, UR15, URZ, UPT, UP0 ;  /* 0x0000003f0f00728c */ /* 0x000fe4000bf05300 */
[----:B------:R-:W-:Y:S01]  /*ed00*/  USEL UR9, UR59, URZ, UP1 ;  /* 0x0000003f3b097287 */ /* 0x000fe20008800000 */
[----:B------:R-:W-:Y:S01]  /*ed10*/  IMAD.MOV.U32 R7, RZ, RZ, R13 ;  /* 0x000000ffff077224 */ /* 0x000fe200078e000d */
[----:B------:R-:W-:Y:S01]  /*ed20*/  USEL UR54, UR54, URZ, !UP0 ;  /* 0x0000003f36367287 */ /* 0x000fe2000c000000 */
[----:B------:R3:W5:Y:S01]  /*ed30*/  @P4 LDG.E R9, desc[UR36][R4.64] ;  /* 0x0000002404094981 */ /* 0x000762000c1e1900 */
[----:B------:R-:W-:Y:S01]  /*ed40*/  ULDC.64 UR16, c[0x0][UR20+0x218] ;  /* 0x0000860014107abb */ /* 0x000fe20008000a00 */
[----:B------:R-:W-:Y:S01]  /*ed50*/  ULDC.64 UR18, c[0x0][UR20+0x228] ;  /* 0x00008a0014127abb */ /* 0x000fe20008000a00 */
[----:B------:R-:W-:Y:S01]  /*ed60*/  ULDC.64 UR14, c[0x0][UR20+0x220] ;  /* 0x00008800140e7abb */ /* 0x000fe20008000a00 */
[----:B------:R-:W-:Y:S01]  /*ed70*/  UIMAD.WIDE.U32 UR12, UR16, UR55, URZ ;  /* 0x00000037100c72a5 */ /* 0x000fe2000f8e003f */
[----:B0-----:R-:W-:Y:S01]  /*ed80*/  @P1 IMAD.HI.U32 R0, R13, R0, RZ ;  /* 0x000000000d001227 */ /* 0x001fe200078e00ff */
[----:B------:R-:W-:-:S02]  /*ed90*/  UIMAD.WIDE.U32 UR22, UR18, UR9, URZ ;  /* 0x00000009121672a5 */ /* 0x000fc4000f8e003f */
[----:B------:R-:W-:Y:S02]  /*eda0*/  UIMAD UR16, UR17, UR55, URZ ;  /* 0x00000037111072a4 */ /* 0x000fe4000f8e023f */
[----:B------:R-:W-:Y:S02]  /*edb0*/  UIMAD UR18, UR19, UR9, URZ ;  /* 0x00000009131272a4 */ /* 0x000fe4000f8e023f */
[----:B------:R-:W-:Y:S01]  /*edc0*/  USEL UR58, UR58, URZ, !UP0 ;  /* 0x0000003f3a3a7287 */ /* 0x000fe2000c000000 */
[----:B-1----:R-:W-:Y:S01]  /*edd0*/  @P1 SHF.R.U32.HI R7, RZ, R11, R0 ;  /* 0x0000000bff071219 */ /* 0x002fe20000011600 */
[----:B------:R-:W-:Y:S01]  /*ede0*/  UIMAD UR9, UR15, UR54, URZ ;  /* 0x000000360f0972a4 */ /* 0x000fe2000f8e023f */
[----:B---3--:R-:W-:Y:S01]  /*edf0*/  IMAD.U32 R4, RZ, RZ, UR22 ;  /* 0x00000016ff047e24 */ /* 0x008fe2000f8e00ff */
[----:B------:R-:W-:Y:S01]  /*ee00*/  UIADD3 UR13, UR13, UR16, URZ ;  /* 0x000000100d0d7290 */ /* 0x000fe2000fffe03f */
[----:B------:R-:W-:Y:S01]  /*ee10*/  IMAD.U32 R5, RZ, RZ, UR23 ;  /* 0x00000017ff057e24 */ /* 0x000fe2000f8e00ff */
[----:B------:R-:W-:Y:S01]  /*ee20*/  UIMAD.WIDE.U32 UR16, UR14, UR54, URZ ;  /* 0x000000360e1072a5 */ /* 0x000fe2000f8e003f */
[--C-:B------:R-:W-:Y:S01]  /*ee30*/  IMAD.MOV R11, RZ, RZ, -R7.reuse ;  /* 0x000000ffff0b7224 */ /* 0x100fe200078e0a07 */
[----:B------:R-:W-:Y:S01]  /*ee40*/  UIMAD UR9, UR14, UR58, UR9 ;  /* 0x0000003a0e0972a4 */ /* 0x000fe2000f8e0209 */
[----:B------:R-:W-:Y:S01]  /*ee50*/  SHF.R.S32.HI R5, RZ, 0x1f, R7 ;  /* 0x0000001fff057819 */ /* 0x000fe20000011407 */
[----:B------:R-:W-:Y:S01]  /*ee60*/  UIADD3 UR18, UR23, UR18, URZ ;  /* 0x0000001217127290 */ /* 0x000fe2000fffe03f */
[----:B------:R-:W-:Y:S01]  /*ee70*/  IMAD R11, R2, R11, R13 ;  /* 0x0000000b020b7224 */ /* 0x000fe200078e020d */
[----:B------:R-:W-:-:S04]  /*ee80*/  UIADD3 UR9, UR17, UR9, URZ ;  /* 0x0000000911097290 */ /* 0x000fc8000fffe03f */
[----:B------:R-:W-:Y:S01]  /*ee90*/  IMAD.U32 R6, RZ, RZ, UR18 ;  /* 0x00000012ff067e24 */ /* 0x000fe2000f8e00ff */
        /* <DEDUP_REMOVED lines=22> */
.L_x_2531:
[----:B------:R-:W2:Y:S01]  /*f000*/  LDL R0, [R1+0x20] ;  /* 0x0000200001007983 */ /* 0x000ea20000100800 */
[----:B------:R-:W-:Y:S02]  /*f010*/  LOP3.LUT P0, RZ, R228, 0x3, RZ, 0xc0, !PT ;  /* 0x00000003e4ff7812 */ /* 0x000fe4000780c0ff */
[----:B------:R-:W-:Y:S01]  /*f020*/  PLOP3.LUT P3, PT, PT, PT, UP1, 0x80, 0x0 ;  /* 0x000000000000781c */ /* 0x000fe20003f6f018 */
[----:B------:R-:W-:Y:S04]  /*f030*/  SHFL.IDX PT, R4, R8, RZ, 0x1c1f ;  /* 0x001c1fff08047589 */ /* 0x000fe800000e0000 */
[----:B------:R-:W0:Y:S04]  /*f040*/  SHFL.IDX PT, R5, R10, RZ, 0x1c1f ;  /* 0x001c1fff0a057589 */ /* 0x000e2800000e0000 */
[----:B------:R-:W-:Y:S04]  /*f050*/  SHFL.IDX PT, R6, R8, 0x1, 0x1c1f ;  /* 0x003c1f0008067f89 */ /* 0x000fe800000e0000 */
[----:B------:R-:W1:Y:S01]  /*f060*/  SHFL.IDX PT, R7, R10, 0x1, 0x1c1f ;  /* 0x003c1f000a077f89 */ /* 0x000e6200000e0000 */
[----:B--2---:R-:W-:-:S02]  /*f070*/  VIADD R11, R0, UR49 ;  /* 0x00000031000b7c36 */ /* 0x004fc40008000000 */
[----:B-----5:R-:W-:Y:S02]  /*f080*/  IMAD R0, R9, R2, RZ ;  /* 0x0000000209007224 */ /* 0x020fe400078e02ff */
        /* <DEDUP_REMOVED lines=14> */
[----:B------:R-:W0:Y:S02]  /*f170*/  @P1 LDC R61, c[0x0][0xbf0] ;  /* 0x0002fc00ff3d1b82 */ /* 0x000e240000000800 */
[C---:B------:R-:W-:Y:S01]  /*f180*/  IADD3 R33, P2, R4.reuse, 0x5000, RZ ;  /* 0x0000500004217810 */ /* 0x040fe20007f5e0ff */
[----:B------:R-:W-:Y:S01]  /*f190*/  UIMAD UR9, UR14, UR12, URZ ;  /* 0x0000000c0e0972a4 */ /* 0x000fe2000f8e023f */
[C---:B------:R-:W-:Y:S02]  /*f1a0*/  IADD3 R9, P4, R4.reuse, 0x1000, RZ ;  /* 0x0000100004097810 */ /* 0x040fe40007f9e0ff */
[----:B------:R-:W-:Y:S01]  /*f1b0*/  LOP3.LUT R32, R33, 0x380, RZ, 0xc0, !PT ;  /* 0x0000038021207812 */ /* 0x000fe200078ec0ff */
[----:B------:R-:W-:Y:S01]  /*f1c0*/  UIMAD.WIDE.U32 UR10, UR4, UR12, URZ ;  /* 0x0000000c040a72a5 */ /* 0x000fe2000f8e003f */
[----:B------:R-:W-:Y:S02]  /*f1d0*/  IADD3 R13, P3, R4, 0x2000, RZ ;  /* 0x00002000040d7810 */ /* 0x000fe40007f7e0ff */
[----:B------:R-:W-:Y:S01]  /*f1e0*/  SHF.R.U64 R32, R32, 0x3, RZ ;  /* 0x0000000320207819 */ /* 0x000fe200000012ff */
[----:B------:R-:W-:Y:S01]  /*f1f0*/  UIMAD UR9, UR4, UR13, UR9 ;  /* 0x0000000d040972a4 */ /* 0x000fe2000f8e0209 */
[----:B------:R-:W-:-:S02]  /*f200*/  IADD3 R25, P6, R4, 0x3000, RZ ;  /* 0x0000300004197810 */ /* 0x000fc40007fde0ff */
[----:B------:R-:W-:Y:S01]  /*f210*/  LOP3.LUT R32, R32, R33, RZ, 0x3c, !PT ;  /* 0x0000002120207212 */ /* 0x000fe200078e3cff */
[--C-:B------:R-:W-:Y:S01]  /*f220*/  IMAD.X R33, RZ, RZ, R5.reuse, P2 ;  /* 0x000000ffff217224 */ /* 0x100fe200010e0605 */
[C---:B------:R-:W-:Y:S02]  /*f230*/  IADD3 R6, P2, R4.reuse, 0xb000, RZ ;  /* 0x0000b00004067810 */ /* 0x040fe40007f5e0ff */
[----:B------:R-:W-:Y:S01]  /*f240*/  IADD3 R29, P5, R4, 0x4000, RZ ;  /* 0x00004000041d7810 */ /* 0x000fe20007fbe0ff */
[----:B------:R-:W-:Y:S01]  /*f250*/  ULDC.64 UR12, c[0x0][0xae8] ;  /* 0x0002ba00000c7ab9 */ /* 0x000fe20000000a00 */
[----:B------:R-:W-:Y:S01]  /*f260*/  LOP3.LUT R3, R6, 0x380, RZ, 0xc0, !PT ;  /* 0x0000038006037812 */ /* 0x000fe200078ec0ff */
[----:B------:R-:W-:Y:S01]  /*f270*/  UIADD3 UR11, UR11, UR9, URZ ;  /* 0x000000090b0b7290 */ /* 0x000fe2000fffe03f */
[----:B------:R-:W-:Y:S02]  /*f280*/  LOP3.LUT R8, R9, 0x380, RZ, 0xc0, !PT ;  /* 0x0000038009087812 */ /* 0x000fe400078ec0ff */
[----:B------:R-:W-:Y:S01]  /*f290*/  LOP3.LUT R12, R13, 0x380, RZ, 0xc0, !PT ;  /* 0x000003800d0c7812 */ /* 0x000fe200078ec0ff */
[----:B------:R-:W-:Y:S01]  /*f2a0*/  USHF.R.S32.HI UR4, URZ, 0x1f, UR54 ;  /* 0x0000001f3f047899 */ /* 0x000fe20008011436 */
[----:B------:R-:W-:Y:S01]  /*f2b0*/  SHF.R.U64 R3, R3, 0x3, RZ ;  /* 0x0000000303037819 */ /* 0x000fe200000012ff */
[----:B------:R-:W-:Y:S01]  /*f2c0*/  IMAD.X R53, RZ, RZ, R5, P2 ;  /* 0x000000ffff357224 */ /* 0x000fe200010e0605 */
[----:B------:R-:W-:Y:S01]  /*f2d0*/  LOP3.LUT R24, R25, 0x380, RZ, 0xc0, !PT ;  /* 0x0000038019187812 */ /* 0x000fe200078ec0ff */
[----:B------:R-:W5:Y:S01]  /*f2e0*/  LD.E.128 R32, desc[UR36][R32.64] ;  /* 0x0000002420207980 */ /* 0x000f62000c101d00 */
[----:B------:R-:W-:-:S02]  /*f2f0*/  LOP3.LUT R28, R29, 0x380, RZ, 0xc0, !PT ;  /* 0x000003801d1c7812 */ /* 0x000fc400078ec0ff */
[----:B------:R-:W-:Y:S01]  /*f300*/  LOP3.LUT R52, R3, R6, RZ, 0x3c, !PT ;  /* 0x0000000603347212 */ /* 0x000fe200078e3cff */
[----:B------:R-:W-:Y:S01]  /*f310*/  IMAD R3, R18, 0x20, R227 ;  /* 0x0000002012037824 */ /* 0x000fe200078e02e3 */
[----:B------:R-:W-:Y:S01]  /*f320*/  SHF.R.U64 R8, R8, 0x3, RZ ;  /* 0x0000000308087819 */ /* 0x000fe200000012ff */
[----:B------:R-:W-:Y:S01]  /*f330*/  UIMAD.WIDE.U32 UR10, UR55, UR12, UR10 ;  /* 0x0000000c370a72a5 */ /* 0x000fe2000f8e000a */
[----:B------:R-:W-:Y:S02]  /*f340*/  SHF.R.U64 R12, R12, 0x3, RZ ;  /* 0x000000030c0c7819 */ /* 0x000fe400000012ff */
[----:B------:R-:W-:Y:S02]  /*f350*/  SHF.R.U64 R24, R24, 0x3, RZ ;  /* 0x0000000318187819 */ /* 0x000fe400000012ff */
[----:B------:R-:W-:Y:S01]  /*f360*/  SHF.R.U64 R28, R28, 0x3, RZ ;  /* 0x000000031c1c7819 */ /* 0x000fe200000012ff */
[----:B------:R-:W-:Y:S01]  /*f370*/  VIADD R62, R3, UR49 ;  /* 0x00000031033e7c36 */ /* 0x000fe20008000000 */
[----:B------:R-:W-:Y:S01]  /*f380*/  LOP3.LUT R8, R8, R9, RZ, 0x3c, !PT ;  /* 0x0000000908087212 */ /* 0x000fe200078e3cff */
[----:B------:R-:W-:Y:S01]  /*f390*/  UIMAD UR11, UR55, UR13, UR11 ;  /* 0x0000000d370b72a4 */ /* 0x000fe2000f8e020b */
[----:B------:R-:W-:Y:S01]  /*f3a0*/  LOP3.LUT R12, R12, R13, RZ, 0x3c, !PT ;  /* 0x0000000d0c0c7212 */ /* 0x000fe200078e3cff */
[--C-:B------:R-:W-:Y:S01]  /*f3b0*/  IMAD.X R9, RZ, RZ, R5.reuse, P4 ;  /* 0x000000ffff097224 */ /* 0x100fe200020e0605 */
[----:B------:R-:W-:Y:S01]  /*f3c0*/  LOP3.LUT R24, R24, R25, RZ, 0x3c, !PT ;  /* 0x0000001918187212 */ /* 0x000fe200078e3cff */
[--C-:B------:R-:W-:Y:S01]  /*f3d0*/  IMAD.X R13, RZ, RZ, R5.reuse, P3 ;  /* 0x000000ffff0d7224 */ /* 0x100fe200018e0605 */
[----:B------:R-:W-:Y:S01]  /*f3e0*/  LOP3.LUT R28, R28, R29, RZ, 0x3c, !PT ;  /* 0x0000001d1c1c7212 */ /* 0x000fe200078e3cff */
[--C-:B------:R-:W-:Y:S01]  /*f3f0*/  IMAD.X R25, RZ, RZ, R5.reuse, P6 ;  /* 0x000000ffff197224 */ /* 0x100fe200030e0605 */
[----:B------:R-:W-:Y:S01]  /*f400*/  ULDC.64 UR12, c[0x0][0xaf0] ;  /* 0x0002bc00000c7ab9 */ /* 0x000fe20000000a00 */
[----:B------:R-:W-:Y:S01]  /*f410*/  IMAD.X R29, RZ, RZ, R5, P5 ;  /* 0x000000ffff1d7224 */ /* 0x000fe200028e0605 */
[C---:B------:R-:W-:Y:S01]  /*f420*/  IADD3 R37, P0, R4.reuse, 0x6000, RZ ;  /* 0x0000600004257810 */ /* 0x040fe20007f1e0ff */
[----:B------:R-:W-:Y:S01]  /*f430*/  UIMAD UR4, UR4, UR12, URZ ;  /* 0x0000000c040472a4 */ /* 0x000fe2000f8e023f */
[----:B------:R-:W-:Y:S01]  /*f440*/  IADD3 R41, P4, R4, 0x7000, RZ ;  /* 0x0000700004297810 */ /* 0x000fe20007f9e0ff */
[----:B-1----:R-:W-:Y:S01]  /*f450*/  @P1 IMAD.HI.U32 R20, R62, R21, RZ ;  /* 0x000000153e141227 */ /* 0x002fe200078e00ff */
[C---:B------:R-:W-:Y:S01]  /*f460*/  IADD3 R57, P3, R4.reuse, 0x8000, RZ ;  /* 0x0000800004397810 */ /* 0x040fe20007f7e0ff */
[----:B------:R-:W5:Y:S01]  /*f470*/  LD.E.128 R8, desc[UR36][R8.64] ;  /* 0x0000002408087980 */ /* 0x000f62000c101d00 */
[----:B------:R-:W-:-:S02]  /*f480*/  IADD3 R45, P6, R4, 0x9000, RZ ;  /* 0x00009000042d7810 */ /* 0x000fc40007fde0ff */
[C---:B------:R-:W-:Y:S01]  /*f490*/  IADD3 R49, P5, R4.reuse, 0xa000, RZ ;  /* 0x0000a00004317810 */ /* 0x040fe20007fbe0ff */
[----:B------:R-:W-:Y:S01]  /*f4a0*/  UIMAD UR4, UR54, UR13, UR4 ;  /* 0x0000000d360472a4 */ /* 0x000fe2000f8e0204 */
[----:B------:R-:W-:Y:S01]  /*f4b0*/  LOP3.LUT R36, R37, 0x380, RZ, 0xc0, !PT ;  /* 0x0000038025247812 */ /* 0x000fe200078ec0ff */
[----:B------:R-:W-:Y:S01]  /*f4c0*/  IMAD.MOV.U32 R3, RZ, RZ, R62 ;  /* 0x000000ffff037224 */ /* 0x000fe200078e003e */
[----:B------:R-:W-:Y:S01]  /*f4d0*/  LOP3.LUT R40, R41, 0x380, RZ, 0xc0, !PT ;  /* 0x0000038029287812 */ /* 0x000fe200078ec0ff */
[----:B------:R-:W5:Y:S01]  /*f4e0*/  LD.E.128 R12, desc[UR36][R12.64] ;  /* 0x000000240c0c7980 */ /* 0x000f62000c101d00 */
[----:B------:R-:W-:Y:S02]  /*f4f0*/  LOP3.LUT R56, R57, 0x380, RZ, 0xc0, !PT ;  /* 0x0000038039387812 */ /* 0x000fe400078ec0ff */
[----:B------:R-:W-:Y:S01]  /*f500*/  LOP3.LUT R44, R45, 0x380, RZ, 0xc0, !PT ;  /* 0x000003802d2c7812 */ /* 0x000fe200078ec0ff */
[----:B------:R-:W5:Y:S01]  /*f510*/  LD.E.128 R24, desc[UR36][R24.64] ;  /* 0x0000002418187980 */ /* 0x000f62000c101d00 */
[----:B------:R-:W-:Y:S01]  /*f520*/  LOP3.LUT R48, R49, 0x380, RZ, 0xc0, !PT ;  /* 0x0000038031307812 */ /* 0x000fe200078ec0ff */
[----:B------:R-:W-:Y:S01]  /*f530*/  UIMAD.WIDE.U32 UR54, UR54, UR12, UR10 ;  /* 0x0000000c363672a5 */ /* 0x000fe2000f8e000a */
[----:B------:R-:W-:Y:S01]  /*f540*/  LOP3.LUT R7, R4, 0x380, RZ, 0xc0, !PT ;  /* 0x0000038004077812 */ /* 0x000fe200078ec0ff */
[----:B------:R-:W5:Y:S01]  /*f550*/  LD.E.128 R28, desc[UR36][R28.64] ;  /* 0x000000241c1c7980 */ /* 0x000f62000c101d00 */
[----:B0-----:R-:W-:-:S02]  /*f560*/  @P1 SHF.R.U32.HI R3, RZ, R61, R20 ;  /* 0x0000003dff031219 */ /* 0x001fc40000011614 */
[----:B------:R-:W-:Y:S01]  /*f570*/  SHF.R.U64 R36, R36, 0x3, RZ ;  /* 0x0000000324247819 */ /* 0x000fe200000012ff */
[----:B------:R-:W5:Y:S01]  /*f580*/  LD.E.128 R52, desc[UR36][R52.64] ;  /* 0x0000002434347980 */ /* 0x000f62000c101d00 */
[----:B------:R-:W-:Y:S02]  /*f590*/  SHF.R.U64 R40, R40, 0x3, RZ ;  /* 0x0000000328287819 */ /* 0x000fe400000012ff */
[----:B------:R-:W-:Y:S02]  /*f5a0*/  SHF.R.U64 R56, R56, 0x3, RZ ;  /* 0x0000000338387819 */ /* 0x000fe400000012ff */
[----:B------:R-:W-:Y:S02]  /*f5b0*/  SHF.R.U64 R44, R44, 0x3, RZ ;  /* 0x000000032c2c7819 */ /* 0x000fe400000012ff */
[----:B------:R-:W-:Y:S01]  /*f5c0*/  SHF.R.U64 R48, R48, 0x3, RZ ;  /* 0x0000000330307819 */ /* 0x000fe200000012ff */
[----:B------:R-:W-:Y:S01]  /*f5d0*/  UIADD3 UR4, UR55, UR4, URZ ;  /* 0x0000000437047290 */ /* 0x000fe2000fffe03f */
[----:B------:R-:W-:Y:S01]  /*f5e0*/  SHF.R.U64 R7, R7, 0x3, RZ ;  /* 0x0000000307077819 */ /* 0x000fe200000012ff */
[----:B------:R-:W-:Y:S01]  /*f5f0*/  ULDC.64 UR10, c[0x0][0xae0] ;  /* 0x0002b800000a7ab9 */ /* 0x000fe20000000a00 */
[--C-:B------:R-:W-:Y:S01]  /*f600*/  SHF.R.S32.HI R60, RZ, 0x1f, R3.reuse ;  /* 0x0000001fff3c7819 */ /* 0x100fe20000011403 */
        /* <DEDUP_REMOVED lines=12> */
[----:B------:R-:W-:Y:S01]  /*f6d0*/  IMAD.U32 R21, RZ, RZ, UR55 ;  /* 0x00000037ff157e24 */ /* 0x000fe2000f8e00ff */
[----:B------:R-:W5:Y:S01]  /*f6e0*/  LD.E.128 R36, desc[UR36][R36.64] ;  /* 0x0000002424247980 */ /* 0x000f62000c101d00 */
[----:B------:R-:W-:-:S02]  /*f6f0*/  IMAD R60, R60, UR10, RZ ;  /* 0x0000000a3c3c7c24 */ /* 0x000fc4000f8e02ff */
[----:B------:R-:W-:Y:S01]  /*f700*/  IMAD.U32 R20, RZ, RZ, UR54 ;  /* 0x00000036ff147e24 */ /* 0x000fe2000f8e00ff */
[----:B------:R-:W5:Y:S01]  /*f710*/  LD.E.128 R4, desc[UR36][R4.64] ;  /* 0x0000002404047980 */ /* 0x000f62000c101d00 */
[----:B------:R-:W-:Y:S02]  /*f720*/  IMAD.U32 R21, RZ, RZ, UR4 ;  /* 0x00000004ff157e24 */ /* 0x000fe4000f8e00ff */
[----:B------:R-:W-:Y:S01]  /*f730*/  IMAD R61, R2, R61, R62 ;  /* 0x0000003d023d7224 */ /* 0x000fe200078e023e */
[----:B------:R-:W5:Y:S01]  /*f740*/  LD.E.128 R40, desc[UR36][R40.64] ;  /* 0x0000002428287980 */ /* 0x000f62000c101d00 */
[C---:B------:R-:W-:Y:S02]  /*f750*/  IMAD R63, R3.reuse, UR11, R60 ;  /* 0x0000000b033f7c24 */ /* 0x040fe4000f8e023c */
[----:B------:R-:W-:Y:S01]  /*f760*/  IMAD.WIDE.U32 R2, R3, UR10, R20 ;  /* 0x0000000a03027c25 */ /* 0x000fe2000f8e0014 */
[----:B------:R-:W5:Y:S01]  /*f770*/  LD.E.128 R56, desc[UR36][R56.64] ;  /* 0x0000002438387980 */ /* 0x000f62000c101d00 */
[----:B------:R-:W-:Y:S01]  /*f780*/  SHF.R.S32.HI R20, RZ, 0x1f, R61 ;  /* 0x0000001fff147819 */ /* 0x000fe2000001143d */
[----:B------:R-:W-:-:S02]  /*f790*/  ULDC.64 UR10, c[0x0][0xad8] ;  /* 0x0002b600000a7ab9 */ /* 0x000fc40000000a00 */
        /* <DEDUP_REMOVED lines=8> */
[----:B------:R-:W-:-:S02]  /*f820*/  IMAD.IADD R3, R3, 0x1, R63 ;  /* 0x0000000103037824 */ /* 0x000fc400078e023f */
[----:B------:R-:W-:Y:S02]  /*f830*/  IMAD R20, R20, UR10, RZ ;  /* 0x0000000a14147c24 */ /* 0x000fe4000f8e02ff */
[----:B------:R-:W-:Y:S01]  /*f840*/  VIADD R65, R227, UR49 ;  /* 0x00000031e3417c36 */ /* 0x000fe20008000000 */
[----:B------:R-:W-:Y:S01]  /*f850*/  UIADD3 UR8, UR8, 0x33420, URZ ;  /* 0x0003342008087890 */ /* 0x000fe2000fffe03f */
[C---:B------:R-:W-:Y:S02]  /*f860*/  IMAD R63, R61.reuse, UR11, R20 ;  /* 0x0000000b3d3f7c24 */ /* 0x040fe4000f8e0214 */
[----:B------:R-:W-:Y:S01]  /*f870*/  IMAD.WIDE.U32 R2, R61, UR10, R2 ;  /* 0x0000000a3d027c25 */ /* 0x000fe2000f8e0002 */
[----:B------:R-:W-:Y:S01]  /*f880*/  ISETP.GE.AND P2, PT, R65, R0, PT ;  /* 0x000000004100720c */ /* 0x000fe20003f46270 */
[----:B------:R-:W-:Y:S01]  /*f890*/  ULDC.64 UR10, c[0x0][0xa80] ;  /* 0x0002a000000a7ab9 */ /* 0x000fe20000000a00 */
[----:B------:R-:W-:Y:S01]  /*f8a0*/  UPRMT UR8, URZ, 0x654, UR8 ;  /* 0x000006543f087896 */ /* 0x000fe20008000008 */
[----:B------:R-:W-:Y:S01]  /*f8b0*/  IMAD.IADD R3, R3, 0x1, R63 ;  /* 0x0000000103037824 */ /* 0x000fe200078e023f */
[----:B------:R-:W-:Y:S01]  /*f8c0*/  LEA R62, P3, R2, UR10, 0x1 ;  /* 0x0000000a023e7c11 */ /* 0x000fe2000f8608ff */
[----:B------:R-:W-:-:S03]  /*f8d0*/  VIADD R61, R65, 0x40 ;  /* 0x00000040413d7836 */ /* 0x000fc60000000000 */
[----:B------:R-:W-:Y:S01]  /*f8e0*/  LEA.HI.X R63, R2, UR11, R3, 0x1, P3 ;  /* 0x0000000b023f7c11 */ /* 0x000fe200098f0c03 */
[----:B------:R-:W-:Y:S01]  /*f8f0*/  VIADD R21, R65, 0x20 ;  /* 0x0000002041157836 */ /* 0x000fe20000000000 */
[-C--:B------:R-:W-:Y:S01]  /*f900*/  ISETP.GE.AND P1, PT, R61, R0.reuse, PT ;  /* 0x000000003d00720c */ /* 0x080fe20003f26270 */
[C---:B------:R-:W-:Y:S02]  /*f910*/  VIADD R67, R64.reuse, 0x40 ;  /* 0x0000004040437836 */ /* 0x040fe40000000000 */
[----:B------:R-:W-:Y:S01]  /*f920*/  VIADD R69, R64, 0x80 ;  /* 0x0000008040457836 */ /* 0x000fe20000000000 */
[----:B0-----:R-:W-:Y:S01]  /*f930*/  SYNCS.ARRIVE.TRANS64.RED.A1T0 RZ, [UR8], RZ ;  /* 0x000000ffffff79a7 */ /* 0x001fe20008100408 */
[----:B------:R0:W1:Y:S01]  /*f940*/  SHFL.IDX PT, R60, R62, RZ, 0x181f ;  /* 0x00181fff3e3c7589 */ /* 0x00006200000e0000 */
[----:B------:R-:W-:Y:S03]  /*f950*/  BSSY B1, `(.L_x_2533) ;  /* 0x0000014000017945 */ /* 0x000fe60003800000 */
[----:B------:R0:W2:Y:S01]  /*f960*/  SHFL.IDX PT, R61, R63, RZ, 0x181f ;  /* 0x00181fff3f3d7589 */ /* 0x0000a200000e0000 */
[----:B------:R-:W-:-:S02]  /*f970*/  ISETP.GE.AND P0, PT, R21, R0, PT ;  /* 0x000000001500720c */ /* 0x000fc40003f06270 */
[----:B------:R-:W-:Y:S02]  /*f980*/  SHF.R.S32.HI R66, RZ, 0x1f, R64 ;  /* 0x0000001fff427819 */ /* 0x000fe40000011440 */
[----:B------:R-:W-:Y:S02]  /*f990*/  SHF.R.S32.HI R68, RZ, 0x1f, R67 ;  /* 0x0000001fff447819 */ /* 0x000fe40000011443 */
[----:B------:R-:W-:Y:S01]  /*f9a0*/  SHF.R.S32.HI R70, RZ, 0x1f, R69 ;  /* 0x0000001fff467819 */ /* 0x000fe20000011445 */
[----:B0-----:R-:W-:Y:S06]  /*f9b0*/  @P2 BRA `(.L_x_2534) ;  /* 0x0000000000342947 */ /* 0x001fec0003800000 */
[----:B------:R-:W-:Y:S02]  /*f9c0*/  ULDC UR4, c[0x0][0xac8] ;  /* 0x0002b20000047ab9 */ /* 0x000fe40000000800 */
[----:B------:R-:W-:Y:S02]  /*f9d0*/  ISETP.GE.AND P4, PT, R64, UR4, PT ;  /* 0x0000000440007c0c */ /* 0x000fe4000bf86270 */
[----:B------:R-:W-:Y:S02]  /*f9e0*/  ISETP.GE.AND P3, PT, R67, UR4, PT ;  /* 0x0000000443007c0c */ /* 0x000fe4000bf66270 */
[----:B------:R-:W-:-:S09]  /*f9f0*/  ISETP.GE.AND P2, PT, R69, UR4, PT ;  /* 0x0000000445007c0c */ /* 0x000fd2000bf46270 */
[CC--:B-1----:R-:W-:Y:S02]  /*fa00*/  @!P4 LEA R2, P6, R64.reuse, R60.reuse, 0x1 ;  /* 0x0000003c4002c211 */ /* 0x0c2fe400078c08ff */
[-C--:B------:R-:W-:Y:S02]  /*fa10*/  @!P3 LEA R20, P5, R67, R60.reuse, 0x1 ;  /* 0x0000003c4314b211 */ /* 0x080fe400078a08ff */
[-C--:B--2---:R-:W-:Y:S02]  /*fa20*/  @!P4 LEA.HI.X R3, R64, R61.reuse, R66, 0x1, P6 ;  /* 0x0000003d4003c211 */ /* 0x084fe400030f0c42 */
[----:B------:R-:W-:Y:S02]  /*fa30*/  @!P2 LEA R60, P6, R69, R60, 0x1 ;  /* 0x0000003c453ca211 */ /* 0x000fe400078c08ff */
[-C--:B------:R-:W-:Y:S01]  /*fa40*/  @!P3 LEA.HI.X R21, R67, R61.reuse, R68, 0x1, P5 ;  /* 0x0000003d4315b211 */ /* 0x080fe200028f0c44 */
[----:B-----5:R0:W-:Y:S01]  /*fa50*/  @!P4 ST.E.128 desc[UR36][R2.64], R4 ;  /* 0x000000040200c985 */ /* 0x0201e2000c101d24 */
[----:B------:R-:W-:-:S03]  /*fa60*/  @!P2 LEA.HI.X R61, R69, R61, R70, 0x1, P6 ;  /* 0x0000003d453da211 */ /* 0x000fc600030f0c46 */
[----:B------:R0:W-:Y:S04]  /*fa70*/  @!P3 ST.E.128 desc[UR36][R20.64], R28 ;  /* 0x0000001c1400b985 */ /* 0x0001e8000c101d24 */
[----:B------:R0:W-:Y:S02]  /*fa80*/  @!P2 ST.E.128 desc[UR36][R60.64], R56 ;  /* 0x000000383c00a985 */ /* 0x0001e4000c101d24 */
.L_x_2534:
[----:B------:R-:W-:Y:S05]  /*fa90*/  BSYNC B1 ;  /* 0x0000000000017941 */ /* 0x000fea0003800000 */
.L_x_2533:
[----:B0----5:R0:W3:Y:S01]  /*faa0*/  SHFL.IDX PT, R7, R63, 0x1, 0x181f ;  /* 0x00381f003f077f89 */ /* 0x0210e200000e0000 */
[----:B------:R-:W-:Y:S03]  /*fab0*/  BSSY B1, `(.L_x_2535) ;  /* 0x0000010000017945 */ /* 0x000fe60003800000 */
[----:B------:R0:W4:Y:S01]  /*fac0*/  SHFL.IDX PT, R6, R62, 0x1, 0x181f ;  /* 0x00381f003e067f89 */ /* 0x00012200000e0000 */
[----:B------:R-:W-:Y:S05]  /*fad0*/  @P0 BRA `(.L_x_2536) ;  /* 0x0000000000340947 */ /* 0x000fea0003800000 */
[----:B------:R-:W-:Y:S02]  /*fae0*/  ULDC UR4, c[0x0][0xac8] ;  /* 0x0002b20000047ab9 */ /* 0x000fe40000000800 */
[----:B------:R-:W-:Y:S02]  /*faf0*/  ISETP.GE.AND P4, PT, R64, UR4, PT ;  /* 0x0000000440007c0c */ /* 0x000fe4000bf86270 */
[----:B------:R-:W-:Y:S02]  /*fb00*/  ISETP.GE.AND P5, PT, R67, UR4, PT ;  /* 0x0000000443007c0c */ /* 0x000fe4000bfa6270 */
[----:B------:R-:W-:-:S09]  /*fb10*/  ISETP.GE.AND P6, PT, R69, UR4, PT ;  /* 0x0000000445007c0c */ /* 0x000fd2000bfc6270 */
[CC--:B----4-:R-:W-:Y:S02]  /*fb20*/  @!P4 LEA R2, P0, R64.reuse, R6.reuse, 0x1 ;  /* 0x000000064002c211 */ /* 0x0d0fe400078008ff */
        /* <DEDUP_REMOVED lines=8> */
.L_x_2536:
[----:B------:R-:W-:Y:S05]  /*fbb0*/  BSYNC B1 ;  /* 0x0000000000017941 */ /* 0x000fea0003800000 */
.L_x_2535:
[----:B---3--:R3:W0:Y:S01]  /*fbc0*/  SHFL.IDX PT, R7, R63, 0x2, 0x181f ;  /* 0x00581f003f077f89 */ /* 0x00862200000e0000 */
[----:B------:R-:W-:Y:S03]  /*fbd0*/  BSSY B1, `(.L_x_2537) ;  /* 0x0000010000017945 */ /* 0x000fe60003800000 */
[----:B----4-:R3:W4:Y:S01]  /*fbe0*/  SHFL.IDX PT, R6, R62, 0x2, 0x181f ;  /* 0x00581f003e067f89 */ /* 0x01072200000e0000 */
        /* <DEDUP_REMOVED lines=14> */
.L_x_2538:
[----:B------:R-:W-:Y:S05]  /*fcd0*/  BSYNC B1 ;  /* 0x0000000000017941 */ /* 0x000fea0003800000 */
.L_x_2537:
[----:B0-----:R-:W-:Y:S01]  /*fce0*/  VIADD R3, R65, 0x60 ;  /* 0x0000006041037836 */ /* 0x001fe20000000000 */
[----:B---3--:R-:W0:Y:S04]  /*fcf0*/  SHFL.IDX PT, R63, R63, 0x3, 0x181f ;  /* 0x00781f003f3f7f89 */ /* 0x008e2800000e0000 */
[----:B------:R-:W-:Y:S01]  /*fd00*/  ISETP.GE.AND P0, PT, R3, R0, PT ;  /* 0x000000000300720c */ /* 0x000fe20003f06270 */
[----:B------:R-:W3:-:S12]  /*fd10*/  SHFL.IDX PT, R62, R62, 0x3, 0x181f ;  /* 0x00781f003e3e7f89 */ /* 0x000ed800000e0000 */
[----:B------:R-:W-:Y:S05]  /*fd20*/  @P0 BRA `(.L_x_2539) ;  /* 0x0000002000800947 */ /* 0x000fea0003800000 */
[----:B------:R-:W-:Y:S02]  /*fd30*/  ULDC UR4, c[0x0][0xac8] ;  /* 0x0002b20000047ab9 */ /* 0x000fe40000000800 */
[----:B------:R-:W-:Y:S02]  /*fd40*/  ISETP.GE.AND P2, PT, R64, UR4, PT ;  /* 0x0000000440007c0c */ /* 0x000fe4000bf46270 */
[----:B------:R-:W-:-:S11]  /*fd50*/  ISETP.GE.AND P3, PT, R67, UR4, PT ;  /* 0x0000000443007c0c */ /* 0x000fd6000bf66270 */
[CC--:B---3--:R-:W-:Y:S02]  /*fd60*/  @!P2 LEA R2, P0, R64.reuse, R62.reuse, 0x1 ;  /* 0x0000003e4002a211 */ /* 0x0c8fe400078008ff */
[C---:B------:R-:W-:Y:S02]  /*fd70*/  @!P3 LEA R4, P1, R67.reuse, R62, 0x1 ;  /* 0x0000003e4304b211 */ /* 0x040fe400078208ff */
        /* <DEDUP_REMOVED lines=10> */
.L_x_2532:
        /* <DEDUP_REMOVED lines=63> */
[C---:B------:R-:W-:Y:S01]  /*10210*/  VIADD R15, R16.reuse, 0x30 ;  /* 0x00000030100f7836 */ /* 0x040fe20000000000 */
[----:B------:R-:W-:Y:S01]  /*10220*/  ISETP.GE.AND P1, PT, R225, UR4, PT ;  /* 0x00000004e1007c0c */ /* 0x000fe2000bf26270 */
[C---:B------:R-:W-:Y:S01]  /*10230*/  VIADD R21, R16.reuse, 0x38 ;  /* 0x0000003810157836 */ /* 0x040fe20000000000 */
[----:B------:R-:W-:Y:S01]  /*10240*/  ISETP.GE.AND P4, PT, R11, UR4, PT ;  /* 0x000000040b007c0c */ /* 0x000fe2000bf86270 */
[----:B------:R-:W-:Y:S01]  /*10250*/  VIADD R25, R16, 0x48 ;  /* 0x0000004810197836 */ /* 0x000fe20000000000 */
[----:B------:R-:W-:-:S02]  /*10260*/  SHF.R.S32.HI R12, RZ, 0x1f, R11 ;  /* 0x0000001fff0c7819 */ /* 0x000fc4000001140b */
[----:B------:R-:W-:-:S03]  /*10270*/  SHF.R.S32.HI R14, RZ, 0x1f, R13 ;  /* 0x0000001fff0e7819 */ /* 0x000fc6000001140d */
[----:B-12---:R-:W-:-:S04]  /*10280*/  @!P3 IMAD.WIDE R4, R16, 0x4, R2 ;  /* 0x000000041004b825 */ /* 0x006fc800078e0202 */
[CC--:B------:R-:W-:Y:S01]  /*10290*/  @!P1 LEA R8, P5, R225.reuse, R2.reuse, 0x2 ;  /* 0x00000002e1089211 */ /* 0x0c0fe200078a10ff */
[----:B------:R1:W-:Y:S01]  /*102a0*/  @!P3 ST.E.64 desc[UR36][R4.64], R134 ;  /* 0x000000860400b985 */ /* 0x0003e2000c101b24 */
[C---:B------:R-:W-:Y:S02]  /*102b0*/  @!P2 LEA R6, P3, R226.reuse, R2, 0x2 ;  /* 0x00000002e206a211 */ /* 0x040fe400078610ff */
[-C--:B------:R-:W-:Y:S02]  /*102c0*/  @!P1 LEA.HI.X R9, R225, R3.reuse, R27, 0x2, P5 ;  /* 0x00000003e1099211 */ /* 0x080fe400028f141b */
[----:B------:R-:W-:Y:S02]  /*102d0*/  @!P2 LEA.HI.X R7, R226, R3, R32, 0x2, P3 ;  /* 0x00000003e207a211 */ /* 0x000fe400018f1420 */
[----:B------:R-:W-:Y:S02]  /*102e0*/  ISETP.GE.AND P3, PT, R13, UR4, PT ;  /* 0x000000040d007c0c */ /* 0x000fe4000bf66270 */
[----:B------:R-:W-:Y:S01]  /*102f0*/  ISETP.GE.AND P5, PT, R19, UR4, PT ;  /* 0x0000000413007c0c */ /* 0x000fe2000bfa6270 */
[----:B------:R2:W-:Y:S01]  /*10300*/  @!P2 ST.E.64 desc[UR36][R6.64], R132 ;  /* 0x000000840600a985 */ /* 0x0005e2000c101b24 */
[----:B------:R-:W-:-:S02]  /*10310*/  ISETP.GE.AND P2, PT, R15, UR4, PT ;  /* 0x000000040f007c0c */ /* 0x000fc4000bf46270 */
[C---:B------:R-:W-:Y:S01]  /*10320*/  @!P4 LEA R10, P6, R11.reuse, R2, 0x2 ;  /* 0x000000020b0ac211 */ /* 0x040fe200078c10ff */
[----:B------:R3:W-:Y:S01]  /*10330*/  @!P1 ST.E.64 desc[UR36][R8.64], R126 ;  /* 0x0000007e08009985 */ /* 0x0007e2000c101b24 */
[----:B-1----:R-:W-:Y:S02]  /*10340*/  SHF.R.S32.HI R5, RZ, 0x1f, R19 ;  /* 0x0000001fff057819 */ /* 0x002fe40000011413 */
[----:B------:R-:W-:-:S03]  /*10350*/  @!P4 LEA.HI.X R11, R11, R3, R12, 0x2, P6 ;  /* 0x000000030b0bc211 */ /* 0x000fc600030f140c */
[-C--:B------:R-:W-:Y:S02]  /*10360*/  @!P3 LEA R12, P6, R13, R2.reuse, 0x2 ;  /* 0x000000020d0cb211 */ /* 0x080fe400078c10ff */
[-C--:B------:R-:W-:Y:S02]  /*10370*/  @!P5 LEA R4, P1, R19, R2.reuse, 0x2 ;  /* 0x000000021304d211 */ /* 0x080fe400078210ff */
[-C--:B------:R-:W-:Y:S02]  /*10380*/  @!P3 LEA.HI.X R13, R13, R3.reuse, R14, 0x2, P6 ;  /* 0x000000030d0db211 */ /* 0x080fe400030f140e */
[----:B--2---:R-:W-:Y:S02]  /*10390*/  SHF.R.S32.HI R7, RZ, 0x1f, R15 ;  /* 0x0000001fff077819 */ /* 0x004fe4000001140f */
[----:B------:R-:W-:Y:S02]  /*103a0*/  @!P2 LEA R6, P6, R15, R2, 0x2 ;  /* 0x000000020f06a211 */ /* 0x000fe400078c10ff */
[----:B------:R-:W-:-:S02]  /*103b0*/  @!P5 LEA.HI.X R5, R19, R3, R5, 0x2, P1 ;  /* 0x000000031305d211 */ /* 0x000fc400008f1405 */
[----:B------:R-:W-:Y:S01]  /*103c0*/  @!P2 LEA.HI.X R7, R15, R3, R7, 0x2, P6 ;  /* 0x000000030f07a211 */ /* 0x000fe200030f1407 */
[----:B------:R-:W-:Y:S01]  /*103d0*/  VIADD R15, R16, 0x40 ;  /* 0x00000040100f7836 */ /* 0x000fe20000000000 */
[----:B------:R-:W-:Y:S01]  /*103e0*/  ISETP.GE.AND P1, PT, R21, UR4, PT ;  /* 0x0000000415007c0c */ /* 0x000fe2000bf26270 */
[----:B------:R1:W-:Y:S01]  /*103f0*/  @!P5 ST.E.64 desc[UR36][R4.64], R124 ;  /* 0x0000007c0400d985 */ /* 0x0003e2000c101b24 */
[----:B---3--:R-:W-:Y:S02]  /*10400*/  SHF.R.S32.HI R9, RZ, 0x1f, R21 ;  /* 0x0000001fff097819 */ /* 0x008fe40000011415 */
[----:B------:R-:W-:Y:S01]  /*10410*/  ISETP.GE.AND P5, PT, R15, UR4, PT ;  /* 0x000000040f007c0c */ /* 0x000fe2000bfa6270 */
[----:B------:R2:W-:Y:S01]  /*10420*/  @!P4 ST.E.64 desc[UR36][R10.64], R118 ;  /* 0x000000760a00c985 */ /* 0x0005e2000c101b24 */
[----:B------:R-:W-:-:S03]  /*10430*/  ISETP.GE.AND P4, PT, R25, UR4, PT ;  /* 0x0000000419007c0c */ /* 0x000fc6000bf86270 */
[----:B------:R3:W-:Y:S04]  /*10440*/  @!P3 ST.E.64 desc[UR36][R12.64], R116 ;  /* 0x000000740c00b985 */ /* 0x0007e8000c101b24 */
[C---:B------:R-:W-:Y:S01]  /*10450*/  @!P1 LEA R8, P6, R21.reuse, R2, 0x2 ;  /* 0x0000000215089211 */ /* 0x040fe200078c10ff */
[----:B------:R4:W-:Y:S01]  /*10460*/  @!P2 ST.E.64 desc[UR36][R6.64], R110 ;  /* 0x0000006e0600a985 */ /* 0x0009e2000c101b24 */
[----:B-1----:R-:W-:Y:S02]  /*10470*/  SHF.R.S32.HI R5, RZ, 0x1f, R25 ;  /* 0x0000001fff057819 */ /* 0x002fe40000011419 */
[----:B------:R-:W-:Y:S02]  /*10480*/  @!P1 LEA.HI.X R9, R21, R3, R9, 0x2, P6 ;  /* 0x0000000315099211 */ /* 0x000fe400030f1409 */
[----:B------:R-:W-:-:S02]  /*10490*/  SHF.R.S32.HI R21, RZ, 0x1f, R15 ;  /* 0x0000001fff157819 */ /* 0x000fc4000001140f */
[CC--:B------:R-:W-:Y:S01]  /*104a0*/  @!P5 LEA R14, P6, R15.reuse, R2.reuse, 0x2 ;  /* 0x000000020f0ed211 */ /* 0x0c0fe200078c10ff */
[----:B------:R1:W-:Y:S03]  /*104b0*/  @!P1 ST.E.64 desc[UR36][R8.64], R108 ;  /* 0x0000006c08009985 */ /* 0x0003e6000c101b24 */
[----:B------:R-:W-:Y:S01]  /*104c0*/  @!P5 LEA.HI.X R15, R15, R3, R21, 0x2, P6 ;  /* 0x000000030f0fd211 */ /* 0x000fe200030f1415 */
[----:B------:R-:W-:Y:S01]  /*104d0*/  VIADD R21, R16, 0x50 ;  /* 0x0000005010157836 */ /* 0x000fe20000000000 */
[----:B------:R-:W-:-:S03]  /*104e0*/  @!P4 LEA R4, P6, R25, R2, 0x2 ;  /* 0x000000021904c211 */ /* 0x000fc600078c10ff */
[----:B------:R5:W-:Y:S01]  /*104f0*/  @!P5 ST.E.64 desc[UR36][R14.64], R102 ;  /* 0x000000660e00d985 */ /* 0x000be2000c101b24 */
[----:B------:R-:W-:Y:S02]  /*10500*/  ISETP.GE.AND P3, PT, R21, UR4, PT ;  /* 0x0000000415007c0c */ /* 0x000fe4000bf66270 */
[----:B------:R-:W-:Y:S01]  /*10510*/  @!P4 LEA.HI.X R5, R25, R3, R5, 0x2, P6 ;  /* 0x000000031905c211 */ /* 0x000fe200030f1405 */
[----:B------:R-:W-:Y:S01]  /*10520*/  VIADD R25, R16, 0x58 ;  /* 0x0000005810197836 */ /* 0x000fe20000000000 */
[----:B--2---:R-:W-:-:S03]  /*10530*/  SHF.R.S32.HI R11, RZ, 0x1f, R21 ;  /* 0x0000001fff0b7819 */ /* 0x004fc60000011415 */
[----:B------:R2:W-:Y:S01]  /*10540*/  @!P4 ST.E.64 desc[UR36][R4.64], R100 ;  /* 0x000000640400c985 */ /* 0x0005e2000c101b24 */
[----:B------:R-:W-:Y:S02]  /*10550*/  ISETP.GE.AND P2, PT, R25, UR4, PT ;  /* 0x0000000419007c0c */ /* 0x000fe4000bf46270 */
[----:B---3--:R-:W-:-:S03]  /*10560*/  SHF.R.S32.HI R13, RZ, 0x1f, R25 ;  /* 0x0000001fff0d7819 */ /* 0x008fc60000011419 */
[----:B------:R-:W-:-:S04]  /*10570*/  @!P3 LEA R10, P6, R21, R2, 0x2 ;  /* 0x00000002150ab211 */ /* 0x000fc800078c10ff */
[----:B------:R-:W-:Y:S01]  /*10580*/  @!P3 LEA.HI.X R11, R21, R3, R11, 0x2, P6 ;  /* 0x00000003150bb211 */ /* 0x000fe200030f140b */
[----:B------:R-:W-:-:S03]  /*10590*/  VIADD R21, R16, 0x60 ;  /* 0x0000006010157836 */ /* 0x000fc60000000000 */
[----:B------:R-:W-:Y:S01]  /*105a0*/  @!P2 LEA R12, P6, R25, R2, 0x2 ;  /* 0x00000002190ca211 */ /* 0x000fe200078c10ff */
[----:B------:R3:W-:Y:S01]  /*105b0*/  @!P3 ST.E.64 desc[UR36][R10.64], R94 ;  /* 0x0000005e0a00b985 */ /* 0x0007e2000c101b24 */
[----:B------:R-:W-:Y:S02]  /*105c0*/  ISETP.GE.AND P1, PT, R21, UR4, PT ;  /* 0x0000000415007c0c */ /* 0x000fe4000bf26270 */
[----:B------:R-:W-:Y:S01]  /*105d0*/  @!P2 LEA.HI.X R13, R25, R3, R13, 0x2, P6 ;  /* 0x00000003190da211 */ /* 0x000fe200030f140d */
[----:B------:R-:W-:Y:S01]  /*105e0*/  VIADD R25, R16, 0x68 ;  /* 0x0000006810197836 */ /* 0x000fe20000000000 */
[----:B----4-:R-:W-:-:S03]  /*105f0*/  SHF.R.S32.HI R7, RZ, 0x1f, R21 ;  /* 0x0000001fff077819 */ /* 0x010fc60000011415 */
[----:B------:R-:W-:Y:S01]  /*10600*/  @!P2 ST.E.64 desc[UR36][R12.64], R92 ;  /* 0x0000005c0c00a985 */ /* 0x000fe2000c101b24 */
[----:B------:R-:W-:Y:S02]  /*10610*/  ISETP.GE.AND P5, PT, R25, UR4, PT ;  /* 0x0000000419007c0c */ /* 0x000fe4000bfa6270 */
[----:B-1----:R-:W-:-:S03]  /*10620*/  SHF.R.S32.HI R9, RZ, 0x1f, R25 ;  /* 0x0000001fff097819 */ /* 0x002fc60000011419 */
        /* <DEDUP_REMOVED lines=8> */
[----:B-----5:R-:W-:Y:S02]  /*106b0*/  SHF.R.S32.HI R15, RZ, 0x1f, R21 ;  /* 0x0000001fff0f7819 */ /* 0x020fe40000011415 */
[----:B------:R-:W-:Y:S01]  /*106c0*/  ISETP.GE.AND P1, PT, R223, UR4, PT ;  /* 0x00000004df007c0c */ /* 0x000fe2000bf26270 */
[----:B------:R4:W-:Y:S01]  /*106d0*/  @!P5 ST.E.64 desc[UR36][R8.64], R84 ;  /* 0x000000540800d985 */ /* 0x0009e2000c101b24 */
[----:B------:R-:W-:-:S02]  /*106e0*/  ISETP.GE.AND P3, PT, R25, UR4, PT ;  /* 0x0000000419007c0c */ /* 0x000fc4000bf66270 */
[----:B--2---:R-:W-:Y:S02]  /*106f0*/  SHF.R.S32.HI R5, RZ, 0x1f, R25 ;  /* 0x0000001fff057819 */ /* 0x004fe40000011419 */
[----:B------:R-:W-:Y:S02]  /*10700*/  ISETP.GE.AND P5, PT, R224, UR4, PT ;  /* 0x00000004e0007c0c */ /* 0x000fe4000bfa6270 */
[----:B------:R-:W-:-:S04]  /*10710*/  @!P4 LEA R14, P6, R21, R2, 0x2 ;  /* 0x00000002150ec211 */ /* 0x000fc800078c10ff */
[-C--:B------:R-:W-:Y:S01]  /*10720*/  @!P4 LEA.HI.X R15, R21, R3.reuse, R15, 0x2, P6 ;  /* 0x00000003150fc211 */ /* 0x080fe200030f140f */
[----:B------:R-:W-:Y:S02]  /*10730*/  VIADD R21, R16, 0x80 ;  /* 0x0000008010157836 */ /* 0x000fe40000000000 */
[----:B------:R-:W-:Y:S02]  /*10740*/  @!P3 LEA R4, P6, R25, R2, 0x2 ;  /* 0x000000021904b211 */ /* 0x000fe400078c10ff */
[----:B------:R-:W-:Y:S01]  /*10750*/  @!P4 ST.E.64 desc[UR36][R14.64], R78 ;  /* 0x0000004e0e00c985 */ /* 0x000fe2000c101b24 */
[----:B------:R-:W-:Y:S02]  /*10760*/  ISETP.GE.AND P2, PT, R21, UR4, PT ;  /* 0x0000000415007c0c */ /* 0x000fe4000bf46270 */
[----:B------:R-:W-:Y:S02]  /*10770*/  @!P3 LEA.HI.X R5, R25, R3, R5, 0x2, P6 ;  /* 0x000000031905b211 */ /* 0x000fe400030f1405 */
[----:B---3--:R-:W-:-:S02]  /*10780*/  SHF.R.S32.HI R11, RZ, 0x1f, R21 ;  /* 0x0000001fff0b7819 */ /* 0x008fc40000011415 */
[C---:B-1----:R-:W-:Y:S01]  /*10790*/  @!P1 LEA R6, P4, R223.reuse, R2, 0x2 ;  /* 0x00000002df069211 */ /* 0x042fe200078810ff */
[----:B------:R1:W-:Y:S01]  /*107a0*/  @!P3 ST.E.64 desc[UR36][R4.64], R76 ;  /* 0x0000004c0400b985 */ /* 0x0003e2000c101b24 */
[----:B------:R-:W-:Y:S02]  /*107b0*/  ISETP.GE.AND P3, PT, R222, UR4, PT ;  /* 0x00000004de007c0c */ /* 0x000fe4000bf66270 */
[----:B------:R-:W-:-:S03]  /*107c0*/  @!P1 LEA.HI.X R7, R223, R3, R30, 0x2, P4 ;  /* 0x00000003df079211 */ /* 0x000fc600020f141e */
[----:B------:R-:W-:-:S04]  /*107d0*/  @!P2 LEA R10, P6, R21, R2, 0x2 ;  /* 0x00000002150aa211 */ /* 0x000fc800078c10ff */
[-C--:B------:R-:W-:Y:S02]  /*107e0*/  @!P2 LEA.HI.X R11, R21, R3.reuse, R11, 0x2, P6 ;  /* 0x00000003150ba211 */ /* 0x080fe400030f140b */
[-C--:B------:R-:W-:Y:S02]  /*107f0*/  @!P5 LEA R12, P6, R224, R2.reuse, 0x2 ;  /* 0x00000002e00cd211 */ /* 0x080fe400078c10ff */
[----:B----4-:R-:W-:Y:S01]  /*10800*/  @!P3 LEA R8, P4, R222, R2, 0x2 ;  /* 0x00000002de08b211 */ /* 0x010fe200078810ff */
[----:B------:R2:W-:Y:S01]  /*10810*/  @!P2 ST.E.64 desc[UR36][R10.64], R70 ;  /* 0x000000460a00a985 */ /* 0x0005e2000c101b24 */
[----:B------:R-:W-:Y:S02]  /*10820*/  ISETP.GE.AND P2, PT, R221, UR4, PT ;  /* 0x00000004dd007c0c */ /* 0x000fe4000bf46270 */
[----:B------:R-:W-:Y:S02]  /*10830*/  @!P5 LEA.HI.X R13, R224, R3, R31, 0x2, P6 ;  /* 0x00000003e00dd211 */ /* 0x000fe400030f141f */
[----:B------:R-:W-:-:S02]  /*10840*/  ISETP.GE.AND P6, PT, R23, UR4, PT ;  /* 0x0000000417007c0c */ /* 0x000fc4000bfc6270 */
[----:B------:R-:W-:Y:S01]  /*10850*/  @!P3 LEA.HI.X R9, R222, R3, R29, 0x2, P4 ;  /* 0x00000003de09b211 */ /* 0x000fe200020f141d */
[----:B------:R3:W-:Y:S01]  /*10860*/  @!P5 ST.E.64 desc[UR36][R12.64], R68 ;  /* 0x000000440c00d985 */ /* 0x0007e2000c101b24 */
[----:B------:R-:W-:-:S03]  /*10870*/  ISETP.GE.AND P5, PT, R220, UR4, PT ;  /* 0x00000004dc007c0c */ /* 0x000fc6000bfa6270 */
[----:B------:R4:W-:Y:S01]  /*10880*/  @!P1 ST.E.64 desc[UR36][R6.64], R62 ;  /* 0x0000003e06009985 */ /* 0x0009e2000c101b24 */
[----:B------:R-:W-:Y:S02]  /*10890*/  ISETP.GE.AND P1, PT, R22, UR4, PT ;  /* 0x0000000416007c0c */ /* 0x000fe4000bf26270 */
[C---:B-1----:R-:W-:Y:S01]  /*108a0*/  @!P2 LEA R4, P4, R221.reuse, R2, 0x2 ;  /* 0x00000002dd04a211 */ /* 0x042fe200078810ff */
[----:B------:R4:W-:Y:S03]  /*108b0*/  @!P3 ST.E.64 desc[UR36][R8.64], R60 ;  /* 0x0000003c0800b985 */ /* 0x0009e6000c101b24 */
[----:B------:R-:W-:-:S03]  /*108c0*/  @!P2 LEA.HI.X R5, R221, R3, R28, 0x2, P4 ;  /* 0x00000003dd05a211 */ /* 0x000fc600020f141c */
[-C--:B--2---:R-:W-:Y:S02]  /*108d0*/  @!P5 LEA R10, P3, R220, R2.reuse, 0x2 ;  /* 0x00000002dc0ad211 */ /* 0x084fe400078610ff */
[----:B------:R4:W-:Y:S01]  /*108e0*/  @!P2 ST.E.64 desc[UR36][R4.64], R54 ;  /* 0x000000360400a985 */ /* 0x0009e2000c101b24 */
[CC--:B---3--:R-:W-:Y:S02]  /*108f0*/  @!P6 LEA R12, P2, R23.reuse, R2.reuse, 0x2 ;  /* 0x00000002170ce211 */ /* 0x0c8fe400078410ff */
[----:B------:R-:W-:Y:S02]  /*10900*/  @!P1 LEA R2, P4, R22, R2, 0x2 ;  /* 0x0000000216029211 */ /* 0x000fe400078810ff */
[-C--:B------:R-:W-:Y:S02]  /*10910*/  @!P5 LEA.HI.X R11, R220, R3.reuse, R26, 0x2, P3 ;  /* 0x00000003dc0bd211 */ /* 0x080fe400018f141a */
[-C--:B------:R-:W-:Y:S02]  /*10920*/  @!P6 LEA.HI.X R13, R23, R3.reuse, R24, 0x2, P2 ;  /* 0x00000003170de211 */ /* 0x080fe400010f1418 */
[----:B------:R-:W-:Y:S01]  /*10930*/  @!P1 LEA.HI.X R3, R22, R3, R229, 0x2, P4 ;  /* 0x0000000316039211 */ /* 0x000fe200020f14e5 */
[----:B------:R4:W-:Y:S04]  /*10940*/  @!P5 ST.E.64 desc[UR36][R10.64], R52 ;  /* 0x000000340a00d985 */ /* 0x0009e8000c101b24 */
[----:B------:R4:W-:Y:S04]  /*10950*/  @!P6 ST.E.64 desc[UR36][R12.64], R46 ;  /* 0x0000002e0c00e985 */ /* 0x0009e8000c101b24 */
[----:B------:R4:W-:Y:S02]  /*10960*/  @!P1 ST.E.64 desc[UR36][R2.64], R44 ;  /* 0x0000002c02009985 */ /* 0x0009e4000c101b24 */
.L_x_2541:
[----:B------:R-:W-:Y:S05]  /*10970*/  BSYNC B1 ;  /* 0x0000000000017941 */ /* 0x000fea0003800000 */
.L_x_2540:
[----:B----4-:R3:W4:Y:S04]  /*10980*/  SHFL.IDX PT, R5, R20, 0x1, 0x1c1f ;  /* 0x003c1f0014057f89 */ /* 0x01072800000e0000 */
[----:B------:R3:W0:Y:S01]  /*10990*/  SHFL.IDX PT, R4, R0, 0x1, 0x1c1f ;  /* 0x003c1f0000047f89 */ /* 0x00062200000e0000 */
[----:B------:R-:W-:Y:S05]  /*109a0*/  @P0 BRA `(.L_x_2539) ;  /* 0x0000001400600947 */ /* 0x000fea0003800000 */
[----:B------:R-:W-:Y:S01]  /*109b0*/  ULDC UR4, c[0x0][0xac8] ;  /* 0x0002b20000047ab9 */ /* 0x000fe20000000800 */
[----:B------:R-:W-:Y:S01]  /*109c0*/  VIADD R11, R16, 0x20 ;  /* 0x00000020100b7836 */ /* 0x000fe20000000000 */
[----:B------:R-:W-:Y:S01]  /*109d0*/  ISETP.GE.AND P2, PT, R226, UR4, PT ;  /* 0x00000004e2007c0c */ /* 0x000fe2000bf46270 */
[C---:B------:R-:W-:Y:S01]  /*109e0*/  VIADD R13, R16.reuse, 0x28 ;  /* 0x00000028100d7836 */ /* 0x040fe20000000000 */
[C---:B------:R-:W-:Y:S01]  /*109f0*/  ISETP.GE.AND P1, PT, R16.reuse, UR4, PT ;  /* 0x0000000410007c0c */ /* 0x040fe2000bf26270 */
[C---:B------:R-:W-:Y:S01]  /*10a00*/  VIADD R15, R16.reuse, 0x30 ;  /* 0x00000030100f7836 */ /* 0x040fe20000000000 */
[----:B------:R-:W-:Y:S01]  /*10a10*/  ISETP.GE.AND P6, PT, R225, UR4, PT ;  /* 0x00000004e1007c0c */ /* 0x000fe2000bfc6270 */
[C---:B------:R-:W-:Y:S01]  /*10a20*/  VIADD R21, R16.reuse, 0x38 ;  /* 0x0000003810157836 */ /* 0x040fe20000000000 */
[----:B------:R-:W-:Y:S01]  /*10a30*/  ISETP.GE.AND P3, PT, R11, UR4, PT ;  /* 0x000000040b007c0c */ /* 0x000fe2000bf66270 */
[----:B------:R-:W-:Y:S01]  /*10a40*/  VIADD R25, R16, 0x50 ;  /* 0x0000005010197836 */ /* 0x000fe20000000000 */
[----:B------:R-:W-:-:S02]  /*10a50*/  ISETP.GE.AND P5, PT, R19, UR4, PT ;  /* 0x0000000413007c0c */ /* 0x000fc4000bfa6270 */
[----:B0--3--:R-:W-:Y:S02]  /*10a60*/  SHF.R.S32.HI R0, RZ, 0x1f, R13 ;  /* 0x0000001fff007819 */ /* 0x009fe4000001140d */
[----:B------:R-:W-:Y:S02]  /*10a70*/  SHF.R.S32.HI R20, RZ, 0x1f, R25 ;  /* 0x0000001fff147819 */ /* 0x000fe40000011419 */
[----:B------:R-:W-:Y:S01]  /*10a80*/  @!P2 LEA R6, P0, R226, R4, 0x2 ;  /* 0x00000004e206a211 */ /* 0x000fe200078010ff */
[----:B-12-4-:R-:W-:-:S03]  /*10a90*/  @!P1 IMAD.WIDE R2, R16, 0x4, R4 ;  /* 0x0000000410029825 */ /* 0x016fc600078e0204 */
[-C--:B------:R-:W-:Y:S02]  /*10aa0*/  @!P2 LEA.HI.X R7, R226, R5.reuse, R32, 0x2, P0 ;  /* 0x00000005e207a211 */ /* 0x080fe400000f1420 */
[----:B------:R0:W-:Y:S01]  /*10ab0*/  @!P1 ST.E.64 desc[UR36][R2.64], R130 ;  /* 0x0000008202009985 */ /* 0x0001e2000c101b24 */
[----:B------:R-:W-:Y:S02]  /*10ac0*/  ISETP.GE.AND P0, PT, R13, UR4, PT ;  /* 0x000000040d007c0c */ /* 0x000fe4000bf06270 */
[----:B------:R-:W-:Y:S01]  /*10ad0*/  ISETP.GE.AND P1, PT, R15, UR4, PT ;  /* 0x000000040f007c0c */ /* 0x000fe2000bf26270 */
[----:B------:R1:W-:Y:S01]  /*10ae0*/  @!P2 ST.E.64 desc[UR36][R6.64], R128 ;  /* 0x000000800600a985 */ /* 0x0003e2000c101b24 */
[-C--:B------:R-:W-:Y:S02]  /*10af0*/  @!P6 LEA R8, P2, R225, R4.reuse, 0x2 ;  /* 0x00000004e108e211 */ /* 0x080fe400078410ff */
[----:B------:R-:W-:Y:S02]  /*10b00*/  @!P3 LEA R10, P4, R11, R4, 0x2 ;  /* 0x000000040b0ab211 */ /* 0x000fe400078810ff */
[----:B------:R-:W-:Y:S01]  /*10b10*/  @!P6 LEA.HI.X R9, R225, R5, R27, 0x2, P2 ;  /* 0x00000005e109e211 */ /* 0x000fe200010f141b */
[----:B------:R-:W-:Y:S01]  /*10b20*/  VIADD R27, R16, 0x40 ;  /* 0x00000040101b7836 */ /* 0x000fe20000000000 */
[----:B------:R-:W-:-:S02]  /*10b30*/  ISETP.GE.AND P2, PT, R21, UR4, PT ;  /* 0x0000000415007c0c */ /* 0x000fc4000bf46270 */
[----:B0-----:R-:W-:Y:S01]  /*10b40*/  SHF.R.S32.HI R2, RZ, 0x1f, R11 ;  /* 0x0000001fff027819 */ /* 0x001fe2000001140b */
[----:B------:R0:W-:Y:S01]  /*10b50*/  @!P6 ST.E.64 desc[UR36][R8.64], R122 ;  /* 0x0000007a0800e985 */ /* 0x0001e2000c101b24 */
[----:B------:R-:W-:Y:S02]  /*10b60*/  SHF.R.S32.HI R3, RZ, 0x1f, R19 ;  /* 0x0000001fff037819 */ /* 0x000fe40000011413 */
[-C--:B------:R-:W-:Y:S02]  /*10b70*/  @!P3 LEA.HI.X R11, R11, R5.reuse, R2, 0x2, P4 ;  /* 0x000000050b0bb211 */ /* 0x080fe400020f1402 */
[-C--:B-1----:R-:W-:Y:S02]  /*10b80*/  @!P0 LEA R6, P6, R13, R4.reuse, 0x2 ;  /* 0x000000040d068211 */ /* 0x082fe400078c10ff */
[----:B------:R-:W-:Y:S02]  /*10b90*/  @!P5 LEA R2, P4, R19, R4, 0x2 ;  /* 0x000000041302d211 */ /* 0x000fe400078810ff */
[----:B------:R-:W-:-:S02]  /*10ba0*/  @!P0 LEA.HI.X R7, R13, R5, R0, 0x2, P6 ;  /* 0x000000050d078211 */ /* 0x000fc400030f1400 */
[-C--:B------:R-:W-:Y:S02]  /*10bb0*/  @!P5 LEA.HI.X R3, R19, R5.reuse, R3, 0x2, P4 ;  /* 0x000000051303d211 */ /* 0x080fe400020f1403 */
[----:B------:R-:W-:Y:S02]  /*10bc0*/  SHF.R.S32.HI R0, RZ, 0x1f, R15 ;  /* 0x0000001fff007819 */ /* 0x000fe4000001140f */
[-C--:B------:R-:W-:Y:S01]  /*10bd0*/  @!P1 LEA R12, P4, R15, R4.reuse, 0x2 ;  /* 0x000000040f0c9211 */ /* 0x080fe200078810ff */
[----:B------:R1:W-:Y:S01]  /*10be0*/  @!P5 ST.E.64 desc[UR36][R2.64], R120 ;  /* 0x000000780200d985 */ /* 0x0003e2000c101b24 */
[----:B0-----:R-:W-:Y:S02]  /*10bf0*/  SHF.R.S32.HI R9, RZ, 0x1f, R21 ;  /* 0x0000001fff097819 */ /* 0x001fe40000011415 */
[----:B------:R-:W-:Y:S01]  /*10c00*/  @!P2 LEA R8, P6, R21, R4, 0x2 ;  /* 0x000000041508a211 */ /* 0x000fe200078c10ff */
[----:B------:R0:W-:Y:S01]  /*10c10*/  @!P3 ST.E.64 desc[UR36][R10.64], R114 ;  /* 0x000000720a00b985 */ /* 0x0001e2000c101b24 */
[----:B------:R-:W-:-:S02]  /*10c20*/  @!P1 LEA.HI.X R13, R15, R5, R0, 0x2, P4 ;  /* 0x000000050f0d9211 */ /* 0x000fc400020f1400 */
[----:B------:R-:W-:Y:S01]  /*10c30*/  @!P2 LEA.HI.X R9, R21, R5, R9, 0x2, P6 ;  /* 0x000000051509a211 */ /* 0x000fe200030f1409 */
[----:B------:R-:W-:Y:S01]  /*10c40*/  VIADD R21, R16, 0x48 ;  /* 0x0000004810157836 */ /* 0x000fe20000000000 */
[----:B------:R-:W-:Y:S01]  /*10c50*/  ISETP.GE.AND P4, PT, R27, UR4, PT ;  /* 0x000000041b007c0c */ /* 0x000fe2000bf86270 */
[----:B------:R2:W-:Y:S01]  /*10c60*/  @!P0 ST.E.64 desc[UR36][R6.64], R112 ;  /* 0x0000007006008985 */ /* 0x0005e2000c101b24 */
[----:B------:R-:W-:Y:S02]  /*10c70*/  ISETP.GE.AND P3, PT, R25, UR4, PT ;  /* 0x0000000419007c0c */ /* 0x000fe4000bf66270 */
[----:B------:R-:W-:Y:S01]  /*10c80*/  ISETP.GE.AND P5, PT, R21, UR4, PT ;  /* 0x0000000415007c0c */ /* 0x000fe2000bfa6270 */
[----:B------:R3:W-:Y:S01]  /*10c90*/  @!P1 ST.E.64 desc[UR36][R12.64], R106 ;  /* 0x0000006a0c009985 */ /* 0x0007e2000c101b24 */
[----:B------:R-:W-:-:S03]  /*10ca0*/  SHF.R.S32.HI R0, RZ, 0x1f, R27 ;  /* 0x0000001fff007819 */ /* 0x000fc6000001141b */
[----:B------:R4:W-:Y:S04]  /*10cb0*/  @!P2 ST.E.64 desc[UR36][R8.64], R104 ;  /* 0x000000680800a985 */ /* 0x0009e8000c101b24 */
[----:B------:R-:W-:-:S04]  /*10cc0*/  @!P4 LEA R14, P6, R27, R4, 0x2 ;  /* 0x000000041b0ec211 */ /* 0x000fc800078c10ff */
[-C--:B------:R-:W-:Y:S01]  /*10cd0*/  @!P4 LEA.HI.X R15, R27, R5.reuse, R0, 0x2, P6 ;  /* 0x000000051b0fc211 */ /* 0x080fe200030f1400 */
[C---:B------:R-:W-:Y:S01]  /*10ce0*/  VIADD R27, R16.reuse, 0x58 ;  /* 0x00000058101b7836 */ /* 0x040fe20000000000 */
[----:B------:R-:W-:Y:S02]  /*10cf0*/  SHF.R.S32.HI R0, RZ, 0x1f, R21 ;  /* 0x0000001fff007819 */ /* 0x000fe40000011415 */
[-C--:B-1----:R-:W-:Y:S01]  /*10d00*/  @!P5 LEA R2, P0, R21, R4.reuse, 0x2 ;  /* 0x000000041502d211 */ /* 0x082fe200078010ff */
[----:B------:R1:W-:Y:S01]  /*10d10*/  @!P4 ST.E.64 desc[UR36][R14.64], R98 ;  /* 0x000000620e00c985 */ /* 0x0003e2000c101b24 */
[----:B0-----:R-:W-:Y:S02]  /*10d20*/  @!P3 LEA R10, P6, R25, R4, 0x2 ;  /* 0x00000004190ab211 */ /* 0x001fe400078c10ff */
[----:B------:R-:W-:Y:S01]  /*10d30*/  @!P5 LEA.HI.X R3, R21, R5, R0, 0x2, P0 ;  /* 0x000000051503d211 */ /* 0x000fe200000f1400 */
[----:B------:R-:W-:Y:S01]  /*10d40*/  VIADD R21, R16, 0x60 ;  /* 0x0000006010157836 */ /* 0x000fe20000000000 */
[----:B------:R-:W-:-:S02]  /*10d50*/  ISETP.GE.AND P0, PT, R27, UR4, PT ;  /* 0x000000041b007c0c */ /* 0x000fc4000bf06270 */
[----:B------:R-:W-:Y:S01]  /*10d60*/  @!P3 LEA.HI.X R11, R25, R5, R20, 0x2, P6 ;  /* 0x00000005190bb211 */ /* 0x000fe200030f1414 */
[----:B------:R-:W-:Y:S01]  /*10d70*/  VIADD R25, R16, 0x68 ;  /* 0x0000006810197836 */ /* 0x000fe20000000000 */
[----:B------:R-:W-:Y:S01]  /*10d80*/  ISETP.GE.AND P2, PT, R21, UR4, PT ;  /* 0x0000000415007c0c */ /* 0x000fe2000bf46270 */
[----:B------:R-:W-:Y:S01]  /*10d90*/  @!P5 ST.E.64 desc[UR36][R2.64], R96 ;  /* 0x000000600200d985 */ /* 0x000fe2000c101b24 */
[----:B------:R-:W-:Y:S02]  /*10da0*/  SHF.R.S32.HI R0, RZ, 0x1f, R27 ;  /* 0x0000001fff007819 */ /* 0x000fe4000001141b */
[----:B------:R-:W-:Y:S01]  /*10db0*/  ISETP.GE.AND P1, PT, R25, UR4, PT ;  /* 0x0000000419007c0c */ /* 0x000fe2000bf26270 */
[----:B------:R0:W-:Y:S01]  /*10dc0*/  @!P3 ST.E.64 desc[UR36][R10.64], R90 ;  /* 0x0000005a0a00b985 */ /* 0x0001e2000c101b24 */
[----:B------:R-:W-:-:S03]  /*10dd0*/  SHF.R.S32.HI R20, RZ, 0x1f, R25 ;  /* 0x0000001fff147819 */ /* 0x000fc60000011419 */
[----:B--2---:R-:W-:-:S04]  /*10de0*/  @!P0 LEA R6, P6, R27, R4, 0x2 ;  /* 0x000000041b068211 */ /* 0x004fc800078c10ff */
[-C--:B------:R-:W-:Y:S01]  /*10df0*/  @!P0 LEA.HI.X R7, R27, R5.reuse, R0, 0x2, P6 ;  /* 0x000000051b078211 */ /* 0x080fe200030f1400 */
[C---:B------:R-:W-:Y:S01]  /*10e00*/  VIADD R27, R16.reuse, 0x70 ;  /* 0x00000070101b7836 */ /* 0x040fe20000000000 */
[----:B------:R-:W-:Y:S02]  /*10e10*/  SHF.R.S32.HI R0, RZ, 0x1f, R21 ;  /* 0x0000001fff007819 */ /* 0x000fe40000011415 */
[-C--:B---3--:R-:W-:Y:S01]  /*10e20*/  @!P2 LEA R12, P4, R21, R4.reuse, 0x2 ;  /* 0x00000004150ca211 */ /* 0x088fe200078810ff */
[----:B------:R2:W-:Y:S01]  /*10e30*/  @!P0 ST.E.64 desc[UR36][R6.64], R88 ;  /* 0x0000005806008985 */ /* 0x0005e2000c101b24 */
[----:B----4-:R-:W-:Y:S02]  /*10e40*/  @!P1 LEA R8, P6, R25, R4, 0x2 ;  /* 0x0000000419089211 */ /* 0x010fe400078c10ff */
        /* <DEDUP_REMOVED lines=12> */
[CC--:B-1----:R-:W-:Y:S02]  /*10f10*/  @!P4 LEA R14, P6, R27.reuse, R4.reuse, 0x2 ;  /* 0x000000041b0ec211 */ /* 0x0c2fe400078c10ff */
[----:B------:R-:W-:Y:S02]  /*10f20*/  ISETP.GE.AND P2, PT, R222, UR4, PT ;  /* 0x00000004de007c0c */ /* 0x000fe4000bf46270 */
[----:B------:R-:W-:Y:S02]  /*10f30*/  @!P4 LEA.HI.X R15, R27, R5, R0, 0x2, P6 ;  /* 0x000000051b0fc211 */ /* 0x000fe400030f1400 */
[----:B------:R-:W-:Y:S02]  /*10f40*/  SHF.R.S32.HI R0, RZ, 0x1f, R21 ;  /* 0x0000001fff007819 */ /* 0x000fe40000011415 */
[-C--:B------:R-:W-:Y:S01]  /*10f50*/  @!P5 LEA R20, P6, R21, R4.reuse, 0x2 ;  /* 0x000000041514d211 */ /* 0x080fe200078c10ff */
[----:B------:R-:W-:Y:S01]  /*10f60*/  @!P4 ST.E.64 desc[UR36][R14.64], R74 ;  /* 0x0000004a0e00c985 */ /* 0x000fe2000c101b24 */
[----:B0-----:R-:W-:-:S02]  /*10f70*/  @!P0 LEA R10, P4, R224, R4, 0x2 ;  /* 0x00000004e00a8211 */ /* 0x001fc400078810ff */
[-C--:B------:R-:W-:Y:S02]  /*10f80*/  @!P5 LEA.HI.X R21, R21, R5.reuse, R0, 0x2, P6 ;  /* 0x000000051515d211 */ /* 0x080fe400030f1400 */
[----:B------:R-:W-:Y:S02]  /*10f90*/  SHF.R.S32.HI R0, RZ, 0x1f, R25 ;  /* 0x0000001fff007819 */ /* 0x000fe40000011419 */
[----:B------:R-:W-:Y:S01]  /*10fa0*/  @!P3 LEA R2, P6, R25, R4, 0x2 ;  /* 0x000000041902b211 */ /* 0x000fe200078c10ff */
[----:B------:R-:W-:Y:S01]  /*10fb0*/  @!P5 ST.E.64 desc[UR36][R20.64], R72 ;  /* 0x000000481400d985 */ /* 0x000fe2000c101b24 */
[----:B------:R-:W-:Y:S02]  /*10fc0*/  ISETP.GE.AND P5, PT, R221, UR4, PT ;  /* 0x00000004dd007c0c */ /* 0x000fe4000bfa6270 */
[-C--:B------:R-:W-:Y:S02]  /*10fd0*/  @!P3 LEA.HI.X R3, R25, R5.reuse, R0, 0x2, P6 ;  /* 0x000000051903b211 */ /* 0x080fe400030f1400 */
[----:B------:R-:W-:-:S02]  /*10fe0*/  @!P0 LEA.HI.X R11, R224, R5, R31, 0x2, P4 ;  /* 0x00000005e00b8211 */ /* 0x000fc400020f141f */
[----:B------:R-:W-:Y:S01]  /*10ff0*/  ISETP.GE.AND P4, PT, R220, UR4, PT ;  /* 0x00000004dc007c0c */ /* 0x000fe2000bf86270 */
[----:B------:R0:W-:Y:S01]  /*11000*/  @!P3 ST.E.64 desc[UR36][R2.64], R66 ;  /* 0x000000420200b985 */ /* 0x0001e2000c101b24 */
[----:B------:R-:W-:Y:S02]  /*11010*/  ISETP.GE.AND P3, PT, R23, UR4, PT ;  /* 0x0000000417007c0c */ /* 0x000fe4000bf66270 */
[-C--:B--2---:R-:W-:Y:S01]  /*11020*/  @!P1 LEA R6, P6, R223, R4.reuse, 0x2 ;  /* 0x00000004df069211 */ /* 0x084fe200078c10ff */
[----:B------:R1:W-:Y:S02]  /*11030*/  @!P0 ST.E.64 desc[UR36][R10.64], R64 ;  /* 0x000000400a008985 */ /* 0x0003e4000c101b24 */
[-C--:B---3--:R-:W-:Y:S02]  /*11040*/  @!P5 LEA R12, P0, R221, R4.reuse, 0x2 ;  /* 0x00000004dd0cd211 */ /* 0x088fe400078010ff */
[----:B------:R-:W-:Y:S02]  /*11050*/  @!P1 LEA.HI.X R7, R223, R5, R30, 0x2, P6 ;  /* 0x00000005df079211 */ /* 0x000fe400030f141e */
[----:B----4-:R-:W-:-:S02]  /*11060*/  @!P2 LEA R8, P6, R222, R4, 0x2 ;  /* 0x00000004de08a211 */ /* 0x010fc400078c10ff */
[-C--:B------:R-:W-:Y:S01]  /*11070*/  @!P5 LEA.HI.X R13, R221, R5.reuse, R28, 0x2, P0 ;  /* 0x00000005dd0dd211 */ /* 0x080fe200000f141c */
[----:B------:R1:W-:Y:S01]  /*11080*/  @!P1 ST.E.64 desc[UR36][R6.64], R58 ;  /* 0x0000003a06009985 */ /* 0x0003e2000c101b24 */
[-C--:B------:R-:W-:Y:S02]  /*11090*/  @!P2 LEA.HI.X R9, R222, R5.reuse, R29, 0x2, P6 ;  /* 0x00000005de09a211 */ /* 0x080fe400030f141d */
[CC--:B0-----:R-:W-:Y:S02]  /*110a0*/  @!P4 LEA R2, P1, R220.reuse, R4.reuse, 0x2 ;  /* 0x00000004dc02c211 */ /* 0x0c1fe400078210ff */
        /* <DEDUP_REMOVED lines=9> */
[----:B-1----:R-:W-:-:S04]  /*11140*/  LEA R2, P0, R22, R4, 0x2 ;  /* 0x0000000416027211 */ /* 0x002fc800078010ff */
[----:B------:R-:W-:-:S05]  /*11150*/  LEA.HI.X R3, R22, R5, R229, 0x2, P0 ;  /* 0x0000000516037211 */ /* 0x000fca00000f14e5 */
[----:B------:R0:W-:Y:S01]  /*11160*/  ST.E.64 desc[UR36][R2.64], R40 ;  /* 0x0000002802007985 */ /* 0x0001e2000c101b24 */
[----:B------:R-:W-:Y:S05]  /*11170*/  BRA `(.L_x_2539) ;  /* 0x0000000c006c7947 */ /* 0x000fea0003800000 */
.L_x_2530:
        /* <DEDUP_REMOVED lines=31> */
.L_x_2542:
[----:B------:R-:W-:Y:S01]  /*11370*/  USEL UR54, UR54, URZ, !UP0 ;  /* 0x0000003f36367287 */ /* 0x000fe2000c000000 */
[----:B------:R-:W-:Y:S01]  /*11380*/  BSSY B1, `(.L_x_2543) ;  /* 0x0000038000017945 */ /* 0x000fe20003800000 */
[----:B------:R-:W-:-:S03]  /*11390*/  USEL UR58, UR58, URZ, !UP0 ;  /* 0x0000003f3a3a7287 */ /* 0x000fc6000c000000 */
[----:B------:R-:W-:Y:S09]  /*113a0*/  @P0 BRA `(.L_x_2544) ;  /* 0x0000000000d40947 */ /* 0x000ff20003800000 */
        /* <DEDUP_REMOVED lines=53> */
.L_x_2544:
[----:B------:R-:W-:Y:S05]  /*11700*/  BSYNC B1 ;  /* 0x0000000000017941 */ /* 0x000fea0003800000 */
.L_x_2543:
        /* <DEDUP_REMOVED lines=34> */
[----:B------:R-:W-:Y:S02]  /*11930*/  IMAD.U32 R2, RZ, RZ, UR54 ;  /* 0x00000036ff027e24 */ /* 0x000fe4000f8e00ff */
[C---:B------:R-:W-:Y:S01]  /*11940*/  IMAD R9, R5.reuse, UR9, R4 ;  /* 0x0000000905097c24 */ /* 0x040fe2000f8e0204 */
[----:B------:R-:W-:Y:S01]  /*11950*/  SHF.R.S32.HI R4, RZ, 0x1f, R7 ;  /* 0x0000001fff047819 */ /* 0x000fe20000011407 */
[----:B------:R-:W-:Y:S01]  /*11960*/  IMAD.WIDE.U32 R2, R5, UR8, R2 ;  /* 0x0000000805027c25 */ /* 0x000fe2000f8e0002 */
[----:B------:R-:W-:-:S03]  /*11970*/  ULDC.64 UR8, c[0x0][0xad8] ;  /* 0x0002b60000087ab9 */ /* 0x000fc60000000a00 */
        /* <DEDUP_REMOVED lines=36> */
.L_x_2546:
[----:B------:R-:W-:Y:S05]  /*11bc0*/  BSYNC B1 ;  /* 0x0000000000017941 */ /* 0x000fea0003800000 */
.L_x_2545:
        /* <DEDUP_REMOVED lines=17> */
.L_x_2548:
[----:B------:R-:W-:Y:S05]  /*11ce0*/  BSYNC B1 ;  /* 0x0000000000017941 */ /* 0x000fea0003800000 */
.L_x_2547:
        /* <DEDUP_REMOVED lines=17> */
.L_x_2550:
[----:B------:R-:W-:Y:S05]  /*11e00*/  BSYNC B1 ;  /* 0x0000000000017941 */ /* 0x000fea0003800000 */
.L_x_2549:
        /* <DEDUP_REMOVED lines=18> */
.L_x_2539:
[----:B------:R-:W-:Y:S05]  /*11f30*/  BSYNC B0 ;  /* 0x0000000000007941 */ /* 0x000fea0003800000 */
.L_x_2529:
[----:B------:R-:W-:Y:S02]  /*11f40*/  ULDC UR4, c[0x0][0xc3c] ;  /* 0x00030f0000047ab9 */ /* 0x000fe40000000800 */
[----:B------:R-:W-:-:S06]  /*11f50*/  UISETP.GE.AND UP0, UPT, UR7, UR4, UPT ;  /* 0x000000040700728c */ /* 0x000fcc000bf06270 */
[----:B------:R-:W-:-:S13]  /*11f60*/  PLOP3.LUT P0, PT, PT, PT, UP0, 0x80, 0x0 ;  /* 0x000000000000781c */ /* 0x000fda0003f0f008 */
[----:B------:R-:W-:Y:S05]  /*11f70*/  @!P0 BRA `(.L_x_2551) ;  /* 0xfffffeec00cc8947 */ /* 0x000fea000383ffff */
[----:B------:R-:W-:Y:S05]  /*11f80*/  EXIT ;  /* 0x000000000000794d */ /* 0x000fea0003800000 */
.L_x_2486:
[----:B------:R-:W-:-:S08]  /*11f90*/  NOP ;  /* 0x0000000000007918 */ /* 0x000fd00000000000 */
[----:B0-----:R-:W0:-:S00]  /*11fa0*/  USETMAXREG.DEALLOC.CTAPOOL 0x28 ;  /* 0x00000028000079c8 */ /* 0x001e0000080e0500 */
        /* <DEDUP_REMOVED lines=60> */
.L_x_2555:
        /* <DEDUP_REMOVED lines=36> */
.L_x_2553:
[----:B------:R-:W-:-:S04]  /*125b0*/  IMAD.IADD R8, R11, 0x1, -R8 ;  /* 0x000000010b087824 */ /* 0x000fc800078e0a08 */
[----:B------:R-:W-:-:S05]  /*125c0*/  IMAD R3, R5, R4, R8 ;  /* 0x0000000405037224 */ /* 0x000fca00078e0208 */
[----:B------:R-:W-:Y:S01]  /*125d0*/  ISETP.GT.AND P0, PT, R3, R6, PT ;  /* 0x000000060300720c */ /* 0x000fe20003f04270 */
[----:B------:R-:W-:-:S12]  /*125e0*/  IMAD.MOV.U32 R3, RZ, RZ, RZ ;  /* 0x000000ffff037224 */ /* 0x000fd800078e00ff */
        /* <DEDUP_REMOVED lines=13> */
.L_x_2556:
[----:B01----:R-:W-:-:S04]  /*126c0*/  IMAD R2, R3, R4, R8 ;  /* 0x0000000403027224 */ /* 0x003fc800078e0208 */
[----:B------:R-:W-:Y:S01]  /*126d0*/  IMAD.IADD R5, R6, 0x1, -R2 ;  /* 0x0000000106057824 */ /* 0x000fe200078e0a02 */
[----:B------:R0:W-:Y:S01]  /*126e0*/  STL [R1], R2 ;  /* 0x0000000201007387 */ /* 0x0001e20000100800 */
[----:B------:R-:W-:Y:S05]  /*126f0*/  @!P1 BRA `(.L_x_2557) ;  /* 0x0000000000ec9947 */ /* 0x000fea0003800000 */
        /* <DEDUP_REMOVED lines=40> */
[----:B------:R-:W-:Y:S02]  /*12980*/  IMAD R3, R2, R6, R3 ;  /* 0x0000000602037224 */ /* 0x000fe400078e0203 */
[----:B------:R-:W-:-:S03]  /*12990*/  IMAD.MOV R6, RZ, RZ, -R8 ;  /* 0x000000ffff067224 */ /* 0x000fc600078e0a08 */
        /* <DEDUP_REMOVED lines=13> */
[----:B------:R-:W-:Y:S02]  /*12a70*/  IMAD R2, R0, R6, R5 ;  /* 0x0000000600027224 */ /* 0x000fe400078e0205 */
[----:B------:R-:W-:-:S05]  /*12a80*/  IMAD R3, R3, 0x10000, R4 ;  /* 0x0001000003037824 */ /* 0x000fca00078e0204 */
[----:B------:R1:W-:Y:S01]  /*12a90*/  STL [R1+0x8], R3 ;  /* 0x0000080301007387 */ /* 0x0003e20000100800 */
[----:B------:R-:W-:Y:S05]  /*12aa0*/  BRA `(.L_x_2558) ;  /* 0x0000000400007947 */ /* 0x000fea0003800000 */
.L_x_2557:
        /* <DEDUP_REMOVED lines=36> */
[-C--:B------:R-:W-:Y:S02]  /*12cf0*/  IABS R8, R13.reuse ;  /* 0x0000000d00087213 */ /* 0x080fe40000000000 */
[----:B------:R-:W-:Y:S02]  /*12d00*/  IABS R10, R13 ;  /* 0x0000000d000a7213 */ /* 0x000fe40000000000 */
[----:B------:R-:W0:Y:S08]  /*12d10*/  I2F.RP R4, R8 ;  /* 0x0000000800047306 */ /* 0x000e300000209400 */
[----:B0-----:R-:W0:Y:S02]  /*12d20*/  MUFU.RCP R4, R4 ;  /* 0x0000000400047308 */ /* 0x001e240000001000 */
[----:B0-----:R-:W-:-:S02]  /*12d30*/  VIADD R3, R4, 0xffffffe ;  /* 0x0ffffffe04037836 */ /* 0x001fc40000000000 */
[----:B------:R-:W-:-:S04]  /*12d40*/  IMAD.MOV R4, RZ, RZ, -R13 ;  /* 0x000000ffff047224 */ /* 0x000fc800078e0a0d */
        /* <DEDUP_REMOVED lines=20> */
[----:B------:R-:W-:-:S05]  /*12e90*/  IMAD R3, R2, R4, R3 ;  /* 0x0000000402037224 */ /* 0x000fca00078e0203 */
[----:B------:R0:W-:Y:S02]  /*12ea0*/  STL [R1+0x8], R3 ;  /* 0x0000080301007387 */ /* 0x0001e40000100800 */
.L_x_2558:
[----:B01----:R-:W-:-:S05]  /*12eb0*/  LOP3.LUT R3, RZ, R2, RZ, 0x33, !PT ;  /* 0x00000002ff037212 */ /* 0x003fca00078e33ff */
[----:B------:R-:W-:-:S05]  /*12ec0*/  IMAD.IADD R0, R0, 0x1, R3 ;  /* 0x0000000100007824 */ /* 0x000fca00078e0203 */
[----:B------:R1:W-:Y:S01]  /*12ed0*/  STL [R1+0x4], R0 ;  /* 0x0000040001007387 */ /* 0x0003e20000100800 */
[----:B------:R-:W-:Y:S05]  /*12ee0*/  BRA `(.L_x_2559) ;  /* 0x0000000000107947 */ /* 0x000fea0003800000 */
.L_x_2554:
[----:B------:R0:W-:Y:S01]  /*12ef0*/  STL [R1], R6 ;  /* 0x0000000601007387 */ /* 0x0001e20000100800 */
[----:B------:R-:W-:-:S03]  /*12f00*/  ULDC UR41, c[0x0][0xc3c] ;  /* 0x00030f0000297ab9 */ /* 0x000fc60000000800 */
[----:B------:R0:W-:Y:S04]  /*12f10*/  STL [R1+0x4], RZ ;  /* 0x000004ff01007387 */ /* 0x0001e80000100800 */
[----:B------:R0:W-:Y:S02]  /*12f20*/  STL [R1+0x8], RZ ;  /* 0x000008ff01007387 */ /* 0x0001e40000100800 */
.L_x_2559:
[----:B------:R-:W2:Y:S04]  /*12f30*/  LDL R8, [R1] ;  /* 0x0000000001087983 */ /* 0x000ea80000100800 */
[----:B------:R-:W2:Y:S04]  /*12f40*/  LDL R9, [R1+0x4] ;  /* 0x0000040001097983 */ /* 0x000ea80000100800 */
[----:B------:R-:W2:Y:S01]  /*12f50*/  LDL R10, [R1+0x8] ;  /* 0x00000800010a7983 */ /* 0x000ea20000100800 */
[----:B------:R-:W-:Y:S01]  /*12f60*/  ISETP.NE.AND P0, PT, R7, RZ, PT ;  /* 0x000000ff0700720c */ /* 0x000fe20003f05270 */
[----:B------:R-:W-:-:S12]  /*12f70*/  IMAD.U32 R2, RZ, RZ, UR41 ;  /* 0x00000029ff027e24 */ /* 0x000fd8000f8e00ff */
[----:B------:R-:W3:Y:S01]  /*12f80*/  @!P0 S2R R3, SR_CgaCtaId ;  /* 0x0000000000038919 */ /* 0x000ee20000008800 */
[----:B-1----:R-:W-:Y:S01]  /*12f90*/  @!P0 MOV R0, 0x400 ;  /* 0x0000040000008802 */ /* 0x002fe20000000f00 */
[----:B------:R-:W-:-:S03]  /*12fa0*/  @!P0 IMAD.MOV.U32 R11, RZ, RZ, R2 ;  /* 0x000000ffff0b8224 */ /* 0x000fc600078e0002 */
[----:B---3--:R-:W-:-:S05]  /*12fb0*/  @!P0 LEA R0, R3, R0, 0x18 ;  /* 0x0000000003008211 */ /* 0x008fca00078ec0ff */
[----:B--2---:R1:W-:Y:S01]  /*12fc0*/  @!P0 STS.128 [R0+0x334d0], R8 ;  /* 0x0334d00800008388 */ /* 0x0043e20000000c00 */
[----:B------:R-:W-:Y:S06]  /*12fd0*/  BAR.ARV 0x5, 0x180 ;  /* 0x0146000000007b1d */ /* 0x000fec0000002000 */
.L_x_2552:
[----:B------:R-:W-:Y:S01]  /*12fe0*/  ULDC UR4, c[0x0][0xc3c] ;  /* 0x00030f0000047ab9 */ /* 0x000fe20000000800 */
[----:B------:R2:W-:Y:S01]  /*12ff0*/  STL [R1+0x1c], RZ ;  /* 0x00001cff01007387 */ /* 0x0005e20000100800 */
[----:B------:R-:W-:Y:S01]  /*13000*/  UISETP.GE.AND UP0, UPT, UR41, UR4, UPT ;  /* 0x000000042900728c */ /* 0x000fe2000bf06270 */
[----:B------:R-:W-:Y:S02]  /*13010*/  IMAD.MOV.U32 R31, RZ, RZ, 0x1 ;  /* 0x00000001ff1f7424 */ /* 0x000fe400078e00ff */
[----:B------:R-:W-:-:S03]  /*13020*/  IMAD.MOV.U32 R28, RZ, RZ, RZ ;  /* 0x000000ffff1c7224 */ /* 0x000fc600078e00ff */
[----:B------:R-:W-:-:S13]  /*13030*/  PLOP3.LUT P0, PT, PT, PT, UP0, 0x80, 0x0 ;  /* 0x000000000000781c */ /* 0x000fda0003f0f008 */
[----:B--2---:R-:W-:Y:S05]  /*13040*/  @P0 BRA `(.L_x_2560) ;  /* 0x00000064003c0947 */ /* 0x004fea0003800000 */
[----:B-1----:R-:W2:Y:S01]  /*13050*/  LDL R0, [R1+0x28] ;  /* 0x0000280001007983 */ /* 0x002ea20000100800 */
[----:B------:R-:W1:Y:S01]  /*13060*/  S2UR UR4, SR_CgaCtaId ;  /* 0x00000000000479c3 */ /* 0x000e620000008800 */
[----:B------:R-:W-:Y:S01]  /*13070*/  MOV R16, 0x400 ;  /* 0x0000040000107802 */ /* 0x000fe20000000f00 */
[----:B------:R-:W-:Y:S01]  /*13080*/  IMAD.MOV.U32 R31, RZ, RZ, 0x1 ;  /* 0x00000001ff1f7424 */ /* 0x000fe200078e00ff */
[----:B------:R-:W3:Y:S01]  /*13090*/  S2R R10, SR_TID.X ;  /* 0x00000000000a7919 */ /* 0x000ee20000002100 */
[----:B------:R-:W-:Y:S01]  /*130a0*/  IMAD.MOV.U32 R28, RZ, RZ, RZ ;  /* 0x000000ffff1c7224 */ /* 0x000fe200078e00ff */
[----:B------:R-:W-:Y:S01]  /*130b0*/  ULDC UR46, c[0x0][0xc] ;  /* 0x00000300002e7ab9 */ /* 0x000fe20000000800 */
[----:B-1----:R-:W-:-:S05]  /*130c0*/  IMAD.U32 R37, RZ, RZ, UR4 ;  /* 0x00000004ff257e24 */ /* 0x002fca000f8e00ff */
[----:B------:R-:W-:Y:S02]  /*130d0*/  LEA R16, R37, R16, 0x18 ;  /* 0x0000001025107211 */ /* 0x000fe400078ec0ff */
[----:B---3--:R-:W-:Y:S01]  /*130e0*/  SHF.R.U32.HI R3, RZ, 0x1, R10 ;  /* 0x00000001ff037819 */ /* 0x008fe2000001160a */
[C---:B0-----:R-:W-:Y:S02]  /*130f0*/  IMAD.SHL.U32 R4, R10.reuse, 0x20, RZ ;  /* 0x000000200a047824 */ /* 0x041fe400078e00ff */
[C---:B------:R-:W-:Y:S02]  /*13100*/  IMAD.SHL.U32 R32, R10.reuse, 0x10, RZ ;  /* 0x000000100a207824 */ /* 0x040fe400078e00ff */
[----:B------:R-:W-:Y:S01]  /*13110*/  IMAD.SHL.U32 R8, R10, 0x4, RZ ;  /* 0x000000040a087824 */ /* 0x000fe200078e00ff */
[----:B------:R-:W-:Y:S01]  /*13120*/  LOP3.LUT R5, R4, 0x80, RZ, 0xc0, !PT ;  /* 0x0000008004057812 */ /* 0x000fe200078ec0ff */
[----:B------:R-:W-:Y:S01]  /*13130*/  IMAD.SHL.U32 R9, R10, 0x2, RZ ;  /* 0x000000020a097824 */ /* 0x000fe200078e00ff */
[----:B------:R-:W-:-:S02]  /*13140*/  LOP3.LUT R7, R32, 0x600, RZ, 0xc0, !PT ;  /* 0x0000060020077812 */ /* 0x000fc400078ec0ff */
[----:B------:R-:W-:Y:S02]  /*13150*/  LOP3.LUT R5, R5, 0x10, R10, 0xf8, !PT ;  /* 0x0000001005057812 */ /* 0x000fe400078ef80a */
[----:B------:R-:W-:Y:S02]  /*13160*/  LOP3.LUT R7, R7, 0x60, R4, 0xf8, !PT ;  /* 0x0000006007077812 */ /* 0x000fe400078ef804 */
[----:B------:R-:W-:Y:S02]  /*13170*/  LOP3.LUT R5, R5, 0x10, R8, 0x78, !PT ;  /* 0x0000001005057812 */ /* 0x000fe400078e7808 */
[----:B------:R-:W-:-:S04]  /*13180*/  LOP3.LUT R6, R32, 0x1b0, RZ, 0xc0, !PT ;  /* 0x000001b020067812 */ /* 0x000fc800078ec0ff */
[----:B------:R-:W-:Y:S02]  /*13190*/  LOP3.LUT R9, R6, 0x30, R9, 0x78, !PT ;  /* 0x0000003006097812 */ /* 0x000fe400078e7809 */
[----:B--2---:R-:W-:Y:S01]  /*131a0*/  R2UR UR5, R0 ;  /* 0x00000000000572ca */ /* 0x004fe200000e0000 */
[----:B------:R-:W-:-:S05]  /*131b0*/  IMAD.SHL.U32 R0, R10, 0x40, RZ ;  /* 0x000000400a007824 */ /* 0x000fca00078e00ff */
[----:B------:R-:W-:-:S04]  /*131c0*/  LOP3.LUT R2, R0, 0x180, RZ, 0xc0, !PT ;  /* 0x0000018000027812 */ /* 0x000fc800078ec0ff */
[----:B------:R-:W-:Y:S01]  /*131d0*/  LOP3.LUT R2, R2, 0x30, R3, 0xf8, !PT ;  /* 0x0000003002027812 */ /* 0x000fe200078ef803 */
[----:B------:R-:W-:Y:S02]  /*131e0*/  IMAD.SHL.U32 R3, R10, 0x8, RZ ;  /* 0x000000080a037824 */ /* 0x000fe400078e00ff */
[----:B------:R-:W-:Y:S02]  /*131f0*/  ULOP3.LUT UR44, UR5, 0x2, URZ, 0xfc, !UPT ;  /* 0x00000002052c7892 */ /* 0x000fe4000f8efc3f */
[----:B------:R-:W-:Y:S01]  /*13200*/  ULOP3.LUT UR45, UR5, 0x1, URZ, 0xfc, !UPT ;  /* 0x00000001052d7892 */ /* 0x000fe2000f8efc3f */
[----:B------:R-:W-:Y:S02]  /*13210*/  LOP3.LUT R3, R2, 0x30, R3, 0x78, !PT ;  /* 0x0000003002037812 */ /* 0x000fe400078e7803 */
[----:B------:R-:W-:Y:S02]  /*13220*/  LOP3.LUT R2, R7, 0x100, R4, 0xf8, !PT ;  /* 0x0000010007027812 */ /* 0x000fe400078ef804 */
[----:B------:R-:W-:-:S02]  /*13230*/  LOP3.LUT R0, R3, 0x640, R0, 0xf8, !PT ;  /* 0x0000064003007812 */ /* 0x000fc400078ef800 */
[----:B------:R-:W-:-:S03]  /*13240*/  LOP3.LUT R2, R2, R5, RZ, 0xfc, !PT ;  /* 0x0000000502027212 */ /* 0x000fc600078efcff */
[----:B------:R0:W-:Y:S04]  /*13250*/  STL [R1+0x14], R0 ;  /* 0x0000140001007387 */ /* 0x0001e80000100800 */
        /* <DEDUP_REMOVED lines=13> */
.L_x_2638:
[----:B------:R-:W-:Y:S01]  /*13330*/  ULDC.64 UR4, c[0x0][0xc88] ;  /* 0x0003220000047ab9 */ /* 0x000fe20000000a00 */
[----:B------:R-:W-:Y:S01]  /*13340*/  ULDC.64 UR6, c[0x0][0xa18] ;  /* 0x0002860000067ab9 */ /* 0x000fe20000000a00 */
[----:B------:R-:W-:Y:S01]  /*13350*/  UIMAD.WIDE UR4, UR41, 0x4, UR4 ;  /* 0x00000004290478a5 */ /* 0x000fe2000f8e0204 */
[----:B------:R-:W-:Y:S01]  /*13360*/  IMAD.MOV.U32 R33, RZ, RZ, RZ ;  /* 0x000000ffff217224 */ /* 0x000fe200078e00ff */
[----:B01----:R-:W1:Y:S04]  /*13370*/  LDC.64 R4, c[0x0][0x418] ;  /* 0x00010600ff047b82 */ /* 0x003e680000000a00 */
[----:B------:R-:W-:Y:S02]  /*13380*/  IMAD.U32 R2, RZ, RZ, UR4 ;  /* 0x00000004ff027e24 */ /* 0x000fe4000f8e00ff */
[----:B---3--:R-:W-:Y:S01]  /*13390*/  IMAD.U32 R3, RZ, RZ, UR5 ;  /* 0x00000005ff037e24 */ /* 0x008fe2000f8e00ff */
        /* <DEDUP_REMOVED lines=44> */
.L_x_2561:
[----:B------:R-:W-:Y:S01]  /*13660*/  ULDC.64 UR4, c[0x0][0xa20] ;  /* 0x0002880000047ab9 */ /* 0x000fe20000000a00 */
[----:B------:R-:W-:Y:S01]  /*13670*/  ISETP.NE.AND.EX P0, PT, R5, RZ, PT, P0 ;  /* 0x000000ff0500720c */ /* 0x000fe20003f05300 */
[----:B------:R-:W-:Y:S01]  /*13680*/  UMOV UR40, URZ ;  /* 0x0000003f00287c82 */ /* 0x000fe20008000000 */
[----:B------:R-:W-:Y:S01]  /*13690*/  ISETP.NE.U32.AND P1, PT, RZ, UR4, PT ;  /* 0x00000004ff007c0c */ /* 0x000fe2000bf25070 */
[----:B------:R-:W-:Y:S01]  /*136a0*/  IMAD.U32 R30, RZ, RZ, UR43 ;  /* 0x0000002bff1e7e24 */ /* 0x000fe2000f8e00ff */
[----:B------:R-:W-:Y:S02]  /*136b0*/  SEL R0, R0, 0x1, P0 ;  /* 0x0000000100007807 */ /* 0x000fe40000000000 */
[----:B------:R-:W-:Y:S02]  /*136c0*/  ISETP.NE.AND.EX P1, PT, RZ, UR5, PT, P1 ;  /* 0x00000005ff007c0c */ /* 0x000fe4000bf25310 */
[----:B-----5:R-:W-:Y:S01]  /*136d0*/  @P2 R2UR UR40, R6 ;  /* 0x00000000062822ca */ /* 0x020fe200000e0000 */
[----:B------:R-:W-:-:S10]  /*136e0*/  IMAD R0, R0, R7, RZ ;  /* 0x0000000700007224 */ /* 0x000fd400078e02ff */
[----:B------:R-:W-:Y:S05]  /*136f0*/  @!P1 BRA `(.L_x_2562) ;  /* 0x0000000000189947 */ /* 0x000fea0003800000 */
[----:B------:R-:W-:-:S04]  /*13700*/  UIADD3 UR4, UP0, UR39, UR4, URZ ;  /* 0x0000000427047290 */ /* 0x000fc8000ff1e03f */
[----:B------:R-:W-:Y:S02]  /*13710*/  UIADD3.X UR5, UR38, UR5, URZ, UP0, !UPT ;  /* 0x0000000526057290 */ /* 0x000fe400087fe43f */
[----:B--2---:R-:W-:-:S04]  /*13720*/  IMAD.U32 R2, RZ, RZ, UR4 ;  /* 0x00000004ff027e24 */ /* 0x004fc8000f8e00ff */
[----:B------:R-:W-:-:S05]  /*13730*/  IMAD.U32 R3, RZ, RZ, UR5 ;  /* 0x00000005ff037e24 */ /* 0x000fca000f8e00ff */
[----:B------:R1:W5:Y:S01]  /*13740*/  LDG.E R0, desc[UR36][R2.64] ;  /* 0x0000002402007981 */ /* 0x000362000c1e1900 */
[----:B------:R-:W-:Y:S05]  /*13750*/  BRA `(.L_x_2563) ;  /* 0x0000000000247947 */ /* 0x000fea0003800000 */
.L_x_2562:
[----:B------:R-:W-:Y:S02]  /*13760*/  ULDC.64 UR4, c[0x0][0xa08] ;  /* 0x0002820000047ab9 */ /* 0x000fe40000000a00 */
[----:B------:R-:W-:-:S04]  /*13770*/  ISETP.NE.U32.AND P0, PT, RZ, UR4, PT ;  /* 0x00000004ff007c0c */ /* 0x000fc8000bf05070 */
[----:B------:R-:W-:-:S13]  /*13780*/  ISETP.NE.AND.EX P0, PT, RZ, UR5, PT, P0 ;  /* 0x00000005ff007c0c */ /* 0x000fda000bf05300 */
[----:B------:R-:W-:Y:S05]  /*13790*/  @!P0 BRA `(.L_x_2563) ;  /* 0x0000000000148947 */ /* 0x000fea0003800000 */
[----:B--2---:R-:W1:Y:S02]  /*137a0*/  LDC.64 R2, c[0x0][0xa08] ;  /* 0x00028200ff027b82 */ /* 0x004e640000000a00 */
[----:B-1----:R-:W-:-:S05]  /*137b0*/  IMAD.WIDE R2, R30, 0x4, R2 ;  /* 0x000000041e027825 */ /* 0x002fca00078e0202 */
[----:B------:R-:W2:Y:S04]  /*137c0*/  LDG.E R0, desc[UR36][R2.64] ;  /* 0x0000002402007981 */ /* 0x000ea8000c1e1900 */
[----:B------:R-:W2:Y:S02]  /*137d0*/  LDG.E R5, desc[UR36][R2.64+0x4] ;  /* 0x0000042402057981 */ /* 0x000ea4000c1e1900 */
[----:B--2---:R-:W-:-:S07]  /*137e0*/  IMAD.IADD R0, R5, 0x1, -R0 ;  /* 0x0000000105007824 */ /* 0x004fce00078e0a00 */
.L_x_2563:
[----:B-12---:R-:W2:Y:S01]  /*137f0*/  LDL R2, [R1+0x4] ;  /* 0x0000040001027983 */ /* 0x006ea20000100800 */
[----:B------:R-:W1:Y:S03]  /*13800*/  LDC R34, c[0x0][0x448] ;  /* 0x00011200ff227b82 */ /* 0x000e660000000800 */
[----:B------:R-:W3:Y:S01]  /*13810*/  LDL R18, [R1+0x8] ;  /* 0x0000080001127983 */ /* 0x000ee20000100800 */
[----:B-----5:R-:W-:Y:S01]  /*13820*/  IMAD.IADD R19, R0, 0x1, -R33 ;  /* 0x0000000100137824 */ /* 0x020fe200078e0a21 */
[----:B------:R-:W-:-:S03]  /*13830*/  LOP3.LUT R17, R17, 0xfffffeff, RZ, 0xc0, !PT ;  /* 0xfffffeff11117812 */ /* 0x000fc600078ec0ff */
[----:B------:R-:W-:-:S04]  /*13840*/  VIADD R0, R19, 0x9f ;  /* 0x0000009f13007836 */ /* 0x000fc80000000000 */
[----:B------:R-:W-:Y:S01]  /*13850*/  IMAD.HI R0, R0, 0x66666667, RZ ;  /* 0x6666666700007827 */ /* 0x000fe200078e02ff */
[----:B-1----:R-:W-:-:S13]  /*13860*/  ISETP.NE.AND P0, PT, R34, 0x1, PT ;  /* 0x000000012200780c */ /* 0x002fda0003f05270 */
[----:B------:R-:W1:Y:S01]  /*13870*/  @P0 LDC R3, c[0x0][0x44c] ;  /* 0x00011300ff030b82 */ /* 0x000e620000000800 */
[----:B------:R-:W-:-:S07]  /*13880*/  @P0 LOP3.LUT R17, R17, 0x100, RZ, 0xfc, !PT ;  /* 0x0000010011110812 */ /* 0x000fce00078efcff */
[----:B------:R-:W4:Y:S01]  /*13890*/  @P0 LDC R4, c[0x0][0x450] ;  /* 0x00011400ff040b82 */ /* 0x000f220000000800 */
[----:B--2---:R-:W-:-:S04]  /*138a0*/  IMAD.SHL.U32 R2, R2, 0x80, RZ ;  /* 0x0000008002027824 */ /* 0x004fc800078e00ff */
[----:B------:R-:W-:-:S04]  /*138b0*/  VIADD R2, R2, 0x7f ;  /* 0x0000007f02027836 */ /* 0x000fc80000000000 */
[----:B-1----:R-:W-:-:S05]  /*138c0*/  @P0 IMAD.HI.U32 R3, R2, R3, RZ ;  /* 0x0000000302030227 */ /* 0x002fca00078e00ff */
[----:B----4-:R-:W-:Y:S02]  /*138d0*/  @P0 SHF.R.U32.HI R2, RZ, R4, R3 ;  /* 0x00000004ff020219 */ /* 0x010fe40000011603 */
[----:B0-----:R-:W-:-:S05]  /*138e0*/  IADD3 R3, R19, 0xa0, -R22 ;  /* 0x000000a013037810 */ /* 0x001fca0007ffe816 */
[----:B------:R-:W-:Y:S01]  /*138f0*/  IMAD.IADD R2, R3, 0x1, R2 ;  /* 0x0000000103027824 */ /* 0x000fe200078e0202 */
[----:B------:R-:W-:-:S03]  /*13900*/  SHF.R.U32.HI R3, RZ, 0x1f, R0 ;  /* 0x0000001fff037819 */ /* 0x000fc60000011600 */
[----:B------:R-:W-:Y:S01]  /*13910*/  IMAD.HI R2, R2, 0x66666667, RZ ;  /* 0x6666666702027827 */ /* 0x000fe200078e02ff */
[----:B------:R-:W-:Y:S02]  /*13920*/  LEA.HI.SX32 R3, R0, R3, 0x1a ;  /* 0x0000000300037211 */ /* 0x000fe400078fd2ff */
[----:B---3--:R-:W-:Y:S02]  /*13930*/  LOP3.LUT R0, R18, 0xff000000, RZ, 0xc0, !PT ;  /* 0xff00000012007812 */ /* 0x008fe400078ec0ff */
[----:B------:R-:W-:Y:S02]  /*13940*/  SHF.R.U32.HI R5, RZ, 0x1f, R2 ;  /* 0x0000001fff057819 */ /* 0x000fe40000011602 */
[----:B------:R-:W-:Y:S02]  /*13950*/  SHF.R.U32.HI R0, RZ, 0x8, R0 ;  /* 0x00000008ff007819 */ /* 0x000fe40000011600 */
[----:B------:R-:W-:-:S04]  /*13960*/  LEA.HI.SX32 R2, R2, R5, 0x1a ;  /* 0x0000000502027211 */ /* 0x000fc800078fd2ff */
[----:B------:R-:W-:Y:S02]  /*13970*/  VIMNMX R5, R3, R2, PT ;  /* 0x0000000203057248 */ /* 0x000fe40003fe0100 */
[----:B------:R-:W-:Y:S02]  /*13980*/  LOP3.LUT R3, R18, 0xff0000, RZ, 0xc0, !PT ;  /* 0x00ff000012037812 */ /* 0x000fe400078ec0ff */
[----:B------:R-:W-:Y:S02]  /*13990*/  ISETP.GE.AND P0, PT, R5, 0x1, PT ;  /* 0x000000010500780c */ /* 0x000fe40003f06270 */
[----:B------:R-:W-:Y:S01]  /*139a0*/  LEA.HI R0, R3, R0, RZ, 0x10 ;  /* 0x0000000003007211 */ /* 0x000fe200078f80ff */
[----:B------:R-:W-:-:S03]  /*139b0*/  IMAD.MOV.U32 R3, RZ, RZ, RZ ;  /* 0x000000ffff037224 */ /* 0x000fc600078e00ff */
[----:B------:R-:W-:-:S07]  /*139c0*/  LOP3.LUT R36, R0, 0xff, RZ, 0xc0, !PT ;  /* 0x000000ff00247812 */ /* 0x000fce00078ec0ff */
[----:B------:R-:W-:Y:S05]  /*139d0*/  @!P0 BRA `(.L_x_2564) ;  /* 0x0000000000748947 */ /* 0x000fea0003800000 */
[----:B------:R-:W-:-:S04]  /*139e0*/  SHF.R.U32.HI R0, RZ, 0x10, R0 ;  /* 0x00000010ff007819 */ /* 0x000fc80000011600 */
[----:B------:R-:W-:-:S13]  /*139f0*/  ISETP.NE.AND P0, PT, R0, RZ, PT ;  /* 0x000000ff0000720c */ /* 0x000fda0003f05270 */
[----:B------:R-:W0:Y:S02]  /*13a00*/  @!P0 LDC R0, c[0x0][0x9f0] ;  /* 0x00027c00ff008b82 */ /* 0x000e240000000800 */
[-C--:B0-----:R-:W-:Y:S02]  /*13a10*/  IABS R4, R0.reuse ;  /* 0x0000000000047213 */ /* 0x081fe40000000000 */
[----:B------:R-:W-:Y:S02]  /*13a20*/  IADD3 R7, R0, -0x1, R5 ;  /* 0xffffffff00077810 */ /* 0x000fe40007ffe005 */
[----:B------:R-:W0:Y:S02]  /*13a30*/  I2F.RP R6, R4 ;  /* 0x0000000400067306 */ /* 0x000e240000209400 */
[----:B------:R-:W-:-:S04]  /*13a40*/  LOP3.LUT R2, R7, R0, RZ, 0x3c, !PT ;  /* 0x0000000007027212 */ /* 0x000fc800078e3cff */
[----:B------:R-:W-:Y:S01]  /*13a50*/  ISETP.GE.AND P2, PT, R2, RZ, PT ;  /* 0x000000ff0200720c */ /* 0x000fe20003f46270 */
[----:B------:R-:W-:Y:S01]  /*13a60*/  IMAD.MOV.U32 R2, RZ, RZ, RZ ;  /* 0x000000ffff027224 */ /* 0x000fe200078e00ff */
[----:B0-----:R-:W0:Y:S02]  /*13a70*/  MUFU.RCP R6, R6 ;  /* 0x0000000600067308 */ /* 0x001e240000001000 */
[----:B0-----:R-:W-:Y:S01]  /*13a80*/  VIADD R3, R6, 0xffffffe ;  /* 0x0ffffffe06037836 */ /* 0x001fe20000000000 */
[----:B------:R-:W-:-:S05]  /*13a90*/  IABS R6, R0 ;  /* 0x0000000000067213 */ /* 0x000fca0000000000 */
[----:B------:R-:W0:Y:S01]  /*13aa0*/  F2I.FTZ.U32.TRUNC.NTZ R3, R3 ;  /* 0x0000000300037305 */ /* 0x000e22000021f000 */
[----:B------:R-:W-:Y:S02]  /*13ab0*/  IMAD.MOV R6, RZ, RZ, -R6 ;  /* 0x000000ffff067224 */ /* 0x000fe400078e0a06 */
[----:B0-----:R-:W-:-:S04]  /*13ac0*/  IMAD.MOV R9, RZ, RZ, -R3 ;  /* 0x000000ffff097224 */ /* 0x001fc800078e0a03 */
[----:B------:R-:W-:-:S04]  /*13ad0*/  IMAD R9, R9, R4, RZ ;  /* 0x0000000409097224 */ /* 0x000fc800078e02ff */
[----:B------:R-:W-:Y:S01]  /*13ae0*/  IMAD.HI.U32 R2, R3, R9, R2 ;  /* 0x0000000903027227 */ /* 0x000fe200078e0002 */
[----:B------:R-:W-:-:S05]  /*13af0*/  IABS R3, R7 ;  /* 0x0000000700037213 */ /* 0x000fca0000000000 */
        /* <DEDUP_REMOVED lines=9> */
[----:B------:R-:W-:-:S05]  /*13b90*/  @!P1 LOP3.LUT R2, RZ, R0, RZ, 0x33, !PT ;  /* 0x00000000ff029212 */ /* 0x000fca00078e33ff */
[----:B------:R-:W-:-:S07]  /*13ba0*/  IMAD.MOV.U32 R3, RZ, RZ, R2 ;  /* 0x000000ffff037224 */ /* 0x000fce00078e0002 */
.L_x_2564:
[-C--:B------:R-:W-:Y:S01]  /*13bb0*/  IMAD R36, R36, R3.reuse, RZ ;  /* 0x0000000324247224 */ /* 0x080fe200078e02ff */
[----:B------:R-:W-:Y:S04]  /*13bc0*/  BSSY B7, `(.L_x_2565) ;  /* 0x000048b000077945 */ /* 0x000fe80003800000 */
[----:B------:R-:W-:-:S04]  /*13bd0*/  VIADDMNMX R3, R36, R3, R5, PT ;  /* 0x0000000324037246 */ /* 0x000fc80003800105 */
[----:B------:R-:W-:-:S13]  /*13be0*/  R2UR UR47, R3 ;  /* 0x00000000032f72ca */ /* 0x000fda00000e0000 */
[----:B------:R-:W-:-:S13]  /*13bf0*/  ISETP.LT.AND P0, PT, R36, UR47, PT ;  /* 0x0000002f24007c0c */ /* 0x000fda000bf01270 */
        /* <DEDUP_REMOVED lines=16> */
[----:B0-----:R-:W-:-:S05]  /*13d00*/  IADD3 R0, R0, UR46, R7 ;  /* 0x0000002e00007c10 */ /* 0x001fca000fffe007 */
[----:B------:R4:W-:Y:S01]  /*13d10*/  STL [R1], R0 ;  /* 0x0000000001007387 */ /* 0x0009e20000100800 */
[----:B------:R-:W-:Y:S05]  /*13d20*/  BRA `(.L_x_2567) ;  /* 0x0000004400d07947 */ /* 0x000fea0003800000 */
.L_x_2566:
        /* <DEDUP_REMOVED lines=20> */
.L_x_2569:
[----:B------:R-:W-:Y:S05]  /*13e70*/  BSYNC B6 ;  /* 0x0000000000067941 */ /* 0x000fea0003800000 */
.L_x_2568:
        /* <DEDUP_REMOVED lines=22> */
.L_x_2571:
[----:B------:R-:W-:Y:S05]  /*13fe0*/  BSYNC B6 ;  /* 0x0000000000067941 */ /* 0x000fea0003800000 */
.L_x_2570:
        /* <DEDUP_REMOVED lines=20> */
.L_x_2573:
[----:B------:R-:W-:Y:S05]  /*14130*/  BSYNC B6 ;  /* 0x0000000000067941 */ /* 0x000fea0003800000 */
.L_x_2572:
        /* <DEDUP_REMOVED lines=19> */
.L_x_2575:
[----:B------:R-:W-:Y:S05]  /*14270*/  BSYNC B6 ;  /* 0x0000000000067941 */ /* 0x000fea0003800000 */
.L_x_2574:
[----:B------:R-:W0:Y:S01]  /*14280*/  LDC R9, c[0x0][0x430] ;  /* 0x00010c00ff097b82 */ /* 0x000e220000000800 */
[----:B------:R-:W-:Y:S02]  /*14290*/  ULDC.64 UR4, c[0x0][0x9f8] ;  /* 0x00027e0000047ab9 */ /* 0x000fe40000000a00 */
[----:B------:R-:W-:-:S04]  /*142a0*/  UISETP.NE.U32.AND UP0, UPT, UR4, URZ, UPT ;  /* 0x0000003f0400728c */ /* 0x000fc8000bf05070 */
[----:B------:R-:W-:-:S06]  /*142b0*/  UISETP.NE.AND.EX UP0, UPT, UR5, URZ, UPT, UP0 ;  /* 0x0000003f0500728c */ /* 0x000fcc000bf05300 */
[----:B------:R-:W-:-:S05]  /*142c0*/  PLOP3.LUT P0, PT, PT, PT, UP0, 0x80, 0x0 ;  /* 0x000000000000781c */ /* 0x000fca0003f0f008 */
[----:B------:R-:W-:-:S04]  /*142d0*/  @UP0 UIADD3 UR4, UP1, UR39, UR4, URZ ;  /* 0x0000000427040290 */ /* 0x000fc8000ff3e03f */
[----:B------:R-:W-:Y:S01]  /*142e0*/  @UP0 UIADD3.X UR5, UR38, UR5, URZ, UP1, !UPT ;  /* 0x0000000526050290 */ /* 0x000fe20008ffe43f */
[----:B0-----:R-:W-:Y:S01]  /*142f0*/  ISETP.NE.AND P1, PT, R9, 0x1, PT ;  /* 0x000000010900780c */ /* 0x001fe20003f25270 */
[----:B------:R-:W-:-:S04]  /*14300*/  IMAD.U32 R2, RZ, RZ, UR4 ;  /* 0x00000004ff027e24 */ /* 0x000fc8000f8e00ff */
[----:B------:R-:W-:-:S05]  /*14310*/  IMAD.U32 R3, RZ, RZ, UR5 ;  /* 0x00000005ff037e24 */ /* 0x000fca000f8e00ff */
[----:B------:R0:W5:Y:S01]  /*14320*/  @P0 LDG.E R30, desc[UR36][R2.64] ;  /* 0x00000024021e0981 */ /* 0x000162000c1e1900 */
[----:B------:R-:W-:Y:S01]  /*14330*/  UMOV UR4, 0xffffffff ;  /* 0xffffffff00047882 */ /* 0x000fe20000000000 */
[----:B------:R-:W-:-:S04]  /*14340*/  LOP3.LUT R17, R17, 0xffffffbf, RZ, 0xc0, !PT ;  /* 0xffffffbf11117812 */ /* 0x000fc800078ec0ff */
[----:B------:R-:W-:Y:S01]  /*14350*/  @P1 LOP3.LUT R17, R17, 0x40, RZ, 0xfc, !PT ;  /* 0x0000004011111812 */ /* 0x000fe200078efcff */
[----:B0-----:R-:W0:Y:S01]  /*14360*/  @P1 LDC R2, c[0x0][0x434] ;  /* 0x00010d00ff021b82 */ /* 0x001e220000000800 */
[----:B------:R-:W-:Y:S05]  /*14370*/  BRA.DIV UR4, `(.L_x_2576) ;  /* 0x0000005a04247947 */ /* 0x000fea000b800000 */
.L_x_2658:
[----:B------:R-:W1:Y:S01]  /*14380*/  S2R R0, SR_TID.X ;  /* 0x0000000000007919 */ /* 0x000e620000002100 */
[----:B------:R-:W2:Y:S01]  /*14390*/  @P1 LDC R3, c[0x0][0x438] ;  /* 0x00010e00ff031b82 */ /* 0x000ea20000000800 */
[----:B------:R-:W-:Y:S01]  /*143a0*/  UMOV UR4, 0xa0 ;  /* 0x000000a000047882 */ /* 0x000fe20000000000 */
[----:B-----5:R-:W-:Y:S01]  /*143b0*/  SHF.R.S32.HI R35, RZ, 0x1f, R30 ;  /* 0x0000001fff237819 */ /* 0x020fe2000001141e */
[----:B------:R-:W3:Y:S01]  /*143c0*/  S2R R4, SR_TID.X ;  /* 0x0000000000047919 */ /* 0x000ee20000002100 */
[----:B------:R-:W-:Y:S01]  /*143d0*/  UIMAD UR4, UR47, UR4, -0xa0 ;  /* 0xffffff602f0474a4 */ /* 0x000fe2000f8e0204 */
[----:B------:R-:W4:Y:S03]  /*143e0*/  S2R R6, SR_TID.X ;  /* 0x0000000000067919 */ /* 0x000f260000002100 */
[----:B------:R-:W2:Y:S01]  /*143f0*/  LDC R13, c[0x0][0x2f4] ;  /* 0x0000bd00ff0d7b82 */ /* 0x000ea20000000800 */
[----:B-1----:R-:W-:-:S04]  /*14400*/  LOP3.LUT R0, R0, 0x7f, RZ, 0xc0, !PT ;  /* 0x0000007f00007812 */ /* 0x002fc800078ec0ff */
[----:B------:R-:W-:Y:S01]  /*14410*/  SHF.R.U32.HI R5, RZ, 0x2, R0 ;  /* 0x00000002ff057819 */ /* 0x000fe20000011600 */
[C---:B---3--:R-:W-:Y:S01]  /*14420*/  IMAD.SHL.U32 R0, R4.reuse, 0x20, RZ ;  /* 0x0000002004007824 */ /* 0x048fe200078e00ff */
[----:B------:R-:W-:Y:S01]  /*14430*/  LOP3.LUT R4, R4, 0x7f, RZ, 0xc0, !PT ;  /* 0x0000007f04047812 */ /* 0x000fe200078ec0ff */
[----:B----4-:R-:W-:-:S03]  /*14440*/  IMAD.SHL.U32 R12, R6, 0x20, RZ ;  /* 0x00000020060c7824 */ /* 0x010fc600078e00ff */
[----:B------:R-:W-:Y:S02]  /*14450*/  LOP3.LUT R0, R5, 0x60, R0, 0xf8, !PT ;  /* 0x0000006005007812 */ /* 0x000fe400078ef800 */
[----:B------:R-:W-:-:S03]  /*14460*/  SHF.R.U32.HI R4, RZ, 0x2, R4 ;  /* 0x00000002ff047819 */ /* 0x000fc60000011604 */
[----:B------:R-:W-:Y:S01]  /*14470*/  VIADD R0, R0, UR4 ;  /* 0x0000000400007c36 */ /* 0x000fe20008000000 */
[----:B------:R-:W-:-:S03]  /*14480*/  LOP3.LUT R12, R4, 0x60, R12, 0xf8, !PT ;  /* 0x00000060040c7812 */ /* 0x000fc600078ef80c */
[----:B------:R-:W-:Y:S01]  /*14490*/  IMAD.IADD R5, R0, 0x1, R33 ;  /* 0x0000000100057824 */ /* 0x000fe200078e0221 */
[----:B------:R-:W-:-:S03]  /*144a0*/  LOP3.LUT R12, R12, 0x80, RZ, 0xfc, !PT ;  /* 0x000000800c0c7812 */ /* 0x000fc600078efcff */
[----:B0-----:R-:W-:-:S04]  /*144b0*/  @P1 IMAD.HI.U32 R2, R5, R2, RZ ;  /* 0x0000000205021227 */ /* 0x001fc800078e00ff */
[----:B------:R-:W-:Y:S01]  /*144c0*/  IMAD.MOV.U32 R10, RZ, RZ, R5 ;  /* 0x000000ffff0a7224 */ /* 0x000fe200078e0005 */
[----:B--2---:R-:W-:Y:S01]  /*144d0*/  @P1 SHF.R.U32.HI R10, RZ, R3, R2 ;  /* 0x00000003ff0a1219 */ /* 0x004fe20000011602 */
[----:B------:R-:W-:Y:S01]  /*144e0*/  VIADD R4, R12, UR4 ;  /* 0x000000040c047c36 */ /* 0x000fe20008000000 */
[----:B------:R-:W0:Y:S03]  /*144f0*/  @P1 LDC R3, c[0x0][0x434] ;  /* 0x00010d00ff031b82 */ /* 0x000e260000000800 */
[----:B------:R-:W-:Y:S01]  /*14500*/  IMAD.MOV R6, RZ, RZ, -R10 ;  /* 0x000000ffff067224 */ /* 0x000fe200078e0a0a */
[C---:B------:R-:W-:Y:S01]  /*14510*/  ISETP.GE.AND P0, PT, R4.reuse, R19, PT ;  /* 0x000000130400720c */ /* 0x040fe20003f06270 */
[----:B------:R-:W-:Y:S02]  /*14520*/  IMAD.IADD R4, R4, 0x1, R33 ;  /* 0x0000000104047824 */ /* 0x000fe400078e0221 */
[----:B------:R-:W-:Y:S01]  /*14530*/  IMAD R6, R9, R6, R5 ;  /* 0x0000000609067224 */ /* 0x000fe200078e0205 */
[----:B------:R-:W1:Y:S01]  /*14540*/  @P1 LDC R2, c[0x0][0x438] ;  /* 0x00010e00ff021b82 */ /* 0x000e620000000800 */
[----:B------:R-:W-:Y:S01]  /*14550*/  ISETP.GT.U32.OR P0, PT, R12, 0x9f, P0 ;  /* 0x0000009f0c00780c */ /* 0x000fe20000704470 */
[----:B------:R-:W-:-:S02]  /*14560*/  IMAD.MOV.U32 R8, RZ, RZ, R4 ;  /* 0x000000ffff087224 */ /* 0x000fc400078e0004 */
[----:B0-----:R-:W-:-:S05]  /*14570*/  @P1 IMAD.HI.U32 R3, R4, R3, RZ ;  /* 0x0000000304031227 */ /* 0x001fca00078e00ff */
[----:B-1----:R-:W-:-:S05]  /*14580*/  @P1 SHF.R.U32.HI R8, RZ, R2, R3 ;  /* 0x00000002ff081219 */ /* 0x002fca0000011603 */
        /* <DEDUP_REMOVED lines=17> */
[----:B0-----:R-:W-:-:S04]  /*146a0*/  @!P1 IMAD R0, R35, R2, RZ ;  /* 0x0000000223009224 */ /* 0x001fc800078e02ff */
[C---:B------:R-:W-:Y:S02]  /*146b0*/  @!P1 IMAD R0, R30.reuse, R3, R0 ;  /* 0x000000031e009224 */ /* 0x040fe400078e0200 */
[----:B------:R-:W-:-:S04]  /*146c0*/  @!P1 IMAD.WIDE.U32 R2, R30, R2, R10 ;  /* 0x000000021e029225 */ /* 0x000fc800078e000a */
[----:B------:R-:W-:Y:S01]  /*146d0*/  @!P1 IMAD.IADD R0, R3, 0x1, R0 ;  /* 0x0000000103009824 */ /* 0x000fe200078e0200 */
[----:B-1----:R-:W-:-:S04]  /*146e0*/  @!P1 LEA R10, P0, R2, R4, 0x2 ;  /* 0x00000004020a9211 */ /* 0x002fc800078010ff */
[----:B------:R-:W-:Y:S01]  /*146f0*/  @!P1 LEA.HI.X R11, R2, R5, R0, 0x2, P0 ;  /* 0x00000005020b9211 */ /* 0x000fe200000f1400 */
[----:B------:R-:W-:Y:S01]  /*14700*/  IMAD.U32 R0, RZ, RZ, UR44 ;  /* 0x0000002cff007e24 */ /* 0x000fe2000f8e00ff */
[----:B------:R-:W-:Y:S01]  /*14710*/  LOP3.LUT R17, R17, 0xffffffef, RZ, 0xc0, !PT ;  /* 0xffffffef11117812 */ /* 0x000fe200078ec0ff */
[----:B------:R-:W-:-:S03]  /*14720*/  IMAD.MOV.U32 R5, RZ, RZ, RZ ;  /* 0x000000ffff057224 */ /* 0x000fc600078e00ff */
[----:B------:R-:W-:Y:S02]  /*14730*/  ISETP.NE.AND P3, PT, R0, 0x3, PT ;  /* 0x000000030000780c */ /* 0x000fe40003f65270 */
[----:B------:R-:W-:Y:S01]  /*14740*/  ISETP.GT.U32.AND P0, PT, R12, 0x9f, PT ;  /* 0x0000009f0c00780c */ /* 0x000fe20003f04070 */
[----:B------:R0:W5:Y:S01]  /*14750*/  @!P1 LDG.E R5, desc[UR36][R10.64] ;  /* 0x000000240a059981 */ /* 0x000162000c1e1900 */
[CC--:B------:R-:W-:Y:S01]  /*14760*/  ISETP.GE.AND P2, PT, R32.reuse, R13.reuse, PT ;  /* 0x0000000d2000720c */ /* 0x0c0fe20003f46270 */
[----:B------:R-:W-:Y:S01]  /*14770*/  IMAD.U32 R9, RZ, RZ, UR47 ;  /* 0x0000002fff097e24 */ /* 0x000fe2000f8e00ff */
[C---:B------:R-:W-:Y:S02]  /*14780*/  LOP3.LUT R14, R32.reuse, 0x40, RZ, 0xfc, !PT ;  /* 0x00000040200e7812 */ /* 0x040fe400078efcff */
[----:B------:R-:W-:Y:S01]  /*14790*/  LOP3.LUT R12, R32, 0x80, RZ, 0xfc, !PT ;  /* 0x00000080200c7812 */ /* 0x000fe200078efcff */
[----:B------:R-:W-:Y:S01]  /*147a0*/  VIADD R9, R9, 0xffffffff ;  /* 0xffffffff09097836 */ /* 0x000fe20000000000 */
[----:B------:R-:W-:-:S02]  /*147b0*/  ISETP.GE.AND P1, PT, R14, R13, PT ;  /* 0x0000000d0e00720c */ /* 0x000fc40003f26270 */
[----:B------:R-:W-:Y:S02]  /*147c0*/  LOP3.LUT R18, R18, 0xffff, RZ, 0xc0, !PT ;  /* 0x0000ffff12127812 */ /* 0x000fe400078ec0ff */
[----:B------:R-:W-:-:S04]  /*147d0*/  @P3 LOP3.LUT R17, R17, 0x10, RZ, 0xfc, !PT ;  /* 0x0000001011113812 */ /* 0x000fc800078efcff */
[----:B------:R-:W-:-:S04]  /*147e0*/  LOP3.LUT R17, R17, 0xfffffff7, RZ, 0xc0, !PT ;  /* 0xfffffff711117812 */ /* 0x000fc800078ec0ff */
[----:B------:R-:W-:Y:S02]  /*147f0*/  @P0 LOP3.LUT R17, R17, 0x8, RZ, 0xfc, !PT ;  /* 0x0000000811110812 */ /* 0x000fe400078efcff */
[----:B------:R-:W-:Y:S02]  /*14800*/  ISETP.GE.AND P0, PT, R12, R13, PT ;  /* 0x0000000d0c00720c */ /* 0x000fe40003f06270 */
[----:B------:R-:W-:-:S04]  /*14810*/  LOP3.LUT R17, R17, 0xfffffffb, RZ, 0xc0, !PT ;  /* 0xfffffffb11117812 */ /* 0x000fc800078ec0ff */
[----:B------:R-:W-:-:S04]  /*14820*/  @P2 LOP3.LUT R17, R17, 0x4, RZ, 0xfc, !PT ;  /* 0x0000000411112812 */ /* 0x000fc800078efcff */
[----:B------:R-:W-:-:S04]  /*14830*/  LOP3.LUT R17, R17, 0xfffffffe, RZ, 0xc0, !PT ;  /* 0xfffffffe11117812 */ /* 0x000fc800078ec0ff */
[----:B------:R-:W-:-:S04]  /*14840*/  LOP3.LUT R17, R17, 0xfffffffd, RZ, 0xc0, !PT ;  /* 0xfffffffd11117812 */ /* 0x000fc800078ec0ff */
[----:B------:R-:W-:-:S04]  /*14850*/  @P1 LOP3.LUT R17, R17, 0x2, RZ, 0xfc, !PT ;  /* 0x0000000211111812 */ /* 0x000fc800078efcff */
[----:B------:R-:W-:Y:S01]  /*14860*/  @P0 LOP3.LUT R17, R17, 0x1, RZ, 0xfc, !PT ;  /* 0x0000000111110812 */ /* 0x000fe200078efcff */
[----:B0-----:R-:W-:Y:S06]  /*14870*/  @!P3 BRA `(.L_x_2577) ;  /* 0x000000000004b947 */ /* 0x001fec0003800000 */
[----:B------:R-:W-:Y:S01]  /*14880*/  BPT.TRAP 0x1 ;  /* 0x000000040000795c */ /* 0x000fe20000300000 */
.L_x_2577:
[----:B------:R-:W-:Y:S01]  /*14890*/  IMAD R4, R28, 0x8, R16 ;  /* 0x000000081c047824 */ /* 0x000fe200078e0210 */
[----:B------:R-:W-:Y:S01]  /*148a0*/  SHF.L.U32 R29, R31, 0x1f, RZ ;  /* 0x0000001f1f1d7819 */ /* 0x000fe200000006ff */
[----:B------:R-:W-:Y:S01]  /*148b0*/  BSSY B0, `(.L_x_2578) ;  /* 0x0000004000007945 */ /* 0x000fe20003800000 */
[----:B------:R-:W-:Y:S02]  /*148c0*/  SHF.R.S32.HI R24, RZ, 0x1f, R6 ;  /* 0x0000001fff187819 */ /* 0x000fe40000011406 */
[----:B------:R-:W0:Y:S02]  /*148d0*/  SYNCS.PHASECHK.TRANS64.TRYWAIT P0, [R4+URZ+0x33480], R29 ;  /* 0x0334801d040075a7 */ /* 0x000e24000800017f */
[----:B0-----:R-:W-:Y:S05]  /*148e0*/  @!P0 BRA `(.L_x_2579) ;  /* 0x0000005000f48947 */ /* 0x001fea0003800000 */
.L_x_2659:
[----:B------:R-:W-:Y:S05]  /*148f0*/  BSYNC B0 ;  /* 0x0000000000007941 */ /* 0x000fea0003800000 */
.L_x_2578:
        /* <DEDUP_REMOVED lines=98> */
.L_x_2671:
        /* <DEDUP_REMOVED lines=13> */
.L_x_2581:
[----:B------:R-:W-:Y:S02]  /*14ff0*/  PLOP3.LUT P1, PT, P1, P0, PT, 0xa2, 0x0 ;  /* 0x000000000000781c */ /* 0x000fe40000f21472 */
[----:B------:R-:W-:-:S08]  /*15000*/  @P0 R2UR P1, UR4, R4 ;  /* 0x00000000040402ca */ /* 0x000fd00000020000 */
[----:B------:R-:W-:-:S05]  /*15010*/  @P0 PLOP3.LUT P0, PT, P1, PT, PT, 0x80, 0x0 ;  /* 0x000000000000081c */ /* 0x000fca0000f0f070 */
[----:B------:R-:W-:Y:S01]  /*15020*/  @!P1 SYNCS.ARRIVE.TRANS64.RED.A0T1 RZ, [UR4+0x33470], RZ ;  /* 0x033470ffffff99a7 */ /* 0x000fe20008200404 */
[----:B------:R-:W-:Y:S07]  /*15030*/  @!P1 ARRIVES.LDGSTSBAR.64.TRANSCNT [UR4+0x33470] ;  /* 0x03347000ff0099b0 */ /* 0x000fee0008000a84 */
[----:B------:R-:W-:Y:S05]  /*15040*/  @P0 BRA.U.ANY `(.L_x_2581) ;  /* 0xfffffffd00e80947 */ /* 0x000fea000393ffff */
[----:B------:R-:W-:Y:S01]  /*15050*/  NOP ;  /* 0x0000000000007918 */ /* 0x000fe20000000000 */
[----:B------:R-:W-:-:S13]  /*15060*/  LOP3.LUT P2, RZ, R17, 0x10, RZ, 0xc0, !PT ;  /* 0x0000001011ff7812 */ /* 0x000fda000784c0ff */
[----:B------:R-:W-:Y:S05]  /*15070*/  @!P2 BRA `(.L_x_2582) ;  /* 0x000000000004a947 */ /* 0x000fea0003800000 */
[----:B------:R-:W-:Y:S01]  /*15080*/  BPT.TRAP 0x1 ;  /* 0x000000040000795c */ /* 0x000fe20000300000 */
.L_x_2582:
[----:B------:R3:W-:Y:S01]  /*15090*/  SYNCS.ARRIVE.TRANS64.A1T0 RZ, [R4+URZ+0x33470], RZ ;  /* 0x033470ff04ff79a7 */ /* 0x0007e2000810003f */
[----:B------:R-:W-:Y:S05]  /*150a0*/  @!P2 BRA `(.L_x_2583) ;  /* 0x000000000004a947 */ /* 0x000fea0003800000 */
[----:B------:R-:W-:Y:S01]  /*150b0*/  BPT.TRAP 0x1 ;  /* 0x000000040000795c */ /* 0x000fe20000300000 */
.L_x_2583:
[----:B------:R-:W4:Y:S01]  /*150c0*/  SYNCS.PHASECHK.TRANS64.TRYWAIT P0, [R4+URZ+0x33440], R29 ;  /* 0x0334401d040075a7 */ /* 0x000f22000800017f */
[----:B------:R-:W-:Y:S04]  /*150d0*/  BSSY B0, `(.L_x_2584) ;  /* 0x0000002000007945 */ /* 0x000fe80003800000 */
[----:B----4-:R-:W-:Y:S05]  /*150e0*/  @!P0 BRA `(.L_x_2585) ;  /* 0x0000005400148947 */ /* 0x010fea0003800000 */
.L_x_2672:
[----:B------:R-:W-:Y:S05]  /*150f0*/  BSYNC B0 ;  /* 0x0000000000007941 */ /* 0x000fea0003800000 */
.L_x_2584:
[----:B------:R-:W-:Y:S01]  /*15100*/  ULDC.64 UR4, c[0x0][0x300] ;  /* 0x0000c00000047ab9 */ /* 0x000fe20000000a00 */
[----:B------:R-:W-:Y:S01]  /*15110*/  ULDC.64 UR6, c[0x0][0x310] ;  /* 0x0000c40000067ab9 */ /* 0x000fe20000000a00 */
[----:B------:R-:W-:Y:S02]  /*15120*/  IMAD R9, R24, UR4, RZ ;  /* 0x0000000418097c24 */ /* 0x000fe4000f8e02ff */
[----:B--2---:R-:W-:-:S04]  /*15130*/  IMAD.WIDE.U32 R2, R6, UR4, RZ ;  /* 0x0000000406027c25 */ /* 0x004fc8000f8e00ff */
        /* <DEDUP_REMOVED lines=26> */
[----:B------:R-:W2:Y:S01]  /*152e0*/  SHFL.IDX PT, R3, R5, RZ, 0x1c1f ;  /* 0x001c1fff05037589 */ /* 0x000ea200000e0000 */
[----:B------:R-:W-:Y:S01]  /*152f0*/  LOP3.LUT R17, R17, 0xfffffbff, RZ, 0xc0, !PT ;  /* 0xfffffbff11117812 */ /* 0x000fe200078ec0ff */
[----:B------:R-:W5:Y:S01]  /*15300*/  LDC R9, c[0x0][0x2f4] ;  /* 0x0000bd00ff097b82 */ /* 0x000f620000000800 */
[C---:B------:R-:W-:Y:S01]  /*15310*/  LOP3.LUT R11, R32.reuse, 0x40, RZ, 0xfc, !PT ;  /* 0x00000040200b7812 */ /* 0x040fe200078efcff */
[----:B------:R-:W0:Y:S01]  /*15320*/  SHFL.IDX PT, R2, R10, RZ, 0x1c1f ;  /* 0x001c1fff0a027589 */ /* 0x000e2200000e0000 */
[----:B------:R-:W-:Y:S02]  /*15330*/  @P3 LOP3.LUT R17, R17, 0x400, RZ, 0xfc, !PT ;  /* 0x0000040011113812 */ /* 0x000fe400078efcff */
[----:B------:R-:W-:Y:S01]  /*15340*/  LOP3.LUT R8, R32, 0x80, RZ, 0xfc, !PT ;  /* 0x0000008020087812 */ /* 0x000fe200078efcff */
[----:B------:R-:W-:Y:S01]  /*15350*/  SHFL.IDX PT, R6, R6, RZ, 0x1c1f ;  /* 0x001c1fff06067589 */ /* 0x000fe200000e0000 */
[----:B------:R-:W-:-:S03]  /*15360*/  LOP3.LUT P3, RZ, R17, 0x20, RZ, 0xc0, !PT ;  /* 0x0000002011ff7812 */ /* 0x000fc6000786c0ff */
[----:B------:R-:W-:Y:S10]  /*15370*/  SHFL.IDX PT, R14, R7, RZ, 0x1c1f ;  /* 0x001c1fff070e7589 */ /* 0x000ff400000e0000 */
[----:B--2---:R-:W-:-:S02]  /*15380*/  @P3 IADD3 R3, P0, R32, R3, RZ ;  /* 0x0000000320033210 */ /* 0x004fc40007f1e0ff */
        /* <DEDUP_REMOVED lines=23> */
[----:B------:R-:W5:Y:S04]  /*15500*/  SHFL.IDX PT, R5, R5, 0x3, 0x1c1f ;  /* 0x007c1f0005057f89 */ /* 0x000f6800000e0000 */
[----:B------:R-:W1:Y:S01]  /*15510*/  SHFL.IDX PT, R10, R10, 0x3, 0x1c1f ;  /* 0x007c1f000a0a7f89 */ /* 0x000e6200000e0000 */
[----:B0-----:R-:W-:-:S05]  /*15520*/  @P4 IADD3 R3, P0, R32, R3, RZ ;  /* 0x0000000320034210 */ /* 0x001fca0007f1e0ff */
[----:B--2---:R-:W-:Y:S01]  /*15530*/  @P4 IMAD.X R2, RZ, RZ, R2, P0 ;  /* 0x000000ffff024224 */ /* 0x004fe200000e0602 */
[----:B-----5:R-:W-:-:S04]  /*15540*/  @P3 IADD3 R8, P0, R32, R5, RZ ;  /* 0x0000000520083210 */ /* 0x020fc80007f1e0ff */
[----:B------:R-:W-:Y:S01]  /*15550*/  @P4 LOP3.LUT R3, R3, R2, RZ, 0x3c, !PT ;  /* 0x0000000203034212 */ /* 0x000fe200078e3cff */
[----:B-1----:R-:W-:-:S03]  /*15560*/  @P3 IMAD.X R9, RZ, RZ, R10, P0 ;  /* 0x000000ffff093224 */ /* 0x002fc600000e060a */
[----:B------:R-:W-:-:S04]  /*15570*/  @P4 LOP3.LUT R2, R3, R2, RZ, 0x3c, !PT ;  /* 0x0000000203024212 */ /* 0x000fc800078e3cff */
[----:B------:R-:W-:-:S05]  /*15580*/  @P4 LOP3.LUT R3, R3, R2, RZ, 0x3c, !PT ;  /* 0x0000000203034212 */ /* 0x000fca00078e3cff */
[----:B------:R-:W-:Y:S04]  /*15590*/  @P4 LDGSTS.E.BYPASS.LTC128B.128 [R0+0x25200], desc[UR36][R2.64], !P6 ;  /* 0x2520000002004fae */ /* 0x000fe8000f101d64 */
[----:B------:R-:W-:Y:S04]  /*155a0*/  @P4 LDGSTS.E.BYPASS.LTC128B.128 [R0+0x27a00], desc[UR36][R2.64+0x40], !P2 ;  /* 0x27a0004002004fae */ /* 0x000fe8000d101d64 */
[----:B------:R0:W-:Y:S02]  /*155b0*/  @P4 LDGSTS.E.BYPASS.LTC128B.128 [R0+0x2a200], desc[UR36][R2.64+0x80], !P1 ;  /* 0x2a20008002004fae */ /* 0x0001e4000c901d64 */
[----:B0-----:R-:W-:-:S02]  /*155c0*/  @P3 IMAD.MOV.U32 R2, RZ, RZ, R8 ;  /* 0x000000ffff023224 */ /* 0x001fc400078e0008 */
[----:B------:R-:W-:-:S05]  /*155d0*/  @P3 IMAD.MOV.U32 R3, RZ, RZ, R9 ;  /* 0x000000ffff033224 */ /* 0x000fca00078e0009 */
[----:B------:R0:W-:Y:S04]  /*155e0*/  @P3 LDGSTS.E.BYPASS.LTC128B.128 [R0+0x25a00], desc[UR36][R2.64], !P6 ;  /* 0x25a0000002003fae */ /* 0x0001e8000f101d64 */
[----:B------:R0:W-:Y:S04]  /*155f0*/  @P3 LDGSTS.E.BYPASS.LTC128B.128 [R0+0x28200], desc[UR36][R2.64+0x40], !P2 ;  /* 0x2820004002003fae */ /* 0x0001e8000d101d64 */
[----:B------:R0:W-:Y:S02]  /*15600*/  @P3 LDGSTS.E.BYPASS.LTC128B.128 [R0+0x2aa00], desc[UR36][R2.64+0x80], !P1 ;  /* 0x2aa0008002003fae */ /* 0x0001e4000c901d64 */
.L_x_2684:
[----:B------:R-:W-:Y:S01]  /*15610*/  LOP3.LUT P0, RZ, R17, 0x80, RZ, 0xc0, !PT ;  /* 0x0000008011ff7812 */ /* 0x000fe2000780c0ff */
[----:B------:R-:W-:-:S12]  /*15620*/  BSSY B0, `(.L_x_2587) ;  /* 0x0000010000007945 */ /* 0x000fd80003800000 */
[----:B------:R-:W-:Y:S05]  /*15630*/  @!P0 BRA `(.L_x_2588) ;  /* 0x0000000000388947 */ /* 0x000fea0003800000 */
[----:B------:R-:W1:Y:S01]  /*15640*/  LDC R7, c[0x0][0x2f4] ;  /* 0x0000bd00ff077b82 */ /* 0x000e620000000800 */
[C---:B------:R-:W-:Y:S02]  /*15650*/  LOP3.LUT R8, R32.reuse, 0x40, RZ, 0xfc, !PT ;  /* 0x0000004020087812 */ /* 0x040fe400078efcff */
[C---:B------:R-:W-:Y:S02]  /*15660*/  LOP3.LUT R5, R32.reuse, 0x80, RZ, 0xfc, !PT ;  /* 0x0000008020057812 */ /* 0x040fe400078efcff */
[----:B0-----:R-:W-:-:S05]  /*15670*/  IADD3 R2, P0, R32, R14, RZ ;  /* 0x0000000e20027210 */ /* 0x001fca0007f1e0ff */
[----:B------:R-:W-:Y:S01]  /*15680*/  IMAD.X R3, RZ, RZ, R6, P0 ;  /* 0x000000ffff037224 */ /* 0x000fe200000e0606 */
[-C--:B-1----:R-:W-:Y:S02]  /*15690*/  ISETP.GE.AND P3, PT, R32, R7.reuse, PT ;  /* 0x000000072000720c */ /* 0x082fe40003f66270 */
        /* <DEDUP_REMOVED lines=8> */
.L_x_2588:
[----:B------:R-:W-:Y:S05]  /*15720*/  BSYNC B0 ;  /* 0x0000000000007941 */ /* 0x000fea0003800000 */
.L_x_2587:
[----:B------:R-:W-:Y:S01]  /*15730*/  NOP ;  /* 0x0000000000007918 */ /* 0x000fe20000000000 */
[----:B------:R-:W-:-:S13]  /*15740*/  PLOP3.LUT P0, PT, PT, PT, PT, 0x80, 0x0 ;  /* 0x000000000000781c */ /* 0x000fda0003f0f070 */
.L_x_2589:
        /* <DEDUP_REMOVED lines=10> */
.L_x_2590:
[----:B------:R2:W-:Y:S02]  /*157f0*/  SYNCS.ARRIVE.TRANS64.A1T0 RZ, [R4+URZ+0x33430], RZ ;  /* 0x033430ff04ff79a7 */ /* 0x0005e4000810003f */
[----:B------:R-:W-:Y:S05]  /*15800*/  WARPSYNC.ALL ;  /* 0x0000000000007948 */ /* 0x000fea0003800000 */
[----:B01----:R-:W-:Y:S01]  /*15810*/  VIADD R0, R16, 0x1e200 ;  /* 0x0001e20010007836 */ /* 0x003fe20000000000 */
        /* <DEDUP_REMOVED lines=17> */
[----:B--234-:R-:W-:Y:S02]  /*15930*/  IMAD.U32 R4, RZ, RZ, UR6 ;  /* 0x00000006ff047e24 */ /* 0x01cfe4000f8e00ff */
        /* <DEDUP_REMOVED lines=11> */
.L_x_2592:
[----:B------:R-:W-:Y:S05]  /*159f0*/  BSYNC B6 ;  /* 0x0000000000067941 */ /* 0x000fea0003800000 */
.L_x_2591:
[----:B------:R-:W0:Y:S01]  /*15a00*/  S2R R2, SR_TID.X ;  /* 0x0000000000027919 */ /* 0x000e220000002100 */
[----:B------:R1:W5:Y:S01]  /*15a10*/  LDL R6, [R1+0x18] ;  /* 0x0000180001067983 */ /* 0x0003620000100800 */
[----:B------:R-:W-:Y:S01]  /*15a20*/  ISETP.NE.AND P6, PT, R34, 0x1, PT ;  /* 0x000000012200780c */ /* 0x000fe20003fc5270 */
[----:B------:R-:W1:Y:S01]  /*15a30*/  LDC R5, c[0x0][0x448] ;  /* 0x00011200ff057b82 */ /* 0x000e620000000800 */
[----:B------:R-:W-:Y:S01]  /*15a40*/  R2UR UR8, R18 ;  /* 0x00000000120872ca */ /* 0x000fe200000e0000 */
[----:B------:R-:W-:-:S10]  /*15a50*/  ULDC.64 UR6, c[0x0][0x2d8] ;  /* 0x0000b60000067ab9 */ /* 0x000fd40000000a00 */
[----:B------:R-:W1:Y:S08]  /*15a60*/  @P6 LDC R3, c[0x0][0x44c] ;  /* 0x00011300ff036b82 */ /* 0x000e700000000800 */
[----:B--234-:R-:W2:Y:S01]  /*15a70*/  @P6 LDC R4, c[0x0][0x450] ;  /* 0x00011400ff046b82 */ /* 0x01cea20000000800 */
[----:B0-----:R-:W-:-:S04]  /*15a80*/  LOP3.LUT R19, R2, 0x7f, RZ, 0xc0, !PT ;  /* 0x0000007f02137812 */ /* 0x001fc800078ec0ff */
[----:B------:R-:W-:Y:S02]  /*15a90*/  SHF.R.U32.HI R20, RZ, 0x2, R19 ;  /* 0x00000002ff147819 */ /* 0x000fe40000011613 */
[----:B------:R-:W3:Y:S01]  /*15aa0*/  LDL R19, [R1+0x4] ;  /* 0x0000040001137983 */ /* 0x000ee20000100800 */
[----:B------:R-:W-:Y:S01]  /*15ab0*/  IMAD.SHL.U32 R2, R2, 0x20, RZ ;  /* 0x0000002002027824 */ /* 0x000fe200078e00ff */
[----:B------:R-:W-:-:S04]  /*15ac0*/  R2UR UR10, R18 ;  /* 0x00000000120a72ca */ /* 0x000fc800000e0000 */
[----:B------:R-:W-:Y:S01]  /*15ad0*/  LOP3.LUT R2, R20, 0x60, R2, 0xf8, !PT ;  /* 0x0000006014027812 */ /* 0x000fe200078ef802 */
[----:B------:R-:W-:Y:S01]  /*15ae0*/  UMOV UR4, UR38 ;  /* 0x0000002600047c82 */ /* 0x000fe20008000000 */
[----:B------:R-:W-:Y:S02]  /*15af0*/  UMOV UR5, UR43 ;  /* 0x0000002b00057c82 */ /* 0x000fe40008000000 */
[----:B------:R-:W-:-:S03]  /*15b00*/  UIMAD.WIDE.U32 UR4, UR8, UR6, UR4 ;  /* 0x00000006080472a5 */ /* 0x000fc6000f8e0004 */
[----:B------:R-:W-:Y:S01]  /*15b10*/  ULDC.64 UR8, c[0x0][0x2e0] ;  /* 0x0000b80000087ab9 */ /* 0x000fe20000000a00 */
[----:B------:R-:W0:Y:S01]  /*15b20*/  S2R R20, SR_TID.X ;  /* 0x0000000000147919 */ /* 0x000e220000002100 */
[----:B------:R-:W-:Y:S02]  /*15b30*/  UIMAD UR6, UR42, UR8, URZ ;  /* 0x000000082a0672a4 */ /* 0x000fe4000f8e023f */
[----:B------:R-:W-:Y:S02]  /*15b40*/  UIMAD UR5, UR10, UR7, UR5 ;  /* 0x000000070a0572a4 */ /* 0x000fe4000f8e0205 */
[----:B------:R-:W-:Y:S02]  /*15b50*/  UIMAD UR6, UR40, UR9, UR6 ;  /* 0x00000009280672a4 */ /* 0x000fe4000f8e0206 */
[----:B------:R-:W-:-:S03]  /*15b60*/  UIMAD.WIDE.U32 UR4, UR40, UR8, UR4 ;  /* 0x00000008280472a5 */ /* 0x000fc6000f8e0004 */
[----:B------:R-:W-:Y:S01]  /*15b70*/  ULDC.64 UR8, c[0x0][0x2d0] ;  /* 0x0000b40000087ab9 */ /* 0x000fe20000000a00 */
[----:B------:R-:W-:Y:S01]  /*15b80*/  UIADD3 UR5, UR5, UR6, URZ ;  /* 0x0000000605057290 */ /* 0x000fe2000fffe03f */
[----:B------:R-:W-:Y:S01]  /*15b90*/  IMAD.U32 R9, RZ, RZ, UR8 ;  /* 0x00000008ff097e24 */ /* 0x000fe2000f8e00ff */
[C---:B------:R-:W-:Y:S02]  /*15ba0*/  LOP3.LUT R8, R32.reuse, 0x40, RZ, 0xfc, !PT ;  /* 0x0000004020087812 */ /* 0x040fe400078efcff */
[----:B------:R-:W-:Y:S02]  /*15bb0*/  LOP3.LUT R10, R32, 0x80, RZ, 0xfc, !PT ;  /* 0x00000080200a7812 */ /* 0x000fe400078efcff */
[----:B0-----:R-:W-:Y:S01]  /*15bc0*/  LOP3.LUT R20, R20, 0x7f, RZ, 0xc0, !PT ;  /* 0x0000007f14147812 */ /* 0x001fe200078ec0ff */
[----:B---3--:R-:W-:-:S04]  /*15bd0*/  IMAD R0, R19, 0x80, R2 ;  /* 0x0000008013007824 */ /* 0x008fc800078e0202 */
[----:B-1----:R-:W-:-:S04]  /*15be0*/  @P6 IMAD.HI.U32 R3, R0, R3, RZ ;  /* 0x0000000300036227 */ /* 0x002fc800078e00ff */
[----:B------:R-:W-:Y:S01]  /*15bf0*/  IMAD.MOV.U32 R2, RZ, RZ, R0 ;  /* 0x000000ffff027224 */ /* 0x000fe200078e0000 */
[----:B--2---:R-:W-:-:S04]  /*15c00*/  @P6 SHF.R.U32.HI R2, RZ, R4, R3 ;  /* 0x00000004ff026219 */ /* 0x004fc80000011603 */
[--C-:B------:R-:W-:Y:S01]  /*15c10*/  SHF.R.S32.HI R3, RZ, 0x1f, R2.reuse ;  /* 0x0000001fff037819 */ /* 0x100fe20000011402 */
[----:B------:R-:W-:-:S04]  /*15c20*/  IMAD.MOV R4, RZ, RZ, -R2 ;  /* 0x000000ffff047224 */ /* 0x000fc800078e0a02 */
[----:B------:R-:W-:Y:S02]  /*15c30*/  IMAD R3, R3, UR8, RZ ;  /* 0x0000000803037c24 */ /* 0x000fe4000f8e02ff */
[----:B------:R-:W-:Y:S02]  /*15c40*/  IMAD R0, R5, R4, R0 ;  /* 0x0000000405007224 */ /* 0x000fe400078e0200 */
[C---:B------:R-:W-:Y:S02]  /*15c50*/  IMAD R7, R2.reuse, UR9, R3 ;  /* 0x0000000902077c24 */ /* 0x040fe4000f8e0203 */
[----:B------:R-:W-:Y:S01]  /*15c60*/  IMAD.WIDE.U32 R2, R2, R9, UR4 ;  /* 0x0000000402027e25 */ /* 0x000fe2000f8e0009 */
[----:B------:R-:W-:Y:S01]  /*15c70*/  SHF.R.S32.HI R4, RZ, 0x1f, R0 ;  /* 0x0000001fff047819 */ /* 0x000fe20000011400 */
[----:B------:R-:W-:Y:S02]  /*15c80*/  ULDC.64 UR4, c[0x0][0x2c8] ;  /* 0x0000b20000047ab9 */ /* 0x000fe40000000a00 */
[----:B------:R-:W-:-:S02]  /*15c90*/  IMAD.IADD R3, R3, 0x1, R7 ;  /* 0x0000000103037824 */ /* 0x000fc400078e0207 */
[----:B------:R-:W-:Y:S02]  /*15ca0*/  IMAD R7, R4, UR4, RZ ;  /* 0x0000000404077c24 */ /* 0x000fe4000f8e02ff */
[----:B------:R-:W-:-:S04]  /*15cb0*/  IMAD.WIDE.U32 R2, R0, UR4, R2 ;  /* 0x0000000400027c25 */ /* 0x000fc8000f8e0002 */
[----:B------:R-:W-:Y:S01]  /*15cc0*/  IMAD R7, R0, UR5, R7 ;  /* 0x0000000500077c24 */ /* 0x000fe2000f8e0207 */
[----:B------:R-:W-:Y:S02]  /*15cd0*/  ULDC.64 UR4, c[0x0][0x280] ;  /* 0x0000a00000047ab9 */ /* 0x000fe40000000a00 */
[----:B------:R-:W-:Y:S01]  /*15ce0*/  IADD3 R0, P0, R2, UR4, RZ ;  /* 0x0000000402007c10 */ /* 0x000fe2000ff1e0ff */
[----:B------:R-:W-:-:S03]  /*15cf0*/  ULDC UR4, c[0x0][0x2b8] ;  /* 0x0000ae0000047ab9 */ /* 0x000fc60000000800 */
[----:B------:R-:W-:Y:S01]  /*15d00*/  IADD3.X R4, R3, UR5, R7, P0, !PT ;  /* 0x0000000503047c10 */ /* 0x000fe200087fe407 */
[----:B------:R-:W-:Y:S01]  /*15d10*/  UMOV UR5, 0xffffffff ;  /* 0xffffffff00057882 */ /* 0x000fe20000000000 */
[----:B------:R-:W-:Y:S02]  /*15d20*/  ISETP.GE.AND P3, PT, R32, UR4, PT ;  /* 0x0000000420007c0c */ /* 0x000fe4000bf66270 */
[----:B------:R-:W-:Y:S02]  /*15d30*/  ISETP.GE.AND P2, PT, R8, UR4, PT ;  /* 0x0000000408007c0c */ /* 0x000fe4000bf46270 */
[----:B------:R-:W-:Y:S02]  /*15d40*/  ISETP.GE.AND P1, PT, R10, UR4, PT ;  /* 0x000000040a007c0c */ /* 0x000fe4000bf26270 */
[----:B------:R-:W-:Y:S01]  /*15d50*/  SHF.R.U32.HI R8, RZ, 0x2, R20 ;  /* 0x00000002ff087819 */ /* 0x000fe20000011614 */
[----:B------:R-:W-:Y:S10]  /*15d60*/  BRA.DIV UR5, `(.L_x_2593) ;  /* 0x0000004e05dc7947 */ /* 0x000ff4000b800000 */
[----:B------:R-:W0:Y:S01]  /*15d70*/  SHFL.IDX PT, R14, R0, RZ, 0x1c1f ;  /* 0x001c1fff000e7589 */ /* 0x000e2200000e0000 */
[----:B------:R-:W-:Y:S02]  /*15d80*/  IMAD R22, R22, R5, RZ ;  /* 0x0000000516167224 */ /* 0x000fe400078e02ff */
[----:B------:R-:W-:Y:S01]  /*15d90*/  IMAD R5, R19, 0x80, R8 ;  /* 0x0000008013057824 */ /* 0x000fe200078e0208 */
        /* <DEDUP_REMOVED lines=32> */
.L_x_2693:
        /* <DEDUP_REMOVED lines=12> */
.L_x_2595:
[----:B------:R-:W-:Y:S05]  /*16060*/  BSYNC B0 ;  /* 0x0000000000007941 */ /* 0x000fea0003800000 */
.L_x_2594:
[----:B------:R-:W-:Y:S01]  /*16070*/  NOP ;  /* 0x0000000000007918 */ /* 0x000fe20000000000 */
[----:B------:R-:W-:-:S13]  /*16080*/  PLOP3.LUT P0, PT, PT, PT, PT, 0x80, 0x0 ;  /* 0x000000000000781c */ /* 0x000fda0003f0f070 */
.L_x_2596:
        /* <DEDUP_REMOVED lines=18> */
.L_x_2694:
[----:B------:R-:W-:Y:S05]  /*161b0*/  BSYNC B0 ;  /* 0x0000000000007941 */ /* 0x000fea0003800000 */
.L_x_2597:
[----:B------:R-:W-:Y:S01]  /*161c0*/  R2UR UR5, R36 ;  /* 0x00000000240572ca */ /* 0x000fe200000e0000 */
[----:B------:R-:W-:-:S12]  /*161d0*/  UIADD3 UR4, UR47, -0x2, URZ ;  /* 0xfffffffe2f047890 */ /* 0x000fd8000fffe03f */
[----:B------:R-:W-:-:S06]  /*161e0*/  UISETP.GE.AND UP0, UPT, UR4, UR5, UPT ;  /* 0x000000050400728c */ /* 0x000fcc000bf06270 */
[----:B------:R-:W-:-:S13]  /*161f0*/  PLOP3.LUT P0, PT, PT, PT, UP0, 0x40, 0x0 ;  /* 0x000000000000781c */ /* 0x000fda0003f0e808 */
[----:B------:R-:W-:Y:S05]  /*16200*/  @P0 BRA `(.L_x_2599) ;  /* 0x00000018002c0947 */ /* 0x000fea0003800000 */
[----:B------:R-:W-:Y:S02]  /*16210*/  IMAD.MOV.U32 R20, RZ, RZ, R31 ;  /* 0x000000ffff147224 */ /* 0x000fe400078e001f */
[----:B------:R-:W-:Y:S02]  /*16220*/  IMAD.MOV.U32 R19, RZ, RZ, R28 ;  /* 0x000000ffff137224 */ /* 0x000fe400078e001c */
[----:B------:R-:W-:-:S07]  /*16230*/  IMAD.U32 R29, RZ, RZ, UR4 ;  /* 0x00000004ff1d7e24 */ /* 0x000fce000f8e00ff */
.L_x_2619:
[----:B0-----:R-:W0:Y:S01]  /*16240*/  LDC R3, c[0x0][0x430] ;  /* 0x00010c00ff037b82 */ /* 0x001e220000000800 */
[----:B-1-3--:R-:W1:Y:S01]  /*16250*/  S2R R0, SR_TID.X ;  /* 0x0000000000007919 */ /* 0x00ae620000002100 */
[----:B------:R-:W-:Y:S01]  /*16260*/  IMAD R10, R29, 0xa0, R33 ;  /* 0x000000a01d0a7824 */ /* 0x000fe200078e0221 */
[----:B------:R-:W-:Y:S05]  /*16270*/  YIELD ;  /* 0x0000000000007946 */ /* 0x000fea0003800000 */
[----:B------:R-:W3:Y:S01]  /*16280*/  S2R R4, SR_TID.X ;  /* 0x0000000000047919 */ /* 0x000ee20000002100 */
[----:B------:R-:W-:Y:S01]  /*16290*/  ULDC.64 UR4, c[0x0][0x428] ;  /* 0x00010a0000047ab9 */ /* 0x000fe20000000a00 */
[----:B------:R-:W-:Y:S01]  /*162a0*/  ULDC.64 UR6, c[0x0][0x418] ;  /* 0x0001060000067ab9 */ /* 0x000fe20000000a00 */
[----:B------:R-:W-:Y:S01]  /*162b0*/  IMAD R7, R35, UR4, RZ ;  /* 0x0000000423077c24 */ /* 0x000fe2000f8e02ff */
[----:B------:R-:W4:Y:S01]  /*162c0*/  S2R R8, SR_TID.X ;  /* 0x0000000000087919 */ /* 0x000f220000002100 */
[----:B------:R-:W-:-:S02]  /*162d0*/  LOP3.LUT P1, RZ, R17, 0x10, RZ, 0xc0, !PT ;  /* 0x0000001011ff7812 */ /* 0x000fc4000782c0ff */
[----:B------:R-:W-:Y:S01]  /*162e0*/  IMAD R7, R30, UR5, R7 ;  /* 0x000000051e077c24 */ /* 0x000fe2000f8e0207 */
[----:B0-----:R-:W-:Y:S02]  /*162f0*/  ISETP.NE.AND P3, PT, R3, 0x1, PT ;  /* 0x000000010300780c */ /* 0x001fe40003f65270 */
        /* <DEDUP_REMOVED lines=17> */
[----:B-1----:R-:W-:-:S04]  /*16410*/  @P3 SHF.R.U32.HI R6, RZ, R5, R2 ;  /* 0x00000005ff063219 */ /* 0x002fc80000011602 */
[--C-:B------:R-:W-:Y:S01]  /*16420*/  SHF.R.S32.HI R3, RZ, 0x1f, R6.reuse ;  /* 0x0000001fff037819 */ /* 0x100fe20000011406 */
[----:B------:R-:W-:-:S04]  /*16430*/  IMAD.MOV.U32 R2, RZ, RZ, R6 ;  /* 0x000000ffff027224 */ /* 0x000fc800078e0006 */
[----:B------:R-:W-:-:S04]  /*16440*/  IMAD.WIDE.U32 R2, R30, UR4, R2 ;  /* 0x000000041e027c25 */ /* 0x000fc8000f8e0002 */
[----:B------:R-:W-:Y:S01]  /*16450*/  IMAD.IADD R3, R7, 0x1, R3 ;  /* 0x0000000107037824 */ /* 0x000fe200078e0203 */
[----:B------:R-:W-:-:S04]  /*16460*/  LEA R4, P0, R2, UR6, 0x2 ;  /* 0x0000000602047c11 */ /* 0x000fc8000f8010ff */
[----:B------:R-:W-:Y:S02]  /*16470*/  LEA.HI.X R5, R2, UR7, R3, 0x2, P0 ;  /* 0x0000000702057c11 */ /* 0x000fe400080f1403 */
[----:B------:R-:W0:Y:S08]  /*16480*/  @P3 LDC R3, c[0x0][0x434] ;  /* 0x00010d00ff033b82 */ /* 0x000e300000000800 */
[----:B------:R-:W1:Y:S01]  /*16490*/  @P3 LDC R2, c[0x0][0x438] ;  /* 0x00010e00ff023b82 */ /* 0x000e620000000800 */
[----:B0-----:R-:W-:-:S05]  /*164a0*/  @P3 IMAD.HI.U32 R3, R10, R3, RZ ;  /* 0x000000030a033227 */ /* 0x001fca00078e00ff */
[----:B-1----:R-:W-:-:S04]  /*164b0*/  @P3 SHF.R.U32.HI R11, RZ, R2, R3 ;  /* 0x00000002ff0b3219 */ /* 0x002fc80000011603 */
[--C-:B------:R-:W-:Y:S01]  /*164c0*/  @!P2 SHF.R.S32.HI R3, RZ, 0x1f, R11.reuse ;  /* 0x0000001fff03a819 */ /* 0x100fe2000001140b */
[----:B------:R-:W-:-:S04]  /*164d0*/  @!P2 IMAD.MOV.U32 R2, RZ, RZ, R11 ;  /* 0x000000ffff02a224 */ /* 0x000fc800078e000b */
[----:B------:R-:W-:Y:S01]  /*164e0*/  @!P2 IMAD.WIDE.U32 R2, R30, UR4, R2 ;  /* 0x000000041e02ac25 */ /* 0x000fe2000f8e0002 */
[----:B------:R-:W-:-:S03]  /*164f0*/  ULDC UR4, c[0x0][0x430] ;  /* 0x00010c0000047ab9 */ /* 0x000fc60000000800 */
[----:B------:R-:W-:Y:S01]  /*16500*/  @!P2 IMAD.IADD R7, R7, 0x1, R3 ;  /* 0x000000010707a824 */ /* 0x000fe200078e0203 */
[----:B------:R-:W-:-:S04]  /*16510*/  @!P2 LEA R8, P0, R2, UR6, 0x2 ;  /* 0x000000060208ac11 */ /* 0x000fc8000f8010ff */
[----:B------:R-:W-:Y:S02]  /*16520*/  @!P2 LEA.HI.X R9, R2, UR7, R7, 0x2, P0 ;  /* 0x000000070209ac11 */ /* 0x000fe400080f1407 */
[----:B------:R0:W3:Y:S01]  /*16530*/  LDG.E R7, desc[UR36][R4.64] ;  /* 0x0000002404077981 */ /* 0x0000e2000c1e1900 */
[----:B------:R-:W-:-:S05]  /*16540*/  VIADD R28, R19, 0x1 ;  /* 0x00000001131c7836 */ /* 0x000fca0000000000 */
[----:B------:R-:W-:Y:S01]  /*16550*/  ISETP.NE.AND P0, PT, R28, 0x2, PT ;  /* 0x000000021c00780c */ /* 0x000fe20003f05270 */
[----:B0-----:R-:W-:-:S03]  /*16560*/  IMAD.MOV.U32 R5, RZ, RZ, RZ ;  /* 0x000000ffff057224 */ /* 0x001fc600078e00ff */
[----:B------:R-:W-:Y:S02]  /*16570*/  SEL R31, RZ, 0x1, P0 ;  /* 0x00000001ff1f7807 */ /* 0x000fe40000000000 */
[----:B------:R-:W-:Y:S01]  /*16580*/  SEL R28, R28, RZ, P0 ;  /* 0x000000ff1c1c7207 */ /* 0x000fe20000000000 */
[----:B------:R0:W5:Y:S01]  /*16590*/  @!P2 LDG.E R5, desc[UR36][R8.64] ;  /* 0x000000240805a981 */ /* 0x000162000c1e1900 */
[----:B------:R-:W-:Y:S01]  /*165a0*/  LOP3.LUT R31, R20, R31, RZ, 0x3c, !PT ;  /* 0x0000001f141f7212 */ /* 0x000fe200078e3cff */
[----:B0-----:R-:W-:Y:S02]  /*165b0*/  IMAD.MOV R8, RZ, RZ, -R6 ;  /* 0x000000ffff087224 */ /* 0x001fe400078e0a06 */
[----:B------:R-:W-:Y:S02]  /*165c0*/  IMAD.MOV R6, RZ, RZ, -R11 ;  /* 0x000000ffff067224 */ /* 0x000fe400078e0a0b */
[----:B------:R-:W-:Y:S02]  /*165d0*/  IMAD R8, R8, UR4, R0 ;  /* 0x0000000408087c24 */ /* 0x000fe4000f8e0200 */
[----:B------:R-:W-:-:S02]  /*165e0*/  IMAD.MOV.U32 R0, RZ, RZ, R29 ;  /* 0x000000ffff007224 */ /* 0x000fc400078e001d */
[----:B------:R-:W-:Y:S02]  /*165f0*/  IMAD R6, R6, UR4, R10 ;  /* 0x0000000406067c24 */ /* 0x000fe4000f8e020a */
[----:B------:R-:W-:Y:S01]  /*16600*/  VIADD R29, R29, 0xffffffff ;  /* 0xffffffff1d1d7836 */ /* 0x000fe20000000000 */
[----:B------:R-:W-:Y:S02]  /*16610*/  ISETP.GT.AND P2, PT, R0, R36, PT ;  /* 0x000000240000720c */ /* 0x000fe40003f44270 */
[----:B---3--:R-:W-:Y:S01]  /*16620*/  SHF.R.S32.HI R26, RZ, 0x1f, R7 ;  /* 0x0000001fff1a7819 */ /* 0x008fe20000011407 */
[----:B------:R-:W-:Y:S10]  /*16630*/  @!P1 BRA `(.L_x_2600) ;  /* 0x0000000000049947 */ /* 0x000ff40003800000 */
[----:B------:R-:W-:Y:S01]  /*16640*/  BPT.TRAP 0x1 ;  /* 0x000000040000795c */ /* 0x000fe20000300000 */
.L_x_2600:
[----:B------:R-:W-:Y:S01]  /*16650*/  IMAD R4, R28, 0x8, R16 ;  /* 0x000000081c047824 */ /* 0x000fe200078e0210 */
[----:B------:R-:W-:Y:S01]  /*16660*/  SHF.L.U32 R27, R31, 0x1f, RZ ;  /* 0x0000001f1f1b7819 */ /* 0x000fe200000006ff */
[----:B------:R-:W-:Y:S01]  /*16670*/  BSSY B0, `(.L_x_2601) ;  /* 0x0000004000007945 */ /* 0x000fe20003800000 */
[----:B------:R-:W-:Y:S02]  /*16680*/  SHF.R.S32.HI R9, RZ, 0x1f, R8 ;  /* 0x0000001fff097819 */ /* 0x000fe40000011408 */
[----:B------:R-:W0:Y:S02]  /*16690*/  SYNCS.PHASECHK.TRANS64.TRYWAIT P0, [R4+URZ+0x33480], R27 ;  /* 0x0334801b040075a7 */ /* 0x000e24000800017f */
[----:B0-----:R-:W-:Y:S05]  /*166a0*/  @!P0 BRA `(.L_x_2602) ;  /* 0x0000004800dc8947 */ /* 0x001fea0003800000 */
.L_x_2695:
[----:B------:R-:W-:Y:S05]  /*166b0*/  BSYNC B0 ;  /* 0x0000000000007941 */ /* 0x000fea0003800000 */
.L_x_2601:
[----:B------:R-:W3:Y:S01]  /*166c0*/  LDL R15, [R1+0xc] ;  /* 0x00000c00010f7983 */ /* 0x000ee20000100800 */
[----:B------:R-:W-:Y:S01]  /*166d0*/  ULDC.64 UR4, c[0x0][0x328] ;  /* 0x0000ca0000047ab9 */ /* 0x000fe20000000a00 */
[----:B------:R-:W-:Y:S01]  /*166e0*/  ULDC.64 UR6, c[0x0][0x338] ;  /* 0x0000ce0000067ab9 */ /* 0x000fe20000000a00 */
[----:B------:R-:W-:Y:S01]  /*166f0*/  IMAD R0, R9, UR4, RZ ;  /* 0x0000000409007c24 */ /* 0x000fe2000f8e02ff */
[----:B------:R-:W-:Y:S01]  /*16700*/  SHF.R.S32.HI R24, RZ, 0x1f, R6 ;  /* 0x0000001fff187819 */ /* 0x000fe20000011406 */
[----:B------:R-:W-:Y:S01]  /*16710*/  IMAD.WIDE.U32 R2, R8, UR4, RZ ;  /* 0x0000000408027c25 */ /* 0x000fe2000f8e00ff */
[----:B-----5:R-:W-:Y:S01]  /*16720*/  SHF.R.S32.HI R25, RZ, 0x1f, R5 ;  /* 0x0000001fff197819 */ /* 0x020fe20000011405 */
[----:B------:R-:W1:Y:S01]  /*16730*/  LDC R12, c[0x0][0x2f4] ;  /* 0x0000bd00ff0c7b82 */ /* 0x000e620000000800 */
[----:B--2---:R-:W-:Y:S01]  /*16740*/  LOP3.LUT R14, R32, 0x80, RZ, 0xfc, !PT ;  /* 0x00000080200e7812 */ /* 0x004fe200078efcff */
        /* <DEDUP_REMOVED lines=62> */
.L_x_2707:
        /* <DEDUP_REMOVED lines=10> */
.L_x_2604:
        /* <DEDUP_REMOVED lines=10> */
.L_x_2605:
[----:B------:R3:W-:Y:S01]  /*16c70*/  SYNCS.ARRIVE.TRANS64.A1T0 RZ, [R4+URZ+0x33470], RZ ;  /* 0x033470ff04ff79a7 */ /* 0x0007e2000810003f */
[----:B------:R-:W-:Y:S05]  /*16c80*/  @!P3 BRA `(.L_x_2606) ;  /* 0x000000000004b947 */ /* 0x000fea0003800000 */
[----:B------:R-:W-:Y:S01]  /*16c90*/  BPT.TRAP 0x1 ;  /* 0x000000040000795c */ /* 0x000fe20000300000 */
.L_x_2606:
[----:B------:R-:W4:Y:S01]  /*16ca0*/  SYNCS.PHASECHK.TRANS64.TRYWAIT P0, [R4+URZ+0x33440], R27 ;  /* 0x0334401b040075a7 */ /* 0x000f22000800017f */
[----:B------:R-:W-:Y:S04]  /*16cb0*/  BSSY B0, `(.L_x_2607) ;  /* 0x0000002000007945 */ /* 0x000fe80003800000 */
[----:B----4-:R-:W-:Y:S05]  /*16cc0*/  @!P0 BRA `(.L_x_2608) ;  /* 0x0000004800e88947 */ /* 0x010fea0003800000 */
.L_x_2708:
[----:B------:R-:W-:Y:S05]  /*16cd0*/  BSYNC B0 ;  /* 0x0000000000007941 */ /* 0x000fea0003800000 */
.L_x_2607:
[----:B------:R-:W-:Y:S01]  /*16ce0*/  ULDC.64 UR4, c[0x0][0x300] ;  /* 0x0000c00000047ab9 */ /* 0x000fe20000000a00 */
[----:B------:R-:W-:Y:S01]  /*16cf0*/  ULDC.64 UR6, c[0x0][0x310] ;  /* 0x0000c40000067ab9 */ /* 0x000fe20000000a00 */
[----:B------:R-:W-:Y:S01]  /*16d00*/  IMAD R9, R9, UR4, RZ ;  /* 0x0000000409097c24 */ /* 0x000fe2000f8e02ff */
[----:B------:R-:W5:Y:S01]  /*16d10*/  LDC R11, c[0x0][0x2f4] ;  /* 0x0000bd00ff0b7b82 */ /* 0x000f620000000800 */
[----:B--2---:R-:W-:Y:S01]  /*16d20*/  IMAD.WIDE.U32 R2, R8, UR4, RZ ;  /* 0x0000000408027c25 */ /* 0x004fe2000f8e00ff */
[C---:B------:R-:W-:Y:S02]  /*16d30*/  LOP3.LUT R13, R32.reuse, 0x80, RZ, 0xfc, !PT ;  /* 0x00000080200d7812 */ /* 0x040fe400078efcff */
[----:B------:R-:W-:Y:S01]  /*16d40*/  LOP3.LUT R12, R32, 0x40, RZ, 0xfc, !PT ;  /* 0x00000040200c7812 */ /* 0x000fe200078efcff */
[----:B------:R-:W-:Y:S02]  /*16d50*/  IMAD R9, R8, UR5, R9 ;  /* 0x0000000508097c24 */ /* 0x000fe4000f8e0209 */
[----:B------:R-:W-:-:S02]  /*16d60*/  IMAD R26, R26, UR6, RZ ;  /* 0x000000061a1a7c24 */ /* 0x000fc4000f8e02ff */
[----:B------:R-:W-:Y:S02]  /*16d70*/  IMAD.IADD R3, R3, 0x1, R9 ;  /* 0x0000000103037824 */ /* 0x000fe400078e0209 */
[C---:B------:R-:W-:Y:S02]  /*16d80*/  IMAD R26, R7.reuse, UR7, R26 ;  /* 0x00000007071a7c24 */ /* 0x040fe4000f8e021a */
[----:B------:R-:W-:-:S04]  /*16d90*/  IMAD.WIDE.U32 R2, R7, UR6, R2 ;  /* 0x0000000607027c25 */ /* 0x000fc8000f8e0002 */
[----:B------:R-:W-:Y:S02]  /*16da0*/  IMAD R7, R24, UR4, RZ ;  /* 0x0000000418077c24 */ /* 0x000fe4000f8e02ff */
[----:B------:R-:W-:Y:S02]  /*16db0*/  IMAD.IADD R9, R3, 0x1, R26 ;  /* 0x0000000103097824 */ /* 0x000fe400078e021a */
[----:B------:R-:W-:Y:S02]  /*16dc0*/  IMAD.MOV.U32 R8, RZ, RZ, R2 ;  /* 0x000000ffff087224 */ /* 0x000fe400078e0002 */
[C---:B------:R-:W-:Y:S01]  /*16dd0*/  IMAD R7, R6.reuse, UR5, R7 ;  /* 0x0000000506077c24 */ /* 0x040fe2000f8e0207 */
[-C--:B-----5:R-:W-:Y:S01]  /*16de0*/  ISETP.GE.AND P1, PT, R13, R11.reuse, PT ;  /* 0x0000000b0d00720c */ /* 0x0a0fe20003f26270 */
        /* <DEDUP_REMOVED lines=20> */
[----:B------:R-:W2:Y:S04]  /*16f30*/  SHFL.IDX PT, R2, R5, RZ, 0x1c1f ;  /* 0x001c1fff05027589 */ /* 0x000ea800000e0000 */
[----:B------:R-:W5:Y:S04]  /*16f40*/  SHFL.IDX PT, R3, R8, RZ, 0x1c1f ;  /* 0x001c1fff08037589 */ /* 0x000f6800000e0000 */
[----:B------:R-:W-:Y:S04]  /*16f50*/  SHFL.IDX PT, R9, R8, 0x2, 0x1c1f ;  /* 0x005c1f0008097f89 */ /* 0x000fe800000e0000 */
[----:B------:R-:W-:Y:S04]  /*16f60*/  SHFL.IDX PT, R7, R7, RZ, 0x1c1f ;  /* 0x001c1fff07077589 */ /* 0x000fe800000e0000 */
[----:B------:R-:W-:Y:S01]  /*16f70*/  SHFL.IDX PT, R14, R6, RZ, 0x1c1f ;  /* 0x001c1fff060e7589 */ /* 0x000fe200000e0000 */
[----:B--2---:R-:W-:-:S05]  /*16f80*/  IADD3 R2, P0, R32, R2, RZ ;  /* 0x0000000220027210 */ /* 0x004fca0007f1e0ff */
[----:B-----5:R-:W-:-:S05]  /*16f90*/  IMAD.X R3, RZ, RZ, R3, P0 ;  /* 0x000000ffff037224 */ /* 0x020fca00000e0603 */
[----:B------:R-:W-:Y:S04]  /*16fa0*/  LDGSTS.E.BYPASS.LTC128B.128 [R0+0x24200], desc[UR36][R2.64], !P4 ;  /* 0x2420000002007fae */ /* 0x000fe8000e101d64 */
[----:B------:R-:W-:Y:S04]  /*16fb0*/  LDGSTS.E.BYPASS.LTC128B.128 [R0+0x26a00], desc[UR36][R2.64+0x40], !P3 ;  /* 0x26a0004002007fae */ /* 0x000fe8000d901d64 */
[----:B------:R2:W-:Y:S04]  /*16fc0*/  LDGSTS.E.BYPASS.LTC128B.128 [R0+0x29200], desc[UR36][R2.64+0x80], !P1 ;  /* 0x2920008002007fae */ /* 0x0005e8000c901d64 */
[----:B--2---:R-:W2:Y:S04]  /*16fd0*/  SHFL.IDX PT, R2, R5, 0x1, 0x1c1f ;  /* 0x003c1f0005027f89 */ /* 0x004ea800000e0000 */
[----:B------:R-:W5:Y:S01]  /*16fe0*/  SHFL.IDX PT, R3, R8, 0x1, 0x1c1f ;  /* 0x003c1f0008037f89 */ /* 0x000f6200000e0000 */
[----:B--2---:R-:W-:-:S05]  /*16ff0*/  IADD3 R2, P0, R32, R2, RZ ;  /* 0x0000000220027210 */ /* 0x004fca0007f1e0ff */
[----:B-----5:R-:W-:-:S05]  /*17000*/  IMAD.X R3, RZ, RZ, R3, P0 ;  /* 0x000000ffff037224 */ /* 0x020fca00000e0603 */
[----:B------:R-:W-:Y:S04]  /*17010*/  LDGSTS.E.BYPASS.LTC128B.128 [R0+0x24a00], desc[UR36][R2.64], !P4 ;  /* 0x24a0000002007fae */ /* 0x000fe8000e101d64 */
[----:B------:R-:W-:Y:S04]  /*17020*/  LDGSTS.E.BYPASS.LTC128B.128 [R0+0x27200], desc[UR36][R2.64+0x40], !P3 ;  /* 0x2720004002007fae */ /* 0x000fe8000d901d64 */
[----:B------:R2:W-:Y:S04]  /*17030*/  LDGSTS.E.BYPASS.LTC128B.128 [R0+0x29a00], desc[UR36][R2.64+0x80], !P1 ;  /* 0x29a0008002007fae */ /* 0x0005e8000c901d64 */
[----:B--2---:R-:W2:Y:S02]  /*17040*/  SHFL.IDX PT, R2, R5, 0x2, 0x1c1f ;  /* 0x005c1f0005027f89 */ /* 0x004ea400000e0000 */
[----:B--2---:R-:W-:-:S05]  /*17050*/  IADD3 R2, P0, R32, R2, RZ ;  /* 0x0000000220027210 */ /* 0x004fca0007f1e0ff */
[----:B------:R-:W-:Y:S02]  /*17060*/  IMAD.X R3, RZ, RZ, R9, P0 ;  /* 0x000000ffff037224 */ /* 0x000fe400000e0609 */
[----:B------:R-:W-:Y:S04]  /*17070*/  SHFL.IDX PT, R9, R8, 0x3, 0x1c1f ;  /* 0x007c1f0008097f89 */ /* 0x000fe800000e0000 */
[----:B------:R-:W-:Y:S04]  /*17080*/  LDGSTS.E.BYPASS.LTC128B.128 [R0+0x25200], desc[UR36][R2.64], !P4 ;  /* 0x2520000002007fae */ /* 0x000fe8000e101d64 */
[----:B------:R-:W-:Y:S04]  /*17090*/  LDGSTS.E.BYPASS.LTC128B.128 [R0+0x27a00], desc[UR36][R2.64+0x40], !P3 ;  /* 0x27a0004002007fae */ /* 0x000fe8000d901d64 */
[----:B------:R2:W-:Y:S04]  /*170a0*/  LDGSTS.E.BYPASS.LTC128B.128 [R0+0x2a200], desc[UR36][R2.64+0x80], !P1 ;  /* 0x2a20008002007fae */ /* 0x0005e8000c901d64 */
[----:B--2---:R-:W2:Y:S02]  /*170b0*/  SHFL.IDX PT, R2, R5, 0x3, 0x1c1f ;  /* 0x007c1f0005027f89 */ /* 0x004ea400000e0000 */
[----:B--2---:R-:W-:-:S05]  /*170c0*/  IADD3 R2, P0, R32, R2, RZ ;  /* 0x0000000220027210 */ /* 0x004fca0007f1e0ff */
[----:B------:R-:W-:-:S05]  /*170d0*/  IMAD.X R3, RZ, RZ, R9, P0 ;  /* 0x000000ffff037224 */ /* 0x000fca00000e0609 */
[----:B------:R2:W-:Y:S04]  /*170e0*/  LDGSTS.E.BYPASS.LTC128B.128 [R0+0x25a00], desc[UR36][R2.64], !P4 ;  /* 0x25a0000002007fae */ /* 0x0005e8000e101d64 */
[----:B------:R2:W-:Y:S04]  /*170f0*/  LDGSTS.E.BYPASS.LTC128B.128 [R0+0x28200], desc[UR36][R2.64+0x40], !P3 ;  /* 0x2820004002007fae */ /* 0x0005e8000d901d64 */
[----:B------:R2:W-:Y:S02]  /*17100*/  LDGSTS.E.BYPASS.LTC128B.128 [R0+0x2aa00], desc[UR36][R2.64+0x80], !P1 ;  /* 0x2aa0008002007fae */ /* 0x0005e4000c901d64 */
.L_x_2720:
        /* <DEDUP_REMOVED lines=10> */
.L_x_2610:
        /* <DEDUP_REMOVED lines=10> */
.L_x_2611:
[----:B--2---:R-:W-:Y:S01]  /*17250*/  IMAD.U32 R0, RZ, RZ, UR45 ;  /* 0x0000002dff007e24 */ /* 0x004fe2000f8e00ff */
[----:B------:R2:W-:Y:S04]  /*17260*/  SYNCS.ARRIVE.TRANS64.A1T0 RZ, [R4+URZ+0x33430], RZ ;  /* 0x033430ff04ff79a7 */ /* 0x0005e8000810003f */
[----:B------:R-:W-:-:S13]  /*17270*/  ISETP.NE.AND P0, PT, R0, 0x3, PT ;  /* 0x000000030000780c */ /* 0x000fda0003f05270 */
[----:B--2---:R-:W-:Y:S05]  /*17280*/  @!P0 BRA `(.L_x_2612) ;  /* 0x0000000000048947 */ /* 0x004fea0003800000 */
[----:B------:R-:W-:Y:S01]  /*17290*/  BPT.TRAP 0x1 ;  /* 0x000000040000795c */ /* 0x000fe20000300000 */
.L_x_2612:
[----:B------:R-:W-:Y:S01]  /*172a0*/  LOP3.LUT R3, R20, 0x1, RZ, 0x3c, !PT ;  /* 0x0000000114037812 */ /* 0x000fe200078e3cff */
[----:B------:R-:W-:Y:S01]  /*172b0*/  IMAD R0, R19, 0x8, R16 ;  /* 0x0000000813007824 */ /* 0x000fe200078e0210 */
[----:B------:R-:W-:Y:S02]  /*172c0*/  BSSY B0, `(.L_x_2613) ;  /* 0x0000004000007945 */ /* 0x000fe40003800000 */
[----:B------:R-:W-:-:S04]  /*172d0*/  SHF.L.U32 R3, R3, 0x1f, RZ ;  /* 0x0000001f03037819 */ /* 0x000fc800000006ff */
[----:B------:R-:W2:Y:S02]  /*172e0*/  SYNCS.PHASECHK.TRANS64.TRYWAIT P1, [R0+URZ+0x33470], R3 ;  /* 0x03347003000075a7 */ /* 0x000ea4000802017f */
[----:B--2---:R-:W-:Y:S05]  /*172f0*/  @!P1 BRA `(.L_x_2614) ;  /* 0x0000004800e89947 */ /* 0x004fea0003800000 */
.L_x_2721:
[----:B------:R-:W-:Y:S05]  /*17300*/  BSYNC B0 ;  /* 0x0000000000007941 */ /* 0x000fea0003800000 */
.L_x_2613:
[----:B------:R-:W-:-:S13]  /*17310*/  LOP3.LUT P1, RZ, R17, 0x10, RZ, 0xc0, !PT ;  /* 0x0000001011ff7812 */ /* 0x000fda000782c0ff */
[----:B------:R-:W-:Y:S05]  /*17320*/  @!P1 BRA `(.L_x_2615) ;  /* 0x0000000000049947 */ /* 0x000fea0003800000 */
[----:B------:R-:W-:Y:S01]  /*17330*/  BPT.TRAP 0x1 ;  /* 0x000000040000795c */ /* 0x000fe20000300000 */
.L_x_2615:
[----:B------:R-:W-:Y:S01]  /*17340*/  SHF.L.U32 R5, R20, 0x1f, RZ ;  /* 0x0000001f14057819 */ /* 0x000fe200000006ff */
[----:B--2---:R-:W-:-:S03]  /*17350*/  IMAD R3, R19, 0x7800, RZ ;  /* 0x0000780013037824 */ /* 0x004fc600078e02ff */
[----:B------:R-:W2:Y:S02]  /*17360*/  SYNCS.PHASECHK.TRANS64.TRYWAIT P1, [R0+URZ+0x33460], R5 ;  /* 0x03346005000075a7 */ /* 0x000ea4000802017f */
[----:B--2---:R-:W-:Y:S05]  /*17370*/  @!P1 BRA `(.L_x_2616) ;  /* 0x0000004800dc9947 */ /* 0x004fea0003800000 */
.L_x_2722:
[----:B------:R-:W2:Y:S04]  /*17380*/  LDL R2, [R1+0x14] ;  /* 0x0000140001027983 */ /* 0x000ea80000100800 */
[----:B------:R-:W5:Y:S01]  /*17390*/  LDL R8, [R1+0x10] ;  /* 0x0000100001087983 */ /* 0x000f620000100800 */
[----:B------:R-:W-:Y:S05]  /*173a0*/  WARPSYNC.ALL ;  /* 0x0000000000007948 */ /* 0x000fea0003800000 */
[----:B------:R-:W-:-:S02]  /*173b0*/  LOP3.LUT P1, RZ, R17, 0x10, RZ, 0xc0, !PT ;  /* 0x0000001011ff7812 */ /* 0x000fc4000782c0ff */
[C---:B--2---:R-:W-:Y:S02]  /*173c0*/  LOP3.LUT R5, R3.reuse, R2, RZ, 0xfc, !PT ;  /* 0x0000000203057212 */ /* 0x044fe400078efcff */
[----:B-----5:R-:W-:-:S03]  /*173d0*/  LOP3.LUT R3, R3, R8, RZ, 0xfc, !PT ;  /* 0x0000000803037212 */ /* 0x020fc600078efcff */
[C---:B------:R-:W-:Y:S02]  /*173e0*/  IMAD.IADD R2, R16.reuse, 0x1, R5 ;  /* 0x0000000110027824 */ /* 0x040fe400078e0205 */
[----:B------:R-:W-:-:S03]  /*173f0*/  IMAD.IADD R3, R16, 0x1, R3 ;  /* 0x0000000110037824 */ /* 0x000fc600078e0203 */
[----:B0--34-:R-:W0:Y:S02]  /*17400*/  LDSM.16.MT88.4 R4, [R2+0xf200] ;  /* 0x00f200000204783b */ /* 0x019e240000004200 */
        /* <DEDUP_REMOVED lines=97> */
.L_x_2617:
[----:B--2---:R2:W-:Y:S01]  /*17a20*/  SYNCS.ARRIVE.TRANS64.A1T0 RZ, [R0+URZ+0x33450], RZ ;  /* 0x033450ff00ff79a7 */ /* 0x0045e2000810003f */
[----:B------:R-:W-:Y:S06]  /*17a30*/  BAR.SYNC.DEFER_BLOCKING 0x2, 0x80 ;  /* 0x0082000000007b1d */ /* 0x000fec0000010000 */
[----:B------:R-:W-:Y:S05]  /*17a40*/  @!P0 BRA `(.L_x_2618) ;  /* 0x0000000000048947 */ /* 0x000fea0003800000 */
[----:B------:R-:W-:Y:S01]  /*17a50*/  BPT.TRAP 0x1 ;  /* 0x000000040000795c */ /* 0x000fe20000300000 */
.L_x_2618:
[----:B--2---:R-:W-:Y:S02]  /*17a60*/  VIADD R0, R0, 0x33480 ;  /* 0x0003348000007836 */ /* 0x004fe40000000000 */
[----:B------:R-:W-:Y:S02]  /*17a70*/  IMAD.MOV.U32 R20, RZ, RZ, R31 ;  /* 0x000000ffff147224 */ /* 0x000fe400078e001f */
[----:B------:R-:W-:Y:S01]  /*17a80*/  IMAD.MOV.U32 R19, RZ, RZ, R28 ;  /* 0x000000ffff137224 */ /* 0x000fe200078e001c */
[----:B------:R-:W-:-:S04]  /*17a90*/  PRMT R0, R37, 0x654, R0 ;  /* 0x0000065425007816 */ /* 0x000fc80000000000 */
[----:B------:R3:W-:Y:S01]  /*17aa0*/  SYNCS.ARRIVE.TRANS64.RED.A1T0 RZ, [R0+URZ], RZ ;  /* 0x000000ff00ff79a7 */ /* 0x0007e2000810043f */
[----:B------:R-:W-:Y:S05]  /*17ab0*/  @P2 BRA `(.L_x_2619) ;  /* 0xffffffe400e02947 */ /* 0x000fea000383ffff */
.L_x_2599:
[----:B---3--:R-:W3:Y:S01]  /*17ac0*/  S2R R0, SR_TID.X ;  /* 0x0000000000007919 */ /* 0x008ee20000002100 */
[----:B------:R-:W-:Y:S01]  /*17ad0*/  BSSY B0, `(.L_x_2620) ;  /* 0x0000013000007945 */ /* 0x000fe20003800000 */
[----:B---3--:R-:W-:Y:S01]  /*17ae0*/  LOP3.LUT R2, R0, 0x7f, RZ, 0xc0, !PT ;  /* 0x0000007f00027812 */ /* 0x008fe200078ec0ff */
[----:B------:R-:W-:-:S03]  /*17af0*/  IMAD.U32 R0, RZ, RZ, UR45 ;  /* 0x0000002dff007e24 */ /* 0x000fc6000f8e00ff */
[----:B------:R-:W-:Y:S02]  /*17b00*/  ISETP.NE.AND P1, PT, R2, RZ, PT ;  /* 0x000000ff0200720c */ /* 0x000fe40003f25270 */
[----:B------:R-:W-:-:S11]  /*17b10*/  ISETP.NE.AND P0, PT, R0, 0x3, PT ;  /* 0x000000030000780c */ /* 0x000fd60003f05270 */
[----:B------:R-:W-:Y:S05]  /*17b20*/  @P1 BRA `(.L_x_2621) ;  /* 0x0000000000341947 */ /* 0x000fea0003800000 */
[----:B------:R-:W3:Y:S01]  /*17b30*/  S2R R5, SR_LANEID ;  /* 0x0000000000057919 */ /* 0x000ee20000000000 */
[----:B------:R-:W-:Y:S01]  /*17b40*/  VOTEU.ANY UR4, UPT, PT ;  /* 0x0000000000047886 */ /* 0x000fe200038e0100 */
[----:B0-----:R-:W0:Y:S01]  /*17b50*/  LDC.64 R2, c[0x0][0xc60] ;  /* 0x00031800ff027b82 */ /* 0x001e220000000a00 */
[----:B------:R-:W3:Y:S02]  /*17b60*/  FLO.U32 R0, UR4 ;  /* 0x0000000400007d00 */ /* 0x000ee400080e0000 */
[----:B---3--:R-:W-:-:S06]  /*17b70*/  ISETP.EQ.U32.AND P1, PT, R0, R5, PT ;  /* 0x000000050000720c */ /* 0x008fcc0003f22070 */
[----:B------:R-:W0:Y:S07]  /*17b80*/  POPC R5, UR4 ;  /* 0x0000000400057d09 */ /* 0x000e2e0008000000 */
[----:B0-----:R-:W3:Y:S01]  /*17b90*/  @P1 ATOMG.E.ADD.STRONG.GPU PT, R3, desc[UR36][R2.64], R5 ;  /* 0x00000005020319a8 */ /* 0x001ee200081ee1e4 */
[----:B------:R-:W0:Y:S02]  /*17ba0*/  S2R R4, SR_LTMASK ;  /* 0x0000000000047919 */ /* 0x000e240000003900 */
[----:B0-----:R-:W-:-:S04]  /*17bb0*/  LOP3.LUT R4, R4, UR4, RZ, 0xc0, !PT ;  /* 0x0000000404047c12 */ /* 0x001fc8000f8ec0ff */
[----:B------:R-:W0:Y:S01]  /*17bc0*/  POPC R7, R4 ;  /* 0x0000000400077309 */ /* 0x000e220000000000 */
[----:B---3--:R-:W0:Y:S02]  /*17bd0*/  SHFL.IDX PT, R0, R3, R0, 0x1f ;  /* 0x00001f0003007589 */ /* 0x008e2400000e0000 */
[----:B0-----:R-:W-:-:S05]  /*17be0*/  IADD3 R0, R0, UR46, R7 ;  /* 0x0000002e00007c10 */ /* 0x001fca000fffe007 */
[----:B------:R3:W-:Y:S02]  /*17bf0*/  STL [R1], R0 ;  /* 0x0000000001007387 */ /* 0x0007e40000100800 */
.L_x_2621:
[----:B------:R-:W-:Y:S05]  /*17c00*/  BSYNC B0 ;  /* 0x0000000000007941 */ /* 0x000fea0003800000 */
.L_x_2620:
[----:B------:R-:W-:Y:S05]  /*17c10*/  @!P0 BRA `(.L_x_2622) ;  /* 0x0000000000048947 */ /* 0x000fea0003800000 */
[----:B------:R-:W-:Y:S01]  /*17c20*/  BPT.TRAP 0x1 ;  /* 0x000000040000795c */ /* 0x000fe20000300000 */
.L_x_2622:
[----:B---3--:R-:W-:Y:S01]  /*17c30*/  LOP3.LUT R0, R31, 0x1, RZ, 0x3c, !PT ;  /* 0x000000011f007812 */ /* 0x008fe200078e3cff */
[----:B0-----:R-:W-:Y:S01]  /*17c40*/  IMAD R3, R28, 0x8, R16 ;  /* 0x000000081c037824 */ /* 0x001fe200078e0210 */
[----:B------:R-:W-:Y:S02]  /*17c50*/  BSSY B0, `(.L_x_2623) ;  /* 0x0000004000007945 */ /* 0x000fe40003800000 */
[----:B------:R-:W-:-:S04]  /*17c60*/  SHF.L.U32 R0, R0, 0x1f, RZ ;  /* 0x0000001f00007819 */ /* 0x000fc800000006ff */
[----:B------:R-:W0:Y:S02]  /*17c70*/  SYNCS.PHASECHK.TRANS64.TRYWAIT P1, [R3+URZ+0x33470], R0 ;  /* 0x03347000030075a7 */ /* 0x000e24000802017f */
[----:B0-----:R-:W-:Y:S05]  /*17c80*/  @!P1 BRA `(.L_x_2624) ;  /* 0x0000004000ac9947 */ /* 0x001fea0003800000 */
.L_x_2723:
[----:B------:R-:W-:Y:S05]  /*17c90*/  BSYNC B0 ;  /* 0x0000000000007941 */ /* 0x000fea0003800000 */
.L_x_2623:
[----:B------:R-:W-:-:S13]  /*17ca0*/  LOP3.LUT P1, RZ, R17, 0x10, RZ, 0xc0, !PT ;  /* 0x0000001011ff7812 */ /* 0x000fda000782c0ff */
[----:B------:R-:W-:Y:S05]  /*17cb0*/  @!P1 BRA `(.L_x_2625) ;  /* 0x0000000000049947 */ /* 0x000fea0003800000 */
[----:B------:R-:W-:Y:S01]  /*17cc0*/  BPT.TRAP 0x1 ;  /* 0x000000040000795c */ /* 0x000fe20000300000 */
.L_x_2625:
[----:B0-----:R-:W-:-:S04]  /*17cd0*/  SHF.L.U32 R0, R31, 0x1f, RZ ;  /* 0x0000001f1f007819 */ /* 0x001fc800000006ff */
[----:B------:R-:W0:Y:S02]  /*17ce0*/  SYNCS.PHASECHK.TRANS64.TRYWAIT P1, [R3+URZ+0x33460], R0 ;  /* 0x03346000030075a7 */ /* 0x000e24000802017f */
[----:B0-----:R-:W-:Y:S05]  /*17cf0*/  @!P1 BRA `(.L_x_2626) ;  /* 0x0000004000a49947 */ /* 0x001fea0003800000 */
.L_x_2724:
[----:B------:R-:W3:Y:S04]  /*17d00*/  LDL R4, [R1+0x14] ;  /* 0x0000140001047983 */ /* 0x000ee80000100800 */
[----:B------:R-:W4:Y:S01]  /*17d10*/  LDL R10, [R1+0x10] ;  /* 0x00001000010a7983 */ /* 0x000f220000100800 */
[----:B------:R-:W-:Y:S01]  /*17d20*/  IMAD R2, R28, 0x7800, RZ ;  /* 0x000078001c027824 */ /* 0x000fe200078e02ff */
[----:B------:R-:W-:Y:S05]  /*17d30*/  WARPSYNC.ALL ;  /* 0x0000000000007948 */ /* 0x000fea0003800000 */
[----:B------:R-:W-:-:S02]  /*17d40*/  LOP3.LUT P1, RZ, R17, 0x10, RZ, 0xc0, !PT ;  /* 0x0000001011ff7812 */ /* 0x000fc4000782c0ff */
        /* <DEDUP_REMOVED lines=102> */
.L_x_2627:
[----:B---3--:R3:W-:Y:S01]  /*183b0*/  SYNCS.ARRIVE.TRANS64.A1T0 RZ, [R3+URZ+0x33450], RZ ;  /* 0x033450ff03ff79a7 */ /* 0x0087e2000810003f */
[----:B------:R-:W-:Y:S06]  /*183c0*/  BAR.SYNC.DEFER_BLOCKING 0x2, 0x80 ;  /* 0x0082000000007b1d */ /* 0x000fec0000010000 */
[----:B------:R-:W-:Y:S05]  /*183d0*/  @!P0 BRA `(.L_x_2628) ;  /* 0x0000000000048947 */ /* 0x000fea0003800000 */
[----:B------:R-:W-:Y:S01]  /*183e0*/  BPT.TRAP 0x1 ;  /* 0x000000040000795c */ /* 0x000fe20000300000 */
.L_x_2628:
[----:B------:R-:W-:Y:S02]  /*183f0*/  VIADD R0, R3, 0x33480 ;  /* 0x0003348003007836 */ /* 0x000fe40000000000 */
[----:B------:R-:W-:-:S03]  /*18400*/  VIADD R28, R28, 0x1 ;  /* 0x000000011c1c7836 */ /* 0x000fc60000000000 */
[----:B------:R-:W-:Y:S02]  /*18410*/  PRMT R0, R37, 0x654, R0 ;  /* 0x0000065425007816 */ /* 0x000fe40000000000 */
[C---:B------:R-:W-:Y:S02]  /*18420*/  ISETP.NE.AND P0, PT, R28.reuse, 0x2, PT ;  /* 0x000000021c00780c */ /* 0x040fe40003f05270 */
[----:B------:R4:W-:Y:S02]  /*18430*/  SYNCS.ARRIVE.TRANS64.RED.A1T0 RZ, [R0+URZ], RZ ;  /* 0x000000ff00ff79a7 */ /* 0x0009e4000810043f */
[----:B------:R-:W-:Y:S02]  /*18440*/  SEL R28, R28, RZ, P0 ;  /* 0x000000ff1c1c7207 */ /* 0x000fe40000000000 */
[----:B----4-:R-:W-:-:S04]  /*18450*/  SEL R0, RZ, 0x1, P0 ;  /* 0x00000001ff007807 */ /* 0x010fc80000000000 */
[----:B------:R-:W-:-:S07]  /*18460*/  LOP3.LUT R31, R31, R0, RZ, 0x3c, !PT ;  /* 0x000000001f1f7212 */ /* 0x000fce00078e3cff */
.L_x_2567:
[----:B------:R-:W-:Y:S05]  /*18470*/  BSYNC B7 ;  /* 0x0000000000077941 */ /* 0x000fea0003800000 */
.L_x_2565:
[----:B------:R-:W-:-:S13]  /*18480*/  LOP3.LUT P0, RZ, R17, 0x200, RZ, 0xc0, !PT ;  /* 0x0000020011ff7812 */ /* 0x000fda000780c0ff */
[----:B------:R-:W-:Y:S05]  /*18490*/  @!P0 BRA `(.L_x_2629) ;  /* 0x0000000000308947 */ /* 0x000fea0003800000 */
[----:B------:R-:W5:Y:S08]  /*184a0*/  S2UR UR4, SR_CgaCtaId ;  /* 0x00000000000479c3 */ /* 0x000f700000008800 */
[----:B------:R-:W-:Y:S01]  /*184b0*/  BAR.SYNC.DEFER_BLOCKING 0x5, 0x180 ;  /* 0x0146000000007b1d */ /* 0x000fe20000010000 */
[----:B------:R-:W-:Y:S01]  /*184c0*/  MOV R16, 0x400 ;  /* 0x0000040000107802 */ /* 0x000fe20000000f00 */
[----:B-----5:R-:W-:-:S05]  /*184d0*/  IMAD.U32 R37, RZ, RZ, UR4 ;  /* 0x00000004ff257e24 */ /* 0x020fca000f8e00ff */
[----:B------:R-:W-:-:S05]  /*184e0*/  LEA R16, R37, R16, 0x18 ;  /* 0x0000001025107211 */ /* 0x000fca00078ec0ff */
[----:B------:R-:W5:Y:S04]  /*184f0*/  LDS.128 R4, [R16+0x334d0] ;  /* 0x0334d00010047984 */ /* 0x000f680000000c00 */
[----:B-----5:R0:W-:Y:S01]  /*18500*/  STL.64 [R1], R4 ;  /* 0x0000000401007387 */ /* 0x0201e20000100a00 */
[----:B----4-:R-:W-:-:S03]  /*18510*/  IMAD.MOV.U32 R0, RZ, RZ, R7 ;  /* 0x000000ffff007224 */ /* 0x010fc600078e0007 */
[----:B------:R0:W-:Y:S02]  /*18520*/  STL [R1+0x8], R6 ;  /* 0x0000080601007387 */ /* 0x0001e40000100800 */
[----:B------:R-:W-:Y:S01]  /*18530*/  R2UR UR41, R0 ;  /* 0x00000000002972ca */ /* 0x000fe200000e0000 */
[----:B------:R-:W-:Y:S06]  /*18540*/  BAR.ARV 0x4, 0x180 ;  /* 0x0106000000007b1d */ /* 0x000fec0000002000 */
[----:B------:R-:W-:Y:S08]  /*18550*/  BRA `(.L_x_2630) ;  /* 0x0000000c00e87947 */ /* 0x000ff00003800000 */
.L_x_2629:
[----:B----4-:R-:W4:Y:S01]  /*18560*/  LDL.LU R0, [R1] ;  /* 0x0000000001007983 */ /* 0x010f220000300800 */
[----:B------:R-:W-:Y:S01]  /*18570*/  ULDC UR4, c[0x0][0xc3c] ;  /* 0x00030f0000047ab9 */ /* 0x000fe20000000800 */
[----:B0-----:R-:W0:Y:S02]  /*18580*/  S2R R2, SR_TID.X ;  /* 0x0000000000027919 */ /* 0x001e240000002100 */
[----:B0-----:R-:W-:-:S04]  /*18590*/  LOP3.LUT R9, R2, 0x1f, RZ, 0xc0, !PT ;  /* 0x0000001f02097812 */ /* 0x001fc800078ec0ff */
[C---:B------:R-:W-:Y:S01]  /*185a0*/  ISETP.NE.AND P0, PT, R9.reuse, 0x1f, PT ;  /* 0x0000001f0900780c */ /* 0x040fe20003f05270 */
[----:B------:R-:W-:-:S05]  /*185b0*/  VIADD R7, R9, UR41 ;  /* 0x0000002909077c36 */ /* 0x000fca0008000000 */
[----:B------:R-:W-:Y:S01]  /*185c0*/  ISETP.GE.OR P1, PT, R7, UR4, !P0 ;  /* 0x0000000407007c0c */ /* 0x000fe2000c726670 */
[----:B------:R-:W-:-:S12]  /*185d0*/  ULDC UR4, c[0x0][0xc3c] ;  /* 0x00030f0000047ab9 */ /* 0x000fd80000000800 */
[----:B---3--:R-:W0:Y:S08]  /*185e0*/  @!P1 LDC.64 R2, c[0x0][0xc80] ;  /* 0x00032000ff029b82 */ /* 0x008e300000000a00 */
[----:B------:R-:W3:Y:S01]  /*185f0*/  @!P1 LDC.64 R4, c[0x0][0xc78] ;  /* 0x00031e00ff049b82 */ /* 0x000ee20000000a00 */
[----:B0-----:R-:W-:-:S04]  /*18600*/  @!P1 IMAD.WIDE R2, R7, 0x4, R2 ;  /* 0x0000000407029825 */ /* 0x001fc800078e0202 */
[----:B----4-:R-:W-:Y:S02]  /*18610*/  IMAD.MOV.U32 R10, RZ, RZ, R0 ;  /* 0x000000ffff0a7224 */ /* 0x010fe400078e0000 */
[----:B------:R-:W-:-:S06]  /*18620*/  IMAD.MOV.U32 R0, RZ, RZ, RZ ;  /* 0x000000ffff007224 */ /* 0x000fcc00078e00ff */
[----:B------:R3:W4:Y:S02]  /*18630*/  @!P1 LDG.E R0, desc[UR36][R2.64] ;  /* 0x0000002402009981 */ /* 0x000724000c1e1900 */
[----:B---3--:R-:W-:-:S04]  /*18640*/  @!P1 IMAD.WIDE R2, R7, 0x4, R4 ;  /* 0x0000000407029825 */ /* 0x008fc800078e0204 */
[----:B------:R-:W-:-:S06]  /*18650*/  IMAD.MOV.U32 R5, RZ, RZ, RZ ;  /* 0x000000ffff057224 */ /* 0x000fcc00078e00ff */
[----:B------:R-:W4:Y:S01]  /*18660*/  @!P1 LDG.E R5, desc[UR36][R2.64] ;  /* 0x0000002402059981 */ /* 0x000f22000c1e1900 */
[C---:B------:R-:W-:Y:S02]  /*18670*/  ISETP.NE.AND P1, PT, R9.reuse, RZ, PT ;  /* 0x000000ff0900720c */ /* 0x040fe40003f25270 */
[C---:B------:R-:W-:Y:S01]  /*18680*/  ISETP.GE.U32.AND P2, PT, R9.reuse, 0x2, PT ;  /* 0x000000020900780c */ /* 0x040fe20003f46070 */
[----:B------:R-:W-:Y:S01]  /*18690*/  SHFL.IDX PT, R11, R10, 0x1, 0x1f ;  /* 0x00201f000a0b7f89 */ /* 0x000fe200000e0000 */
[C---:B------:R-:W-:Y:S02]  /*186a0*/  ISETP.GE.U32.AND P3, PT, R9.reuse, 0x4, PT ;  /* 0x000000040900780c */ /* 0x040fe40003f66070 */
[C---:B------:R-:W-:Y:S02]  /*186b0*/  ISETP.GE.U32.AND P4, PT, R9.reuse, 0x8, PT ;  /* 0x000000080900780c */ /* 0x040fe40003f86070 */
[----:B------:R-:W-:Y:S01]  /*186c0*/  ISETP.GE.U32.AND P5, PT, R9, 0x10, PT ;  /* 0x000000100900780c */ /* 0x000fe20003fa6070 */
[----:B----4-:R-:W-:-:S05]  /*186d0*/  IMAD R4, R5, R0, RZ ;  /* 0x0000000005047224 */ /* 0x010fca00078e02ff */
        /* <DEDUP_REMOVED lines=23> */
.L_x_2633:
        /* <DEDUP_REMOVED lines=10> */
[----:B------:R-:W3:Y:S01]  /*188f0*/  @!P6 LDC.64 R4, c[0x0][0xc78] ;  /* 0x00031e00ff04eb82 */ /* 0x000ee20000000a00 */
[----:B0-----:R-:W-:-:S05]  /*18900*/  @!P6 IMAD.WIDE R2, R11, 0x4, R2 ;  /* 0x000000040b02e825 */ /* 0x001fca00078e0202 */
[----:B------:R3:W4:Y:S02]  /*18910*/  @!P6 LDG.E R0, desc[UR36][R2.64] ;  /* 0x000000240200e981 */ /* 0x000724000c1e1900 */
[----:B---3--:R-:W-:-:S04]  /*18920*/  @!P6 IMAD.WIDE R2, R11, 0x4, R4 ;  /* 0x000000040b02e825 */ /* 0x008fc800078e0204 */
[----:B------:R-:W-:-:S06]  /*18930*/  IMAD.MOV.U32 R5, RZ, RZ, RZ ;  /* 0x000000ffff057224 */ /* 0x000fcc00078e00ff */
[----:B------:R-:W4:Y:S02]  /*18940*/  @!P6 LDG.E R5, desc[UR36][R2.64] ;  /* 0x000000240205e981 */ /* 0x000f24000c1e1900 */
[----:B----4-:R-:W-:-:S05]  /*18950*/  IMAD R13, R5, R0, RZ ;  /* 0x00000000050d7224 */ /* 0x010fca00078e02ff */
[----:B------:R-:W0:Y:S02]  /*18960*/  SHFL.UP PT, R4, R13, 0x1, RZ ;  /* 0x042000000d047989 */ /* 0x000e2400000e00ff */
[----:B0-----:R-:W-:-:S05]  /*18970*/  SEL R4, R4, RZ, P1 ;  /* 0x000000ff04047207 */ /* 0x001fca0000800000 */
[----:B------:R-:W-:-:S05]  /*18980*/  IMAD.IADD R4, R13, 0x1, R4 ;  /* 0x000000010d047824 */ /* 0x000fca00078e0204 */
[----:B------:R-:W0:Y:S02]  /*18990*/  SHFL.UP PT, R8, R4, 0x2, RZ ;  /* 0x0440000004087989 */ /* 0x000e2400000e00ff */
[----:B0-----:R-:W-:-:S05]  /*189a0*/  SEL R11, R8, RZ, P2 ;  /* 0x000000ff080b7207 */ /* 0x001fca0001000000 */
[----:B------:R-:W-:Y:S02]  /*189b0*/  IMAD.IADD R11, R4, 0x1, R11 ;  /* 0x00000001040b7824 */ /* 0x000fe400078e020b */
[----:B------:R-:W0:Y:S03]  /*189c0*/  LDC R4, c[0x0][0xc38] ;  /* 0x00030e00ff047b82 */ /* 0x000e260000000800 */
[----:B------:R-:W3:Y:S02]  /*189d0*/  SHFL.UP PT, R8, R11, 0x4, RZ ;  /* 0x048000000b087989 */ /* 0x000ee400000e00ff */
[----:B---3--:R-:W-:-:S05]  /*189e0*/  SEL R8, R8, RZ, P3 ;  /* 0x000000ff08087207 */ /* 0x008fca0001800000 */
[----:B------:R-:W-:-:S05]  /*189f0*/  IMAD.IADD R8, R11, 0x1, R8 ;  /* 0x000000010b087824 */ /* 0x000fca00078e0208 */
[----:B------:R-:W3:Y:S02]  /*18a00*/  SHFL.UP PT, R2, R8, 0x8, RZ ;  /* 0x0500000008027989 */ /* 0x000ee400000e00ff */
[----:B---3--:R-:W-:-:S05]  /*18a10*/  SEL R3, R2, RZ, P4 ;  /* 0x000000ff02037207 */ /* 0x008fca0002000000 */
[----:B------:R-:W-:-:S05]  /*18a20*/  IMAD.IADD R3, R8, 0x1, R3 ;  /* 0x0000000108037824 */ /* 0x000fca00078e0203 */
[----:B------:R-:W3:Y:S02]  /*18a30*/  SHFL.UP PT, R2, R3, 0x10, RZ ;  /* 0x0600000003027989 */ /* 0x000ee400000e00ff */
[----:B---3--:R-:W-:-:S05]  /*18a40*/  SEL R2, R2, RZ, P5 ;  /* 0x000000ff02027207 */ /* 0x008fca0002800000 */
        /* <DEDUP_REMOVED lines=8> */
.L_x_2631:
        /* <DEDUP_REMOVED lines=8> */
[----:B------:R0:W3:Y:S04]  /*18b50*/  SHFL.IDX PT, R8, R5, R8, 0x1f ;  /* 0x00001f0805087589 */ /* 0x0000e800000e0000 */
[----:B------:R0:W4:Y:S01]  /*18b60*/  SHFL.IDX PT, R0, R0, R9, 0x1f ;  /* 0x00001f0900007589 */ /* 0x00012200000e0000 */
[----:B------:R-:W-:Y:S05]  /*18b70*/  @!P0 BRA `(.L_x_2634) ;  /* 0x00000000000c8947 */ /* 0x000fea0003800000 */
[----:B------:R-:W-:-:S06]  /*18b80*/  UIADD3 UR5, UR4, -0x1, URZ ;  /* 0xffffffff04057890 */ /* 0x000fcc000fffe03f */
[----:B------:R-:W-:-:S05]  /*18b90*/  IMAD.U32 R10, RZ, RZ, UR5 ;  /* 0x00000005ff0a7e24 */ /* 0x000fca000f8e00ff */
[----:B------:R0:W0:Y:S02]  /*18ba0*/  SHFL.IDX PT, R7, R3, R10, 0x1f ;  /* 0x00001f0a03077589 */ /* 0x00002400000e0000 */
.L_x_2634:
[----:B0-----:R-:W-:Y:S01]  /*18bb0*/  IMAD R2, R7, R4, R2 ;  /* 0x0000000407027224 */ /* 0x001fe200078e0202 */
[----:B---3--:R-:W-:Y:S01]  /*18bc0*/  ISETP.NE.AND P0, PT, R8, 0x1, PT ;  /* 0x000000010800780c */ /* 0x008fe20003f05270 */
[----:B------:R-:W-:Y:S02]  /*18bd0*/  UIADD3 UR41, UR4, UR41, URZ ;  /* 0x0000002904297290 */ /* 0x000fe4000fffe03f */
[----:B------:R-:W-:Y:S01]  /*18be0*/  IMAD.IADD R5, R6, 0x1, -R2 ;  /* 0x0000000106057824 */ /* 0x000fe200078e0a02 */
[----:B------:R0:W-:Y:S09]  /*18bf0*/  STL [R1], R2 ;  /* 0x0000000201007387 */ /* 0x0001f20000100800 */
[----:B------:R-:W-:Y:S05]  /*18c00*/  @!P0 BRA `(.L_x_2635) ;  /* 0x0000000000e08947 */ /* 0x000fea0003800000 */
[----:B----4-:R-:W-:Y:S02]  /*18c10*/  IABS R4, R0 ;  /* 0x0000000000047213 */ /* 0x010fe40000000000 */
[----:B------:R-:W-:Y:S02]  /*18c20*/  IABS R6, R8 ;  /* 0x0000000800067213 */ /* 0x000fe40000000000 */
[----:B------:R-:W3:Y:S08]  /*18c30*/  I2F.RP R7, R4 ;  /* 0x0000000400077306 */ /* 0x000ef00000209400 */
[----:B------:R-:W4:Y:S08]  /*18c40*/  I2F.RP R10, R6 ;  /* 0x00000006000a7306 */ /* 0x000f300000209400 */
[----:B---3--:R-:W0:Y:S08]  /*18c50*/  MUFU.RCP R7, R7 ;  /* 0x0000000700077308 */ /* 0x008e300000001000 */
[----:B----4-:R-:W-:Y:S01]  /*18c60*/  MUFU.RCP R10, R10 ;  /* 0x0000000a000a7308 */ /* 0x010fe20000001000 */
[----:B0-----:R-:W-:Y:S01]  /*18c70*/  VIADD R2, R7, 0xffffffe ;  /* 0x0ffffffe07027836 */ /* 0x001fe20000000000 */
[----:B------:R-:W-:-:S06]  /*18c80*/  IABS R7, R0 ;  /* 0x0000000000077213 */ /* 0x000fcc0000000000 */
[----:B------:R0:W3:Y:S02]  /*18c90*/  F2I.FTZ.U32.TRUNC.NTZ R3, R2 ;  /* 0x0000000200037305 */ /* 0x0000e4000021f000 */
[----:B0-----:R-:W-:Y:S02]  /*18ca0*/  IMAD.MOV.U32 R2, RZ, RZ, RZ ;  /* 0x000000ffff027224 */ /* 0x001fe400078e00ff */
[----:B---3--:R-:W-:-:S04]  /*18cb0*/  IMAD.MOV R9, RZ, RZ, -R3 ;  /* 0x000000ffff097224 */ /* 0x008fc800078e0a03 */
[----:B------:R-:W-:-:S04]  /*18cc0*/  IMAD R9, R9, R4, RZ ;  /* 0x0000000409097224 */ /* 0x000fc800078e02ff */
[----:B------:R-:W-:Y:S01]  /*18cd0*/  IMAD.HI.U32 R3, R3, R9, R2 ;  /* 0x0000000903037227 */ /* 0x000fe200078e0002 */
[----:B------:R-:W-:-:S03]  /*18ce0*/  IABS R2, R5 ;  /* 0x0000000500027213 */ /* 0x000fc60000000000 */
[----:B------:R-:W-:Y:S02]  /*18cf0*/  IMAD.MOV R9, RZ, RZ, -R7 ;  /* 0x000000ffff097224 */ /* 0x000fe400078e0a07 */
[----:B------:R-:W-:-:S04]  /*18d00*/  IMAD.HI.U32 R7, R3, R2, RZ ;  /* 0x0000000203077227 */ /* 0x000fc800078e00ff */
[----:B------:R-:W-:Y:S02]  /*18d10*/  IMAD R9, R7, R9, R2 ;  /* 0x0000000907097224 */ /* 0x000fe400078e0202 */
[----:B------:R-:W-:Y:S02]  /*18d20*/  VIADD R3, R10, 0xffffffe ;  /* 0x0ffffffe0a037836 */ /* 0x000fe40000000000 */
[----:B------:R-:W-:Y:S01]  /*18d30*/  IMAD.MOV.U32 R2, RZ, RZ, RZ ;  /* 0x000000ffff027224 */ /* 0x000fe200078e00ff */
[----:B------:R-:W-:-:S03]  /*18d40*/  ISETP.GT.U32.AND P1, PT, R4, R9, PT ;  /* 0x000000090400720c */ /* 0x000fc60003f24070 */
[----:B------:R-:W0:Y:S10]  /*18d50*/  F2I.FTZ.U32.TRUNC.NTZ R3, R3 ;  /* 0x0000000300037305 */ /* 0x000e34000021f000 */
[----:B------:R-:W-:-:S02]  /*18d60*/  @!P1 IMAD.IADD R9, R9, 0x1, -R4 ;  /* 0x0000000109099824 */ /* 0x000fc400078e0a04 */
[----:B------:R-:W-:Y:S01]  /*18d70*/  @!P1 VIADD R7, R7, 0x1 ;  /* 0x0000000107079836 */ /* 0x000fe20000000000 */
[----:B------:R-:W-:Y:S02]  /*18d80*/  ISETP.NE.AND P1, PT, R0, RZ, PT ;  /* 0x000000ff0000720c */ /* 0x000fe40003f25270 */
[----:B------:R-:W-:Y:S01]  /*18d90*/  ISETP.GE.U32.AND P0, PT, R9, R4, PT ;  /* 0x000000040900720c */ /* 0x000fe20003f06070 */
[----:B0-----:R-:W-:-:S04]  /*18da0*/  IMAD.MOV R9, RZ, RZ, -R3 ;  /* 0x000000ffff097224 */ /* 0x001fc800078e0a03 */
[----:B------:R-:W-:-:S04]  /*18db0*/  IMAD R9, R9, R6, RZ ;  /* 0x0000000609097224 */ /* 0x000fc800078e02ff */
[----:B------:R-:W-:Y:S01]  /*18dc0*/  IMAD.HI.U32 R4, R3, R9, R2 ;  /* 0x0000000903047227 */ /* 0x000fe200078e0002 */
[----:B------:R-:W-:-:S03]  /*18dd0*/  LOP3.LUT R2, R5, R0, RZ, 0x3c, !PT ;  /* 0x0000000005027212 */ /* 0x000fc600078e3cff */
[----:B------:R-:W-:Y:S01]  /*18de0*/  @P0 VIADD R7, R7, 0x1 ;  /* 0x0000000107070836 */ /* 0x000fe20000000000 */
[----:B------:R-:W-:Y:S02]  /*18df0*/  ISETP.GE.AND P2, PT, R2, RZ, PT ;  /* 0x000000ff0200720c */ /* 0x000fe40003f46270 */
[----:B------:R-:W-:-:S05]  /*18e00*/  IABS R2, R8 ;  /* 0x0000000800027213 */ /* 0x000fca0000000000 */
[----:B------:R-:W-:-:S06]  /*18e10*/  IMAD.MOV R2, RZ, RZ, -R2 ;  /* 0x000000ffff027224 */ /* 0x000fcc00078e0a02 */
[----:B------:R-:W-:Y:S01]  /*18e20*/  @!P2 IMAD.MOV R7, RZ, RZ, -R7 ;  /* 0x000000ffff07a224 */ /* 0x000fe200078e0a07 */
[----:B------:R-:W-:-:S04]  /*18e30*/  @!P1 LOP3.LUT R7, RZ, R0, RZ, 0x33, !PT ;  /* 0x00000000ff079212 */ /* 0x000fc800078e33ff */
[----:B------:R-:W-:-:S05]  /*18e40*/  IABS R3, R7 ;  /* 0x0000000700037213 */ /* 0x000fca0000000000 */
        /* <DEDUP_REMOVED lines=12> */
[--C-:B------:R-:W-:Y:S02]  /*18f10*/  IMAD.MOV R2, RZ, RZ, -R4.reuse ;  /* 0x000000ffff027224 */ /* 0x100fe400078e0a04 */
[C---:B------:R-:W-:Y:S02]  /*18f20*/  IMAD R3, R8.reuse, 0x1000000, R4 ;  /* 0x0100000008037824 */ /* 0x040fe400078e0204 */
[--C-:B------:R-:W-:Y:S02]  /*18f30*/  IMAD R8, R8, R2, R7.reuse ;  /* 0x0000000208087224 */ /* 0x100fe400078e0207 */
[----:B------:R-:W-:Y:S02]  /*18f40*/  IMAD.MOV R2, RZ, RZ, -R7 ;  /* 0x000000ffff027224 */ /* 0x000fe400078e0a07 */
[----:B------:R-:W-:Y:S02]  /*18f50*/  IMAD R3, R8, 0x10000, R3 ;  /* 0x0001000008037824 */ /* 0x000fe400078e0203 */
[----:B------:R-:W-:-:S03]  /*18f60*/  IMAD R2, R0, R2, R5 ;  /* 0x0000000200027224 */ /* 0x000fc600078e0205 */
[----:B------:R3:W-:Y:S01]  /*18f70*/  STL [R1+0x8], R3 ;  /* 0x0000080301007387 */ /* 0x0007e20000100800 */
[----:B------:R-:W-:Y:S05]  /*18f80*/  BRA `(.L_x_2636) ;  /* 0x0000000000fc7947 */ /* 0x000fea0003800000 */
.L_x_2635:
[----:B------:R-:W-:Y:S02]  /*18f90*/  ULDC.64 UR4, c[0x0][0xc90] ;  /* 0x0003240000047ab9 */ /* 0x000fe40000000a00 */
[----:B------:R-:W-:-:S06]  /*18fa0*/  UIMAD.WIDE UR4, UR41, 0x4, UR4 ;  /* 0x00000004290478a5 */ /* 0x000fcc000f8e0204 */
[----:B0-----:R-:W-:Y:S02]  /*18fb0*/  IMAD.U32 R2, RZ, RZ, UR4 ;  /* 0x00000004ff027e24 */ /* 0x001fe4000f8e00ff */
[----:B------:R-:W-:-:S05]  /*18fc0*/  IMAD.U32 R3, RZ, RZ, UR5 ;  /* 0x00000005ff037e24 */ /* 0x000fca000f8e00ff */
[----:B------:R0:W4:Y:S02]  /*18fd0*/  LDG.E R9, desc[UR36][R2.64] ;  /* 0x0000002402097981 */ /* 0x000124000c1e1900 */
[----:B0-----:R-:W-:Y:S02]  /*18fe0*/  IMAD.MOV.U32 R2, RZ, RZ, RZ ;  /* 0x000000ffff027224 */ /* 0x001fe400078e00ff */
[----:B----4-:R-:W-:-:S05]  /*18ff0*/  IMAD R6, R0, R9, RZ ;  /* 0x0000000900067224 */ /* 0x010fca00078e02ff */
        /* <DEDUP_REMOVED lines=33> */
[----:B0-----:R-:W-:Y:S01]  /*19210*/  VIADD R3, R9, 0xffffffe ;  /* 0x0ffffffe09037836 */ /* 0x001fe20000000000 */
[----:B------:R-:W-:-:S05]  /*19220*/  IABS R9, R5 ;  /* 0x0000000500097213 */ /* 0x000fca0000000000 */
        /* <DEDUP_REMOVED lines=12> */
[----:B------:R-:W-:Y:S02]  /*192f0*/  LOP3.LUT R3, R5, R4, RZ, 0x3c, !PT ;  /* 0x0000000405037212 */ /* 0x000fe400078e3cff */
[----:B------:R-:W-:Y:S02]  /*19300*/  IADD3 R5, R7, 0x1000000, R5 ;  /* 0x0100000007057810 */ /* 0x000fe40007ffe005 */
[----:B------:R-:W-:-:S07]  /*19310*/  ISETP.GE.AND P2, PT, R3, RZ, PT ;  /* 0x000000ff0300720c */ /* 0x000fce0003f46270 */
[----:B------:R-:W-:-:S06]  /*19320*/  @P0 VIADD R2, R2, 0x1 ;  /* 0x0000000102020836 */ /* 0x000fcc0000000000 */
[----:B------:R-:W-:Y:S01]  /*19330*/  @!P2 IMAD.MOV R2, RZ, RZ, -R2 ;  /* 0x000000ffff02a224 */ /* 0x000fe200078e0a02 */
[----:B------:R-:W-:Y:S01]  /*19340*/  @!P1 LOP3.LUT R2, RZ, R4, RZ, 0x33, !PT ;  /* 0x00000004ff029212 */ /* 0x000fe200078e33ff */
[----:B------:R-:W-:-:S04]  /*19350*/  IMAD.MOV R4, RZ, RZ, -R4 ;  /* 0x000000ffff047224 */ /* 0x000fc800078e0a04 */
[----:B------:R-:W-:-:S05]  /*19360*/  IMAD R3, R2, R4, R5 ;  /* 0x0000000402037224 */ /* 0x000fca00078e0205 */
[----:B------:R0:W-:Y:S02]  /*19370*/  STL [R1+0x8], R3 ;  /* 0x0000080301007387 */ /* 0x0001e40000100800 */
.L_x_2636:
[----:B0--3--:R-:W-:-:S05]  /*19380*/  LOP3.LUT R3, RZ, R2, RZ, 0x33, !PT ;  /* 0x00000002ff037212 */ /* 0x009fca00078e33ff */
[----:B------:R-:W-:-:S05]  /*19390*/  IMAD.IADD R0, R0, 0x1, R3 ;  /* 0x0000000100007824 */ /* 0x000fca00078e0203 */
[----:B------:R3:W-:Y:S01]  /*193a0*/  STL [R1+0x4], R0 ;  /* 0x0000040001007387 */ /* 0x0007e20000100800 */
[----:B------:R-:W-:Y:S05]  /*193b0*/  BRA `(.L_x_2637) ;  /* 0x0000000000107947 */ /* 0x000fea0003800000 */
.L_x_2632:
[----:B------:R0:W-:Y:S01]  /*193c0*/  STL [R1], R6 ;  /* 0x0000000601007387 */ /* 0x0001e20000100800 */
[----:B------:R-:W-:-:S03]  /*193d0*/  ULDC UR41, c[0x0][0xc3c] ;  /* 0x00030f0000297ab9 */ /* 0x000fc60000000800 */
[----:B------:R0:W-:Y:S04]  /*193e0*/  STL [R1+0x4], RZ ;  /* 0x000004ff01007387 */ /* 0x0001e80000100800 */
[----:B------:R0:W-:Y:S02]  /*193f0*/  STL [R1+0x8], RZ ;  /* 0x000008ff01007387 */ /* 0x0001e40000100800 */
.L_x_2637:
[----:B------:R-:W4:Y:S04]  /*19400*/  LDL R3, [R1+0x4] ;  /* 0x0000040001037983 */ /* 0x000f280000100800 */
[----:B------:R-:W0:Y:S04]  /*19410*/  LDL R2, [R1+0x8] ;  /* 0x0000080001027983 */ /* 0x000e280000100800 */
[----:B------:R-:W5:Y:S01]  /*19420*/  LDL R4, [R1] ;  /* 0x0000000001047983 */ /* 0x000f620000100800 */
[----:B---3--:R-:W3:Y:S02]  /*19430*/  S2R R0, SR_TID.X ;  /* 0x0000000000007919 */ /* 0x008ee40000002100 */
[----:B---3--:R-:W-:Y:S01]  /*19440*/  LOP3.LUT R0, R0, 0x1f, RZ, 0xc0, !PT ;  /* 0x0000001f00007812 */ /* 0x008fe200078ec0ff */
[----:B------:R-:W-:Y:S03]  /*19450*/  BAR.SYNC.DEFER_BLOCKING 0x4, 0x180 ;  /* 0x0106000000007b1d */ /* 0x000fe60000010000 */
[----:B------:R-:W-:-:S13]  /*19460*/  ISETP.NE.AND P0, PT, R0, RZ, PT ;  /* 0x000000ff0000720c */ /* 0x000fda0003f05270 */
[----:B------:R-:W3:Y:S01]  /*19470*/  @!P0 S2R R37, SR_CgaCtaId ;  /* 0x0000000000258919 */ /* 0x000ee20000008800 */
[----:B------:R-:W-:-:S04]  /*19480*/  @!P0 MOV R0, 0x400 ;  /* 0x0000040000008802 */ /* 0x000fc80000000f00 */
[----:B---3--:R-:W-:Y:S01]  /*19490*/  @!P0 LEA R16, R37, R0, 0x18 ;  /* 0x0000000025108211 */ /* 0x008fe200078ec0ff */
[----:B------:R-:W-:-:S04]  /*194a0*/  IMAD.U32 R0, RZ, RZ, UR41 ;  /* 0x00000029ff007e24 */ /* 0x000fc8000f8e00ff */
[----:B------:R-:W-:Y:S02]  /*194b0*/  @!P0 IMAD.MOV.U32 R7, RZ, RZ, R0 ;  /* 0x000000ffff078224 */ /* 0x000fe400078e0000 */
[----:B----4-:R-:W-:Y:S02]  /*194c0*/  IMAD.MOV.U32 R5, RZ, RZ, R3 ;  /* 0x000000ffff057224 */ /* 0x010fe400078e0003 */
[----:B0-----:R-:W-:-:S05]  /*194d0*/  IMAD.MOV.U32 R6, RZ, RZ, R2 ;  /* 0x000000ffff067224 */ /* 0x001fca00078e0002 */
[----:B-----5:R0:W-:Y:S01]  /*194e0*/  @!P0 STS.128 [R16+0x334d0], R4 ;  /* 0x0334d00410008388 */ /* 0x0201e20000000c00 */
[----:B------:R-:W-:Y:S06]  /*194f0*/  BAR.ARV 0x5, 0x180 ;  /* 0x0146000000007b1d */ /* 0x000fec0000002000 */
.L_x_2630:
[----:B------:R-:W-:Y:S02]  /*19500*/  ULDC UR4, c[0x0][0xc3c] ;  /* 0x00030f0000047ab9 */ /* 0x000fe40000000800 */
[----:B------:R-:W-:-:S06]  /*19510*/  UISETP.GE.AND UP0, UPT, UR41, UR4, UPT ;  /* 0x000000042900728c */ /* 0x000fcc000bf06270 */
[----:B------:R-:W-:-:S13]  /*19520*/  PLOP3.LUT P0, PT, PT, PT, UP0, 0x80, 0x0 ;  /* 0x000000000000781c */ /* 0x000fda0003f0f008 */
[----:B------:R-:W-:Y:S05]  /*19530*/  @!P0 BRA `(.L_x_2638) ;  /* 0xffffff9c007c8947 */ /* 0x000fea000383ffff */
.L_x_2560:
[----:B-1----:R-:W4:Y:S01]  /*19540*/  LDL.LU R0, [R1+0x1c] ;  /* 0x00001c0001007983 */ /* 0x002f220000300800 */
[----:B------:R-:W-:Y:S01]  /*19550*/  BSSY B0, `(.L_x_2639) ;  /* 0x000000b000007945 */ /* 0x000fe20003800000 */
[----:B0-----:R-:W0:Y:S01]  /*19560*/  S2R R5, SR_CgaCtaId ;  /* 0x0000000000057919 */ /* 0x001e220000008800 */
[----:B----4-:R-:W-:-:S05]  /*19570*/  VIADD R0, R0, 0x1 ;  /* 0x0000000100007836 */ /* 0x010fca0000000000 */
[----:B------:R-:W-:-:S04]  /*19580*/  LEA.HI R2, R0, R0, RZ, 0x1 ;  /* 0x0000000000027211 */ /* 0x000fc800078f08ff */
[----:B---3--:R-:W-:Y:S02]  /*19590*/  LOP3.LUT R3, R2, 0xfffffffe, RZ, 0xc0, !PT ;  /* 0xfffffffe02037812 */ /* 0x008fe400078ec0ff */
[----:B------:R-:W-:-:S03]  /*195a0*/  MOV R2, 0x400 ;  /* 0x0000040000027802 */ /* 0x000fc60000000f00 */
[----:B------:R-:W-:Y:S01]  /*195b0*/  IMAD.IADD R0, R0, 0x1, -R3 ;  /* 0x0000000100007824 */ /* 0x000fe200078e0a03 */
[----:B0-----:R-:W-:-:S04]  /*195c0*/  LEA R5, R5, R2, 0x18 ;  /* 0x0000000205057211 */ /* 0x001fc800078ec0ff */
[----:B------:R-:W-:-:S04]  /*195d0*/  SHF.L.U32 R0, R0, 0x1f, RZ ;  /* 0x0000001f00007819 */ /* 0x000fc800000006ff */
[----:B------:R-:W0:Y:S02]  /*195e0*/  SYNCS.PHASECHK.TRANS64.TRYWAIT P0, [R5+URZ+0x33420], R0 ;  /* 0x03342000050075a7 */ /* 0x000e24000800017f */
[----:B0-----:R-:W-:Y:S05]  /*195f0*/  @!P0 BRA `(.L_x_2640) ;  /* 0x0000002800788947 */ /* 0x001fea0003800000 */
.L_x_2725:
[----:B------:R-:W-:Y:S05]  /*19600*/  BSYNC B0 ;  /* 0x0000000000007941 */ /* 0x000fea0003800000 */
.L_x_2639:
[----:B------:R-:W-:-:S03]  /*19610*/  UMOV UR4, 0xffffffff ;  /* 0xffffffff00047882 */ /* 0x000fc60000000000 */
[----:B------:R-:W-:Y:S05]  /*19620*/  BRA.DIV UR4, `(.L_x_2641) ;  /* 0x0000002a04807947 */ /* 0x000fea000b800000 */
[----:B0-----:R-:W0:Y:S02]  /*19630*/  S2R R0, SR_TID.X ;  /* 0x0000000000007919 */ /* 0x001e240000002100 */
[----:B0-----:R-:W-:-:S04]  /*19640*/  SHF.R.U32.HI R0, RZ, 0x5, R0 ;  /* 0x00000005ff007819 */ /* 0x001fc80000011600 */
[----:B------:R-:W-:-:S05]  /*19650*/  LOP3.LUT R0, R0, 0x3, RZ, 0xc0, !PT ;  /* 0x0000000300007812 */ /* 0x000fca00078ec0ff */
[----:B--2---:R0:W1:Y:S02]  /*19660*/  SHFL.IDX PT, R14, R0, RZ, 0x1f ;  /* 0x00001fff000e7589 */ /* 0x00406400000e0000 */
.L_x_2728:
[----:B-1----:R-:W-:Y:S01]  /*19670*/  ISETP.NE.AND P0, PT, R14, RZ, PT ;  /* 0x000000ff0e00720c */ /* 0x002fe20003f05270 */
[----:B------:R-:W-:-:S12]  /*19680*/  BSSY B0, `(.L_x_2642) ;  /* 0x000002e000007945 */ /* 0x000fd80003800000 */
[----:B------:R-:W-:Y:S05]  /*19690*/  @P0 BRA `(.L_x_2643) ;  /* 0x0000000000b00947 */ /* 0x000fea0003800000 */
[----:B------:R-:W-:-:S03]  /*196a0*/  UMOV UR4, 0xffffffff ;  /* 0xffffffff00047882 */ /* 0x000fc60000000000 */
[----:B------:R-:W-:Y:S05]  /*196b0*/  BRA.DIV UR4, `(.L_x_2644) ;  /* 0x0000002a04907947 */ /* 0x000fea000b800000 */
[----:B------:R-:W-:-:S13]  /*196c0*/  ELECT P6, URZ, PT ;  /* 0x00000000003f782f */ /* 0x000fda00038c0000 */
.L_x_2731:
[----:B------:R-:W-:Y:S05]  /*196d0*/  @!P6 BRA `(.L_x_2643) ;  /* 0x0000000000a0e947 */ /* 0x000fea0003800000 */
[----:B0-----:R-:W2:Y:S02]  /*196e0*/  LDL R0, [R1+0x28] ;  /* 0x0000280001007983 */ /* 0x001ea40000100800 */
[----:B--2---:R-:W-:-:S13]  /*196f0*/  R2UR UR4, R0 ;  /* 0x00000000000472ca */ /* 0x004fda00000e0000 */
[----:B------:R-:W-:-:S06]  /*19700*/  ULOP3.LUT UR4, UR4, 0x2, URZ, 0xfc, !UPT ;  /* 0x0000000204047892 */ /* 0x000fcc000f8efc3f */
[----:B------:R-:W-:-:S05]  /*19710*/  IMAD.U32 R0, RZ, RZ, UR4 ;  /* 0x00000004ff007e24 */ /* 0x000fca000f8e00ff */
[----:B------:R-:W-:-:S13]  /*19720*/  ISETP.NE.AND P0, PT, R0, 0x3, PT ;  /* 0x000000030000780c */ /* 0x000fda0003f05270 */
[----:B------:R-:W-:Y:S05]  /*19730*/  @!P0 BRA `(.L_x_2645) ;  /* 0x0000000000048947 */ /* 0x000fea0003800000 */
[----:B------:R-:W-:Y:S01]  /*19740*/  BPT.TRAP 0x1 ;  /* 0x000000040000795c */ /* 0x000fe20000300000 */
.L_x_2645:
[C---:B------:R-:W-:Y:S01]  /*19750*/  IMAD R3, R28.reuse, 0x8, R5 ;  /* 0x000000081c037824 */ /* 0x040fe200078e0205 */
[----:B------:R-:W-:Y:S01]  /*19760*/  SHF.L.U32 R2, R31, 0x1f, RZ ;  /* 0x0000001f1f027819 */ /* 0x000fe200000006ff */
[----:B------:R-:W-:-:S03]  /*19770*/  VIADD R28, R28, 0x1 ;  /* 0x000000011c1c7836 */ /* 0x000fc60000000000 */
[----:B------:R-:W0:Y:S02]  /*19780*/  SYNCS.PHASECHK.TRANS64.TRYWAIT P1, [R3+URZ+0x33440], R2 ;  /* 0x03344002030075a7 */ /* 0x000e24000802017f */
[----:B------:R-:W-:-:S04]  /*19790*/  ISETP.NE.AND P2, PT, R28, 0x2, PT ;  /* 0x000000021c00780c */ /* 0x000fc80003f45270 */
[----:B------:R-:W-:Y:S01]  /*197a0*/  SEL R0, RZ, 0x1, P2 ;  /* 0x00000001ff007807 */ /* 0x000fe20001000000 */
[----:B0-----:R-:W-:Y:S08]  /*197b0*/  @!P1 BRA `(.L_x_2646) ;  /* 0x0000002800709947 */ /* 0x001ff00003800000 */
.L_x_2732:
[----:B------:R-:W-:Y:S02]  /*197c0*/  SEL R28, R28, RZ, P2 ;  /* 0x000000ff1c1c7207 */ /* 0x000fe40001000000 */
[----:B------:R-:W-:Y:S01]  /*197d0*/  LOP3.LUT R0, R31, R0, RZ, 0x3c, !PT ;  /* 0x000000001f007212 */ /* 0x000fe200078e3cff */
[----:B------:R-:W-:Y:S06]  /*197e0*/  @!P0 BRA `(.L_x_2647) ;  /* 0x0000000000048947 */ /* 0x000fec0003800000 */
[----:B------:R-:W-:Y:S01]  /*197f0*/  BPT.TRAP 0x1 ;  /* 0x000000040000795c */ /* 0x000fe20000300000 */
.L_x_2647:
[----:B------:R-:W-:Y:S01]  /*19800*/  IMAD R5, R28, 0x8, R5 ;  /* 0x000000081c057824 */ /* 0x000fe200078e0205 */
[----:B------:R-:W-:-:S04]  /*19810*/  SHF.L.U32 R0, R0, 0x1f, RZ ;  /* 0x0000001f00007819 */ /* 0x000fc800000006ff */
[----:B------:R-:W1:Y:S02]  /*19820*/  SYNCS.PHASECHK.TRANS64.TRYWAIT P1, [R5+URZ+0x33440], R0 ;  /* 0x03344000050075a7 */ /* 0x000e64000802017f */
[----:B-1----:R-:W-:Y:S05]  /*19830*/  @!P1 BRA `(.L_x_2648) ;  /* 0x0000002800649947 */ /* 0x002fea0003800000 */
.L_x_2733:
[----:B------:R-:W-:Y:S05]  /*19840*/  @!P0 BRA `(.L_x_2649) ;  /* 0x0000000000048947 */ /* 0x000fea0003800000 */
[----:B------:R-:W-:Y:S01]  /*19850*/  BPT.TRAP 0x1 ;  /* 0x000000040000795c */ /* 0x000fe20000300000 */
.L_x_2649:
[----:B------:R-:W2:Y:S02]  /*19860*/  SYNCS.PHASECHK.TRANS64.TRYWAIT P1, [R3+URZ+0x33460], R2 ;  /* 0x03346002030075a7 */ /* 0x000ea4000802017f */
[----:B--2---:R-:W-:Y:S05]  /*19870*/  @!P1 BRA `(.L_x_2650) ;  /* 0x0000002800689947 */ /* 0x004fea0003800000 */
.L_x_2734:
[----:B------:R-:W-:Y:S05]  /*19880*/  @!P0 BRA `(.L_x_2651) ;  /* 0x0000000000048947 */ /* 0x000fea0003800000 */
[----:B------:R-:W-:Y:S01]  /*19890*/  BPT.TRAP 0x1 ;  /* 0x000000040000795c */ /* 0x000fe20000300000 */
.L_x_2651:
[----:B------:R-:W3:Y:S02]  /*198a0*/  SYNCS.PHASECHK.TRANS64.TRYWAIT P1, [R5+URZ+0x33460], R0 ;  /* 0x03346000050075a7 */ /* 0x000ee4000802017f */
[----:B---3--:R-:W-:Y:S05]  /*198b0*/  @!P1 BRA `(.L_x_2652) ;  /* 0x00000028006c9947 */ /* 0x008fea0003800000 */
.L_x_2735:
[----:B------:R-:W-:Y:S05]  /*198c0*/  @!P0 BRA `(.L_x_2653) ;  /* 0x0000000000048947 */ /* 0x000fea0003800000 */
[----:B------:R-:W-:Y:S01]  /*198d0*/  BPT.TRAP 0x1 ;  /* 0x000000040000795c */ /* 0x000fe20000300000 */
.L_x_2653:
[----:B------:R-:W4:Y:S02]  /*198e0*/  SYNCS.PHASECHK.TRANS64.TRYWAIT P1, [R3+URZ+0x33480], R2 ;  /* 0x03348002030075a7 */ /* 0x000f24000802017f */
[----:B----4-:R-:W-:Y:S05]  /*198f0*/  @!P1 BRA `(.L_x_2654) ;  /* 0x0000002800709947 */ /* 0x010fea0003800000 */
.L_x_2736:
[----:B------:R-:W-:Y:S05]  /*19900*/  @!P0 BRA `(.L_x_2655) ;  /* 0x0000000000048947 */ /* 0x000fea0003800000 */
[----:B------:R-:W-:Y:S01]  /*19910*/  BPT.TRAP 0x1 ;  /* 0x000000040000795c */ /* 0x000fe20000300000 */
.L_x_2655:
[----:B------:R0:W0:Y:S02]  /*19920*/  SYNCS.PHASECHK.TRANS64.TRYWAIT P0, [R5+URZ+0x33480], R0 ;  /* 0x03348000050075a7 */ /* 0x000024000800017f */
[----:B0-----:R-:W-:Y:S05]  /*19930*/  @!P0 NANOSLEEP.SYNCS 0x989680 ;  /* 0x009896800000895d */ /* 0x001fea0003900000 */
[----:B------:R-:W0:Y:S02]  /*19940*/  @!P0 SYNCS.PHASECHK.TRANS64 P0, [R5+URZ+0x33480], R0 ;  /* 0x03348000050085a7 */ /* 0x000e24000800007f */
[----:B0-----:R-:W-:Y:S05]  /*19950*/  @!P0 BRA `(.L_x_2655) ;  /* 0xfffffffc00f08947 */ /* 0x001fea000383ffff */
.L_x_2643:
[----:B------:R-:W-:Y:S05]  /*19960*/  BSYNC B0 ;  /* 0x0000000000007941 */ /* 0x000fea0003800000 */
.L_x_2642:
[----:B------:R-:W-:Y:S05]  /*19970*/  EXIT ;  /* 0x000000000000794d */ /* 0x000fea0003800000 */
.L_x_2494:
[----:B0-----:R-:W-:-:S04]  /*19980*/  IMAD.U32 R3, RZ, RZ, UR39 ;  /* 0x00000027ff037e24 */ /* 0x001fc8000f8e00ff */
[----:B------:R0:W1:Y:S03]  /*19990*/  SYNCS.PHASECHK.TRANS64.TRYWAIT P0, [R3+URZ+0x33400], R0 ;  /* 0x03340000030075a7 */ /* 0x000066000800017f */
[----:B-1----:R-:W-:Y:S05]  /*199a0*/  @!P0 NANOSLEEP.SYNCS 0x989680 ;  /* 0x009896800000895d */ /* 0x002fea0003900000 */
[----:B------:R-:W1:Y:S02]  /*199b0*/  @!P0 SYNCS.PHASECHK.TRANS64 P0, [R3+URZ+0x33400], R0 ;  /* 0x03340000030085a7 */ /* 0x000e64000800007f */
[----:B-1----:R-:W-:Y:S05]  /*199c0*/  @!P0 BRA `(.L_x_2494) ;  /* 0xfffffffc00ec8947 */ /* 0x002fea000383ffff */
[----:B------:R-:W-:Y:S05]  /*199d0*/  BRA `(.L_x_2656) ;  /* 0xfffffe8400c47947 */ /* 0x000fea000383ffff */
.L_x_2498:
[----:B-1----:R1:W2:Y:S02]  /*199e0*/  SYNCS.PHASECHK.TRANS64.TRYWAIT P0, [R3+URZ+0x33430], R0 ;  /* 0x03343000030075a7 */ /* 0x0022a4000800017f */
[----:B--2---:R-:W-:Y:S05]  /*199f0*/  @!P0 NANOSLEEP.SYNCS 0x989680 ;  /* 0x009896800000895d */ /* 0x004fea0003900000 */
[----:B------:R-:W2:Y:S02]  /*19a00*/  @!P0 SYNCS.PHASECHK.TRANS64 P0, [R3+URZ+0x33430], R0 ;  /* 0x03343000030085a7 */ /* 0x000ea4000800007f */
[----:B--2---:R-:W-:Y:S05]  /*19a10*/  @!P0 BRA `(.L_x_2498) ;  /* 0xfffffffc00f08947 */ /* 0x004fea000383ffff */
[----:B------:R-:W-:Y:S05]  /*19a20*/  BRA `(.L_x_2497) ;  /* 0xfffffe8400e07947 */ /* 0x000fea000383ffff */
.L_x_2504:
[----:B-1----:R-:W-:-:S04]  /*19a30*/  IMAD.U32 R7, RZ, RZ, UR5 ;  /* 0x00000005ff077e24 */ /* 0x002fc8000f8e00ff */
[----:B------:R1:W2:Y:S03]  /*19a40*/  SYNCS.PHASECHK.TRANS64.TRYWAIT P0, [R7+URZ+0x33430], R0 ;  /* 0x03343000070075a7 */ /* 0x0002a6000800017f */
[----:B--2---:R-:W-:Y:S05]  /*19a50*/  @!P0 NANOSLEEP.SYNCS 0x989680 ;  /* 0x009896800000895d */ /* 0x004fea0003900000 */
[----:B------:R-:W2:Y:S02]  /*19a60*/  @!P0 SYNCS.PHASECHK.TRANS64 P0, [R7+URZ+0x33430], R0 ;  /* 0x03343000070085a7 */ /* 0x000ea4000800007f */
[----:B--2---:R-:W-:Y:S05]  /*19a70*/  @!P0 BRA `(.L_x_2504) ;  /* 0xfffffffc00ec8947 */ /* 0x004fea000383ffff */
[----:B------:R-:W-:Y:S05]  /*19a80*/  BRA `(.L_x_2501) ;  /* 0xfffffec000147947 */ /* 0x000fea000383ffff */
.L_x_2508:
[----:B-1----:R-:W-:-:S04]  /*19a90*/  IMAD.U32 R2, RZ, RZ, UR5 ;  /* 0x00000005ff027e24 */ /* 0x002fc8000f8e00ff */
[----:B------:R1:W2:Y:S03]  /*19aa0*/  SYNCS.PHASECHK.TRANS64.TRYWAIT P0, [R2+URZ+0x33450], R0 ;  /* 0x03345000020075a7 */ /* 0x0002a6000800017f */
[----:B--2---:R-:W-:Y:S05]  /*19ab0*/  @!P0 NANOSLEEP.SYNCS 0x989680 ;  /* 0x009896800000895d */ /* 0x004fea0003900000 */
[----:B------:R-:W2:Y:S02]  /*19ac0*/  @!P0 SYNCS.PHASECHK.TRANS64 P0, [R2+URZ+0x33450], R0 ;  /* 0x03345000020085a7 */ /* 0x000ea4000800007f */
[----:B--2---:R-:W-:Y:S05]  /*19ad0*/  @!P0 BRA `(.L_x_2508) ;  /* 0xfffffffc00ec8947 */ /* 0x004fea000383ffff */
[----:B------:R-:W-:Y:S05]  /*19ae0*/  BRA `(.L_x_2505) ;  /* 0xfffffecc00207947 */ /* 0x000fea000383ffff */
.L_x_2516:
[----:B-1----:R-:W-:-:S04]  /*19af0*/  IMAD.U32 R7, RZ, RZ, UR5 ;  /* 0x00000005ff077e24 */ /* 0x002fc8000f8e00ff */
[----:B------:R1:W2:Y:S03]  /*19b00*/  SYNCS.PHASECHK.TRANS64.TRYWAIT P0, [R7+URZ+0x33430], R0 ;  /* 0x03343000070075a7 */ /* 0x0002a6000800017f */
[----:B--2---:R-:W-:Y:S05]  /*19b10*/  @!P0 NANOSLEEP.SYNCS 0x989680 ;  /* 0x009896800000895d */ /* 0x004fea0003900000 */
[----:B------:R-:W2:Y:S02]  /*19b20*/  @!P0 SYNCS.PHASECHK.TRANS64 P0, [R7+URZ+0x33430], R0 ;  /* 0x03343000070085a7 */ /* 0x000ea4000800007f */
[----:B--2---:R-:W-:Y:S05]  /*19b30*/  @!P0 BRA `(.L_x_2516) ;  /* 0xfffffffc00ec8947 */ /* 0x004fea000383ffff */
[----:B------:R-:W-:Y:S05]  /*19b40*/  BRA `(.L_x_2513) ;  /* 0xfffffef800887947 */ /* 0x000fea000383ffff */
.L_x_2520:
[----:B-1----:R-:W-:-:S04]  /*19b50*/  IMAD.U32 R2, RZ, RZ, UR5 ;  /* 0x00000005ff027e24 */ /* 0x002fc8000f8e00ff */
[----:B------:R1:W2:Y:S03]  /*19b60*/  SYNCS.PHASECHK.TRANS64.TRYWAIT P0, [R2+URZ+0x33450], R0 ;  /* 0x03345000020075a7 */ /* 0x0002a6000800017f */
[----:B--2---:R-:W-:Y:S05]  /*19b70*/  @!P0 NANOSLEEP.SYNCS 0x989680 ;  /* 0x009896800000895d */ /* 0x004fea0003900000 */
[----:B------:R-:W2:Y:S02]  /*19b80*/  @!P0 SYNCS.PHASECHK.TRANS64 P0, [R2+URZ+0x33450], R0 ;  /* 0x03345000020085a7 */ /* 0x000ea4000800007f */
[----:B--2---:R-:W-:Y:S05]  /*19b90*/  @!P0 BRA `(.L_x_2520) ;  /* 0xfffffffc00ec8947 */ /* 0x004fea000383ffff */
[----:B------:R-:W-:Y:S05]  /*19ba0*/  BRA `(.L_x_2517) ;  /* 0xffffff0400887947 */ /* 0x000fea000383ffff */
.L_x_2527:
[----:B-1----:R-:W-:-:S04]  /*19bb0*/  IMAD.U32 R6, RZ, RZ, UR5 ;  /* 0x00000005ff067e24 */ /* 0x002fc8000f8e00ff */
[----:B------:R1:W2:Y:S03]  /*19bc0*/  SYNCS.PHASECHK.TRANS64.TRYWAIT P0, [R6+URZ+0x33450], R5 ;  /* 0x03345005060075a7 */ /* 0x0002a6000800017f */
[----:B--2---:R-:W-:Y:S05]  /*19bd0*/  @!P0 NANOSLEEP.SYNCS 0x989680 ;  /* 0x009896800000895d */ /* 0x004fea0003900000 */
[----:B------:R-:W2:Y:S02]  /*19be0*/  @!P0 SYNCS.PHASECHK.TRANS64 P0, [R6+URZ+0x33450], R5 ;  /* 0x03345005060085a7 */ /* 0x000ea4000800007f */
[----:B--2---:R-:W-:Y:S05]  /*19bf0*/  @!P0 BRA `(.L_x_2527) ;  /* 0xfffffffc00ec8947 */ /* 0x004fea000383ffff */
[----:B------:R-:W-:Y:S05]  /*19c00*/  BRA `(.L_x_2526) ;  /* 0xffffff2400e07947 */ /* 0x000fea000383ffff */
.L_x_2576:
[----:B------:R-:W1:Y:S01]  /*19c10*/  S2R R20, SR_TID.X ;  /* 0x0000000000147919 */ /* 0x000e620000002100 */
[----:B------:R-:W-:Y:S02]  /*19c20*/  IMAD.MOV.U32 R12, RZ, RZ, RZ ;  /* 0x000000ffff0c7224 */ /* 0x000fe400078e00ff */
[----:B------:R-:W-:Y:S02]  /*19c30*/  IMAD.MOV.U32 R11, RZ, RZ, 0x1f ;  /* 0x0000001fff0b7424 */ /* 0x000fe400078e00ff */
[----:B------:R-:W-:Y:S01]  /*19c40*/  IMAD.MOV.U32 R15, RZ, RZ, -0x1 ;  /* 0xffffffffff0f7424 */ /* 0x000fe200078e00ff */
[----:B-1----:R-:W-:-:S04]  /*19c50*/  SHF.R.U32.HI R20, RZ, 0x5, R20 ;  /* 0x00000005ff147819 */ /* 0x002fc80000011614 */
[----:B------:R-:W-:-:S05]  /*19c60*/  LOP3.LUT R20, R20, 0x3, RZ, 0xc0, !PT ;  /* 0x0000000314147812 */ /* 0x000fca00078ec0ff */
[----:B------:R-:W-:-:S07]  /*19c70*/  IMAD.MOV.U32 R13, RZ, RZ, R20 ;  /* 0x000000ffff0d7224 */ /* 0x000fce00078e0014 */
[----:B0----5:R-:W-:Y:S05]  /*19c80*/  WARPSYNC.COLLECTIVE R15, `(.L_x_2657) ;  /* 0x000000000f087348 */ /* 0x021fea0003c00000 */
[----:B------:R1:W2:Y:S02]  /*19c90*/  SHFL.IDX P6, R14, R13, R12, R11 ;  /* 0x0000000c0d0e7389 */ /* 0x0002a400000c000b */
[----:B012--5:R-:W-:Y:S01]  /*19ca0*/  ENDCOLLECTIVE ;  /* 0x000000000000791b */ /* 0x027fe20003800000 */
.L_x_2657:
[----:B------:R-:W-:Y:S05]  /*19cb0*/  BRA `(.L_x_2658) ;  /* 0xffffffa400b07947 */ /* 0x000fea000383ffff */
.L_x_2579:
[----:B0-----:R0:W1:Y:S02]  /*19cc0*/  SYNCS.PHASECHK.TRANS64.TRYWAIT P0, [R4+URZ+0x33480], R29 ;  /* 0x0334801d040075a7 */ /* 0x001064000800017f */
[----:B-1----:R-:W-:Y:S05]  /*19cd0*/  @!P0 NANOSLEEP.SYNCS 0x989680 ;  /* 0x009896800000895d */ /* 0x002fea0003900000 */
[----:B------:R-:W1:Y:S02]  /*19ce0*/  @!P0 SYNCS.PHASECHK.TRANS64 P0, [R4+URZ+0x33480], R29 ;  /* 0x0334801d040085a7 */ /* 0x000e64000800007f */
[----:B-1----:R-:W-:Y:S05]  /*19cf0*/  @!P0 BRA `(.L_x_2579) ;  /* 0xfffffffc00f08947 */ /* 0x002fea000383ffff */
[----:B------:R-:W-:Y:S05]  /*19d00*/  BRA `(.L_x_2659) ;  /* 0xffffffa800f87947 */ /* 0x000fea000383ffff */
.L_x_2580:
        /* <DEDUP_REMOVED lines=8> */
.L_x_2661:
[----:B------:R-:W-:Y:S05]  /*19d90*/  BSYNC B0 ;  /* 0x0000000000007941 */ /* 0x000fea0003800000 */
.L_x_2660:
[----:B------:R-:W-:Y:S01]  /*19da0*/  IMAD.MOV.U32 R13, RZ, RZ, R19 ;  /* 0x000000ffff0d7224 */ /* 0x000fe200078e0013 */
[----:B------:R-:W-:Y:S01]  /*19db0*/  LOP3.LUT R17, R17, 0xffffff7f, RZ, 0xc0, !PT ;  /* 0xffffff7f11117812 */ /* 0x000fe200078ec0ff */
[----:B------:R-:W-:Y:S01]  /*19dc0*/  IMAD.MOV.U32 R12, RZ, RZ, RZ ;  /* 0x000000ffff0c7224 */ /* 0x000fe200078e00ff */
[C---:B------:R-:W-:Y:S01]  /*19dd0*/  ISETP.GE.AND P5, PT, R9.reuse, 0x21, PT ;  /* 0x000000210900780c */ /* 0x040fe20003fa6270 */
[----:B------:R-:W-:Y:S01]  /*19de0*/  IMAD.MOV.U32 R11, RZ, RZ, 0x1c1f ;  /* 0x00001c1fff0b7424 */ /* 0x000fe200078e00ff */
[----:B------:R-:W-:Y:S01]  /*19df0*/  ISETP.GE.AND P4, PT, R9, 0x41, PT ;  /* 0x000000410900780c */ /* 0x000fe20003f86270 */
[----:B------:R-:W-:Y:S02]  /*19e00*/  IMAD.MOV.U32 R15, RZ, RZ, -0x1 ;  /* 0xffffffffff0f7424 */ /* 0x000fe400078e00ff */
[----:B------:R-:W-:-:S10]  /*19e10*/  IMAD.MOV.U32 R0, RZ, RZ, R14 ;  /* 0x000000ffff007224 */ /* 0x000fd400078e000e */
[----:B------:R-:W-:Y:S05]  /*19e20*/  WARPSYNC.COLLECTIVE R15, `(.L_x_2662) ;  /* 0x000000000f087348 */ /* 0x000fea0003c00000 */
[----:B------:R0:W1:Y:S02]  /*19e30*/  SHFL.IDX P6, R14, R13, R12, R11 ;  /* 0x0000000c0d0e7389 */ /* 0x00006400000c000b */
[----:B01----:R-:W-:Y:S01]  /*19e40*/  ENDCOLLECTIVE ;  /* 0x000000000000791b */ /* 0x003fe20003800000 */
.L_x_2662:
[----:B------:R-:W0:Y:S01]  /*19e50*/  LDC R11, c[0x0][0x2f4] ;  /* 0x0000bd00ff0b7b82 */ /* 0x000e220000000800 */
[C---:B------:R-:W-:Y:S01]  /*19e60*/  LOP3.LUT R12, R32.reuse, 0x40, RZ, 0xfc, !PT ;  /* 0x00000040200c7812 */ /* 0x040fe200078efcff */
[----:B------:R-:W-:Y:S01]  /*19e70*/  IMAD.MOV.U32 R13, RZ, RZ, R10 ;  /* 0x000000ffff0d7224 */ /* 0x000fe200078e000a */
[----:B------:R-:W-:Y:S01]  /*19e80*/  LOP3.LUT R15, R32, 0x80, RZ, 0xfc, !PT ;  /* 0x00000080200f7812 */ /* 0x000fe200078efcff */
        /* <DEDUP_REMOVED lines=21> */
.L_x_2663:
        /* <DEDUP_REMOVED lines=9> */
.L_x_2664:
[----:B------:R-:W-:Y:S02]  /*1a070*/  IMAD.MOV.U32 R13, RZ, RZ, R10 ;  /* 0x000000ffff0d7224 */ /* 0x000fe400078e000a */
[----:B------:R-:W-:Y:S02]  /*1a080*/  IMAD.MOV.U32 R12, RZ, RZ, 0x2 ;  /* 0x00000002ff0c7424 */ /* 0x000fe400078e00ff */
[----:B------:R-:W-:-:S07]  /*1a090*/  IMAD.MOV.U32 R2, RZ, RZ, R14 ;  /* 0x000000ffff027224 */ /* 0x000fce00078e000e */
[----:B------:R-:W-:Y:S05]  /*1a0a0*/  WARPSYNC.COLLECTIVE R15, `(.L_x_2665) ;  /* 0x000000000f087348 */ /* 0x000fea0003c00000 */
[----:B------:R0:W1:Y:S02]  /*1a0b0*/  SHFL.IDX P6, R14, R13, R12, R11 ;  /* 0x0000000c0d0e7389 */ /* 0x00006400000c000b */
[----:B01----:R-:W-:Y:S01]  /*1a0c0*/  ENDCOLLECTIVE ;  /* 0x000000000000791b */ /* 0x003fe20003800000 */
.L_x_2665:
        /* <DEDUP_REMOVED lines=16> */
.L_x_2666:
[----:B------:R-:W-:Y:S02]  /*1a1d0*/  IMAD.MOV.U32 R13, RZ, RZ, R10 ;  /* 0x000000ffff0d7224 */ /* 0x000fe400078e000a */
[----:B------:R-:W-:Y:S02]  /*1a1e0*/  IMAD.MOV.U32 R12, RZ, RZ, 0x3 ;  /* 0x00000003ff0c7424 */ /* 0x000fe400078e00ff */
[----:B------:R-:W-:-:S07]  /*1a1f0*/  IMAD.MOV.U32 R2, RZ, RZ, R14 ;  /* 0x000000ffff027224 */ /* 0x000fce00078e000e */
[----:B------:R-:W-:Y:S05]  /*1a200*/  WARPSYNC.COLLECTIVE R15, `(.L_x_2667) ;  /* 0x000000000f087348 */ /* 0x000fea0003c00000 */
[----:B------:R0:W1:Y:S02]  /*1a210*/  SHFL.IDX P6, R14, R13, R12, R11 ;  /* 0x0000000c0d0e7389 */ /* 0x00006400000c000b */
[----:B01----:R-:W-:Y:S01]  /*1a220*/  ENDCOLLECTIVE ;  /* 0x000000000000791b */ /* 0x003fe20003800000 */
.L_x_2667:
        /* <DEDUP_REMOVED lines=13> */
.L_x_2668:
        /* <DEDUP_REMOVED lines=12> */
.L_x_2669:
        /* <DEDUP_REMOVED lines=13> */
.L_x_2670:
        /* <DEDUP_REMOVED lines=11> */
.L_x_2585:
[----:B----4-:R4:W0:Y:S02]  /*1a540*/  SYNCS.PHASECHK.TRANS64.TRYWAIT P0, [R4+URZ+0x33440], R29 ;  /* 0x0334401d040075a7 */ /* 0x010824000800017f */
[----:B0-----:R-:W-:Y:S05]  /*1a550*/  @!P0 NANOSLEEP.SYNCS 0x989680 ;  /* 0x009896800000895d */ /* 0x001fea0003900000 */
[----:B------:R-:W0:Y:S02]  /*1a560*/  @!P0 SYNCS.PHASECHK.TRANS64 P0, [R4+URZ+0x33440], R29 ;  /* 0x0334401d040085a7 */ /* 0x000e24000800007f */
[----:B0-----:R-:W-:Y:S05]  /*1a570*/  @!P0 BRA `(.L_x_2585) ;  /* 0xfffffffc00f08947 */ /* 0x001fea000383ffff */
[----:B------:R-:W-:Y:S05]  /*1a580*/  BRA `(.L_x_2672) ;  /* 0xffffffa800d87947 */ /* 0x000fea000383ffff */
.L_x_2586:
[----:B------:R-:W-:Y:S01]  /*1a590*/  BSSY B0, `(.L_x_2673) ;  /* 0x0000008000007945 */ /* 0x000fe20003800000 */
[----:B------:R-:W-:Y:S02]  /*1a5a0*/  IMAD.MOV.U32 R13, RZ, RZ, R10 ;  /* 0x000000ffff0d7224 */ /* 0x000fe400078e000a */
[----:B------:R-:W-:Y:S02]  /*1a5b0*/  IMAD.MOV.U32 R12, RZ, RZ, RZ ;  /* 0x000000ffff0c7224 */ /* 0x000fe400078e00ff */
[----:B------:R-:W-:Y:S02]  /*1a5c0*/  IMAD.MOV.U32 R11, RZ, RZ, 0x1c1f ;  /* 0x00001c1fff0b7424 */ /* 0x000fe400078e00ff */
[----:B------:R-:W-:-:S07]  /*1a5d0*/  IMAD.MOV.U32 R15, RZ, RZ, -0x1 ;  /* 0xffffffffff0f7424 */ /* 0x000fce00078e00ff */
[----:B01-34-:R-:W-:Y:S05]  /*1a5e0*/  WARPSYNC.COLLECTIVE R15, `(.L_x_2674) ;  /* 0x000000000f087348 */ /* 0x01bfea0003c00000 */
[----:B------:R2:W0:Y:S02]  /*1a5f0*/  SHFL.IDX P6, R14, R13, R12, R11 ;  /* 0x0000000c0d0e7389 */ /* 0x00042400000c000b */
[----:B01234-:R-:W-:Y:S01]  /*1a600*/  ENDCOLLECTIVE ;  /* 0x000000000000791b */ /* 0x01ffe20003800000 */
.L_x_2674:
[----:B------:R-:W-:Y:S05]  /*1a610*/  BSYNC B0 ;  /* 0x0000000000007941 */ /* 0x000fea0003800000 */
.L_x_2673:
        /* <DEDUP_REMOVED lines=11> */
.L_x_2675:
        /* <DEDUP_REMOVED lines=21> */
.L_x_2676:
[----:B------:R-:W-:Y:S02]  /*1a820*/  IMAD.MOV.U32 R13, RZ, RZ, R5 ;  /* 0x000000ffff0d7224 */ /* 0x000fe400078e0005 */
[----:B------:R-:W-:-:S07]  /*1a830*/  IMAD.MOV.U32 R2, RZ, RZ, R14 ;  /* 0x000000ffff027224 */ /* 0x000fce00078e000e */
[----:B------:R-:W-:Y:S05]  /*1a840*/  WARPSYNC.COLLECTIVE R15, `(.L_x_2677) ;  /* 0x000000000f087348 */ /* 0x000fea0003c00000 */
[----:B------:R0:W1:Y:S02]  /*1a850*/  SHFL.IDX P6, R14, R13, R12, R11 ;  /* 0x0000000c0d0e7389 */ /* 0x00006400000c000b */
[----:B01----:R-:W-:Y:S01]  /*1a860*/  ENDCOLLECTIVE ;  /* 0x000000000000791b */ /* 0x003fe20003800000 */
.L_x_2677:
        /* <DEDUP_REMOVED lines=16> */
.L_x_2678:
        /* <DEDUP_REMOVED lines=11> */
.L_x_2679:
[----:B------:R-:W-:Y:S02]  /*1aa20*/  IMAD.MOV.U32 R13, RZ, RZ, R10 ;  /* 0x000000ffff0d7224 */ /* 0x000fe400078e000a */
[----:B------:R-:W-:Y:S02]  /*1aa30*/  IMAD.MOV.U32 R12, RZ, RZ, 0x3 ;  /* 0x00000003ff0c7424 */ /* 0x000fe400078e00ff */
[----:B------:R-:W-:-:S07]  /*1aa40*/  IMAD.MOV.U32 R3, RZ, RZ, R14 ;  /* 0x000000ffff037224 */ /* 0x000fce00078e000e */
[----:B------:R-:W-:Y:S05]  /*1aa50*/  WARPSYNC.COLLECTIVE R15, `(.L_x_2680) ;  /* 0x000000000f087348 */ /* 0x000fea0003c00000 */
[----:B------:R0:W1:Y:S02]  /*1aa60*/  SHFL.IDX P6, R14, R13, R12, R11 ;  /* 0x0000000c0d0e7389 */ /* 0x00006400000c000b */
[----:B01----:R-:W-:Y:S01]  /*1aa70*/  ENDCOLLECTIVE ;  /* 0x000000000000791b */ /* 0x003fe20003800000 */
.L_x_2680:
        /* <DEDUP_REMOVED lines=10> */
.L_x_2681:
[----:B------:R-:W-:Y:S01]  /*1ab20*/  @!PT LDS RZ, [RZ] ;  /* 0x00000000fffff984 */ /* 0x000fe20000000800 */
[----:B------:R-:W-:Y:S01]  /*1ab30*/  @!PT LDS RZ, [RZ] ;  /* 0x00000000fffff984 */ /* 0x000fe20000000800 */
[----:B------:R-:W-:Y:S01]  /*1ab40*/  @!PT LDS RZ, [RZ] ;  /* 0x00000000fffff984 */ /* 0x000fe20000000800 */
[----:B------:R0:W-:Y:S04]  /*1ab50*/  @P4 LDGSTS.E.BYPASS.LTC128B.128 [R0+0x25200], desc[UR36][R2.64], !P5 ;  /* 0x2520000002004fae */ /* 0x0001e8000e901d64 */
[----:B------:R0:W-:Y:S04]  /*1ab60*/  @P4 LDGSTS.E.BYPASS.LTC128B.128 [R0+0x27a00], desc[UR36][R2.64+0x40], !P2 ;  /* 0x27a0004002004fae */ /* 0x0001e8000d101d64 */
[----:B------:R0:W-:Y:S01]  /*1ab70*/  @P4 LDGSTS.E.BYPASS.LTC128B.128 [R0+0x2a200], desc[UR36][R2.64+0x80], !P1 ;  /* 0x2a20008002004fae */ /* 0x0001e2000c901d64 */
[----:B------:R-:W-:Y:S02]  /*1ab80*/  IMAD.MOV.U32 R13, RZ, RZ, R6 ;  /* 0x000000ffff0d7224 */ /* 0x000fe400078e0006 */
[----:B------:R-:W-:-:S02]  /*1ab90*/  IMAD.MOV.U32 R12, RZ, RZ, RZ ;  /* 0x000000ffff0c7224 */ /* 0x000fc400078e00ff */
[----:B------:R-:W-:-:S07]  /*1aba0*/  IMAD.MOV.U32 R5, RZ, RZ, R14 ;  /* 0x000000ffff057224 */ /* 0x000fce00078e000e */
[----:B0-----:R-:W-:Y:S05]  /*1abb0*/  WARPSYNC.COLLECTIVE R15, `(.L_x_2682) ;  /* 0x000000000f087348 */ /* 0x001fea0003c00000 */
[----:B------:R1:W2:Y:S02]  /*1abc0*/  SHFL.IDX P6, R14, R13, R12, R11 ;  /* 0x0000000c0d0e7389 */ /* 0x0002a400000c000b */
[----:B012---:R-:W-:Y:S01]  /*1abd0*/  ENDCOLLECTIVE ;  /* 0x000000000000791b */ /* 0x007fe20003800000 */
.L_x_2682:
[----:B------:R-:W-:-:S05]  /*1abe0*/  @P3 IADD3 R8, P0, R32, R5, RZ ;  /* 0x0000000520083210 */ /* 0x000fca0007f1e0ff */
[----:B------:R-:W-:Y:S02]  /*1abf0*/  @P3 IMAD.X R9, RZ, RZ, R10, P0 ;  /* 0x000000ffff093224 */ /* 0x000fe400000e060a */
[----:B------:R-:W-:Y:S02]  /*1ac00*/  @P3 IMAD.MOV.U32 R2, RZ, RZ, R8 ;  /* 0x000000ffff023224 */ /* 0x000fe400078e0008 */
[----:B------:R-:W-:Y:S02]  /*1ac10*/  @P3 IMAD.MOV.U32 R3, RZ, RZ, R9 ;  /* 0x000000ffff033224 */ /* 0x000fe400078e0009 */
[----:B------:R-:W-:-:S03]  /*1ac20*/  IMAD.MOV.U32 R13, RZ, RZ, R7 ;  /* 0x000000ffff0d7224 */ /* 0x000fc600078e0007 */
[----:B------:R-:W-:Y:S01]  /*1ac30*/  @!PT LDS RZ, [RZ] ;  /* 0x00000000fffff984 */ /* 0x000fe20000000800 */
[----:B------:R-:W-:Y:S01]  /*1ac40*/  @!PT LDS RZ, [RZ] ;  /* 0x00000000fffff984 */ /* 0x000fe20000000800 */
[----:B------:R-:W-:Y:S01]  /*1ac50*/  @!PT LDS RZ, [RZ] ;  /* 0x00000000fffff984 */ /* 0x000fe20000000800 */
[----:B------:R0:W-:Y:S04]  /*1ac60*/  @P3 LDGSTS.E.BYPASS.LTC128B.128 [R0+0x25a00], desc[UR36][R2.64], !P5 ;  /* 0x25a0000002003fae */ /* 0x0001e8000e901d64 */
[----:B------:R0:W-:Y:S01]  /*1ac70*/  @P3 LDGSTS.E.BYPASS.LTC128B.128 [R0+0x28200], desc[UR36][R2.64+0x40], !P2 ;  /* 0x2820004002003fae */ /* 0x0001e2000d101d64 */
[----:B------:R-:W-:-:S03]  /*1ac80*/  IMAD.MOV.U32 R6, RZ, RZ, R14 ;  /* 0x000000ffff067224 */ /* 0x000fc600078e000e */
[----:B------:R0:W-:Y:S04]  /*1ac90*/  @P3 LDGSTS.E.BYPASS.LTC128B.128 [R0+0x2aa00], desc[UR36][R2.64+0x80], !P1 ;  /* 0x2aa0008002003fae */ /* 0x0001e8000c901d64 */
[----:B0-----:R-:W-:Y:S05]  /*1aca0*/  WARPSYNC.COLLECTIVE R15, `(.L_x_2683) ;  /* 0x000000000f087348 */ /* 0x001fea0003c00000 */
[----:B------:R1:W2:Y:S02]  /*1acb0*/  SHFL.IDX P6, R14, R13, R12, R11 ;  /* 0x0000000c0d0e7389 */ /* 0x0002a400000c000b */
[----:B012---:R-:W-:Y:S01]  /*1acc0*/  ENDCOLLECTIVE ;  /* 0x000000000000791b */ /* 0x007fe20003800000 */
.L_x_2683:
[----:B------:R-:W-:Y:S05]  /*1acd0*/  BRA `(.L_x_2684) ;  /* 0xffffffa8004c7947 */ /* 0x000fea000383ffff */
.L_x_2593:
[----:B------:R-:W-:Y:S02]  /*1ace0*/  IMAD.MOV.U32 R13, RZ, RZ, R4 ;  /* 0x000000ffff0d7224 */ /* 0x000fe400078e0004 */
[----:B------:R-:W-:Y:S02]  /*1acf0*/  IMAD.MOV.U32 R12, RZ, RZ, RZ ;  /* 0x000000ffff0c7224 */ /* 0x000fe400078e00ff */
[----:B------:R-:W-:Y:S02]  /*1ad00*/  IMAD.MOV.U32 R11, RZ, RZ, 0x1c1f ;  /* 0x00001c1fff0b7424 */ /* 0x000fe400078e00ff */
[----:B------:R-:W-:Y:S02]  /*1ad10*/  IMAD.MOV.U32 R15, RZ, RZ, -0x1 ;  /* 0xffffffffff0f7424 */ /* 0x000fe400078e00ff */
[----:B------:R-:W-:Y:S02]  /*1ad20*/  IMAD R22, R22, R5, RZ ;  /* 0x0000000516167224 */ /* 0x000fe400078e02ff */
[----:B------:R-:W-:-:S07]  /*1ad30*/  IMAD R5, R19, 0x80, R8 ;  /* 0x0000008013057824 */ /* 0x000fce00078e0208 */
[----:B-----5:R-:W-:Y:S05]  /*1ad40*/  WARPSYNC.COLLECTIVE R15, `(.L_x_2685) ;  /* 0x000000000f087348 */ /* 0x020fea0003c00000 */
[----:B------:R0:W1:Y:S02]  /*1ad50*/  SHFL.IDX P6, R14, R13, R12, R11 ;  /* 0x0000000c0d0e7389 */ /* 0x00006400000c000b */
[----:B01---5:R-:W-:Y:S01]  /*1ad60*/  ENDCOLLECTIVE ;  /* 0x000000000000791b */ /* 0x023fe20003800000 */
.L_x_2685:
[C---:B------:R-:W-:Y:S01]  /*1ad70*/  VIADD R7, R5.reuse, 0x20 ;  /* 0x0000002005077836 */ /* 0x040fe20000000000 */
[----:B------:R-:W-:Y:S01]  /*1ad80*/  ISETP.GE.AND P0, PT, R5, R22, PT ;  /* 0x000000160500720c */ /* 0x000fe20003f06270 */
[----:B------:R-:W-:Y:S02]  /*1ad90*/  IMAD.MOV.U32 R13, RZ, RZ, R0 ;  /* 0x000000ffff0d7224 */ /* 0x000fe400078e0000 */
[----:B------:R-:W-:-:S10]  /*1ada0*/  IMAD.MOV.U32 R2, RZ, RZ, R14 ;  /* 0x000000ffff027224 */ /* 0x000fd400078e000e */
[----:B------:R-:W-:Y:S05]  /*1adb0*/  WARPSYNC.COLLECTIVE R15, `(.L_x_2686) ;  /* 0x000000000f087348 */ /* 0x000fea0003c00000 */
[----:B------:R0:W1:Y:S02]  /*1adc0*/  SHFL.IDX P6, R14, R13, R12, R11 ;  /* 0x0000000c0d0e7389 */ /* 0x00006400000c000b */
[----:B01----:R-:W-:Y:S01]  /*1add0*/  ENDCOLLECTIVE ;  /* 0x000000000000791b */ /* 0x003fe20003800000 */
.L_x_2686:
        /* <DEDUP_REMOVED lines=8> */
.L_x_2687:
        /* <DEDUP_REMOVED lines=12> */
.L_x_2688:
        /* <DEDUP_REMOVED lines=8> */
.L_x_2689:
        /* <DEDUP_REMOVED lines=14> */
.L_x_2690:
        /* <DEDUP_REMOVED lines=8> */
.L_x_2691:
        /* <DEDUP_REMOVED lines=12> */
.L_x_2692:
[----:B------:R-:W-:Y:S05]  /*1b1c0*/  BRA `(.L_x_2693) ;  /* 0xffffffac00747947 */ /* 0x000fea000383ffff */
.L_x_2598:
[----:B0-----:R0:W1:Y:S02]  /*1b1d0*/  SYNCS.PHASECHK.TRANS64.TRYWAIT P0, [R16+URZ+0x33420], R3 ;  /* 0x03342003100075a7 */ /* 0x001064000800017f */
[----:B-1----:R-:W-:Y:S05]  /*1b1e0*/  @!P0 NANOSLEEP.SYNCS 0x989680 ;  /* 0x009896800000895d */ /* 0x002fea0003900000 */
[----:B------:R-:W1:Y:S02]  /*1b1f0*/  @!P0 SYNCS.PHASECHK.TRANS64 P0, [R16+URZ+0x33420], R3 ;  /* 0x03342003100085a7 */ /* 0x000e64000800007f */
[----:B-1----:R-:W-:Y:S05]  /*1b200*/  @!P0 BRA `(.L_x_2598) ;  /* 0xfffffffc00f08947 */ /* 0x002fea000383ffff */
[----:B------:R-:W-:Y:S05]  /*1b210*/  BRA `(.L_x_2694) ;  /* 0xffffffac00e47947 */ /* 0x000fea000383ffff */
.L_x_2602:
[----:B0-----:R0:W1:Y:S02]  /*1b220*/  SYNCS.PHASECHK.TRANS64.TRYWAIT P0, [R4+URZ+0x33480], R27 ;  /* 0x0334801b040075a7 */ /* 0x001064000800017f */
[----:B-1----:R-:W-:Y:S05]  /*1b230*/  @!P0 NANOSLEEP.SYNCS 0x989680 ;  /* 0x009896800000895d */ /* 0x002fea0003900000 */
[----:B------:R-:W1:Y:S02]  /*1b240*/  @!P0 SYNCS.PHASECHK.TRANS64 P0, [R4+URZ+0x33480], R27 ;  /* 0x0334801b040085a7 */ /* 0x000e64000800007f */
[----:B-1----:R-:W-:Y:S05]  /*1b250*/  @!P0 BRA `(.L_x_2602) ;  /* 0xfffffffc00f08947 */ /* 0x002fea000383ffff */
[----:B------:R-:W-:Y:S05]  /*1b260*/  BRA `(.L_x_2695) ;  /* 0xffffffb400107947 */ /* 0x000fea000383ffff */
.L_x_2603:
        /* <DEDUP_REMOVED lines=8> */
.L_x_2697:
[----:B------:R-:W-:Y:S05]  /*1b2f0*/  BSYNC B0 ;  /* 0x0000000000007941 */ /* 0x000fea0003800000 */
.L_x_2696:
        /* <DEDUP_REMOVED lines=8> */
.L_x_2698:
[----:B------:R-:W-:Y:S02]  /*1b380*/  IMAD.MOV.U32 R13, RZ, RZ, R22 ;  /* 0x000000ffff0d7224 */ /* 0x000fe400078e0016 */
[----:B------:R-:W-:Y:S02]  /*1b390*/  IMAD.MOV.U32 R12, RZ, RZ, 0x1 ;  /* 0x00000001ff0c7424 */ /* 0x000fe400078e00ff */
[----:B------:R-:W-:-:S07]  /*1b3a0*/  IMAD.MOV.U32 R2, RZ, RZ, R14 ;  /* 0x000000ffff027224 */ /* 0x000fce00078e000e */
[----:B------:R-:W-:Y:S05]  /*1b3b0*/  WARPSYNC.COLLECTIVE R15, `(.L_x_2699) ;  /* 0x000000000f087348 */ /* 0x000fea0003c00000 */
[----:B------:R0:W1:Y:S02]  /*1b3c0*/  SHFL.IDX P6, R14, R13, R12, R11 ;  /* 0x0000000c0d0e7389 */ /* 0x00006400000c000b */
[----:B01----:R-:W-:Y:S01]  /*1b3d0*/  ENDCOLLECTIVE ;  /* 0x000000000000791b */ /* 0x003fe20003800000 */
.L_x_2699:
        /* <DEDUP_REMOVED lines=14> */
.L_x_2700:
[----:B------:R-:W-:Y:S02]  /*1b4c0*/  IMAD.MOV.U32 R13, RZ, RZ, R22 ;  /* 0x000000ffff0d7224 */ /* 0x000fe400078e0016 */
[----:B------:R-:W-:Y:S02]  /*1b4d0*/  IMAD.MOV.U32 R12, RZ, RZ, 0x2 ;  /* 0x00000002ff0c7424 */ /* 0x000fe400078e00ff */
[----:B------:R-:W-:-:S07]  /*1b4e0*/  IMAD.MOV.U32 R2, RZ, RZ, R14 ;  /* 0x000000ffff027224 */ /* 0x000fce00078e000e */
[----:B------:R-:W-:Y:S05]  /*1b4f0*/  WARPSYNC.COLLECTIVE R15, `(.L_x_2701) ;  /* 0x000000000f087348 */ /* 0x000fea0003c00000 */
[----:B------:R0:W1:Y:S02]  /*1b500*/  SHFL.IDX P6, R14, R13, R12, R11 ;  /* 0x0000000c0d0e7389 */ /* 0x00006400000c000b */
[----:B01----:R-:W-:Y:S01]  /*1b510*/  ENDCOLLECTIVE ;  /* 0x000000000000791b */ /* 0x003fe20003800000 */
.L_x_2701:
        /* <DEDUP_REMOVED lines=13> */
.L_x_2702:
[----:B------:R-:W-:Y:S02]  /*1b5f0*/  IMAD.MOV.U32 R13, RZ, RZ, R22 ;  /* 0x000000ffff0d7224 */ /* 0x000fe400078e0016 */
[----:B------:R-:W-:Y:S02]  /*1b600*/  IMAD.MOV.U32 R12, RZ, RZ, 0x3 ;  /* 0x00000003ff0c7424 */ /* 0x000fe400078e00ff */
[----:B------:R-:W-:-:S07]  /*1b610*/  IMAD.MOV.U32 R2, RZ, RZ, R14 ;  /* 0x000000ffff027224 */ /* 0x000fce00078e000e */
[----:B------:R-:W-:Y:S05]  /*1b620*/  WARPSYNC.COLLECTIVE R15, `(.L_x_2703) ;  /* 0x000000000f087348 */ /* 0x000fea0003c00000 */
[----:B------:R0:W1:Y:S02]  /*1b630*/  SHFL.IDX P6, R14, R13, R12, R11 ;  /* 0x0000000c0d0e7389 */ /* 0x00006400000c000b */
[----:B01----:R-:W-:Y:S01]  /*1b640*/  ENDCOLLECTIVE ;  /* 0x000000000000791b */ /* 0x003fe20003800000 */
.L_x_2703:
        /* <DEDUP_REMOVED lines=13> */
.L_x_2704:
[----:B------:R-:W-:Y:S02]  /*1b720*/  IMAD.MOV.U32 R13, RZ, RZ, R23 ;  /* 0x000000ffff0d7224 */ /* 0x000fe400078e0017 */
[----:B------:R-:W-:Y:S02]  /*1b730*/  IMAD.MOV.U32 R12, RZ, RZ, RZ ;  /* 0x000000ffff0c7224 */ /* 0x000fe400078e00ff */
[----:B------:R-:W-:-:S07]  /*1b740*/  IMAD.MOV.U32 R2, RZ, RZ, R14 ;  /* 0x000000ffff027224 */ /* 0x000fce00078e000e */
[----:B------:R-:W-:Y:S05]  /*1b750*/  WARPSYNC.COLLECTIVE R15, `(.L_x_2705) ;  /* 0x000000000f087348 */ /* 0x000fea0003c00000 */
[----:B------:R0:W1:Y:S02]  /*1b760*/  SHFL.IDX P6, R14, R13, R12, R11 ;  /* 0x0000000c0d0e7389 */ /* 0x00006400000c000b */
[----:B01----:R-:W-:Y:S01]  /*1b770*/  ENDCOLLECTIVE ;  /* 0x000000000000791b */ /* 0x003fe20003800000 */
.L_x_2705:
        /* <DEDUP_REMOVED lines=13> */
.L_x_2706:
[----:B------:R-:W-:Y:S01]  /*1b850*/  IMAD.MOV.U32 R2, RZ, RZ, R14 ;  /* 0x000000ffff027224 */ /* 0x000fe200078e000e */
[----:B------:R-:W-:Y:S06]  /*1b860*/  BRA `(.L_x_2707) ;  /* 0xffffffb000b07947 */ /* 0x000fec000383ffff */
.L_x_2608:
[----:B----4-:R4:W0:Y:S02]  /*1b870*/  SYNCS.PHASECHK.TRANS64.TRYWAIT P0, [R4+URZ+0x33440], R27 ;  /* 0x0334401b040075a7 */ /* 0x010824000800017f */
[----:B0-----:R-:W-:Y:S05]  /*1b880*/  @!P0 NANOSLEEP.SYNCS 0x989680 ;  /* 0x009896800000895d */ /* 0x001fea0003900000 */
[----:B------:R-:W0:Y:S02]  /*1b890*/  @!P0 SYNCS.PHASECHK.TRANS64 P0, [R4+URZ+0x33440], R27 ;  /* 0x0334401b040085a7 */ /* 0x000e24000800007f */
[----:B0-----:R-:W-:Y:S05]  /*1b8a0*/  @!P0 BRA `(.L_x_2608) ;  /* 0xfffffffc00f08947 */ /* 0x001fea000383ffff */
[----:B------:R-:W-:Y:S05]  /*1b8b0*/  BRA `(.L_x_2708) ;  /* 0xffffffb400047947 */ /* 0x000fea000383ffff */
.L_x_2609:
        /* <DEDUP_REMOVED lines=8> */
.L_x_2710:
[----:B------:R-:W-:Y:S05]  /*1b940*/  BSYNC B0 ;  /* 0x0000000000007941 */ /* 0x000fea0003800000 */
.L_x_2709:
        /* <DEDUP_REMOVED lines=8> */
.L_x_2711:
[----:B------:R-:W-:Y:S02]  /*1b9d0*/  IMAD.MOV.U32 R13, RZ, RZ, R8 ;  /* 0x000000ffff0d7224 */ /* 0x000fe400078e0008 */
[----:B------:R-:W-:Y:S02]  /*1b9e0*/  IMAD.MOV.U32 R12, RZ, RZ, 0x1 ;  /* 0x00000001ff0c7424 */ /* 0x000fe400078e00ff */
[----:B------:R-:W-:-:S07]  /*1b9f0*/  IMAD.MOV.U32 R2, RZ, RZ, R14 ;  /* 0x000000ffff027224 */ /* 0x000fce00078e000e */
[----:B------:R-:W-:Y:S05]  /*1ba00*/  WARPSYNC.COLLECTIVE R15, `(.L_x_2712) ;  /* 0x000000000f087348 */ /* 0x000fea0003c00000 */
[----:B------:R0:W1:Y:S02]  /*1ba10*/  SHFL.IDX P6, R14, R13, R12, R11 ;  /* 0x0000000c0d0e7389 */ /* 0x00006400000c000b */
[----:B01----:R-:W-:Y:S01]  /*1ba20*/  ENDCOLLECTIVE ;  /* 0x000000000000791b */ /* 0x003fe20003800000 */
.L_x_2712:
        /* <DEDUP_REMOVED lines=13> */
.L_x_2713:
[----:B------:R-:W-:Y:S02]  /*1bb00*/  IMAD.MOV.U32 R13, RZ, RZ, R8 ;  /* 0x000000ffff0d7224 */ /* 0x000fe400078e0008 */
[----:B------:R-:W-:Y:S02]  /*1bb10*/  IMAD.MOV.U32 R12, RZ, RZ, 0x2 ;  /* 0x00000002ff0c7424 */ /* 0x000fe400078e00ff */
[----:B------:R-:W-:-:S07]  /*1bb20*/  IMAD.MOV.U32 R2, RZ, RZ, R14 ;  /* 0x000000ffff027224 */ /* 0x000fce00078e000e */
[----:B------:R-:W-:Y:S05]  /*1bb30*/  WARPSYNC.COLLECTIVE R15, `(.L_x_2714) ;  /* 0x000000000f087348 */ /* 0x000fea0003c00000 */
[----:B------:R0:W1:Y:S02]  /*1bb40*/  SHFL.IDX P6, R14, R13, R12, R11 ;  /* 0x0000000c0d0e7389 */ /* 0x00006400000c000b */
[----:B01----:R-:W-:Y:S01]  /*1bb50*/  ENDCOLLECTIVE ;  /* 0x000000000000791b */ /* 0x003fe20003800000 */
.L_x_2714:
        /* <DEDUP_REMOVED lines=13> */
.L_x_2715:
[----:B------:R-:W-:Y:S02]  /*1bc30*/  IMAD.MOV.U32 R13, RZ, RZ, R8 ;  /* 0x000000ffff0d7224 */ /* 0x000fe400078e0008 */
[----:B------:R-:W-:Y:S02]  /*1bc40*/  IMAD.MOV.U32 R12, RZ, RZ, 0x3 ;  /* 0x00000003ff0c7424 */ /* 0x000fe400078e00ff */
[----:B------:R-:W-:-:S07]  /*1bc50*/  IMAD.MOV.U32 R2, RZ, RZ, R14 ;  /* 0x000000ffff027224 */ /* 0x000fce00078e000e */
[----:B------:R-:W-:Y:S05]  /*1bc60*/  WARPSYNC.COLLECTIVE R15, `(.L_x_2716) ;  /* 0x000000000f087348 */ /* 0x000fea0003c00000 */
[----:B------:R0:W1:Y:S02]  /*1bc70*/  SHFL.IDX P6, R14, R13, R12, R11 ;  /* 0x0000000c0d0e7389 */ /* 0x00006400000c000b */
[----:B01----:R-:W-:Y:S01]  /*1bc80*/  ENDCOLLECTIVE ;  /* 0x000000000000791b */ /* 0x003fe20003800000 */
.L_x_2716:
        /* <DEDUP_REMOVED lines=13> */
.L_x_2717:
[----:B------:R-:W-:Y:S02]  /*1bd60*/  IMAD.MOV.U32 R13, RZ, RZ, R7 ;  /* 0x000000ffff0d7224 */ /* 0x000fe400078e0007 */
[----:B------:R-:W-:Y:S02]  /*1bd70*/  IMAD.MOV.U32 R12, RZ, RZ, RZ ;  /* 0x000000ffff0c7224 */ /* 0x000fe400078e00ff */
[----:B------:R-:W-:-:S07]  /*1bd80*/  IMAD.MOV.U32 R2, RZ, RZ, R14 ;  /* 0x000000ffff027224 */ /* 0x000fce00078e000e */
[----:B------:R-:W-:Y:S05]  /*1bd90*/  WARPSYNC.COLLECTIVE R15, `(.L_x_2718) ;  /* 0x000000000f087348 */ /* 0x000fea0003c00000 */
[----:B------:R0:W1:Y:S02]  /*1bda0*/  SHFL.IDX P6, R14, R13, R12, R11 ;  /* 0x0000000c0d0e7389 */ /* 0x00006400000c000b */
[----:B01----:R-:W-:Y:S01]  /*1bdb0*/  ENDCOLLECTIVE ;  /* 0x000000000000791b */ /* 0x003fe20003800000 */
.L_x_2718:
        /* <DEDUP_REMOVED lines=13> */
.L_x_2719:
[----:B------:R-:W-:Y:S05]  /*1be90*/  BRA `(.L_x_2720) ;  /* 0xffffffb0009c7947 */ /* 0x000fea000383ffff */
.L_x_2614:
[----:B--2---:R2:W0:Y:S02]  /*1bea0*/  SYNCS.PHASECHK.TRANS64.TRYWAIT P1, [R0+URZ+0x33470], R3 ;  /* 0x03347003000075a7 */ /* 0x004424000802017f */
[----:B0-----:R-:W-:Y:S05]  /*1beb0*/  @!P1 NANOSLEEP.SYNCS 0x989680 ;  /* 0x009896800000995d */ /* 0x001fea0003900000 */
[----:B------:R-:W0:Y:S02]  /*1bec0*/  @!P1 SYNCS.PHASECHK.TRANS64 P1, [R0+URZ+0x33470], R3 ;  /* 0x03347003000095a7 */ /* 0x000e24000802007f */
[----:B0-----:R-:W-:Y:S05]  /*1bed0*/  @!P1 BRA `(.L_x_2614) ;  /* 0xfffffffc00f09947 */ /* 0x001fea000383ffff */
[----:B------:R-:W-:Y:S05]  /*1bee0*/  BRA `(.L_x_2721) ;  /* 0xffffffb400047947 */ /* 0x000fea000383ffff */
.L_x_2616:
[----:B--2---:R2:W0:Y:S02]  /*1bef0*/  SYNCS.PHASECHK.TRANS64.TRYWAIT P1, [R0+URZ+0x33460], R5 ;  /* 0x03346005000075a7 */ /* 0x004424000802017f */
[----:B0-----:R-:W-:Y:S05]  /*1bf00*/  @!P1 NANOSLEEP.SYNCS 0x989680 ;  /* 0x009896800000995d */ /* 0x001fea0003900000 */
[----:B------:R-:W0:Y:S02]  /*1bf10*/  @!P1 SYNCS.PHASECHK.TRANS64 P1, [R0+URZ+0x33460], R5 ;  /* 0x03346005000095a7 */ /* 0x000e24000802007f */
[----:B0-----:R-:W-:Y:S05]  /*1bf20*/  @!P1 BRA `(.L_x_2616) ;  /* 0xfffffffc00f09947 */ /* 0x001fea000383ffff */
[----:B------:R-:W-:Y:S05]  /*1bf30*/  BRA `(.L_x_2722) ;  /* 0xffffffb400107947 */ /* 0x000fea000383ffff */
.L_x_2624:
[----:B0-----:R0:W3:Y:S02]  /*1bf40*/  SYNCS.PHASECHK.TRANS64.TRYWAIT P1, [R3+URZ+0x33470], R0 ;  /* 0x03347000030075a7 */ /* 0x0010e4000802017f */
[----:B---3--:R-:W-:Y:S05]  /*1bf50*/  @!P1 NANOSLEEP.SYNCS 0x989680 ;  /* 0x009896800000995d */ /* 0x008fea0003900000 */
[----:B------:R-:W3:Y:S02]  /*1bf60*/  @!P1 SYNCS.PHASECHK.TRANS64 P1, [R3+URZ+0x33470], R0 ;  /* 0x03347000030095a7 */ /* 0x000ee4000802007f */
[----:B---3--:R-:W-:Y:S05]  /*1bf70*/  @!P1 BRA `(.L_x_2624) ;  /* 0xfffffffc00f09947 */ /* 0x008fea000383ffff */
[----:B------:R-:W-:Y:S05]  /*1bf80*/  BRA `(.L_x_2723) ;  /* 0xffffffbc00407947 */ /* 0x000fea000383ffff */
.L_x_2626:
[----:B0-----:R0:W3:Y:S02]  /*1bf90*/  SYNCS.PHASECHK.TRANS64.TRYWAIT P1, [R3+URZ+0x33460], R0 ;  /* 0x03346000030075a7 */ /* 0x0010e4000802017f */
[----:B---3--:R-:W-:Y:S05]  /*1bfa0*/  @!P1 NANOSLEEP.SYNCS 0x989680 ;  /* 0x009896800000995d */ /* 0x008fea0003900000 */
[----:B------:R-:W3:Y:S02]  /*1bfb0*/  @!P1 SYNCS.PHASECHK.TRANS64 P1, [R3+URZ+0x33460], R0 ;  /* 0x03346000030095a7 */ /* 0x000ee4000802007f */
[----:B---3--:R-:W-:Y:S05]  /*1bfc0*/  @!P1 BRA `(.L_x_2626) ;  /* 0xfffffffc00f09947 */ /* 0x008fea000383ffff */
[----:B------:R-:W-:Y:S05]  /*1bfd0*/  BRA `(.L_x_2724) ;  /* 0xffffffbc00487947 */ /* 0x000fea000383ffff */
.L_x_2640:
[----:B0-----:R0:W1:Y:S02]  /*1bfe0*/  SYNCS.PHASECHK.TRANS64.TRYWAIT P0, [R5+URZ+0x33420], R0 ;  /* 0x03342000050075a7 */ /* 0x001064000800017f */
[----:B-1----:R-:W-:Y:S05]  /*1bff0*/  @!P0 NANOSLEEP.SYNCS 0x989680 ;  /* 0x009896800000895d */ /* 0x002fea0003900000 */
[----:B------:R-:W1:Y:S02]  /*1c000*/  @!P0 SYNCS.PHASECHK.TRANS64 P0, [R5+URZ+0x33420], R0 ;  /* 0x03342000050085a7 */ /* 0x000e64000800007f */
[----:B-1----:R-:W-:Y:S05]  /*1c010*/  @!P0 BRA `(.L_x_2640) ;  /* 0xfffffffc00f08947 */ /* 0x002fea000383ffff */
[----:B------:R-:W-:Y:S05]  /*1c020*/  BRA `(.L_x_2725) ;  /* 0xffffffd400747947 */ /* 0x000fea000383ffff */
.L_x_2641:
        /* <DEDUP_REMOVED lines=8> */
[----:B0-2---:R-:W-:Y:S05]  /*1c0b0*/  WARPSYNC.COLLECTIVE R15, `(.L_x_2727) ;  /* 0x000000000f087348 */ /* 0x005fea0003c00000 */
[----:B--2---:R1:W2:Y:S02]  /*1c0c0*/  SHFL.IDX P6, R14, R13, R12, R11 ;  /* 0x0000000c0d0e7389 */ /* 0x0042a400000c000b */
[----:B012---:R-:W-:Y:S01]  /*1c0d0*/  ENDCOLLECTIVE ;  /* 0x000000000000791b */ /* 0x007fe20003800000 */
.L_x_2727:
[----:B------:R-:W-:Y:S05]  /*1c0e0*/  BSYNC B0 ;  /* 0x0000000000007941 */ /* 0x000fea0003800000 */
.L_x_2726:
[----:B------:R-:W-:Y:S05]  /*1c0f0*/  BRA `(.L_x_2728) ;  /* 0xffffffd4005c7947 */ /* 0x000fea000383ffff */
.L_x_2644:
[----:B------:R-:W-:Y:S01]  /*1c100*/  BSSY B1, `(.L_x_2729) ;  /* 0x0000006000017945 */ /* 0x000fe20003800000 */
[----:B------:R-:W-:-:S07]  /*1c110*/  IMAD.MOV.U32 R15, RZ, RZ, -0x1 ;  /* 0xffffffffff0f7424 */ /* 0x000fce00078e00ff */
[----:B0-----:R-:W-:Y:S05]  /*1c120*/  WARPSYNC.COLLECTIVE R15, `(.L_x_2730) ;  /* 0x000000000f0c7348 */ /* 0x001fea0003c00000 */
[----:B------:R-:W-:Y:S02]  /*1c130*/  ELECT P6, UR62, PT ;  /* 0x00000000003e782f */ /* 0x000fe400038c0000 */
[----:B------:R-:W-:Y:S01]  /*1c140*/  MOV R14, UR62 ;  /* 0x0000003e000e7c02 */ /* 0x000fe20008000f00 */
[----:B0-----:R-:W-:Y:S10]  /*1c150*/  ENDCOLLECTIVE ;  /* 0x000000000000791b */ /* 0x001ff40003800000 */
.L_x_2730:
[----:B------:R-:W-:Y:S05]  /*1c160*/  BSYNC B1 ;  /* 0x0000000000017941 */ /* 0x000fea0003800000 */
.L_x_2729:
[----:B------:R-:W-:Y:S05]  /*1c170*/  BRA `(.L_x_2731) ;  /* 0xffffffd400547947 */ /* 0x000fea000383ffff */
.L_x_2646:
[----:B0-----:R0:W1:Y:S02]  /*1c180*/  SYNCS.PHASECHK.TRANS64.TRYWAIT P1, [R3+URZ+0x33440], R2 ;  /* 0x03344002030075a7 */ /* 0x001064000802017f */
[----:B-1----:R-:W-:Y:S05]  /*1c190*/  @!P1 NANOSLEEP.SYNCS 0x989680 ;  /* 0x009896800000995d */ /* 0x002fea0003900000 */
[----:B------:R-:W1:Y:S02]  /*1c1a0*/  @!P1 SYNCS.PHASECHK.TRANS64 P1, [R3+URZ+0x33440], R2 ;  /* 0x03344002030095a7 */ /* 0x000e64000802007f */
[----:B-1----:R-:W-:Y:S05]  /*1c1b0*/  @!P1 BRA `(.L_x_2646) ;  /* 0xfffffffc00f09947 */ /* 0x002fea000383ffff */
[----:B------:R-:W-:Y:S05]  /*1c1c0*/  BRA `(.L_x_2732) ;  /* 0xffffffd4007c7947 */ /* 0x000fea000383ffff */
.L_x_2648:
[----:B-1----:R1:W2:Y:S02]  /*1c1d0*/  SYNCS.PHASECHK.TRANS64.TRYWAIT P1, [R5+URZ+0x33440], R0 ;  /* 0x03344000050075a7 */ /* 0x0022a4000802017f */
[----:B--2---:R-:W-:Y:S05]  /*1c1e0*/  @!P1 NANOSLEEP.SYNCS 0x989680 ;  /* 0x009896800000995d */ /* 0x004fea0003900000 */
[----:B------:R-:W2:Y:S02]  /*1c1f0*/  @!P1 SYNCS.PHASECHK.TRANS64 P1, [R5+URZ+0x33440], R0 ;  /* 0x03344000050095a7 */ /* 0x000ea4000802007f */
[----:B--2---:R-:W-:Y:S05]  /*1c200*/  @!P1 BRA `(.L_x_2648) ;  /* 0xfffffffc00f09947 */ /* 0x004fea000383ffff */
[----:B------:R-:W-:Y:S05]  /*1c210*/  BRA `(.L_x_2733) ;  /* 0xffffffd400887947 */ /* 0x000fea000383ffff */
.L_x_2650:
[----:B--2---:R2:W3:Y:S02]  /*1c220*/  SYNCS.PHASECHK.TRANS64.TRYWAIT P1, [R3+URZ+0x33460], R2 ;  /* 0x03346002030075a7 */ /* 0x0044e4000802017f */
[----:B---3--:R-:W-:Y:S05]  /*1c230*/  @!P1 NANOSLEEP.SYNCS 0x989680 ;  /* 0x009896800000995d */ /* 0x008fea0003900000 */
[----:B------:R-:W3:Y:S02]  /*1c240*/  @!P1 SYNCS.PHASECHK.TRANS64 P1, [R3+URZ+0x33460], R2 ;  /* 0x03346002030095a7 */ /* 0x000ee4000802007f */
[----:B---3--:R-:W-:Y:S05]  /*1c250*/  @!P1 BRA `(.L_x_2650) ;  /* 0xfffffffc00f09947 */ /* 0x008fea000383ffff */
[----:B------:R-:W-:Y:S05]  /*1c260*/  BRA `(.L_x_2734) ;  /* 0xffffffd400847947 */ /* 0x000fea000383ffff */
.L_x_2652:
[----:B---3--:R3:W4:Y:S02]  /*1c270*/  SYNCS.PHASECHK.TRANS64.TRYWAIT P1, [R5+URZ+0x33460], R0 ;  /* 0x03346000050075a7 */ /* 0x008724000802017f */
[----:B----4-:R-:W-:Y:S05]  /*1c280*/  @!P1 NANOSLEEP.SYNCS 0x989680 ;  /* 0x009896800000995d */ /* 0x010fea0003900000 */
[----:B------:R-:W4:Y:S02]  /*1c290*/  @!P1 SYNCS.PHASECHK.TRANS64 P1, [R5+URZ+0x33460], R0 ;  /* 0x03346000050095a7 */ /* 0x000f24000802007f */
[----:B----4-:R-:W-:Y:S05]  /*1c2a0*/  @!P1 BRA `(.L_x_2652) ;  /* 0xfffffffc00f09947 */ /* 0x010fea000383ffff */
[----:B------:R-:W-:Y:S05]  /*1c2b0*/  BRA `(.L_x_2735) ;  /* 0xffffffd400807947 */ /* 0x000fea000383ffff */
.L_x_2654:
[----:B----4-:R4:W0:Y:S02]  /*1c2c0*/  SYNCS.PHASECHK.TRANS64.TRYWAIT P1, [R3+URZ+0x33480], R2 ;  /* 0x03348002030075a7 */ /* 0x010824000802017f */
[----:B0-----:R-:W-:Y:S05]  /*1c2d0*/  @!P1 NANOSLEEP.SYNCS 0x989680 ;  /* 0x009896800000995d */ /* 0x001fea0003900000 */
[----:B------:R-:W0:Y:S02]  /*1c2e0*/  @!P1 SYNCS.PHASECHK.TRANS64 P1, [R3+URZ+0x33480], R2 ;  /* 0x03348002030095a7 */ /* 0x000e24000802007f */
[----:B0-----:R-:W-:Y:S05]  /*1c2f0*/  @!P1 BRA `(.L_x_2654) ;  /* 0xfffffffc00f09947 */ /* 0x001fea000383ffff */
[----:B------:R-:W-:Y:S05]  /*1c300*/  BRA `(.L_x_2736) ;  /* 0xffffffd4007c7947 */ /* 0x000fea000383ffff */
.L_x_2737:
        /* <DEDUP_REMOVED lines=15> */
.L_x_3425:


//--------------------- .text._ZN7cutlass13device_kernelIN5flash11enable_sm90INS1_16FlashAttnFwdSm90INS1_25CollectiveMainloopFwdSm90ILi2EN4cute5tupleIJNS5_1CILi1EEES8_S8_EEENS6_IJNS7_ILi128EEENS7_ILi160EEENS7_ILi192EEEEEELi192ENS_12float_e4m3_tEfNS_4arch4Sm90ELb1ELb0ELb0ELb1ELb1ELb1ELb0ELb1ELb1ELb1ELb1ELb0EEENS1_21CollectiveEpilogueFwdINS6_IJSA_SC_SB_EEES9_NS_10bfloat16_tESG_Li256ELb1ELb1ELb1ELb1EEENS1_36VarlenDynamicPersistentTileSchedulerILi128ELi160ELi256ELi128ELb1ELb1ELb1ELb1ELb1ELb1EEEEEEEEEvNT_6ParamsE --------------------------
	.section	.text._ZN7cutlass13device_kernelIN5flash11enable_sm90INS1_16FlashAttnFwdSm90INS1_25CollectiveMainloopFwdSm90ILi2EN4cute5tupleIJNS5_1CILi1EEES8_S8_EEENS6_IJNS7_ILi128EEENS7_ILi160EEENS7_ILi192EEEEEELi192ENS_12float_e4m3_tEfNS_4arch4Sm90ELb1ELb0ELb0ELb1ELb1ELb1ELb0ELb1ELb1ELb1ELb1ELb0EEENS1_21CollectiveEpilogueFwdINS6_IJSA_SC_SB_EEES9_NS_10bfloat16_tESG_Li256ELb1ELb1ELb1ELb1EEENS1_36VarlenDynamicPersistentTileSchedulerILi128ELi160ELi256ELi128ELb1ELb1ELb1ELb1ELb1ELb1EEEEEEEEEvNT_6ParamsE,"ax",@progbits
	.align	128
.text._ZN7cutlass13device_kernelIN5flash11enable_sm90INS1_16FlashAttnFwdSm90INS1_25CollectiveMainloopFwdSm90ILi2EN4cute5tupleIJNS5_1CILi1EEES8_S8_EEENS6_IJNS7_ILi128EEENS7_ILi160EEENS7_ILi192EEEEEELi192ENS_12float_e4m3_tEfNS_4arch4Sm90ELb1ELb0ELb0ELb1ELb1ELb1ELb0ELb1ELb1ELb1ELb1ELb0EEENS1_21CollectiveEpilogueFwdINS6_IJSA_SC_SB_EEES9_NS_10bfloat16_tESG_Li256ELb1ELb1ELb1ELb1EEENS1_36VarlenDynamicPersistentTileSchedulerILi128ELi160ELi256ELi128ELb1ELb1ELb1ELb1ELb1ELb1EEEEEEEEEvNT_6ParamsE:
        .type           _ZN7cutlass13device_kernelIN5flash11enable_sm90INS1_16FlashAttnFwdSm90INS1_25CollectiveMainloopFwdSm90ILi2EN4cute5tupleIJNS5_1CILi1EEES8_S8_EEENS6_IJNS7_ILi128EEENS7_ILi160EEENS7_ILi192EEEEEELi192ENS_12float_e4m3_tEfNS_4arch4Sm90ELb1ELb0ELb0ELb1ELb1ELb1ELb0ELb1ELb1ELb1ELb1ELb0EEENS1_21CollectiveEpilogueFwdINS6_IJSA_SC_SB_EEES9_NS_10bfloat16_tESG_Li256ELb1ELb1ELb1ELb1EEENS1_36VarlenDynamicPersistentTileSchedulerILi128ELi160ELi256ELi128ELb1ELb1ELb1ELb1ELb1ELb1EEEEEEEEEvNT_6ParamsE,@function
        .size           _ZN7cutlass13device_kernelIN5flash11enable_sm90INS1_16FlashAttnFwdSm90INS1_25CollectiveMainloopFwdSm90ILi2EN4cute5tupleIJNS5_1CILi1EEES8_S8_EEENS6_IJNS7_ILi128EEENS7_ILi160EEENS7_ILi192EEEEEELi192ENS_12float_e4m3_tEfNS_4arch4Sm90ELb1ELb0ELb0ELb1ELb1ELb1ELb0ELb1ELb1ELb1ELb1ELb0EEENS1_21CollectiveEpilogueFwdINS6_IJSA_SC_SB_EEES9_NS_10bfloat16_tESG_Li256ELb1ELb1ELb1ELb1EEENS1_36VarlenDynamicPersistentTileSchedulerILi128ELi160ELi256ELi128ELb1ELb1ELb1ELb1ELb1ELb1EEEEEEEEEvNT_6ParamsE,(.L_x_3426 - _ZN7cutlass13device_kernelIN5flash11enable_sm90INS1_16FlashAttnFwdSm90INS1_25CollectiveMainloopFwdSm90ILi2EN4cute5tupleIJNS5_1CILi1EEES8_S8_EEENS6_IJNS7_ILi128EEENS7_ILi160EEENS7_ILi192EEEEEELi192ENS_12float_e4m3_tEfNS_4arch4Sm90ELb1ELb0ELb0ELb1ELb1ELb1ELb0ELb1ELb1ELb1ELb1ELb0EEENS1_21CollectiveEpilogueFwdINS6_IJSA_SC_SB_EEES9_NS_10bfloat16_tESG_Li256ELb1ELb1ELb1ELb1EEENS1_36VarlenDynamicPersistentTileSchedulerILi128ELi160ELi256ELi128ELb1ELb1ELb1ELb1ELb1ELb1EEEEEEEEEvNT_6ParamsE)
        .other          _ZN7cutlass13device_kernelIN5flash11enable_sm90INS1_16FlashAttnFwdSm90INS1_25CollectiveMainloopFwdSm90ILi2EN4cute5tupleIJNS5_1CILi1EEES8_S8_EEENS6_IJNS7_ILi128EEENS7_ILi160EEENS7_ILi192EEEEEELi192ENS_12float_e4m3_tEfNS_4arch4Sm90ELb1ELb0ELb0ELb1ELb1ELb1ELb0ELb1ELb1ELb1ELb1ELb0EEENS1_21CollectiveEpilogueFwdINS6_IJSA_SC_SB_EEES9_NS_10bfloat16_tESG_Li256ELb1ELb1ELb1ELb1EEENS1_36VarlenDynamicPersistentTileSchedulerILi128ELi160ELi256ELi128ELb1ELb1ELb1ELb1ELb1ELb1EEEEEEEEEvNT_6ParamsE,@"STO_CUDA_ENTRY STV_DEFAULT"
_ZN7cutlass13device_kernelIN5flash11enable_sm90INS1_16FlashAttnFwdSm90INS1_25CollectiveMainloopFwdSm90ILi2EN4cute5tupleIJNS5_1CILi1EEES8_S8_EEENS6_IJNS7_ILi128EEENS7_ILi160EEENS7_ILi192EEEEEELi192ENS_12float_e4m3_tEfNS_4arch4Sm90ELb1ELb0ELb0ELb1ELb1ELb1ELb0ELb1ELb1ELb1ELb1ELb0EEENS1_21CollectiveEpilogueFwdINS6_IJSA_SC_SB_EEES9_NS_10bfloat16_tESG_Li256ELb1ELb1ELb1ELb1EEENS1_36VarlenDynamicPersistentTileSchedulerILi128ELi160ELi256ELi128ELb1ELb1ELb1ELb1ELb1ELb1EEEEEEEEEvNT_6ParamsE:
        /* <DEDUP_REMOVED lines=18> */
.L_x_2739:
[----:B------:R-:W-:Y:S05]  /*0120*/  BSYNC B0 ;  /* 0x0000000000007941 */ /* 0x000fea0003800000 */
.L_x_2738:
        /* <DEDUP_REMOVED lines=41> */
.L_x_2740:
        /* <DEDUP_REMOVED lines=22> */
.L_x_2741:
        /* <DEDUP_REMOVED lines=18> */
.L_x_2742:
        /* <DEDUP_REMOVED lines=22> */
.L_x_2743:
        /* <DEDUP_REMOVED lines=23> */
.L_x_2744:
        /* <DEDUP_REMOVED lines=8> */
.L_x_2747:
        /* <DEDUP_REMOVED lines=26> */
[----:B------:R-:W-:-:S09]  /*0b30*/  UMOV UR37, URZ ;  /* 0x0000003f00257c82 */ /* 0x000fd20008000000 */
        /* <DEDUP_REMOVED lines=16> */
[----:B------:R-:W-:Y:S01]  /*0c40*/  IMAD.IADD R11, R0, 0x1, -R11 ;  /* 0x00000001000b7824 */ /* 0x000fe200078e0a0b */
[----:B------:R-:W-:Y:S01]  /*0c50*/  LOP3.LUT R8, R8, 0xfffffc00, RZ, 0xc0, !PT ;  /* 0xfffffc0008087812 */ /* 0x000fe200078ec0ff */
[----:B------:R-:W-:Y:S01]  /*0c60*/  IMAD.IADD R20, R0, 0x1, -R9 ;  /* 0x0000000100147824 */ /* 0x000fe200078e0a09 */
[--C-:B------:R-:W-:Y:S01]  /*0c70*/  SHF.R.S32.HI R0, RZ, 0x2, R5.reuse ;  /* 0x00000002ff007819 */ /* 0x100fe20000011405 */
[----:B------:R-:W-:Y:S01]  /*0c80*/  VIADD R13, R10, 0x80 ;  /* 0x000000800a0d7836 */ /* 0x000fe20000000000 */
[----:B------:R-:W-:Y:S01]  /*0c90*/  SHF.R.S32.HI R5, RZ, 0x1f, R5 ;  /* 0x0000001fff057819 */ /* 0x000fe20000011405 */
[----:B------:R-:W-:Y:S01]  /*0ca0*/  IMAD.SHL.U32 R226, R16, 0x8, RZ ;  /* 0x0000000810e27824 */ /* 0x000fe200078e00ff */
[----:B------:R-:W-:Y:S01]  /*0cb0*/  LEA.HI R4, R4, R10, RZ, 0x1 ;  /* 0x0000000a04047211 */ /* 0x000fe200078f08ff */
[----:B------:R-:W-:Y:S01]  /*0cc0*/  STL [R1+0xd4], R20 ;  /* 0x0000d41401007387 */ /* 0x000fe20000100800 */
[----:B------:R-:W-:Y:S01]  /*0cd0*/  LEA R9, R7, R8, 0x6 ;  /* 0x0000000807097211 */ /* 0x000fe200078e30ff */
        /* <DEDUP_REMOVED lines=12> */
[----:B------:R-:W-:Y:S01]  /*0da0*/  IMAD.IADD R5, R0, 0x1, -R5 ;  /* 0x0000000100057824 */ /* 0x000fe200078e0a05 */
[----:B------:R-:W-:Y:S01]  /*0db0*/  LOP3.LUT R6, R6, 0x1ffffffe, RZ, 0xc0, !PT ;  /* 0x1ffffffe06067812 */ /* 0x000fe200078ec0ff */
[----:B------:R-:W-:Y:S01]  /*0dc0*/  IMAD R12, R7, 0x8, R4 ;  /* 0x00000008070c7824 */ /* 0x000fe200078e0204 */
[----:B------:R-:W-:Y:S01]  /*0dd0*/  SHF.R.S32.HI R0, RZ, 0x1f, R20 ;  /* 0x0000001fff007819 */ /* 0x000fe20000011414 */
[----:B------:R-:W-:Y:S01]  /*0de0*/  IMAD.IADD R2, R3, 0x1, -R2 ;  /* 0x0000000103027824 */ /* 0x000fe200078e0a02 */
[----:B------:R-:W-:Y:S01]  /*0df0*/  SHF.R.S32.HI R4, RZ, 0x1f, R13 ;  /* 0x0000001fff047819 */ /* 0x000fe2000001140d */
[----:B------:R-:W-:Y:S01]  /*0e00*/  IMAD.IADD R6, R7, 0x1, -R6 ;  /* 0x0000000107067824 */ /* 0x000fe200078e0a06 */
[----:B------:R-:W-:Y:S01]  /*0e10*/  LEA.HI R3, R0, R20, RZ, 0x2 ;  /* 0x0000001400037211 */ /* 0x000fe200078f10ff */
[----:B------:R-:W-:Y:S01]  /*0e20*/  IMAD.SHL.U32 R5, R5, 0x80, RZ ;  /* 0x0000008005057824 */ /* 0x000fe200078e00ff */
[----:B------:R-:W-:Y:S01]  /*0e30*/  LEA.HI R10, R4, R13, RZ, 0x3 ;  /* 0x0000000d040a7211 */ /* 0x000fe200078f18ff */
[----:B------:R-:W-:Y:S01]  /*0e40*/  IMAD R6, R6, 0x8, R9 ;  /* 0x0000000806067824 */ /* 0x000fe200078e0209 */
[----:B------:R-:W-:-:S02]  /*0e50*/  SHF.R.S32.HI R4, RZ, 0x2, R3 ;  /* 0x00000002ff047819 */ /* 0x000fc40000011403 */
[----:B------:R-:W-:Y:S01]  /*0e60*/  SHF.R.S32.HI R7, RZ, 0x1f, R3 ;  /* 0x0000001fff077819 */ /* 0x000fe20000011403 */
[----:B------:R-:W-:Y:S01]  /*0e70*/  IMAD.SHL.U32 R10, R10, 0x40, RZ ;  /* 0x000000400a0a7824 */ /* 0x000fe200078e00ff */
[----:B------:R-:W-:Y:S01]  /*0e80*/  LEA.HI R8, R13, R13, RZ, 0x1 ;  /* 0x0000000d0d087211 */ /* 0x000fe200078f08ff */
[----:B------:R0:W-:Y:S01]  /*0e90*/  STL [R1+0x144], R6 ;  /* 0x0001440601007387 */ /* 0x0001e20000100800 */
[----:B------:R-:W-:Y:S02]  /*0ea0*/  LEA.HI R7, R7, R4, RZ, 0x3 ;  /* 0x0000000407077211 */ /* 0x000fe400078f18ff */
[----:B------:R-:W-:Y:S02]  /*0eb0*/  LOP3.LUT R9, R8, 0x3fffffe, RZ, 0xc0, !PT ;  /* 0x03fffffe08097812 */ /* 0x000fe400078ec0ff */
[----:B------:R-:W-:Y:S02]  /*0ec0*/  LOP3.LUT R7, R7, 0xfffffff8, RZ, 0xc0, !PT ;  /* 0xfffffff807077812 */ /* 0x000fe400078ec0ff */
[----:B------:R-:W-:-:S02]  /*0ed0*/  LEA.HI R0, R0, R20, RZ, 0x5 ;  /* 0x0000001400007211 */ /* 0x000fc400078f28ff */
[----:B------:R-:W-:Y:S01]  /*0ee0*/  IADD3 R9, R13, -R9, RZ ;  /* 0x800000090d097210 */ /* 0x000fe20007ffe0ff */
[----:B------:R-:W-:Y:S01]  /*0ef0*/  VIADD R13, R226, 0x20 ;  /* 0x00000020e20d7836 */ /* 0x000fe20000000000 */
[----:B0-----:R-:W-:Y:S01]  /*0f00*/  LEA.HI R6, R11, R11, RZ, 0x1 ;  /* 0x0000000b0b067211 */ /* 0x001fe200078f08ff */
[----:B------:R-:W-:Y:S01]  /*0f10*/  IMAD.IADD R7, R4, 0x1, -R7 ;  /* 0x0000000104077824 */ /* 0x000fe200078e0a07 */
[----:B------:R-:W-:Y:S01]  /*0f20*/  LOP3.LUT R10, R10, 0xfffffe00, RZ, 0xc0, !PT ;  /* 0xfffffe000a0a7812 */ /* 0x000fe200078ec0ff */
[----:B------:R-:W-:Y:S01]  /*0f30*/  IMAD.IADD R223, R226, 0x1, R13 ;  /* 0x00000001e2df7824 */ /* 0x000fe200078e020d */
[----:B------:R-:W-:Y:S02]  /*0f40*/  LOP3.LUT R6, R6, 0x1ffffffe, RZ, 0xc0, !PT ;  /* 0x1ffffffe06067812 */ /* 0x000fe400078ec0ff */
[----:B------:R-:W-:Y:S01]  /*0f50*/  SHF.R.S32.HI R0, RZ, 0x5, R0 ;  /* 0x00000005ff007819 */ /* 0x000fe20000011400 */
[----:B------:R-:W-:Y:S01]  /*0f60*/  IMAD R9, R9, 0x40, R10 ;  /* 0x0000004009097824 */ /* 0x000fe200078e020a */
[----:B------:R-:W-:Y:S01]  /*0f70*/  LOP3.LUT R15, R5, 0x180, RZ, 0xc0, !PT ;  /* 0x00000180050f7812 */ /* 0x000fe200078ec0ff */
[----:B------:R-:W-:Y:S01]  /*0f80*/  IMAD.IADD R6, R11, 0x1, -R6 ;  /* 0x000000010b067824 */ /* 0x000fe200078e0a06 */
[----:B------:R-:W-:Y:S01]  /*0f90*/  SHF.L.U32 R39, R12, 0x6, RZ ;  /* 0x000000060c277819 */ /* 0x000fe200000006ff */
[----:B------:R-:W-:Y:S01]  /*0fa0*/  VIADD R11, R226, 0x40 ;  /* 0x00000040e20b7836 */ /* 0x000fe20000000000 */
[----:B------:R0:W-:Y:S01]  /*0fb0*/  STL [R1+0x40], R9 ;  /* 0x0000400901007387 */ /* 0x0001e20000100800 */
[----:B------:R-:W-:Y:S01]  /*0fc0*/  IMAD R7, R0, 0x10, R7 ;  /* 0x0000001000077824 */ /* 0x000fe200078e0207 */
[----:B------:R-:W-:Y:S01]  /*0fd0*/  SHF.R.U32.HI R14, RZ, 0x3, R15 ;  /* 0x00000003ff0e7819 */ /* 0x000fe2000001160f */
[C---:B------:R-:W-:Y:S01]  /*0fe0*/  IMAD.IADD R224, R226.reuse, 0x1, R11 ;  /* 0x00000001e2e07824 */ /* 0x040fe200078e020b */
[----:B------:R1:W-:Y:S01]  /*0ff0*/  STL [R1+0x20], R13 ;  /* 0x0000200d01007387 */ /* 0x0003e20000100800 */
[----:B------:R-:W-:Y:S01]  /*1000*/  SHF.R.S32.HI R4, RZ, 0x1f, R223 ;  /* 0x0000001fff047819 */ /* 0x000fe200000114df */
[----:B------:R-:W-:Y:S01]  /*1010*/  VIADD R0, R226, 0x30 ;  /* 0x00000030e2007836 */ /* 0x000fe20000000000 */
[----:B------:R-:W-:Y:S01]  /*1020*/  LOP3.LUT R3, R3, 0x7ffffffc, RZ, 0xc0, !PT ;  /* 0x7ffffffc03037812 */ /* 0x000fe200078ec0ff */
[----:B------:R2:W-:Y:S01]  /*1030*/  STL [R1+0x1c], R11 ;  /* 0x00001c0b01007387 */ /* 0x0005e20000100800 */
[----:B------:R-:W-:-:S02]  /*1040*/  LEA.HI R5, R4, R223, RZ, 0x6 ;  /* 0x000000df04057211 */ /* 0x000fc400078f30ff */
[----:B0-----:R-:W-:Y:S01]  /*1050*/  SHF.R.S32.HI R9, RZ, 0x1f, R224 ;  /* 0x0000001fff097819 */ /* 0x001fe200000114e0 */
[----:B------:R-:W-:Y:S01]  /*1060*/  STL [R1+0x38], R39 ;  /* 0x0000382701007387 */ /* 0x000fe20000100800 */
[----:B------:R-:W-:Y:S01]  /*1070*/  LEA.HI R4, R4, R223, RZ, 0x4 ;  /* 0x000000df04047211 */ /* 0x000fe200078f20ff */
[----:B-1----:R-:W-:Y:S01]  /*1080*/  IMAD R13, R2, 0x40, R7 ;  /* 0x00000040020d7824 */ /* 0x002fe200078e0207 */
[----:B------:R-:W-:Y:S01]  /*1090*/  IADD3 R220, R16, 0x60, RZ ;  /* 0x0000006010dc7810 */ /* 0x000fe20007ffe0ff */
[----:B------:R-:W-:Y:S01]  /*10a0*/  STL [R1+0x30], R15 ;  /* 0x0000300f01007387 */ /* 0x000fe20000100800 */
[----:B------:R-:W-:Y:S01]  /*10b0*/  VIADD R2, R226, 0x10 ;  /* 0x00000010e2027836 */ /* 0x000fe20000000000 */
[----:B------:R-:W-:Y:S01]  /*10c0*/  SHF.R.S32.HI R8, RZ, 0x1, R8 ;  /* 0x00000001ff087819 */ /* 0x000fe20000011408 */
[----:B------:R-:W-:Y:S01]  /*10d0*/  IMAD.IADD R3, R20, 0x1, -R3 ;  /* 0x0000000114037824 */ /* 0x000fe200078e0a03 */
[----:B------:R-:W-:Y:S01]  /*10e0*/  STL [R1+0x34], R14 ;  /* 0x0000340e01007387 */ /* 0x000fe20000100800 */
[----:B------:R-:W-:-:S02]  /*10f0*/  LEA.HI R229, R9, R224, RZ, 0x4 ;  /* 0x000000e009e57211 */ /* 0x000fc400078f20ff */
[----:B------:R-:W-:Y:S01]  /*1100*/  LEA.HI R10, R9, R224, RZ, 0x6 ;  /* 0x000000e0090a7211 */ /* 0x000fe200078f30ff */
[----:B------:R-:W-:Y:S01]  /*1110*/  STL [R1+0x140], R13 ;  /* 0x0001400d01007387 */ /* 0x000fe20000100800 */
[----:B------:R-:W-:Y:S01]  /*1120*/  IMAD.SHL.U32 R9, R5, 0x80, RZ ;  /* 0x0000008005097824 */ /* 0x000fe200078e00ff */
[----:B------:R-:W-:Y:S01]  /*1130*/  LOP3.LUT R5, R15, 0x30, R4, 0xf8, !PT ;  /* 0x000000300f057812 */ /* 0x000fe200078ef804 */
[----:B------:R-:W-:Y:S01]  /*1140*/  IMAD.SHL.U32 R8, R8, 0x80, RZ ;  /* 0x0000008008087824 */ /* 0x000fe200078e00ff */
[----:B------:R-:W-:Y:S01]  /*1150*/  STL [R1+0x14], RZ ;  /* 0x000014ff01007387 */ /* 0x000fe20000100800 */
[----:B------:R-:W-:Y:S01]  /*1160*/  IMAD.SHL.U32 R12, R10, 0x80, RZ ;  /* 0x000000800a0c7824 */ /* 0x000fe200078e00ff */
[----:B------:R-:W-:Y:S01]  /*1170*/  LOP3.LUT R10, R5, R14, RZ, 0x3c, !PT ;  /* 0x0000000e050a7212 */ /* 0x000fe200078e3cff */
[----:B------:R-:W-:Y:S01]  /*1180*/  IMAD.SHL.U32 R40, R3, 0x2, RZ ;  /* 0x0000000203287824 */ /* 0x000fe200078e00ff */
[----:B------:R-:W-:Y:S01]  /*1190*/  STL [R1], RZ ;  /* 0x000000ff01007387 */ /* 0x000fe20000100800 */
[----:B------:R-:W-:-:S02]  /*11a0*/  SHF.R.S32.HI R5, RZ, 0x1f, R23 ;  /* 0x0000001fff057819 */ /* 0x000fc40000011417 */
[C---:B------:R-:W-:Y:S01]  /*11b0*/  VIADD R37, R40.reuse, 0x10 ;  /* 0x0000001028257836 */ /* 0x040fe20000000000 */
[----:B------:R0:W-:Y:S01]  /*11c0*/  STL [R1+0x18], R2 ;  /* 0x0000180201007387 */ /* 0x0001e20000100800 */
[C---:B------:R-:W-:Y:S01]  /*11d0*/  IADD3 R38, R40.reuse, 0x8, RZ ;  /* 0x0000000828267810 */ /* 0x040fe20007ffe0ff */
[C---:B------:R-:W-:Y:S01]  /*11e0*/  VIADD R36, R40.reuse, 0x18 ;  /* 0x0000001828247836 */ /* 0x040fe20000000000 */
[----:B--2---:R-:W-:Y:S01]  /*11f0*/  LOP3.LUT R11, R15, 0x30, R229, 0xf8, !PT ;  /* 0x000000300f0b7812 */ /* 0x004fe200078ef8e5 */
[----:B------:R1:W-:Y:S01]  /*1200*/  STL [R1+0x24], R0 ;  /* 0x0000240001007387 */ /* 0x0003e20000100800 */
[C---:B------:R-:W-:Y:S01]  /*1210*/  VIADD R35, R40.reuse, 0x20 ;  /* 0x0000002028237836 */ /* 0x040fe20000000000 */
[C---:B------:R-:W-:Y:S01]  /*1220*/  IADD3 R26, R40.reuse, 0x50, RZ ;  /* 0x00000050281a7810 */ /* 0x040fe20007ffe0ff */
[----:B------:R-:W-:Y:S01]  /*1230*/  VIADD R34, R40, 0x28 ;  /* 0x0000002828227836 */ /* 0x000fe20000000000 */
[----:B------:R-:W-:Y:S01]  /*1240*/  LOP3.LUT R12, R12, 0xffffe000, RZ, 0xc0, !PT ;  /* 0xffffe0000c0c7812 */ /* 0x000fe200078ec0ff */
[----:B------:R-:W-:Y:S01]  /*1250*/  VIADD R33, R40, 0x30 ;  /* 0x0000003028217836 */ /* 0x000fe20000000000 */
[----:B------:R-:W-:Y:S01]  /*1260*/  LOP3.LUT R11, R11, R14, RZ, 0x3c, !PT ;  /* 0x0000000e0b0b7212 */ /* 0x000fe200078e3cff */
[----:B0-----:R-:W-:Y:S01]  /*1270*/  VIADD R2, R226, 0x50 ;  /* 0x00000050e2027836 */ /* 0x001fe20000000000 */
[----:B------:R-:W-:Y:S01]  /*1280*/  LOP3.LUT R9, R9, 0xffffe000, RZ, 0xc0, !PT ;  /* 0xffffe00009097812 */ /* 0x000fe200078ec0ff */
[C---:B------:R-:W-:Y:S01]  /*1290*/  VIADD R32, R40.reuse, 0x38 ;  /* 0x0000003828207836 */ /* 0x040fe20000000000 */
[----:B-1----:R-:W-:Y:S01]  /*12a0*/  SHF.R.S32.HI R0, RZ, 0x1f, R220 ;  /* 0x0000001fff007819 */ /* 0x002fe200000114dc */
[C---:B------:R-:W-:Y:S01]  /*12b0*/  VIADD R28, R40.reuse, 0x40 ;  /* 0x00000040281c7836 */ /* 0x040fe20000000000 */
[----:B------:R0:W-:Y:S01]  /*12c0*/  STL [R1+0x28], R2 ;  /* 0x0000280201007387 */ /* 0x0001e20000100800 */
[C---:B------:R-:W-:Y:S01]  /*12d0*/  VIADD R27, R40.reuse, 0x48 ;  /* 0x00000048281b7836 */ /* 0x040fe20000000000 */
[-C--:B------:R-:W-:Y:S01]  /*12e0*/  IADD3 R11, R11, R39.reuse, R12 ;  /* 0x000000270b0b7210 */ /* 0x080fe20007ffe00c */
[C---:B------:R-:W-:Y:S01]  /*12f0*/  VIADD R25, R40.reuse, 0x58 ;  /* 0x0000005828197836 */ /* 0x040fe20000000000 */
[----:B------:R1:W-:Y:S01]  /*1300*/  STL [R1+0xc], R0 ;  /* 0x00000c0001007387 */ /* 0x0003e20000100800 */
[----:B------:R-:W-:Y:S01]  /*1310*/  VIADD R24, R40, 0x60 ;  /* 0x0000006028187836 */ /* 0x000fe20000000000 */
[----:B------:R-:W-:Y:S01]  /*1320*/  IADD3 R9, R10, R39, R9 ;  /* 0x000000270a097210 */ /* 0x000fe20007ffe009 */
[C---:B------:R-:W-:Y:S01]  /*1330*/  VIADD R21, R40.reuse, 0x68 ;  /* 0x0000006828157836 */ /* 0x040fe20000000000 */
[----:B------:R2:W-:Y:S01]  /*1340*/  STL [R1+0x8], R5 ;  /* 0x0000080501007387 */ /* 0x0005e20000100800 */
[----:B------:R-:W-:Y:S01]  /*1350*/  VIADD R20, R40, 0x70 ;  /* 0x0000007028147836 */ /* 0x000fe20000000000 */
[----:B0-----:R-:W-:Y:S01]  /*1360*/  LOP3.LUT R2, R8, 0x180, RZ, 0xc0, !PT ;  /* 0x0000018008027812 */ /* 0x001fe200078ec0ff */
[C---:B------:R-:W-:Y:S01]  /*1370*/  VIADD R12, R40.reuse, 0x88 ;  /* 0x00000088280c7836 */ /* 0x040fe20000000000 */
[C---:B------:R-:W-:Y:S01]  /*1380*/  IADD3 R8, R40.reuse, 0x98, RZ ;  /* 0x0000009828087810 */ /* 0x040fe20007ffe0ff */
[C---:B------:R-:W-:Y:S01]  /*1390*/  VIADD R10, R40.reuse, 0x90 ;  /* 0x00000090280a7836 */ /* 0x040fe20000000000 */
[----:B-1----:R-:W-:Y:S01]  /*13a0*/  SHF.R.S32.HI R0, RZ, 0x1f, R221 ;  /* 0x0000001fff007819 */ /* 0x002fe200000114dd */
[C---:B------:R-:W-:Y:S01]  /*13b0*/  VIADD R7, R40.reuse, 0xa0 ;  /* 0x000000a028077836 */ /* 0x040fe20000000000 */
[----:B------:R-:W-:Y:S01]  /*13c0*/  SHF.R.S32.HI R228, RZ, 0x4, R4 ;  /* 0x00000004ffe47819 */ /* 0x000fe20000011404 */
[C---:B------:R-:W-:Y:S01]  /*13d0*/  VIADD R4, R40.reuse, 0xb0 ;  /* 0x000000b028047836 */ /* 0x040fe20000000000 */
[----:B------:R-:W-:Y:S01]  /*13e0*/  SHF.R.S32.HI R17, RZ, 0x1f, R16 ;  /* 0x0000001fff117819 */ /* 0x000fe20000011410 */
[----:B------:R0:W-:Y:S01]  /*13f0*/  STL [R1+0x4], R0 ;  /* 0x0000040001007387 */ /* 0x0001e20000100800 */
[----:B--2---:R-:W-:Y:S01]  /*1400*/  VIADD R5, R40, 0xa8 ;  /* 0x000000a828057836 */ /* 0x004fe20000000000 */
[----:B------:R-:W-:-:S02]  /*1410*/  SHF.R.S32.HI R229, RZ, 0x4, R229 ;  /* 0x00000004ffe57819 */ /* 0x000fc400000114e5 */
[----:B------:R1:W-:Y:S04]  /*1420*/  STL [R1+0x3c], R2 ;  /* 0x00003c0201007387 */ /* 0x0003e80000100800 */
[----:B------:R2:W-:Y:S01]  /*1430*/  STL [R1+0x54], R40 ;  /* 0x0000542801007387 */ /* 0x0005e20000100800 */
[----:B0-----:R-:W-:-:S03]  /*1440*/  LOP3.LUT R0, R15, 0x10, R16, 0xf8, !PT ;  /* 0x000000100f007812 */ /* 0x001fc600078ef810 */
[----:B------:R-:W-:Y:S01]  /*1450*/  STL [R1+0xd0], R38 ;  /* 0x0000d02601007387 */ /* 0x000fe20000100800 */
[----:B-1----:R-:W-:Y:S01]  /*1460*/  LOP3.LUT R2, R15, 0x30, R16, 0xf8, !PT ;  /* 0x000000300f027812 */ /* 0x002fe200078ef810 */
[----:B------:R-:W-:Y:S02]  /*1470*/  VIADD R15, R40, 0x78 ;  /* 0x00000078280f7836 */ /* 0x000fe40000000000 */
[----:B------:R-:W-:Y:S01]  /*1480*/  STL [R1+0xcc], R37 ;  /* 0x0000cc2501007387 */ /* 0x000fe20000100800 */
[-C--:B------:R-:W-:Y:S02]  /*1490*/  LOP3.LUT R0, R0, R14.reuse, RZ, 0x3c, !PT ;  /* 0x0000000e00007212 */ /* 0x080fe400078e3cff */
[----:B------:R-:W-:Y:S01]  /*14a0*/  LOP3.LUT R3, R2, R14, RZ, 0x3c, !PT ;  /* 0x0000000e02037212 */ /* 0x000fe200078e3cff */
[----:B------:R-:W-:Y:S01]  /*14b0*/  STL [R1+0xc8], R36 ;  /* 0x0000c82401007387 */ /* 0x000fe20000100800 */
[C---:B------:R-:W-:Y:S02]  /*14c0*/  VIADD R14, R40.reuse, 0x80 ;  /* 0x00000080280e7836 */ /* 0x040fe40000000000 */
[----:B------:R-:W-:Y:S01]  /*14d0*/  VIADD R2, R40, 0xb8 ;  /* 0x000000b828027836 */ /* 0x000fe20000000000 */
[----:B------:R0:W-:Y:S01]  /*14e0*/  STL [R1+0xc4], R35 ;  /* 0x0000c42301007387 */ /* 0x0001e20000100800 */
[----:B--2---:R-:W-:Y:S01]  /*14f0*/  IMAD.IADD R40, R39, 0x1, R0 ;  /* 0x0000000127287824 */ /* 0x004fe200078e0200 */
[----:B------:R-:W-:-:S02]  /*1500*/  IADD3 R0, R18, R39, R3 ;  /* 0x0000002712007210 */ /* 0x000fc40007ffe003 */
[----:B------:R-:W-:Y:S01]  /*1510*/  STL [R1+0xc0], R34 ;  /* 0x0000c02201007387 */ /* 0x000fe20000100800 */
[----:B------:R-:W-:-:S03]  /*1520*/  SHF.R.S32.HI R3, RZ, 0x1f, R38 ;  /* 0x0000001fff037819 */ /* 0x000fc60000011426 */
        /* <DEDUP_REMOVED lines=68> */
[----:B-1----:R-:W-:-:S03]  /*1970*/  IMAD R0, R6, 0x8, R13 ;  /* 0x0000000806007824 */ /* 0x002fc600078e020d */
[----:B------:R0:W-:Y:S04]  /*1980*/  STL [R1+0x134], R2 ;  /* 0x0001340201007387 */ /* 0x0001e80000100800 */
[----:B------:R0:W-:Y:S02]  /*1990*/  STL [R1+0x5c], R0 ;  /* 0x00005c0001007387 */ /* 0x0001e40000100800 */
.L_x_2973:
[----:B0-23--:R-:W0:Y:S02]  /*19a0*/  LDC.64 R2, c[0x0][0xc88] ;  /* 0x00032200ff027b82 */ /* 0x00de240000000a00 */
[----:B0-----:R-:W-:-:S05]  /*19b0*/  IMAD.WIDE R2, R31, 0x4, R2 ;  /* 0x000000041f027825 */ /* 0x001fca00078e0202 */
[----:B------:R-:W2:Y:S01]  /*19c0*/  LDG.E R26, desc[UR50][R2.64] ;  /* 0x00000032021a7981 */ /* 0x000ea2000c1e1900 */
[----:B------:R-:W-:Y:S05]  /*19d0*/  YIELD ;  /* 0x0000000000007946 */ /* 0x000fea0003800000 */
[----:B------:R-:W-:Y:S01]  /*19e0*/  ULDC.64 UR4, c[0x0][0xa28] ;  /* 0x00028a0000047ab9 */ /* 0x000fe20000000a00 */
[----:B------:R-:W-:Y:S01]  /*19f0*/  ULDC.64 UR8, c[0x0][0xa18] ;  /* 0x0002860000087ab9 */ /* 0x000fe20000000a00 */
[----:B------:R-:W-:Y:S01]  /*1a00*/  ISETP.NE.U32.AND P1, PT, RZ, UR4, PT ;  /* 0x00000004ff007c0c */ /* 0x000fe2000bf25070 */
[----:B------:R-:W-:Y:S01]  /*1a10*/  IMAD.MOV.U32 R10, RZ, RZ, RZ ;  /* 0x000000ffff0a7224 */ /* 0x000fe200078e00ff */
[----:B------:R-:W-:Y:S01]  /*1a20*/  ULDC.64 UR6, c[0x0][0xa08] ;  /* 0x0002820000067ab9 */ /* 0x000fe20000000a00 */
[----:B------:R-:W-:Y:S01]  /*1a30*/  IMAD.MOV.U32 R118, RZ, RZ, RZ ;  /* 0x000000ffff767224 */ /* 0x000fe200078e00ff */
[----:B------:R-:W-:-:S02]  /*1a40*/  ISETP.NE.AND.EX P1, PT, RZ, UR5, PT, P1 ;  /* 0x00000005ff007c0c */ /* 0x000fc4000bf25310 */
[----:B------:R-:W-:-:S04]  /*1a50*/  ISETP.NE.U32.AND P0, PT, RZ, UR6, PT ;  /* 0x00000006ff007c0c */ /* 0x000fc8000bf05070 */
[----:B------:R-:W-:Y:S02]  /*1a60*/  ISETP.NE.AND.EX P0, PT, RZ, UR7, PT, P0 ;  /* 0x00000007ff007c0c */ /* 0x000fe4000bf05300 */
[----:B--2---:R-:W-:Y:S01]  /*1a70*/  SHF.R.S32.HI R0, RZ, 0x1f, R26 ;  /* 0x0000001fff007819 */ /* 0x004fe2000001141a */
[----:B------:R-:W-:Y:S04]  /*1a80*/  STL [R1+0x60], R26 ;  /* 0x0000601a01007387 */ /* 0x000fe80000100800 */
[C---:B------:R-:W-:Y:S02]  /*1a90*/  @P1 LEA R4, P2, R26.reuse, UR4, 0x2 ;  /* 0x000000041a041c11 */ /* 0x040fe4000f8410ff */
[C---:B------:R-:W-:Y:S01]  /*1aa0*/  SHF.L.U32 R28, R26.reuse, 0x2, RZ ;  /* 0x000000021a1c7819 */ /* 0x040fe200000006ff */
[----:B------:R0:W-:Y:S01]  /*1ab0*/  STL [R1+0x70], R0 ;  /* 0x0000700001007387 */ /* 0x0001e20000100800 */
[----:B------:R-:W-:-:S02]  /*1ac0*/  @P1 LEA.HI.X R5, R26, UR5, R0, 0x2, P2 ;  /* 0x000000051a051c11 */ /* 0x000fc400090f1400 */
[----:B------:R-:W-:Y:S01]  /*1ad0*/  ISETP.NE.U32.AND P2, PT, RZ, UR8, PT ;  /* 0x00000008ff007c0c */ /* 0x000fe2000bf45070 */
[----:B------:R-:W-:Y:S01]  /*1ae0*/  ULDC UR4, c[0x0][0x288] ;  /* 0x0000a20000047ab9 */ /* 0x000fe20000000800 */
[----:B------:R-:W-:Y:S01]  /*1af0*/  SHF.L.U64.HI R27, R26, 0x2, R0 ;  /* 0x000000021a1b7819 */ /* 0x000fe20000010200 */
[----:B-1----:R1:W5:Y:S01]  /*1b00*/  @P1 LDG.E R10, desc[UR50][R4.64] ;  /* 0x00000032040a1981 */ /* 0x002362000c1e1900 */
[----:B------:R-:W-:Y:S02]  /*1b10*/  ISETP.NE.AND.EX P2, PT, RZ, UR9, PT, P2 ;  /* 0x00000009ff007c0c */ /* 0x000fe4000bf45320 */
[----:B------:R-:W-:Y:S01]  /*1b20*/  IADD3 R8, P3, R28, UR6, RZ ;  /* 0x000000061c087c10 */ /* 0x000fe2000ff7e0ff */
[----:B0-----:R-:W-:Y:S01]  /*1b30*/  IMAD.U32 R0, RZ, RZ, UR4 ;  /* 0x00000004ff007e24 */ /* 0x001fe2000f8e00ff */
[----:B------:R-:W-:Y:S01]  /*1b40*/  ULDC.64 UR4, c[0x0][0x418] ;  /* 0x0001060000047ab9 */ /* 0x000fe20000000a00 */
[----:B------:R1:W-:Y:S01]  /*1b50*/  STL [R1+0x68], R28 ;  /* 0x0000681c01007387 */ /* 0x0003e20000100800 */
[----:B------:R-:W-:-:S07]  /*1b60*/  IADD3.X R9, R27, UR7, RZ, P3, !PT ;  /* 0x000000071b097c10 */ /* 0x000fce0009ffe4ff */
[----:B------:R-:W-:Y:S01]  /*1b70*/  @P2 IADD3 R6, P1, R28, UR8, RZ ;  /* 0x000000081c062c10 */ /* 0x000fe2000ff3e0ff */
[----:B------:R1:W5:Y:S03]  /*1b80*/  @P0 LDG.E R118, desc[UR50][R8.64] ;  /* 0x0000003208760981 */ /* 0x000366000c1e1900 */
[----:B------:R-:W-:Y:S01]  /*1b90*/  @P2 IADD3.X R7, R27, UR9, RZ, P1, !PT ;  /* 0x000000091b072c10 */ /* 0x000fe20008ffe4ff */
[----:B------:R1:W-:Y:S04]  /*1ba0*/  STL [R1+0x6c], R27 ;  /* 0x00006c1b01007387 */ /* 0x0003e80000100800 */
[----:B------:R-:W2:Y:S01]  /*1bb0*/  @P2 LDG.E R0, desc[UR50][R6.64] ;  /* 0x0000003206002981 */ /* 0x000ea2000c1e1900 */
[----:B------:R-:W-:-:S03]  /*1bc0*/  UISETP.NE.U32.AND UP0, UPT, UR4, URZ, UPT ;  /* 0x0000003f0400728c */ /* 0x000fc6000bf05070 */
[----:B------:R-:W-:Y:S01]  /*1bd0*/  ULDC UR4, c[0x0][0x424] ;  /* 0x0001090000047ab9 */ /* 0x000fe20000000800 */
[----:B------:R-:W-:-:S03]  /*1be0*/  UISETP.NE.AND.EX UP0, UPT, UR5, URZ, UPT, UP0 ;  /* 0x0000003f0500728c */ /* 0x000fc6000bf05300 */
[----:B------:R-:W-:Y:S01]  /*1bf0*/  ULDC UR5, c[0x0][0x2f0] ;  /* 0x0000bc0000057ab9 */ /* 0x000fe20000000800 */
[----:B------:R-:W-:-:S04]  /*1c00*/  USEL UR4, UR4, 0x1, UP0 ;  /* 0x0000000104047887 */ /* 0x000fc80008000000 */
[----:B------:R-:W-:-:S03]  /*1c10*/  UIMAD UR4, UR4, UR5, URZ ;  /* 0x00000005040472a4 */ /* 0x000fc6000f8e023f */
[----:B------:R-:W-:Y:S02]  /*1c20*/  ULDC UR5, c[0x0][0x348] ;  /* 0x0000d20000057ab9 */ /* 0x000fe40000000800 */
[----:B------:R-:W-:Y:S02]  /*1c30*/  IMAD.U32 R2, RZ, RZ, UR5 ;  /* 0x00000005ff027e24 */ /* 0x000fe4000f8e00ff */
[----:B------:R-:W-:Y:S01]  /*1c40*/  IMAD.U32 R25, RZ, RZ, UR4 ;  /* 0x00000004ff197e24 */ /* 0x000fe2000f8e00ff */
[----:B--2---:R1:W-:Y:S01]  /*1c50*/  STL [R1+0x4c], R0 ;  /* 0x00004c0001007387 */ /* 0x0043e20000100800 */
[----:B------:R-:W-:Y:S01]  /*1c60*/  IMAD.MOV.U32 R12, RZ, RZ, R0 ;  /* 0x000000ffff0c7224 */ /* 0x000fe200078e0000 */
[----:B----4-:R-:W-:Y:S06]  /*1c70*/  @P2 BRA `(.L_x_2749) ;  /* 0x0000000000282947 */ /* 0x010fec0003800000 */
[----:B------:R-:W-:Y:S02]  /*1c80*/  ULDC.64 UR4, c[0x0][0xa00] ;  /* 0x0002800000047ab9 */ /* 0x000fe40000000a00 */
[----:B------:R-:W-:-:S04]  /*1c90*/  ISETP.NE.U32.AND P1, PT, RZ, UR4, PT ;  /* 0x00000004ff007c0c */ /* 0x000fc8000bf25070 */
[----:B------:R-:W-:-:S13]  /*1ca0*/  ISETP.NE.AND.EX P1, PT, RZ, UR5, PT, P1 ;  /* 0x00000005ff007c0c */ /* 0x000fda000bf25310 */
[----:B------:R-:W-:Y:S05]  /*1cb0*/  @!P1 BRA `(.L_x_2749) ;  /* 0x0000000000189947 */ /* 0x000fea0003800000 */
[----:B-1----:R-:W0:Y:S02]  /*1cc0*/  LDC.64 R4, c[0x0][0xa00] ;  /* 0x00028000ff047b82 */ /* 0x002e240000000a00 */
[----:B0-----:R-:W-:-:S05]  /*1cd0*/  IMAD.WIDE R4, R26, 0x4, R4 ;  /* 0x000000041a047825 */ /* 0x001fca00078e0204 */
[----:B------:R-:W2:Y:S04]  /*1ce0*/  LDG.E R0, desc[UR50][R4.64] ;  /* 0x0000003204007981 */ /* 0x000ea8000c1e1900 */
[----:B------:R-:W2:Y:S02]  /*1cf0*/  LDG.E R3, desc[UR50][R4.64+0x4] ;  /* 0x0000043204037981 */ /* 0x000ea4000c1e1900 */
[----:B--2---:R-:W-:-:S05]  /*1d00*/  IMAD.IADD R12, R3, 0x1, -R0 ;  /* 0x00000001030c7824 */ /* 0x004fca00078e0a00 */
[----:B------:R0:W-:Y:S02]  /*1d10*/  STL [R1+0x4c], R12 ;  /* 0x00004c0c01007387 */ /* 0x0001e40000100800 */
.L_x_2749:
[----:B------:R-:W-:Y:S01]  /*1d20*/  ULDC.64 UR4, c[0x0][0xa20] ;  /* 0x0002880000047ab9 */ /* 0x000fe20000000a00 */
[C---:B------:R-:W-:Y:S02]  /*1d30*/  LOP3.LUT R3, R30.reuse, 0xff000000, RZ, 0xc0, !PT ;  /* 0xff0000001e037812 */ /* 0x040fe400078ec0ff */
[----:B------:R-:W-:Y:S02]  /*1d40*/  ISETP.NE.U32.AND P1, PT, RZ, UR4, PT ;  /* 0x00000004ff007c0c */ /* 0x000fe4000bf25070 */
[C---:B-1----:R-:W-:Y:S02]  /*1d50*/  LOP3.LUT R0, R30.reuse, 0xff0000, RZ, 0xc0, !PT ;  /* 0x00ff00001e007812 */ /* 0x042fe400078ec0ff */
[----:B------:R-:W-:Y:S02]  /*1d60*/  ISETP.NE.AND.EX P1, PT, RZ, UR5, PT, P1 ;  /* 0x00000005ff007c0c */ /* 0x000fe4000bf25310 */
[----:B------:R-:W-:Y:S02]  /*1d70*/  SHF.R.U32.HI R3, RZ, 0x8, R3 ;  /* 0x00000008ff037819 */ /* 0x000fe40000011603 */
[----:B------:R-:W-:-:S02]  /*1d80*/  LOP3.LUT R225, R30, 0xffff, RZ, 0xc0, !PT ;  /* 0x0000ffff1ee17812 */ /* 0x000fc400078ec0ff */
[----:B------:R-:W-:-:S07]  /*1d90*/  LEA.HI R11, R0, R3, RZ, 0x10 ;  /* 0x00000003000b7211 */ /* 0x000fce00078f80ff */
[----:B------:R-:W-:Y:S05]  /*1da0*/  @!P1 BRA `(.L_x_2750) ;  /* 0x0000000000109947 */ /* 0x000fea0003800000 */
[----:B------:R-:W-:-:S04]  /*1db0*/  IADD3 R4, P0, R28, UR4, RZ ;  /* 0x000000041c047c10 */ /* 0x000fc8000ff1e0ff */
[----:B------:R-:W-:-:S05]  /*1dc0*/  IADD3.X R5, R27, UR5, RZ, P0, !PT ;  /* 0x000000051b057c10 */ /* 0x000fca00087fe4ff */
[----:B------:R1:W5:Y:S01]  /*1dd0*/  LDG.E R25, desc[UR50][R4.64] ;  /* 0x0000003204197981 */ /* 0x000362000c1e1900 */
[----:B------:R-:W-:Y:S05]  /*1de0*/  BRA `(.L_x_2751) ;  /* 0x0000000000107947 */ /* 0x000fea0003800000 */
.L_x_2750:
[----:B------:R-:W-:Y:S05]  /*1df0*/  @!P0 BRA `(.L_x_2751) ;  /* 0x00000000000c8947 */ /* 0x000fea0003800000 */
[----:B------:R-:W2:Y:S04]  /*1e00*/  LDG.E R0, desc[UR50][R8.64] ;  /* 0x0000003208007981 */ /* 0x000ea8000c1e1900 */
[----:B------:R-:W2:Y:S02]  /*1e10*/  LDG.E R25, desc[UR50][R8.64+0x4] ;  /* 0x0000043208197981 */ /* 0x000ea4000c1e1900 */
[----:B--2---:R-:W-:-:S07]  /*1e20*/  IMAD.IADD R25, R25, 0x1, -R0 ;  /* 0x0000000119197824 */ /* 0x004fce00078e0a00 */
.L_x_2751:
[----:B------:R-:W-:Y:S01]  /*1e30*/  ULDC.64 UR4, c[0x0][0xa10] ;  /* 0x0002840000047ab9 */ /* 0x000fe20000000a00 */
[----:B------:R-:W2:Y:S01]  /*1e40*/  LDC R8, c[0x0][0x448] ;  /* 0x00011200ff087b82 */ /* 0x000ea20000000800 */
[----:B------:R-:W-:-:S04]  /*1e50*/  ISETP.NE.U32.AND P0, PT, RZ, UR4, PT ;  /* 0x00000004ff007c0c */ /* 0x000fc8000bf05070 */
[----:B------:R-:W-:Y:S01]  /*1e60*/  ISETP.NE.AND.EX P0, PT, RZ, UR5, PT, P0 ;  /* 0x00000005ff007c0c */ /* 0x000fe2000bf05300 */
[----:B------:R-:W-:-:S12]  /*1e70*/  ULDC.64 UR4, c[0x0][0xa30] ;  /* 0x00028c0000047ab9 */ /* 0x000fd80000000a00 */
[----:B-1----:R-:W1:Y:S02]  /*1e80*/  @P0 LDC.64 R4, c[0x0][0xa10] ;  /* 0x00028400ff040b82 */ /* 0x002e640000000a00 */
[----:B-1----:R-:W-:-:S05]  /*1e90*/  @P0 IMAD.WIDE R4, R26, 0x4, R4 ;  /* 0x000000041a040825 */ /* 0x002fca00078e0204 */
[----:B------:R-:W3:Y:S04]  /*1ea0*/  @P0 LDG.E R0, desc[UR50][R4.64] ;  /* 0x0000003204000981 */ /* 0x000ee8000c1e1900 */
[----:B------:R1:W3:Y:S01]  /*1eb0*/  @P0 LDG.E R3, desc[UR50][R4.64+0x4] ;  /* 0x0000043204030981 */ /* 0x0002e2000c1e1900 */
[----:B------:R-:W-:Y:S02]  /*1ec0*/  ISETP.NE.U32.AND P1, PT, RZ, UR4, PT ;  /* 0x00000004ff007c0c */ /* 0x000fe4000bf25070 */
[----:B-----5:R-:W-:Y:S02]  /*1ed0*/  MOV R129, R25 ;  /* 0x0000001900817202 */ /* 0x020fe40000000f00 */
[----:B------:R-:W-:-:S13]  /*1ee0*/  ISETP.NE.AND.EX P1, PT, RZ, UR5, PT, P1 ;  /* 0x00000005ff007c0c */ /* 0x000fda000bf25310 */
[----:B------:R-:W-:-:S04]  /*1ef0*/  @P1 IADD3 R6, P2, R28, UR4, RZ ;  /* 0x000000041c061c10 */ /* 0x000fc8000ff5e0ff */
[----:B------:R-:W-:-:S05]  /*1f00*/  @P1 IADD3.X R7, R27, UR5, RZ, P2, !PT ;  /* 0x000000051b071c10 */ /* 0x000fca00097fe4ff */
[----:B------:R4:W5:Y:S01]  /*1f10*/  @P1 LDG.E R129, desc[UR50][R6.64] ;  /* 0x0000003206811981 */ /* 0x000962000c1e1900 */
[----:B--2---:R-:W-:Y:S01]  /*1f20*/  ISETP.NE.AND P1, PT, R8, 0x1, PT ;  /* 0x000000010800780c */ /* 0x004fe20003f25270 */
[----:B------:R-:W-:Y:S01]  /*1f30*/  IMAD.SHL.U32 R13, R29, 0x80, RZ ;  /* 0x000000801d0d7824 */ /* 0x000fe200078e00ff */
[----:B------:R-:W-:Y:S03]  /*1f40*/  BSSY B0, `(.L_x_2752) ;  /* 0x0000039000007945 */ /* 0x000fe60003800000 */
[----:B-1----:R-:W-:Y:S01]  /*1f50*/  VIADD R4, R13, 0x7f ;  /* 0x0000007f0d047836 */ /* 0x002fe20000000000 */
[----:B------:R1:W-:Y:S07]  /*1f60*/  STL [R1+0x48], R13 ;  /* 0x0000480d01007387 */ /* 0x0003ee0000100800 */
[----:B------:R-:W2:Y:S01]  /*1f70*/  @P1 LDC R9, c[0x0][0x44c] ;  /* 0x00011300ff091b82 */ /* 0x000ea20000000800 */
[----:B-1----:R-:W-:-:S07]  /*1f80*/  IMAD.IADD R13, R25, 0x1, -R10 ;  /* 0x00000001190d7824 */ /* 0x002fce00078e0a0a */
[----:B------:R-:W1:Y:S01]  /*1f90*/  @P1 LDC R5, c[0x0][0x450] ;  /* 0x00011400ff051b82 */ /* 0x000e620000000800 */
[----:B---3--:R-:W-:Y:S02]  /*1fa0*/  @P0 IMAD.IADD R2, R3, 0x1, -R0 ;  /* 0x0000000103020824 */ /* 0x008fe400078e0a00 */
[----:B--2---:R-:W-:-:S04]  /*1fb0*/  @P1 IMAD.HI.U32 R0, R4, R9, RZ ;  /* 0x0000000904001227 */ /* 0x004fc800078e00ff */
[----:B----4-:R-:W-:Y:S01]  /*1fc0*/  IMAD.IADD R6, R13, 0x1, R2 ;  /* 0x000000010d067824 */ /* 0x010fe200078e0202 */
[----:B-1----:R-:W-:Y:S02]  /*1fd0*/  @P1 SHF.R.U32.HI R4, RZ, R5, R0 ;  /* 0x00000005ff041219 */ /* 0x002fe40000011600 */
[----:B------:R-:W-:Y:S01]  /*1fe0*/  SHF.R.U32.HI R5, RZ, 0x10, R11 ;  /* 0x00000010ff057819 */ /* 0x000fe2000001160b */
[C---:B------:R-:W-:Y:S01]  /*1ff0*/  VIADD R0, R6.reuse, 0x9f ;  /* 0x0000009f06007836 */ /* 0x040fe20000000000 */
[----:B------:R-:W-:Y:S01]  /*2000*/  IADD3 R136, R6, 0xa0, -R12 ;  /* 0x000000a006887810 */ /* 0x000fe20007ffe80c */
[----:B------:R1:W-:Y:S01]  /*2010*/  STL [R1+0x50], R6 ;  /* 0x0000500601007387 */ /* 0x0003e20000100800 */
[----:B0-----:R-:W-:Y:S01]  /*2020*/  LOP3.LUT R12, R11, 0xff, RZ, 0xc0, !PT ;  /* 0x000000ff0b0c7812 */ /* 0x001fe200078ec0ff */
[----:B------:R-:W-:-:S04]  /*2030*/  IMAD.HI R0, R0, 0x66666667, RZ ;  /* 0x6666666700007827 */ /* 0x000fc800078e02ff */
[----:B------:R-:W-:Y:S01]  /*2040*/  IMAD.IADD R4, R136, 0x1, R4 ;  /* 0x0000000188047824 */ /* 0x000fe200078e0204 */
[----:B------:R-:W-:Y:S01]  /*2050*/  SHF.R.U32.HI R137, RZ, 0x1f, R0 ;  /* 0x0000001fff897819 */ /* 0x000fe20000011600 */
[----:B------:R1:W-:Y:S02]  /*2060*/  STL [R1+0x74], R12 ;  /* 0x0000740c01007387 */ /* 0x0003e40000100800 */
[----:B------:R-:W-:Y:S01]  /*2070*/  IMAD.HI R4, R4, 0x66666667, RZ ;  /* 0x6666666704047827 */ /* 0x000fe200078e02ff */
[----:B------:R-:W-:Y:S01]  /*2080*/  LEA.HI.SX32 R137, R0, R137, 0x1a ;  /* 0x0000008900897211 */ /* 0x000fe200078fd2ff */
[----:B------:R1:W-:Y:S02]  /*2090*/  STL [R1+0x64], R5 ;  /* 0x0000640501007387 */ /* 0x0003e40000100800 */
[----:B------:R-:W-:Y:S01]  /*20a0*/  IMAD.MOV.U32 R0, RZ, RZ, RZ ;  /* 0x000000ffff007224 */ /* 0x000fe200078e00ff */
[----:B------:R-:W-:-:S04]  /*20b0*/  SHF.R.U32.HI R3, RZ, 0x1f, R4 ;  /* 0x0000001fff037819 */ /* 0x000fc80000011604 */
[----:B------:R-:W-:-:S04]  /*20c0*/  LEA.HI.SX32 R4, R4, R3, 0x1a ;  /* 0x0000000304047211 */ /* 0x000fc800078fd2ff */
[----:B------:R-:W-:-:S04]  /*20d0*/  VIMNMX R9, R137, R4, PT ;  /* 0x0000000489097248 */ /* 0x000fc80003fe0100 */
[----:B------:R-:W-:-:S13]  /*20e0*/  ISETP.GE.AND P0, PT, R9, 0x1, PT ;  /* 0x000000010900780c */ /* 0x000fda0003f06270 */
[----:B-1----:R-:W-:Y:S05]  /*20f0*/  @!P0 BRA `(.L_x_2753) ;  /* 0x0000000000748947 */ /* 0x002fea0003800000 */
[----:B------:R-:W-:Y:S01]  /*2100*/  ISETP.NE.AND P0, PT, R5, RZ, PT ;  /* 0x000000ff0500720c */ /* 0x000fe20003f05270 */
[----:B------:R-:W-:-:S03]  /*2110*/  ULDC UR4, c[0x0][0x9f0] ;  /* 0x00027c0000047ab9 */ /* 0x000fc60000000800 */
[----:B------:R-:W-:-:S04]  /*2120*/  SEL R10, R5, UR4, P0 ;  /* 0x00000004050a7c07 */ /* 0x000fc80008000000 */
[-C--:B------:R-:W-:Y:S02]  /*2130*/  IABS R6, R10.reuse ;  /* 0x0000000a00067213 */ /* 0x080fe40000000000 */
[----:B------:R-:W-:Y:S02]  /*2140*/  IADD3 R0, R10, -0x1, R9 ;  /* 0xffffffff0a007810 */ /* 0x000fe40007ffe009 */
[----:B------:R-:W0:Y:S01]  /*2150*/  I2F.RP R3, R6 ;  /* 0x0000000600037306 */ /* 0x000e220000209400 */
[----:B------:R-:W-:Y:S02]  /*2160*/  IABS R11, R10 ;  /* 0x0000000a000b7213 */ /* 0x000fe40000000000 */
[----:B------:R-:W-:Y:S02]  /*2170*/  IABS R8, R0 ;  /* 0x0000000000087213 */ /* 0x000fe40000000000 */
[----:B------:R-:W-:-:S04]  /*2180*/  LOP3.LUT R0, R0, R10, RZ, 0x3c, !PT ;  /* 0x0000000a00007212 */ /* 0x000fc800078e3cff */
[----:B------:R-:W-:Y:S01]  /*2190*/  ISETP.GE.AND P2, PT, R0, RZ, PT ;  /* 0x000000ff0000720c */ /* 0x000fe20003f46270 */
[----:B0-----:R-:W0:Y:S02]  /*21a0*/  MUFU.RCP R3, R3 ;  /* 0x0000000300037308 */ /* 0x001e240000001000 */
[----:B0-----:R-:W-:Y:S01]  /*21b0*/  IADD3 R4, R3, 0xffffffe, RZ ;  /* 0x0ffffffe03047810 */ /* 0x001fe20007ffe0ff */
[----:B------:R-:W-:-:S05]  /*21c0*/  IMAD.MOV R3, RZ, RZ, -R11 ;  /* 0x000000ffff037224 */ /* 0x000fca00078e0a0b */
        /* <DEDUP_REMOVED lines=16> */
.L_x_2753:
[----:B------:R-:W-:Y:S05]  /*22d0*/  BSYNC B0 ;  /* 0x0000000000007941 */ /* 0x000fea0003800000 */
.L_x_2752:
        /* <DEDUP_REMOVED lines=10> */
[----:B------:R-:W-:-:S05]  /*2380*/  @P0 IADD3 R0, R0, 0x9f, RZ ;  /* 0x0000009f00000810 */ /* 0x000fca0007ffe0ff */
        /* <DEDUP_REMOVED lines=14> */
[----:B------:R-:W-:Y:S01]  /*2470*/  MOV R8, 0x70 ;  /* 0x0000007000087802 */ /* 0x000fe20000000f00 */
        /* <DEDUP_REMOVED lines=8> */
[----:B------:R-:W-:-:S07]  /*2500*/  IMAD.MOV.U32 R13, RZ, RZ, RZ ;  /* 0x000000ffff0d7224 */ /* 0x000fce00078e00ff */
[----:B------:R-:W-:-:S07]  /*2510*/  LEPC R20, `(.L_x_2756) ;  /* 0x000000001014794e */ /* 0x000fce0000000000 */
[----:B0----5:R-:W-:Y:S05]  /*2520*/  CALL.ABS.NOINC R14 ;  /* 0x000000000e007343 */ /* 0x021fea0003c00000 */
.L_x_2756:
[----:B------:R-:W-:Y:S05]  /*2530*/  BSYNC B6 ;  /* 0x0000000000067941 */ /* 0x000fea0003800000 */
.L_x_2755:
        /* <DEDUP_REMOVED lines=19> */
[----:B0----5:R-:W-:Y:S05]  /*2670*/  CALL.ABS.NOINC R14 ;  /* 0x000000000e007343 */ /* 0x021fea0003c00000 */
.L_x_2758:
[----:B------:R-:W-:Y:S05]  /*2680*/  BSYNC B6 ;  /* 0x0000000000067941 */ /* 0x000fea0003800000 */
.L_x_2757:
[----:B------:R-:W2:Y:S01]  /*2690*/  LDL R33, [R1+0x30] ;  /* 0x0000300001217983 */ /* 0x000ea20000100800 */
[----:B------:R-:W-:Y:S01]  /*26a0*/  ULDC.64 UR4, c[0x0][0x9f8] ;  /* 0x00027e0000047ab9 */ /* 0x000fe20000000a00 */
[----:B------:R-:W-:Y:S01]  /*26b0*/  IMAD.MOV.U32 R0, RZ, RZ, R26 ;  /* 0x000000ffff007224 */ /* 0x000fe200078e001a */
[----:B------:R-:W-:Y:S01]  /*26c0*/  ISETP.NE.U32.AND P0, PT, RZ, UR4, PT ;  /* 0x00000004ff007c0c */ /* 0x000fe2000bf05070 */
[----:B------:R-:W3:Y:S01]  /*26d0*/  LDL R32, [R1+0x3c] ;  /* 0x00003c0001207983 */ /* 0x000ee20000100800 */
[----:B------:R-:W0:Y:S02]  /*26e0*/  LDC.64 R102, c[0x0][0x3f8] ;  /* 0x0000fe00ff667b82 */ /* 0x000e240000000a00 */
[----:B------:R-:W-:Y:S01]  /*26f0*/  ISETP.NE.AND.EX P0, PT, RZ, UR5, PT, P0 ;  /* 0x00000005ff007c0c */ /* 0x000fe2000bf05300 */
[----:B------:R-:W4:Y:S04]  /*2700*/  LDL R14, [R1+0x34] ;  /* 0x00003400010e7983 */ /* 0x000f280000100800 */
[----:B------:R-:W4:Y:S04]  /*2710*/  LDL R31, [R1+0x38] ;  /* 0x00003800011f7983 */ /* 0x000f280000100800 */
[----:B------:R-:W4:Y:S04]  /*2720*/  LDL R15, [R1+0x40] ;  /* 0x00004000010f7983 */ /* 0x000f280000100800 */
[----:B------:R-:W-:Y:S01]  /*2730*/  @P0 IADD3 R4, P1, R28, UR4, RZ ;  /* 0x000000041c040c10 */ /* 0x000fe2000ff3e0ff */
[----:B------:R-:W1:Y:S03]  /*2740*/  S2R R20, SR_TID.X ;  /* 0x0000000000147919 */ /* 0x000e660000002100 */
[----:B------:R-:W-:-:S02]  /*2750*/  @P0 IADD3.X R5, R27, UR5, RZ, P1, !PT ;  /* 0x000000051b050c10 */ /* 0x000fc40008ffe4ff */
[----:B------:R-:W0:Y:S03]  /*2760*/  LDC R27, c[0x0][0x3f4] ;  /* 0x0000fd00ff1b7b82 */ /* 0x000e260000000800 */
[----:B------:R1:W4:Y:S01]  /*2770*/  @P0 LDG.E R0, desc[UR50][R4.64] ;  /* 0x0000003204000981 */ /* 0x000322000c1e1900 */
[----:B------:R-:W-:Y:S01]  /*2780*/  IMAD.IADD R118, R118, 0x1, R25 ;  /* 0x0000000176767824 */ /* 0x000fe200078e0219 */
[----:B-1----:R-:W-:Y:S01]  /*2790*/  SHF.R.U32.HI R30, RZ, 0x7, R20 ;  /* 0x00000007ff1e7819 */ /* 0x002fe20000011614 */
[C---:B------:R-:W-:Y:S02]  /*27a0*/  VIADD R3, R20.reuse, 0xffffff80 ;  /* 0xffffff8014037836 */ /* 0x040fe40000000000 */
[----:B------:R-:W-:Y:S01]  /*27b0*/  VIADD R29, R20, 0xffffff80 ;  /* 0xffffff80141d7836 */ /* 0x000fe20000000000 */
[----:B------:R-:W-:Y:S02]  /*27c0*/  ISETP.NE.AND P6, PT, R30, 0x1, PT ;  /* 0x000000011e00780c */ /* 0x000fe40003fc5270 */
[----:B------:R-:W-:-:S02]  /*27d0*/  LEA.HI R6, R3, R3, RZ, 0x1 ;  /* 0x0000000303067211 */ /* 0x000fc400078f08ff */
[----:B------:R-:W-:Y:S02]  /*27e0*/  SHF.R.S32.HI R8, RZ, 0x1f, R3 ;  /* 0x0000001fff087819 */ /* 0x000fe40000011403 */
[----:B------:R-:W-:Y:S02]  /*27f0*/  LOP3.LUT R6, R6, 0xfffffffe, RZ, 0xc0, !PT ;  /* 0xfffffffe06067812 */ /* 0x000fe400078ec0ff */
[----:B------:R-:W-:Y:S02]  /*2800*/  LEA.HI R8, R8, R3, RZ, 0x2 ;  /* 0x0000000308087211 */ /* 0x000fe400078f10ff */
[----:B------:R-:W-:Y:S01]  /*2810*/  IADD3 R20, R20, -0x80, RZ ;  /* 0xffffff8014147810 */ /* 0x000fe20007ffe0ff */
[----:B------:R-:W-:Y:S01]  /*2820*/  IMAD.IADD R109, R3, 0x1, -R6 ;  /* 0x00000001036d7824 */ /* 0x000fe200078e0a06 */
[--C-:B------:R-:W-:Y:S01]  /*2830*/  SHF.R.S32.HI R116, RZ, 0x2, R8.reuse ;  /* 0x00000002ff747819 */ /* 0x100fe20000011408 */
[----:B------:R-:W-:Y:S05]  /*2840*/  @!P6 WARPSYNC.ALL ;  /* 0x000000000000e948 */ /* 0x000fea0003800000 */
[----:B------:R-:W-:Y:S01]  /*2850*/  ULDC UR4, c[0x0][0x2f4] ;  /* 0x0000bd0000047ab9 */ /* 0x000fe20000000800 */
[----:B------:R-:W-:-:S02]  /*2860*/  SHF.R.S32.HI R7, RZ, 0x1f, R8 ;  /* 0x0000001fff077819 */ /* 0x000fc40000011408 */
[----:B------:R-:W-:Y:S01]  /*2870*/  ISETP.GE.AND P1, PT, R223, UR4, PT ;  /* 0x00000004df007c0c */ /* 0x000fe2000bf26270 */
[----:B------:R-:W1:Y:S01]  /*2880*/  LDC.64 R8, c[0x0][0x408] ;  /* 0x00010200ff087b82 */ /* 0x000e620000000a00 */
[----:B------:R-:W-:Y:S02]  /*2890*/  ISETP.GE.AND P0, PT, R16, UR4, PT ;  /* 0x0000000410007c0c */ /* 0x000fe4000bf06270 */
[----:B------:R-:W-:Y:S02]  /*28a0*/  SEL R3, RZ, 0xffffffff, P1 ;  /* 0xffffffffff037807 */ /* 0x000fe40000800000 */
[----:B------:R-:W-:Y:S02]  /*28b0*/  LEA.HI R7, R7, R116, RZ, 0x2 ;  /* 0x0000007407077211 */ /* 0x000fe400078f10ff */
[----:B------:R-:W-:Y:S01]  /*28c0*/  SEL R4, RZ, 0x1, P0 ;  /* 0x00000001ff047807 */ /* 0x000fe20000000000 */
[----:B------:R-:W-:Y:S01]  /*28d0*/  IMAD.SHL.U32 R3, R3, 0x2, RZ ;  /* 0x0000000203037824 */ /* 0x000fe200078e00ff */
[----:B------:R-:W-:-:S02]  /*28e0*/  LOP3.LUT R7, R7, 0xfffffffc, RZ, 0xc0, !PT ;  /* 0xfffffffc07077812 */ /* 0x000fc400078ec0ff */
[----:B------:R-:W-:Y:S02]  /*28f0*/  ISETP.GE.AND P0, PT, R224, UR4, PT ;  /* 0x00000004e0007c0c */ /* 0x000fe4000bf06270 */
[----:B------:R-:W-:Y:S02]  /*2900*/  ISETP.GE.AND P1, PT, R220, UR4, PT ;  /* 0x00000004dc007c0c */ /* 0x000fe4000bf26270 */
[----:B------:R-:W-:Y:S01]  /*2910*/  LOP3.LUT R4, R3, 0x2, R4, 0xe2, !PT ;  /* 0x0000000203047812 */ /* 0x000fe200078ee204 */
[----:B------:R-:W-:Y:S01]  /*2920*/  IMAD.IADD R116, R116, 0x1, -R7 ;  /* 0x0000000174747824 */ /* 0x000fe200078e0a07 */
[----:B------:R-:W-:Y:S02]  /*2930*/  SEL R3, RZ, 0x4, P0 ;  /* 0x00000004ff037807 */ /* 0x000fe40000000000 */
[----:B------:R-:W-:Y:S02]  /*2940*/  SEL R5, RZ, 0x8, P1 ;  /* 0x00000008ff057807 */ /* 0x000fe40000800000 */
[----:B------:R-:W-:-:S02]  /*2950*/  ISETP.GE.AND P0, PT, R23, UR4, PT ;  /* 0x0000000417007c0c */ /* 0x000fc4000bf06270 */
[----:B------:R-:W-:Y:S02]  /*2960*/  LOP3.LUT R3, R5, R4, R3, 0xfe, !PT ;  /* 0x0000000405037212 */ /* 0x000fe400078efe03 */
[----:B------:R-:W-:Y:S02]  /*2970*/  LEA.HI R20, R20, R29, RZ, 0x1 ;  /* 0x0000001d14147211 */ /* 0x000fe400078f08ff */
[----:B------:R-:W-:Y:S02]  /*2980*/  SEL R4, RZ, 0x10, P0 ;  /* 0x00000010ff047807 */ /* 0x000fe40000000000 */
[----:B------:R-:W-:Y:S02]  /*2990*/  LOP3.LUT P0, RZ, R116, 0x2, RZ, 0xc0, !PT ;  /* 0x0000000274ff7812 */ /* 0x000fe4000780c0ff */
[----:B------:R-:W-:Y:S02]  /*29a0*/  SHF.R.S32.HI R20, RZ, 0x1, R20 ;  /* 0x00000001ff147819 */ /* 0x000fe40000011414 */
[----:B------:R-:W-:-:S02]  /*29b0*/  LOP3.LUT R22, R22, 0xfffffffb, RZ, 0xc0, !PT ;  /* 0xfffffffb16167812 */ /* 0x000fc400078ec0ff */
[----:B------:R-:W-:Y:S02]  /*29c0*/  SHF.R.S32.HI R7, RZ, 0x1f, R20 ;  /* 0x0000001fff077819 */ /* 0x000fe40000011414 */
[----:B------:R-:W-:Y:S02]  /*29d0*/  LOP3.LUT R28, R3, R4, RZ, 0xfc, !PT ;  /* 0x00000004031c7212 */ /* 0x000fe400078efcff */
[----:B------:R-:W-:Y:S01]  /*29e0*/  SHF.R.S32.HI R227, RZ, 0x1f, R226 ;  /* 0x0000001fffe37819 */ /* 0x000fe200000114e2 */
[-C--:B-1----:R-:W-:Y:S01]  /*29f0*/  IMAD R4, R7, R8.reuse, RZ ;  /* 0x0000000807047224 */ /* 0x082fe200078e02ff */
[-C--:B0-----:R-:W-:Y:S02]  /*2a00*/  ISETP.GE.AND P1, PT, R223, R27.reuse, PT ;  /* 0x0000001bdf00720c */ /* 0x081fe40003f26270 */
[----:B------:R-:W-:Y:S02]  /*2a10*/  @P0 LOP3.LUT R22, R22, 0x4, RZ, 0xfc, !PT ;  /* 0x0000000416160812 */ /* 0x000fe400078efcff */
[----:B------:R-:W-:Y:S01]  /*2a20*/  ISETP.GE.AND P0, PT, R16, R27, PT ;  /* 0x0000001b1000720c */ /* 0x000fe20003f06270 */
[C---:B------:R-:W-:Y:S01]  /*2a30*/  IMAD R5, R20.reuse, R9, R4 ;  /* 0x0000000914057224 */ /* 0x040fe200078e0204 */
[C---:B------:R-:W-:Y:S01]  /*2a40*/  SEL R4, R27.reuse, RZ, P1 ;  /* 0x000000ff1b047207 */ /* 0x040fe20000800000 */
[----:B------:R-:W-:Y:S01]  /*2a50*/  IMAD.WIDE.U32 R98, R20, R8, R226 ;  /* 0x0000000814627225 */ /* 0x000fe200078e00e2 */
[----:B------:R-:W-:-:S03]  /*2a60*/  SEL R3, R27, RZ, P0 ;  /* 0x000000ff1b037207 */ /* 0x000fc60000000000 */
[----:B------:R-:W-:-:S04]  /*2a70*/  IMAD.WIDE.U32 R96, R20, R8, R16 ;  /* 0x0000000814607225 */ /* 0x000fc800078e0010 */
[----:B------:R-:W-:Y:S02]  /*2a80*/  IMAD.IADD R99, R99, 0x1, R5 ;  /* 0x0000000163637824 */ /* 0x000fe400078e0205 */
[----:B------:R-:W-:Y:S02]  /*2a90*/  IMAD.IADD R97, R5, 0x1, R97 ;  /* 0x0000000105617824 */ /* 0x000fe400078e0261 */
[----:B------:R-:W-:Y:S02]  /*2aa0*/  IMAD R6, R7, R102, RZ ;  /* 0x0000006607067224 */ /* 0x000fe400078e02ff */
[----:B------:R-:W-:Y:S02]  /*2ab0*/  IMAD.IADD R5, R223, 0x1, R4 ;  /* 0x00000001df057824 */ /* 0x000fe400078e0204 */
[----:B------:R-:W-:Y:S01]  /*2ac0*/  IMAD.IADD R3, R16, 0x1, R3 ;  /* 0x0000000110037824 */ /* 0x000fe200078e0203 */
[----:B------:R-:W-:Y:S01]  /*2ad0*/  ISETP.GE.AND P2, PT, R224, R27, PT ;  /* 0x0000001be000720c */ /* 0x000fe20003f46270 */
[----:B------:R-:W-:Y:S01]  /*2ae0*/  IMAD R11, R20, R103, R6 ;  /* 0x00000067140b7224 */ /* 0x000fe200078e0206 */
[----:B------:R-:W-:-:S02]  /*2af0*/  SHF.R.S32.HI R6, RZ, 0x1f, R5 ;  /* 0x0000001fff067819 */ /* 0x000fc40000011405 */
[----:B------:R-:W-:Y:S02]  /*2b00*/  SHF.R.S32.HI R4, RZ, 0x1f, R3 ;  /* 0x0000001fff047819 */ /* 0x000fe40000011403 */
[----:B------:R-:W-:Y:S02]  /*2b10*/  SEL R7, R27, RZ, P2 ;  /* 0x000000ff1b077207 */ /* 0x000fe40001000000 */
[----:B------:R-:W-:Y:S02]  /*2b20*/  LEA.HI R25, R6, R5, RZ, 0x4 ;  /* 0x0000000506197211 */ /* 0x000fe400078f20ff */
[----:B------:R-:W-:Y:S02]  /*2b30*/  LEA.HI R21, R4, R3, RZ, 0x4 ;  /* 0x0000000304157211 */ /* 0x000fe400078f20ff */
[----:B------:R-:W-:Y:S02]  /*2b40*/  LEA.HI R6, R6, R5, RZ, 0x6 ;  /* 0x0000000506067211 */ /* 0x000fe400078f30ff */
[----:B------:R-:W-:Y:S01]  /*2b50*/  LEA.HI R4, R4, R3, RZ, 0x6 ;  /* 0x0000000304047211 */ /* 0x000fe200078f30ff */
[----:B------:R-:W-:Y:S01]  /*2b60*/  IMAD.WIDE.U32 R106, R20, R102, R226 ;  /* 0x00000066146a7225 */ /* 0x000fe200078e00e2 */
[----:B------:R-:W-:-:S02]  /*2b70*/  IADD3 R12, R224, R7, RZ ;  /* 0x00000007e00c7210 */ /* 0x000fc40007ffe0ff */
[----:B------:R-:W-:Y:S01]  /*2b80*/  SHF.R.S32.HI R7, RZ, 0x6, R6 ;  /* 0x00000006ff077819 */ /* 0x000fe20000011406 */
[----:B------:R-:W-:Y:S01]  /*2b90*/  IMAD.WIDE.U32 R104, R20, R102, R16 ;  /* 0x0000006614687225 */ /* 0x000fe200078e0010 */
[----:B------:R-:W-:-:S03]  /*2ba0*/  SHF.R.S32.HI R5, RZ, 0x6, R4 ;  /* 0x00000006ff057819 */ /* 0x000fc60000011404 */
[----:B------:R-:W-:Y:S02]  /*2bb0*/  IMAD.IADD R107, R107, 0x1, R11 ;  /* 0x000000016b6b7824 */ /* 0x000fe400078e020b */
[----:B------:R-:W-:Y:S01]  /*2bc0*/  IMAD.IADD R105, R11, 0x1, R105 ;  /* 0x000000010b697824 */ /* 0x000fe200078e0269 */
[----:B------:R-:W-:-:S04]  /*2bd0*/  SHF.R.S32.HI R13, RZ, 0x1f, R12 ;  /* 0x0000001fff0d7819 */ /* 0x000fc8000001140c */
[CC--:B------:R-:W-:Y:S02]  /*2be0*/  LEA.HI R26, R13.reuse, R12.reuse, RZ, 0x4 ;  /* 0x0000000c0d1a7211 */ /* 0x0c0fe400078f20ff */
[----:B------:R-:W-:Y:S02]  /*2bf0*/  LEA.HI R12, R13, R12, RZ, 0x6 ;  /* 0x0000000c0d0c7211 */ /* 0x000fe400078f30ff */
[----:B------:R-:W-:Y:S02]  /*2c00*/  LOP3.LUT R22, R22, 0xfffffffe, RZ, 0xc0, !PT ;  /* 0xfffffffe16167812 */ /* 0x000fe400078ec0ff */
[----:B------:R-:W-:Y:S01]  /*2c10*/  SHF.R.S32.HI R12, RZ, 0x6, R12 ;  /* 0x00000006ff0c7819 */ /* 0x000fe2000001140c */
[----:B------:R-:W-:Y:S01]  /*2c20*/  IMAD.WIDE.U32 R100, R8, 0xa0, RZ ;  /* 0x000000a008647825 */ /* 0x000fe200078e00ff */
[----:B------:R-:W-:Y:S02]  /*2c30*/  @P2 LOP3.LUT R22, R22, 0x1, RZ, 0xfc, !PT ;  /* 0x0000000116162812 */ /* 0x000fe400078efcff */
[----:B------:R-:W-:Y:S01]  /*2c40*/  ISETP.GE.AND P2, PT, R221, UR4, PT ;  /* 0x00000004dd007c0c */ /* 0x000fe2000bf46270 */
[----:B------:R-:W-:Y:S01]  /*2c50*/  IMAD R121, R103, 0xa0, RZ ;  /* 0x000000a067797824 */ /* 0x000fe200078e02ff */
[----:B------:R-:W-:Y:S01]  /*2c60*/  SHF.R.S32.HI R112, RZ, 0x4, R21 ;  /* 0x00000004ff707819 */ /* 0x000fe20000011415 */
[----:B-----5:R-:W-:Y:S01]  /*2c70*/  IMAD.WIDE.U32 R106, R129, R102, R106 ;  /* 0x00000066816a7225 */ /* 0x020fe200078e006a */
[----:B------:R-:W-:-:S02]  /*2c80*/  SHF.R.S32.HI R111, RZ, 0x4, R25 ;  /* 0x00000004ff6f7819 */ /* 0x000fc40000011419 */
[----:B------:R-:W-:Y:S01]  /*2c90*/  SHF.R.S32.HI R110, RZ, 0x4, R26 ;  /* 0x00000004ff6e7819 */ /* 0x000fe2000001141a */
[----:B------:R-:W-:Y:S01]  /*2ca0*/  IMAD.WIDE.U32 R104, R129, R102, R104 ;  /* 0x0000006681687225 */ /* 0x000fe200078e0068 */
[----:B------:R-:W-:-:S03]  /*2cb0*/  IADD3 R130, R30, 0x8, RZ ;  /* 0x000000081e827810 */ /* 0x000fc60007ffe0ff */
[----:B------:R-:W-:-:S04]  /*2cc0*/  IMAD.WIDE.U32 R98, R129, R8, R98 ;  /* 0x0000000881627225 */ /* 0x000fc800078e0062 */
[----:B------:R-:W-:-:S04]  /*2cd0*/  IMAD.WIDE.U32 R96, R129, R8, R96 ;  /* 0x0000000881607225 */ /* 0x000fc800078e0060 */
[----:B------:R-:W-:Y:S02]  /*2ce0*/  IMAD.SHL.U32 R114, R27, 0x2, RZ ;  /* 0x000000021b727824 */ /* 0x000fe400078e00ff */
[----:B------:R-:W-:Y:S01]  /*2cf0*/  IMAD R109, R109, 0x80, R20 ;  /* 0x000000806d6d7824 */ /* 0x000fe200078e0214 */
[C---:B--2---:R-:W-:Y:S02]  /*2d00*/  LOP3.LUT R6, R33.reuse, 0x30, R25, 0xf8, !PT ;  /* 0x0000003021067812 */ /* 0x044fe400078ef819 */
[----:B---3--:R-:W-:Y:S02]  /*2d10*/  SHF.R.U32.HI R3, RZ, 0x3, R32 ;  /* 0x00000003ff037819 */ /* 0x008fe40000011620 */
[--C-:B------:R-:W-:Y:S02]  /*2d20*/  LOP3.LUT R10, R32, 0x30, R21.reuse, 0xf8, !PT ;  /* 0x00000030200a7812 */ /* 0x100fe400078ef815 */
[----:B------:R-:W-:Y:S02]  /*2d30*/  LOP3.LUT R4, R33, 0x30, R21, 0xf8, !PT ;  /* 0x0000003021047812 */ /* 0x000fe400078ef815 */
[----:B----4-:R-:W-:-:S02]  /*2d40*/  LOP3.LUT R6, R6, R14, RZ, 0x3c, !PT ;  /* 0x0000000e06067212 */ /* 0x010fc400078e3cff */
[-C--:B------:R-:W-:Y:S01]  /*2d50*/  LOP3.LUT R11, R10, R3.reuse, RZ, 0x3c, !PT ;  /* 0x000000030a0b7212 */ /* 0x080fe200078e3cff */
[----:B------:R-:W-:Y:S02]  /*2d60*/  IMAD R127, R7, 0x2800, R31 ;  /* 0x00002800077f7824 */ /* 0x000fe400078e021f */
[C---:B------:R-:W-:Y:S02]  /*2d70*/  IMAD R126, R5.reuse, 0x2800, R15 ;  /* 0x00002800057e7824 */ /* 0x040fe400078e020f */
[----:B------:R-:W-:Y:S01]  /*2d80*/  IMAD R128, R5, 0x2800, R31 ;  /* 0x0000280005807824 */ /* 0x000fe200078e021f */
[----:B------:R-:W-:Y:S01]  /*2d90*/  LOP3.LUT R5, R4, R14, RZ, 0x3c, !PT ;  /* 0x0000000e04057212 */ /* 0x000fe200078e3cff */
[----:B------:R-:W-:Y:S01]  /*2da0*/  IMAD.IADD R127, R127, 0x1, R6 ;  /* 0x000000017f7f7824 */ /* 0x000fe200078e0206 */
[----:B------:R-:W-:Y:S01]  /*2db0*/  LOP3.LUT R6, R32, 0x30, R25, 0xf8, !PT ;  /* 0x0000003020067812 */ /* 0x000fe200078ef819 */
[----:B------:R-:W-:Y:S01]  /*2dc0*/  IMAD.IADD R126, R126, 0x1, R11 ;  /* 0x000000017e7e7824 */ /* 0x000fe200078e020b */
[----:B------:R-:W-:Y:S01]  /*2dd0*/  SHF.R.S32.HI R11, RZ, 0x1f, R129 ;  /* 0x0000001fff0b7819 */ /* 0x000fe20000011481 */
[----:B------:R-:W-:Y:S01]  /*2de0*/  IMAD.IADD R128, R128, 0x1, R5 ;  /* 0x0000000180807824 */ /* 0x000fe200078e0205 */
[----:B------:R-:W-:-:S03]  /*2df0*/  LOP3.LUT R5, R6, R3, RZ, 0x3c, !PT ;  /* 0x0000000306057212 */ /* 0x000fc600078e3cff */
[----:B------:R-:W-:Y:S01]  /*2e00*/  IMAD R6, R11, R102, RZ ;  /* 0x000000660b067224 */ /* 0x000fe200078e02ff */
[----:B------:R-:W-:-:S03]  /*2e10*/  LOP3.LUT R4, R33, 0x30, R26, 0xf8, !PT ;  /* 0x0000003021047812 */ /* 0x000fc600078ef81a */
[----:B------:R-:W-:Y:S02]  /*2e20*/  IMAD R13, R129, R103, R6 ;  /* 0x00000067810d7224 */ /* 0x000fe400078e0206 */
[----:B------:R-:W-:Y:S02]  /*2e30*/  IMAD R6, R11, R8, RZ ;  /* 0x000000080b067224 */ /* 0x000fe400078e02ff */
[----:B------:R-:W-:Y:S01]  /*2e40*/  IMAD R11, R9, 0xa0, RZ ;  /* 0x000000a0090b7824 */ /* 0x000fe200078e02ff */
[----:B------:R-:W-:Y:S01]  /*2e50*/  LOP3.LUT R4, R4, R14, RZ, 0x3c, !PT ;  /* 0x0000000e04047212 */ /* 0x000fe200078e3cff */
[----:B------:R-:W-:Y:S01]  /*2e60*/  IMAD R124, R7, 0x2800, R15 ;  /* 0x00002800077c7824 */ /* 0x000fe200078e020f */
[----:B------:R-:W-:Y:S01]  /*2e70*/  LOP3.LUT R10, R32, 0x30, R26, 0xf8, !PT ;  /* 0x00000030200a7812 */ /* 0x000fe200078ef81a */
[----:B------:R-:W-:Y:S02]  /*2e80*/  IMAD R125, R12, 0x2800, R31 ;  /* 0x000028000c7d7824 */ /* 0x000fe400078e021f */
[----:B------:R-:W-:Y:S01]  /*2e90*/  IMAD.IADD R122, R101, 0x1, R11 ;  /* 0x00000001657a7824 */ /* 0x000fe200078e020b */
[----:B------:R-:W-:Y:S01]  /*2ea0*/  SEL R11, RZ, 0x20, P2 ;  /* 0x00000020ff0b7807 */ /* 0x000fe20001000000 */
[----:B------:R-:W-:Y:S01]  /*2eb0*/  IMAD.IADD R124, R124, 0x1, R5 ;  /* 0x000000017c7c7824 */ /* 0x000fe200078e0205 */
[----:B------:R-:W-:Y:S01]  /*2ec0*/  LOP3.LUT R10, R10, R3, RZ, 0x3c, !PT ;  /* 0x000000030a0a7212 */ /* 0x000fe200078e3cff */
[----:B------:R-:W-:Y:S01]  /*2ed0*/  IMAD.IADD R125, R125, 0x1, R4 ;  /* 0x000000017d7d7824 */ /* 0x000fe200078e0204 */
[----:B------:R-:W-:Y:S01]  /*2ee0*/  SHF.L.U64.HI R4, R102, 0x7, R103 ;  /* 0x0000000766047819 */ /* 0x000fe20000010267 */
[----:B------:R-:W-:Y:S01]  /*2ef0*/  IMAD R123, R12, 0x2800, R15 ;  /* 0x000028000c7b7824 */ /* 0x000fe200078e020f */
[----:B------:R-:W-:Y:S01]  /*2f00*/  LOP3.LUT R21, R21, 0xfffffff0, RZ, 0xc0, !PT ;  /* 0xfffffff015157812 */ /* 0x000fe200078ec0ff */
[C---:B------:R-:W-:Y:S01]  /*2f10*/  IMAD.SHL.U32 R5, R102.reuse, 0x80, RZ ;  /* 0x0000008066057824 */ /* 0x040fe200078e00ff */
[----:B------:R-:W-:Y:S01]  /*2f20*/  LOP3.LUT R25, R25, 0xfffffff0, RZ, 0xc0, !PT ;  /* 0xfffffff019197812 */ /* 0x000fe200078ec0ff */
[----:B------:R-:W-:Y:S01]  /*2f30*/  IMAD.WIDE.U32 R102, R102, 0xa0, RZ ;  /* 0x000000a066667825 */ /* 0x000fe200078e00ff */
[----:B------:R-:W-:-:S02]  /*2f40*/  LOP3.LUT R26, R26, 0xfffffff0, RZ, 0xc0, !PT ;  /* 0xfffffff01a1a7812 */ /* 0x000fc400078ec0ff */
[----:B------:R-:W-:Y:S01]  /*2f50*/  LOP3.LUT R11, R28, R11, RZ, 0xfc, !PT ;  /* 0x0000000b1c0b7212 */ /* 0x000fe200078efcff */
[----:B------:R-:W-:Y:S01]  /*2f60*/  IMAD R15, R129, R9, R6 ;  /* 0x00000009810f7224 */ /* 0x000fe200078e0206 */
[C---:B------:R-:W-:Y:S01]  /*2f70*/  SHF.L.U64.HI R6, R8.reuse, 0x7, R9 ;  /* 0x0000000708067819 */ /* 0x040fe20000010209 */
[----:B------:R-:W-:Y:S01]  /*2f80*/  IMAD.IADD R123, R123, 0x1, R10 ;  /* 0x000000017b7b7824 */ /* 0x000fe200078e020a */
[----:B------:R-:W-:Y:S01]  /*2f90*/  SHF.R.S32.HI R117, RZ, 0x1f, R0 ;  /* 0x0000001fff757819 */ /* 0x000fe20000011400 */
[----:B------:R-:W-:Y:S01]  /*2fa0*/  IMAD.SHL.U32 R7, R8, 0x80, RZ ;  /* 0x0000008008077824 */ /* 0x000fe200078e00ff */
[----:B------:R-:W-:Y:S01]  /*2fb0*/  SHF.R.S32.HI R108, RZ, 0x1f, R21 ;  /* 0x0000001fff6c7819 */ /* 0x000fe20000011415 */
[----:B------:R-:W-:Y:S01]  /*2fc0*/  IMAD.IADD R121, R103, 0x1, R121 ;  /* 0x0000000167797824 */ /* 0x000fe200078e0279 */
[----:B------:R-:W-:Y:S01]  /*2fd0*/  SHF.R.S32.HI R95, RZ, 0x1f, R25 ;  /* 0x0000001fff5f7819 */ /* 0x000fe20000011419 */
[----:B------:R-:W-:Y:S01]  /*2fe0*/  IMAD.IADD R8, R107, 0x1, R13 ;  /* 0x000000016b087824 */ /* 0x000fe200078e020d */
[----:B------:R-:W-:Y:S01]  /*2ff0*/  SHF.R.S32.HI R27, RZ, 0x1f, R26 ;  /* 0x0000001fff1b7819 */ /* 0x000fe2000001141a */
[----:B------:R-:W-:Y:S01]  /*3000*/  IMAD.IADD R9, R13, 0x1, R105 ;  /* 0x000000010d097824 */ /* 0x000fe200078e0269 */
[----:B------:R-:W-:Y:S01]  /*3010*/  LOP3.LUT R28, R28, 0x1, RZ, 0xc0, !PT ;  /* 0x000000011c1c7812 */ /* 0x000fe200078ec0ff */
[----:B------:R-:W-:Y:S01]  /*3020*/  IMAD.IADD R10, R99, 0x1, R15 ;  /* 0x00000001630a7824 */ /* 0x000fe200078e020f */
[----:B------:R-:W-:Y:S01]  /*3030*/  LOP3.LUT R29, R11, 0x2, RZ, 0xc0, !PT ;  /* 0x000000020b1d7812 */ /* 0x000fe200078ec0ff */
[----:B------:R-:W-:Y:S01]  /*3040*/  IMAD.IADD R20, R15, 0x1, R97 ;  /* 0x000000010f147824 */ /* 0x000fe200078e0261 */
[----:B------:R-:W-:-:S02]  /*3050*/  LOP3.LUT R30, R11, 0x4, RZ, 0xc0, !PT ;  /* 0x000000040b1e7812 */ /* 0x000fc400078ec0ff */
[C---:B------:R-:W-:Y:S02]  /*3060*/  LOP3.LUT R31, R11.reuse, 0x8, RZ, 0xc0, !PT ;  /* 0x000000080b1f7812 */ /* 0x040fe400078ec0ff */
[C---:B------:R-:W-:Y:S02]  /*3070*/  LOP3.LUT R32, R11.reuse, 0x10, RZ, 0xc0, !PT ;  /* 0x000000100b207812 */ /* 0x040fe400078ec0ff */
[----:B------:R-:W-:Y:S01]  /*3080*/  LOP3.LUT R33, R11, 0x20, RZ, 0xc0, !PT ;  /* 0x000000200b217812 */ /* 0x000fe200078ec0ff */
[----:B------:R-:W-:Y:S06]  /*3090*/  @!P6 BAR.SYNC.DEFER_BLOCKING 0x9, 0x100 ;  /* 0x024400000000eb1d */ /* 0x000fec0000010000 */
.L_x_2864:
[----:B------:R-:W2:Y:S01]  /*30a0*/  LDL R38, [R1+0x58] ;  /* 0x0000580001267983 */ /* 0x000ea20000100800 */
[----:B0-----:R-:W0:Y:S01]  /*30b0*/  LDC R36, c[0x0][0x430] ;  /* 0x00010c00ff247b82 */ /* 0x001e220000000800 */
[----:B------:R-:W-:-:S05]  /*30c0*/  IADD3 R24, R24, -0x1, RZ ;  /* 0xffffffff18187810 */ /* 0x000fca0007ffe0ff */
[----:B------:R-:W-:Y:S02]  /*30d0*/  IMAD R11, R24, 0xa0, R109 ;  /* 0x000000a0180b7824 */ /* 0x000fe400078e026d */
[----:B-1----:R-:W1:Y:S02]  /*30e0*/  LDC R113, c[0x0][0x3f4] ;  /* 0x0000fd00ff717b82 */ /* 0x002e640000000800 */
[----:B------:R-:W-:Y:S01]  /*30f0*/  IMAD.IADD R39, R118, 0x1, R11 ;  /* 0x0000000176277824 */ /* 0x000fe200078e020b */
[----:B------:R-:W-:-:S03]  /*3100*/  ISETP.GE.AND P2, PT, R11, R2, PT ;  /* 0x000000020b00720c */ /* 0x000fc60003f46270 */
[----:B------:R-:W-:Y:S01]  /*3110*/  IMAD.MOV.U32 R11, RZ, RZ, R39 ;  /* 0x000000ffff0b7224 */ /* 0x000fe200078e0027 */
[----:B------:R-:W-:Y:S02]  /*3120*/  ISETP.GT.OR P2, PT, R109, 0x9f, P2 ;  /* 0x0000009f6d00780c */ /* 0x000fe40001744670 */
[----:B0-----:R-:W-:-:S11]  /*3130*/  ISETP.NE.AND P3, PT, R36, 0x1, PT ;  /* 0x000000012400780c */ /* 0x001fd60003f65270 */
[----:B------:R-:W0:Y:S08]  /*3140*/  @!P2 LDC.64 R14, c[0x0][0x428] ;  /* 0x00010a00ff0eab82 */ /* 0x000e300000000a00 */
[----:B------:R-:W3:Y:S08]  /*3150*/  @!P2 LDC.64 R12, c[0x0][0x418] ;  /* 0x00010600ff0cab82 */ /* 0x000ef00000000a00 */
[----:B----4-:R-:W4:Y:S08]  /*3160*/  @P3 LDC R34, c[0x0][0x434] ;  /* 0x00010d00ff223b82 */ /* 0x010f300000000800 */
[----:B------:R-:W1:Y:S01]  /*3170*/  @P3 LDC R35, c[0x0][0x438] ;  /* 0x00010e00ff233b82 */ /* 0x000e620000000800 */
[----:B----4-:R-:W-:-:S05]  /*3180*/  @P3 IMAD.HI.U32 R34, R39, R34, RZ ;  /* 0x0000002227223227 */ /* 0x010fca00078e00ff */
[----:B-1----:R-:W-:Y:S01]  /*3190*/  @P3 SHF.R.U32.HI R11, RZ, R35, R34 ;  /* 0x00000023ff0b3219 */ /* 0x002fe20000011622 */
[----:B0-----:R-:W-:-:S03]  /*31a0*/  @!P2 IMAD R34, R117, R14, RZ ;  /* 0x0000000e7522a224 */ /* 0x001fc600078e02ff */
[--C-:B------:R-:W-:Y:S01]  /*31b0*/  @!P2 SHF.R.S32.HI R35, RZ, 0x1f, R11.reuse ;  /* 0x0000001fff23a819 */ /* 0x100fe2000001140b */
[----:B------:R-:W-:Y:S02]  /*31c0*/  @!P2 IMAD R37, R0, R15, R34 ;  /* 0x0000000f0025a224 */ /* 0x000fe400078e0222 */
[----:B------:R-:W-:-:S04]  /*31d0*/  @!P2 IMAD.MOV.U32 R34, RZ, RZ, R11 ;  /* 0x000000ffff22a224 */ /* 0x000fc800078e000b */
[----:B------:R-:W-:-:S04]  /*31e0*/  @!P2 IMAD.WIDE.U32 R14, R0, R14, R34 ;  /* 0x0000000e000ea225 */ /* 0x000fc800078e0022 */
[----:B------:R-:W-:Y:S01]  /*31f0*/  @!P2 IMAD.IADD R15, R15, 0x1, R37 ;  /* 0x000000010f0fa824 */ /* 0x000fe200078e0225 */
[----:B---3--:R-:W-:Y:S01]  /*3200*/  @!P2 LEA R12, P3, R14, R12, 0x2 ;  /* 0x0000000c0e0ca211 */ /* 0x008fe200078610ff */
[----:B------:R-:W-:-:S03]  /*3210*/  IMAD.MOV.U32 R34, RZ, RZ, RZ ;  /* 0x000000ffff227224 */ /* 0x000fc600078e00ff */
[----:B------:R-:W-:-:S05]  /*3220*/  @!P2 LEA.HI.X R13, R14, R13, R15, 0x2, P3 ;  /* 0x0000000d0e0da211 */ /* 0x000fca00018f140f */
[----:B-----5:R0:W5:Y:S01]  /*3230*/  @!P2 LDG.E R34, desc[UR50][R12.64] ;  /* 0x000000320c22a981 */ /* 0x020162000c1e1900 */
[----:B------:R-:W-:Y:S01]  /*3240*/  ISETP.GT.AND P2, PT, R24, R115, PT ;  /* 0x000000731800720c */ /* 0x000fe20003f44270 */
[----:B------:R-:W-:Y:S01]  /*3250*/  IMAD.MOV R35, RZ, RZ, -R11 ;  /* 0x000000ffff237224 */ /* 0x000fe200078e0a0b */
[----:B------:R-:W-:Y:S01]  /*3260*/  LOP3.LUT R22, R22, 0xfffffffd, RZ, 0xc0, !PT ;  /* 0xfffffffd16167812 */ /* 0x000fe200078ec0ff */
[----:B------:R-:W-:Y:S05]  /*3270*/  YIELD ;  /* 0x0000000000007946 */ /* 0x000fea0003800000 */
[----:B------:R-:W-:Y:S01]  /*3280*/  LOP3.LUT P4, RZ, R116, 0x2, RZ, 0xc0, !PT ;  /* 0x0000000274ff7812 */ /* 0x000fe2000788c0ff */
[----:B------:R-:W-:Y:S01]  /*3290*/  BSSY B0, `(.L_x_2759) ;  /* 0x0000d3c000007945 */ /* 0x000fe20003800000 */
[----:B------:R-:W-:-:S03]  /*32a0*/  IMAD R35, R36, R35, R39 ;  /* 0x0000002324237224 */ /* 0x000fc600078e0227 */
[----:B------:R-:W-:Y:S02]  /*32b0*/  @P2 LOP3.LUT R22, R22, 0x2, RZ, 0xfc, !PT ;  /* 0x0000000216162812 */ /* 0x000fe400078efcff */
[----:B------:R-:W-:Y:S01]  /*32c0*/  ISETP.GE.AND P2, PT, R113, 0x1, PT ;  /* 0x000000017100780c */ /* 0x000fe20003f46270 */
[----:B--2---:R-:W-:-:S04]  /*32d0*/  IMAD R15, R19, 0x7800, R38 ;  /* 0x00007800130f7824 */ /* 0x004fc800078e0226 */
[C---:B------:R-:W-:Y:S01]  /*32e0*/  VIADD R89, R15.reuse, 0x20 ;  /* 0x000000200f597836 */ /* 0x040fe20000000000 */
[----:B------:R-:W-:Y:S01]  /*32f0*/  IADD3 R88, R18, R15, RZ ;  /* 0x0000000f12587210 */ /* 0x000fe20007ffe0ff */
[----:B------:R-:W-:-:S04]  /*3300*/  @P4 VIADD R89, R15, 0xffffffe0 ;  /* 0xffffffe00f594836 */ /* 0x000fc80000000000 */
[----:B------:R-:W-:Y:S02]  /*3310*/  IMAD.IADD R89, R18, 0x1, R89 ;  /* 0x0000000112597824 */ /* 0x000fe400078e0259 */
[----:B0-----:R-:W-:Y:S05]  /*3320*/  @!P2 BRA `(.L_x_2760) ;  /* 0x000000c800dca947 */ /* 0x001fea0003800000 */
[----:B------:R-:W-:Y:S01]  /*3330*/  SHF.R.S32.HI R90, RZ, 0x1f, R35 ;  /* 0x0000001fff5a7819 */ /* 0x000fe20000011423 */
[----:B------:R-:W-:Y:S01]  /*3340*/  ULDC.64 UR4, c[0x0][0x300] ;  /* 0x0000c00000047ab9 */ /* 0x000fe20000000a00 */
[----:B-----5:R-:W-:Y:S01]  /*3350*/  SHF.R.S32.HI R91, RZ, 0x1f, R34 ;  /* 0x0000001fff5b7819 */ /* 0x020fe20000011422 */
[----:B------:R-:W-:-:S04]  /*3360*/  IMAD.WIDE.U32 R12, R35, UR4, RZ ;  /* 0x00000004230c7c25 */ /* 0x000fc8000f8e00ff */
[----:B------:R-:W-:Y:S02]  /*3370*/  IMAD R14, R90, UR4, RZ ;  /* 0x000000045a0e7c24 */ /* 0x000fe4000f8e02ff */
[----:B------:R-:W-:Y:S02]  /*3380*/  IMAD R92, R24, -0xa0, R2 ;  /* 0xffffff60185c7824 */ /* 0x000fe400078e0202 */
[----:B------:R-:W-:Y:S01]  /*3390*/  IMAD R11, R35, UR5, R14 ;  /* 0x00000005230b7c24 */ /* 0x000fe2000f8e020e */
[----:B------:R-:W-:Y:S01]  /*33a0*/  ULDC.64 UR4, c[0x0][0x310] ;  /* 0x0000c40000047ab9 */ /* 0x000fe20000000a00 */
[----:B------:R-:W-:Y:S01]  /*33b0*/  IMAD R14, R121, R24, RZ ;  /* 0x00000018790e7224 */ /* 0x000fe200078e02ff */
[----:B------:R-:W-:Y:S01]  /*33c0*/  VIMNMX R92, R92, 0xa0, PT ;  /* 0x000000a05c5c7848 */ /* 0x000fe20003fe0100 */
[----:B------:R-:W-:Y:S02]  /*33d0*/  IMAD R15, R91, UR4, RZ ;  /* 0x000000045b0f7c24 */ /* 0x000fe4000f8e02ff */
[----:B------:R-:W-:Y:S01]  /*33e0*/  IMAD.IADD R13, R13, 0x1, R11 ;  /* 0x000000010d0d7824 */ /* 0x000fe200078e020b */
[----:B------:R-:W-:Y:S01]  /*33f0*/  SHF.R.S32.HI R11, RZ, 0x1f, R24 ;  /* 0x0000001fff0b7819 */ /* 0x000fe20000011418 */
[----:B------:R-:W-:-:S02]  /*3400*/  IMAD R15, R34, UR5, R15 ;  /* 0x00000005220f7c24 */ /* 0x000fc4000f8e020f */
[----:B------:R-:W-:Y:S01]  /*3410*/  IMAD.WIDE.U32 R12, R34, UR4, R12 ;  /* 0x00000004220c7c25 */ /* 0x000fe2000f8e000c */
[----:B------:R-:W-:-:S03]  /*3420*/  ULDC.64 UR4, c[0x0][0x308] ;  /* 0x0000c20000047ab9 */ /* 0x000fc60000000a00 */
[----:B------:R-:W-:Y:S02]  /*3430*/  IMAD.IADD R13, R13, 0x1, R15 ;  /* 0x000000010d0d7824 */ /* 0x000fe400078e020f */
[----:B------:R-:W-:Y:S02]  /*3440*/  IMAD R37, R11, R102, R14 ;  /* 0x000000660b257224 */ /* 0x000fe400078e020e */
[----:B------:R-:W-:-:S04]  /*3450*/  IMAD.WIDE.U32 R12, R225, UR4, R12 ;  /* 0x00000004e10c7c25 */ /* 0x000fc8000f8e000c */
[----:B------:R-:W-:Y:S01]  /*3460*/  IMAD R119, R225, UR5, R13 ;  /* 0x00000005e1777c24 */ /* 0x000fe2000f8e020d */
[----:B------:R-:W-:Y:S01]  /*3470*/  ULDC.64 UR4, c[0x0][0x2e8] ;  /* 0x0000ba0000047ab9 */ /* 0x000fe20000000a00 */
[-C--:B------:R-:W-:Y:S01]  /*3480*/  IMAD R13, R122, R24.reuse, RZ ;  /* 0x000000187a0d7224 */ /* 0x080fe200078e02ff */
[----:B------:R-:W-:Y:S01]  /*3490*/  IADD3 R120, P2, R12, UR4, RZ ;  /* 0x000000040c787c10 */ /* 0x000fe2000ff5e0ff */
[----:B------:R-:W-:Y:S01]  /*34a0*/  ULDC.U8 UR4, c[0x0][0x410] ;  /* 0x0001040000047ab9 */ /* 0x000fe20000000000 */
[----:B------:R-:W-:Y:S02]  /*34b0*/  IMAD.WIDE.U32 R14, R102, R24, RZ ;  /* 0x00000018660e7225 */ /* 0x000fe400078e00ff */
[----:B------:R-:W-:Y:S02]  /*34c0*/  IADD3.X R119, R119, UR5, RZ, P2, !PT ;  /* 0x0000000577777c10 */ /* 0x000fe400097fe4ff */
[----:B------:R-:W-:Y:S01]  /*34d0*/  ISETP.NE.AND P2, PT, RZ, UR4, PT ;  /* 0x00000004ff007c0c */ /* 0x000fe2000bf45270 */
[----:B------:R-:W-:-:S02]  /*34e0*/  IMAD R39, R11, R100, R13 ;  /* 0x000000640b277224 */ /* 0x000fc400078e020d */
[----:B------:R-:W-:-:S04]  /*34f0*/  IMAD.WIDE.U32 R12, R100, R24, RZ ;  /* 0x00000018640c7225 */ /* 0x000fc800078e00ff */
[----:B------:R-:W-:Y:S02]  /*3500*/  IMAD.IADD R11, R15, 0x1, R37 ;  /* 0x000000010f0b7824 */ /* 0x000fe400078e0225 */
[----:B------:R-:W-:-:S04]  /*3510*/  IMAD.IADD R86, R13, 0x1, R39 ;  /* 0x000000010d567824 */ /* 0x000fc800078e0227 */
[----:B------:R-:W-:Y:S05]  /*3520*/  @!P2 BRA `(.L_x_2761) ;  /* 0x0000006000d8a947 */ /* 0x000fea0003800000 */
[----:B------:R0:W5:Y:S04]  /*3530*/  LDL R132, [R1+0x18] ;  /* 0x0000180001847983 */ /* 0x0001680000100800 */
[----:B------:R0:W5:Y:S04]  /*3540*/  LDL R131, [R1+0x20] ;  /* 0x0000200001837983 */ /* 0x0001680000100800 */
[----:B------:R0:W5:Y:S04]  /*3550*/  LDL R94, [R1+0x24] ;  /* 0x00002400015e7983 */ /* 0x0001680000100800 */
[----:B------:R0:W5:Y:S04]  /*3560*/  LDL R93, [R1+0x1c] ;  /* 0x00001c00015d7983 */ /* 0x0001680000100800 */
[----:B------:R0:W5:Y:S01]  /*3570*/  LDL R87, [R1+0x28] ;  /* 0x0000280001577983 */ /* 0x0001620000100800 */
[----:B------:R-:W1:Y:S01]  /*3580*/  S2R R38, SR_TID.X ;  /* 0x0000000000267919 */ /* 0x000e620000002100 */
[----:B------:R-:W-:Y:S01]  /*3590*/  BSSY B1, `(.L_x_2762) ;  /* 0x0000043000017945 */ /* 0x000fe20003800000 */
[----:B------:R-:W-:-:S02]  /*35a0*/  CS2R R36, SRZ ;  /* 0x0000000000247805 */ /* 0x000fc4000001ff00 */
[----:B------:R-:W-:Y:S01]  /*35b0*/  CS2R R60, SRZ ;  /* 0x00000000003c7805 */ /* 0x000fe2000001ff00 */
[C---:B-1----:R-:W-:Y:S02]  /*35c0*/  VIADD R40, R38.reuse, 0xffffff80 ;  /* 0xffffff8026287836 */ /* 0x042fe40000000000 */
[----:B------:R-:W-:-:S05]  /*35d0*/  VIADD R38, R38, 0xffffff80 ;  /* 0xffffff8026267836 */ /* 0x000fca0000000000 */
[----:B------:R-:W-:-:S04]  /*35e0*/  LEA.HI R38, R38, R40, RZ, 0x1 ;  /* 0x0000002826267211 */ /* 0x000fc800078f08ff */
[----:B------:R-:W-:-:S04]  /*35f0*/  SHF.R.S32.HI R38, RZ, 0x1, R38 ;  /* 0x00000001ff267819 */ /* 0x000fc80000011426 */
        /* <DEDUP_REMOVED lines=23> */
[----:B0-----:R-:W-:Y:S06]  /*3770*/  @P3 BRA `(.L_x_2763) ;  /* 0x0000000000903947 */ /* 0x001fec0003800000 */
        /* <DEDUP_REMOVED lines=29> */
[----:B------:R-:W-:-:S11]  /*3950*/  CS2R R60, SRZ ;  /* 0x00000000003c7805 */ /* 0x000fd6000001ff00 */
[----:B------:R-:W5:Y:S04]  /*3960*/  @!P2 LDG.E.64 R64, desc[UR50][R62.64+0x40] ;  /* 0x000040323e40a981 */ /* 0x000f68000c1e1b00 */
[----:B------:R-:W5:Y:S01]  /*3970*/  @!P2 LDG.E.64 R66, desc[UR50][R84.64+0x40] ;  /* 0x000040325442a981 */ /* 0x000f62000c1e1b00 */
[----:B------:R-:W-:-:S13]  /*3980*/  ISETP.GE.AND P2, PT, R87, R113, PT ;  /* 0x000000715700720c */ /* 0x000fda0003f46270 */
[----:B------:R0:W5:Y:S02]  /*3990*/  @!P2 LDG.E.64 R60, desc[UR50][R62.64+0x50] ;  /* 0x000050323e3ca981 */ /* 0x000164000c1e1b00 */
[----:B0-----:R-:W-:-:S06]  /*39a0*/  CS2R R62, SRZ ;  /* 0x00000000003e7805 */ /* 0x001fcc000001ff00 */
[----:B------:R0:W5:Y:S02]  /*39b0*/  @!P2 LDG.E.64 R62, desc[UR50][R84.64+0x50] ;  /* 0x00005032543ea981 */ /* 0x000164000c1e1b00 */
.L_x_2763:
[----:B------:R-:W-:Y:S05]  /*39c0*/  BSYNC B1 ;  /* 0x0000000000017941 */ /* 0x000fea0003800000 */
.L_x_2762:
[----:B0-----:R-:W0:Y:S01]  /*39d0*/  S2R R84, SR_TID.X ;  /* 0x0000000000547919 */ /* 0x001e220000002100 */
[----:B------:R-:W-:Y:S01]  /*39e0*/  BSSY B1, `(.L_x_2764) ;  /* 0x0000030000017945 */ /* 0x000fe20003800000 */
[C---:B0-----:R-:W-:Y:S01]  /*39f0*/  VIADD R85, R84.reuse, 0xffffff80 ;  /* 0xffffff8054557836 */ /* 0x041fe20000000000 */
[----:B------:R-:W-:-:S04]  /*3a00*/  IADD3 R84, R84, -0x80, RZ ;  /* 0xffffff8054547810 */ /* 0x000fc80007ffe0ff */
        /* <DEDUP_REMOVED lines=19> */
[----:B------:R-:W-:-:S09]  /*3b40*/  CS2R R54, SRZ ;  /* 0x0000000000367805 */ /* 0x000fd2000001ff00 */
        /* <DEDUP_REMOVED lines=22> */
[----:B------:R-:W-:-:S13]  /*3cb0*/  ISETP.GE.AND P2, PT, R87, R113, PT ;  /* 0x000000715700720c */ /* 0x000fda0003f46270 */
[----:B------:R0:W5:Y:S04]  /*3cc0*/  @!P2 LDG.E.64 R36, desc[UR50][R14.64+0x50] ;  /* 0x000050320e24a981 */ /* 0x000168000c1e1b00 */
[----:B------:R0:W5:Y:S02]  /*3cd0*/  @!P2 LDG.E.64 R38, desc[UR50][R12.64+0x50] ;  /* 0x000050320c26a981 */ /* 0x000164000c1e1b00 */
.L_x_2765:
[----:B------:R-:W-:Y:S05]  /*3ce0*/  BSYNC B1 ;  /* 0x0000000000017941 */ /* 0x000fea0003800000 */
.L_x_2764:
[----:B------:R-:W-:Y:S01]  /*3cf0*/  UISETP.NE.AND UP0, UPT, UR49, 0x3, UPT ;  /* 0x000000033100788c */ /* 0x000fe2000bf05270 */
[----:B-----5:R-:W-:Y:S01]  /*3d00*/  IMAD.MOV.U32 R141, RZ, RZ, R60 ;  /* 0x000000ffff8d7224 */ /* 0x020fe200078e003c */
[----:B------:R-:W-:Y:S01]  /*3d10*/  MOV R145, R66 ;  /* 0x0000004200917202 */ /* 0x000fe20000000f00 */
[----:B------:R-:W-:Y:S01]  /*3d20*/  IMAD.MOV.U32 R144, RZ, RZ, R64 ;  /* 0x000000ffff907224 */ /* 0x000fe200078e0040 */
[----:B------:R-:W-:Y:S01]  /*3d30*/  MOV R135, R52 ;  /* 0x0000003400877202 */ /* 0x000fe20000000f00 */
        /* <DEDUP_REMOVED lines=20> */
[----:B------:R-:W-:Y:S01]  /*3e80*/  IMAD.MOV.U32 R140, RZ, RZ, R58 ;  /* 0x000000ffff8c7224 */ /* 0x000fe200078e003a */
[----:B------:R-:W-:Y:S06]  /*3e90*/  @!P2 BRA `(.L_x_2766) ;  /* 0x000000000004a947 */ /* 0x000fec0003800000 */
[----:B------:R-:W-:Y:S01]  /*3ea0*/  BPT.TRAP 0x1 ;  /* 0x000000040000795c */ /* 0x000fe20000300000 */
.L_x_2766:
[----:B------:R-:W2:Y:S01]  /*3eb0*/  LDL R11, [R1+0x14] ;  /* 0x00001400010b7983 */ /* 0x000ea20000100800 */
[----:B------:R-:W-:Y:S01]  /*3ec0*/  IMAD R93, R19, 0x8, R18 ;  /* 0x00000008135d7824 */ /* 0x000fe200078e0212 */
[----:B------:R-:W-:Y:S01]  /*3ed0*/  BSSY B1, `(.L_x_2767) ;  /* 0x0000004000017945 */ /* 0x000fe20003800000 */
[----:B--2---:R-:W-:-:S04]  /*3ee0*/  SHF.L.U32 R94, R11, 0x1f, RZ ;  /* 0x0000001f0b5e7819 */ /* 0x004fc800000006ff */
[----:B------:R-:W1:Y:S02]  /*3ef0*/  SYNCS.PHASECHK.TRANS64.TRYWAIT P5, [R93+URZ+0x33490], R94 ;  /* 0x0334905e5d0075a7 */ /* 0x000e6400080a017f */
[----:B-1----:R-:W-:Y:S05]  /*3f00*/  @!P5 BRA `(.L_x_2768) ;  /* 0x000002f800fcd947 */ /* 0x002fea0003800000 */
.L_x_3122:
[----:B------:R-:W-:Y:S05]  /*3f10*/  BSYNC B1 ;  /* 0x0000000000017941 */ /* 0x000fea0003800000 */
.L_x_2767:
[----:B------:R-:W-:-:S03]  /*3f20*/  UMOV UR4, 0xffffffff ;  /* 0xffffffff00047882 */ /* 0x000fc60000000000 */
[----:B------:R-:W-:Y:S05]  /*3f30*/  BRA.DIV UR4, `(.L_x_2769) ;  /* 0x000002fe04047947 */ /* 0x000fea000b800000 */
[----:B------:R2:W3:Y:S04]  /*3f40*/  SHFL.IDX PT, R143, R119, RZ, 0x1e1f ;  /* 0x001e1fff778f7589 */ /* 0x0004e800000e0000 */
[----:B------:R2:W4:Y:S02]  /*3f50*/  SHFL.IDX PT, R11, R120, RZ, 0x1e1f ;  /* 0x001e1fff780b7589 */ /* 0x00052400000e0000 */
.L_x_3126:
        /* <DEDUP_REMOVED lines=11> */
[----:B------:R-:W-:Y:S02]  /*4010*/  LOP3.LUT R81, R81, 0xff0000ff, RZ, 0xc0, !PT ;  /* 0xff0000ff51517812 */ /* 0x000fe400078ec0ff */
[----:B------:R-:W-:Y:S01]  /*4020*/  SHF.L.U32 R154, R80, 0x8, RZ ;  /* 0x00000008509a7819 */ /* 0x000fe200000006ff */
[----:B------:R-:W-:Y:S01]  /*4030*/  IMAD.U32 R82, R82, 0x10000, RZ ;  /* 0x0001000052527824 */ /* 0x000fe200078e00ff */
[----:B------:R-:W-:Y:S02]  /*4040*/  SHF.R.U32.HI R155, RZ, 0x8, R83 ;  /* 0x00000008ff9b7819 */ /* 0x000fe40000011653 */
[----:B------:R-:W-:-:S02]  /*4050*/  LOP3.LUT R81, R81, 0xff00, R154, 0xf8, !PT ;  /* 0x0000ff0051517812 */ /* 0x000fc400078ef89a */
[----:B------:R-:W-:Y:S01]  /*4060*/  LOP3.LUT R156, R83, 0xff0000ff, RZ, 0xc0, !PT ;  /* 0xff0000ff539c7812 */ /* 0x000fe200078ec0ff */
[----:B------:R-:W-:Y:S01]  /*4070*/  IMAD.SHL.U32 R155, R155, 0x100, RZ ;  /* 0x000001009b9b7824 */ /* 0x000fe200078e00ff */
        /* <DEDUP_REMOVED lines=98> */
.L_x_2775:
[----:B------:R-:W-:Y:S05]  /*46a0*/  BSYNC B3 ;  /* 0x0000000000037941 */ /* 0x000fea0003800000 */
.L_x_2774:
[----:B----4-:R-:W-:-:S04]  /*46b0*/  IADD3 R80, P3, R16, R11, RZ ;  /* 0x0000000b10507210 */ /* 0x010fc80007f7e0ff */
[----:B---3--:R-:W-:-:S05]  /*46c0*/  IADD3.X R81, R143, R17, RZ, P3, !PT ;  /* 0x000000118f517210 */ /* 0x008fca0001ffe4ff */
[----:B0-----:R0:W-:Y:S04]  /*46d0*/  ST.E.128 desc[UR50][R80.64], R12 ;  /* 0x0000000c50007985 */ /* 0x0011e8000c101d32 */
.L_x_2773:
[----:B------:R-:W-:Y:S05]  /*46e0*/  BSYNC B2 ;  /* 0x0000000000027941 */ /* 0x000fea0003800000 */
.L_x_2772:
        /* <DEDUP_REMOVED lines=111> */
[----:B------:R-:W-:Y:S01]  /*4de0*/  MOV R15, R76 ;  /* 0x0000004c000f7202 */ /* 0x000fe20000000f00 */
[----:B------:R-:W-:-:S05]  /*4df0*/  FFMA.FTZ R150, R12, R151, R150 ;  /* 0x000000970c967223 */ /* 0x000fca0000010096 */
[----:B------:R-:W-:-:S05]  /*4e00*/  F2FP.SATFINITE.E4M3.F32.PACK_AB_MERGE_C R77, R150, R77, R80 ;  /* 0x0000004d964d723e */ /* 0x000fca0004807050 */
[----:B------:R-:W-:-:S07]  /*4e10*/  IMAD.MOV.U32 R12, RZ, RZ, R77 ;  /* 0x000000ffff0c7224 */ /* 0x000fce00078e004d */
.L_x_2779:
[----:B------:R-:W-:Y:S05]  /*4e20*/  BSYNC B3 ;  /* 0x0000000000037941 */ /* 0x000fea0003800000 */
.L_x_2778:
[----:B------:R-:W-:-:S05]  /*4e30*/  IMAD.SHL.U32 R77, R228, 0x10, RZ ;  /* 0x00000010e44d7824 */ /* 0x000fca00078e00ff */
[----:B----4-:R-:W-:-:S04]  /*4e40*/  IADD3 R76, P3, R11, R77, RZ ;  /* 0x0000004d0b4c7210 */ /* 0x010fc80007f7e0ff */
[----:B---3--:R-:W-:-:S05]  /*4e50*/  LEA.HI.X.SX32 R77, R77, R143, 0x1, P3 ;  /* 0x0000008f4d4d7211 */ /* 0x008fca00018f0eff */
[----:B------:R0:W-:Y:S04]  /*4e60*/  ST.E.128 desc[UR50][R76.64], R12 ;  /* 0x0000000c4c007985 */ /* 0x0001e8000c101d32 */
.L_x_2777:
[----:B------:R-:W-:Y:S05]  /*4e70*/  BSYNC B2 ;  /* 0x0000000000027941 */ /* 0x000fea0003800000 */
.L_x_2776:
        /* <DEDUP_REMOVED lines=101> */
[----:B------:R-:W-:Y:S01]  /*54d0*/  FFMA.FTZ R76, R74, R73, -R76 ;  /* 0x000000494a4c7223 */ /* 0x000fe2000001084c */
[----:B------:R-:W-:Y:S01]  /*54e0*/  MOV R14, R77 ;  /* 0x0000004d000e7202 */ /* 0x000fe20000000f00 */
        /* <DEDUP_REMOVED lines=12> */
.L_x_2783:
[----:B------:R-:W-:Y:S05]  /*55b0*/  BSYNC B3 ;  /* 0x0000000000037941 */ /* 0x000fea0003800000 */
.L_x_2782:
[----:B------:R-:W-:-:S05]  /*55c0*/  IMAD.SHL.U32 R73, R229, 0x10, RZ ;  /* 0x00000010e5497824 */ /* 0x000fca00078e00ff */
[----:B----4-:R-:W-:-:S04]  /*55d0*/  IADD3 R72, P3, R11, R73, RZ ;  /* 0x000000490b487210 */ /* 0x010fc80007f7e0ff */
[----:B---3--:R-:W-:-:S05]  /*55e0*/  LEA.HI.X.SX32 R73, R73, R143, 0x1, P3 ;  /* 0x0000008f49497211 */ /* 0x008fca00018f0eff */
[----:B------:R0:W-:Y:S04]  /*55f0*/  ST.E.128 desc[UR50][R72.64], R12 ;  /* 0x0000000c48007985 */ /* 0x0001e8000c101d32 */
.L_x_2781:
[----:B------:R-:W-:Y:S05]  /*5600*/  BSYNC B2 ;  /* 0x0000000000027941 */ /* 0x000fea0003800000 */
.L_x_2780:
        /* <DEDUP_REMOVED lines=112> */
.L_x_2787:
[----:B------:R-:W-:Y:S05]  /*5d10*/  BSYNC B3 ;  /* 0x0000000000037941 */ /* 0x000fea0003800000 */
.L_x_2786:
[----:B------:R-:W3:Y:S01]  /*5d20*/  LDL R70, [R1+0xc] ;  /* 0x00000c0001467983 */ /* 0x000ee20000100800 */
[----:B----4-:R-:W-:-:S04]  /*5d30*/  IADD3 R68, P3, R220, R11, RZ ;  /* 0x0000000bdc447210 */ /* 0x010fc80007f7e0ff */
[----:B---3--:R-:W-:-:S05]  /*5d40*/  IADD3.X R69, R143, R70, RZ, P3, !PT ;  /* 0x000000468f457210 */ /* 0x008fca0001ffe4ff */
[----:B------:R0:W-:Y:S04]  /*5d50*/  ST.E.128 desc[UR50][R68.64], R12 ;  /* 0x0000000c44007985 */ /* 0x0001e8000c101d32 */
.L_x_2785:
[----:B------:R-:W-:Y:S05]  /*5d60*/  BSYNC B2 ;  /* 0x0000000000027941 */ /* 0x000fea0003800000 */
.L_x_2784:
        /* <DEDUP_REMOVED lines=12> */
[----:B------:R-:W-:Y:S01]  /*5e30*/  SHF.R.U32.HI R65, RZ, 0x10, R67 ;  /* 0x00000010ff417819 */ /* 0x000fe20000011643 */
[----:B------:R-:W-:Y:S01]  /*5e40*/  IMAD.SHL.U32 R68, R68, 0x100, RZ ;  /* 0x0000010044447824 */ /* 0x000fe200078e00ff */
[----:B------:R-:W-:Y:S01]  /*5e50*/  LOP3.LUT R64, R67, 0xff0000ff, RZ, 0xc0, !PT ;  /* 0xff0000ff43407812 */ /* 0x000fe200078ec0ff */
[----:B------:R-:W-:Y:S01]  /*5e60*/  IMAD.SHL.U32 R67, R70, 0x100, RZ ;  /* 0x0000010046437824 */ /* 0x000fe200078e00ff */
[----:B------:R-:W-:-:S02]  /*5e70*/  F2FP.F16.E4M3.UNPACK_B R70, R13 ;  /* 0x0000000dff46723e */ /* 0x000fc400020006ff */
[----:B------:R-:W-:Y:S02]  /*5e80*/  LOP3.LUT R68, R69, 0xff00, R68, 0xf8, !PT ;  /* 0x0000ff0045447812 */ /* 0x000fe400078ef844 */
[----:B------:R-:W-:Y:S01]  /*5e90*/  LOP3.LUT R67, R64, 0xff00, R67, 0xf8, !PT ;  /* 0x0000ff0040437812 */ /* 0x000fe200078ef843 */
[--C-:B------:R-:W-:Y:S01]  /*5ea0*/  HADD2.F32 R69, -RZ, R70.reuse.H1_H1 ;  /* 0x30000046ff457230 */ /* 0x100fe20000004100 */
[-C--:B------:R-:W-:Y:S01]  /*5eb0*/  F2FP.F16.E4M3.UNPACK_B R64, R145.reuse.H1 ;  /* 0x00000091ff40723e */ /* 0x080fe200030006ff */
[----:B------:R-:W-:Y:S01]  /*5ec0*/  HADD2.F32 R70, -RZ, R70.H0_H0 ;  /* 0x20000046ff467230 */ /* 0x000fe20000004100 */
[-C--:B------:R-:W-:Y:S02]  /*5ed0*/  F2FP.F16.E4M3.UNPACK_B R71, R144.reuse.H1 ;  /* 0x00000090ff47723e */ /* 0x080fe400030006ff */
[----:B------:R-:W-:Y:S01]  /*5ee0*/  F2FP.F16.E4M3.UNPACK_B R145, R145 ;  /* 0x00000091ff91723e */ /* 0x000fe200020006ff */
[----:B------:R-:W-:Y:S01]  /*5ef0*/  HADD2.F32 R73, -RZ, R64.H0_H0 ;  /* 0x20000040ff497230 */ /* 0x000fe20000004100 */
[----:B------:R-:W-:Y:S01]  /*5f00*/  F2FP.F16.E4M3.UNPACK_B R144, R144 ;  /* 0x00000090ff90723e */ /* 0x000fe200020006ff */
[----:B------:R-:W-:-:S02]  /*5f10*/  HADD2.F32 R72, -RZ, R71.H0_H0 ;  /* 0x20000047ff487230 */ /* 0x000fc40000004100 */
[----:B------:R-:W-:Y:S02]  /*5f20*/  HADD2.F32 R71, -RZ, R71.H1_H1 ;  /* 0x30000047ff477230 */ /* 0x000fe40000004100 */
[-C--:B------:R-:W-:Y:S01]  /*5f30*/  FMUL.FTZ R74, R69, R73.reuse ;  /* 0x00000049454a7220 */ /* 0x080fe20000410000 */
[----:B------:R-:W-:-:S03]  /*5f40*/  FMUL.FTZ R73, R70, R73 ;  /* 0x0000004946497220 */ /* 0x000fc60000410000 */
[-C--:B------:R-:W-:Y:S01]  /*5f50*/  FFMA.FTZ R70, R70, R72.reuse, -R74 ;  /* 0x0000004846467223 */ /* 0x080fe2000001084a */
        /* <DEDUP_REMOVED lines=79> */
.L_x_2791:
[----:B------:R-:W-:Y:S05]  /*6450*/  BSYNC B3 ;  /* 0x0000000000037941 */ /* 0x000fea0003800000 */
.L_x_2790:
[----:B------:R-:W3:Y:S01]  /*6460*/  LDL R66, [R1+0x8] ;  /* 0x0000080001427983 */ /* 0x000ee20000100800 */
[----:B----4-:R-:W-:-:S05]  /*6470*/  IADD3 R64, P3, R23, R11, RZ ;  /* 0x0000000b17407210 */ /* 0x010fca0007f7e0ff */
[----:B---3--:R-:W-:-:S05]  /*6480*/  IMAD.X R65, R143, 0x1, R66, P3 ;  /* 0x000000018f417824 */ /* 0x008fca00018e0642 */
[----:B------:R0:W-:Y:S03]  /*6490*/  ST.E.128 desc[UR50][R64.64], R12 ;  /* 0x0000000c40007985 */ /* 0x0001e6000c101d32 */
.L_x_2789:
[----:B------:R-:W-:Y:S05]  /*64a0*/  BSYNC B2 ;  /* 0x0000000000027941 */ /* 0x000fea0003800000 */
.L_x_2788:
[----:B------:R-:W-:-:S13]  /*64b0*/  ISETP.NE.AND P3, PT, R33, RZ, PT ;  /* 0x000000ff2100720c */ /* 0x000fda0003f65270 */
[----:B------:R-:W-:Y:S05]  /*64c0*/  @!P3 BRA `(.L_x_2771) ;  /* 0x0000000400d4b947 */ /* 0x000fea0003800000 */
[----:B0-----:R-:W3:Y:S04]  /*64d0*/  LDL R12, [R1+0x4] ;  /* 0x00000400010c7983 */ /* 0x001ee80000100800 */
[----:B------:R-:W5:Y:S01]  /*64e0*/  LDL R66, [R1+0x28] ;  /* 0x0000280001427983 */ /* 0x000f620000100800 */
[----:B----4-:R-:W-:Y:S01]  /*64f0*/  IADD3 R64, P3, R221, R11, RZ ;  /* 0x0000000bdd407210 */ /* 0x010fe20007f7e0ff */
[----:B------:R-:W-:Y:S04]  /*6500*/  BSSY B2, `(.L_x_2792) ;  /* 0x0000070000027945 */ /* 0x000fe80003800000 */
[----:B---3--:R-:W-:-:S02]  /*6510*/  IMAD.X R65, R143, 0x1, R12, P3 ;  /* 0x000000018f417824 */ /* 0x008fc400018e060c */
[----:B------:R0:W3:Y:S01]  /*6520*/  LDS.128 R12, [R89+0x29200] ;  /* 0x02920000590c7984 */ /* 0x0000e20000000c00 */
[----:B-----5:R-:W-:-:S13]  /*6530*/  ISETP.GE.AND P3, PT, R66, R113, PT ;  /* 0x000000714200720c */ /* 0x020fda0003f66270 */
[----:B0-----:R-:W-:Y:S05]  /*6540*/  @P3 BRA `(.L_x_2793) ;  /* 0x0000000400ac3947 */ /* 0x001fea0003800000 */
[----:B---3--:R-:W-:Y:S01]  /*6550*/  IMAD.MOV.U32 R60, RZ, RZ, R13 ;  /* 0x000000ffff3c7224 */ /* 0x008fe200078e000d */
        /* <DEDUP_REMOVED lines=13> */
[----:B------:R-:W-:Y:S01]  /*6630*/  F2FP.F16.E4M3.UNPACK_B R66, R60.H1 ;  /* 0x0000003cff42723e */ /* 0x000fe200030006ff */
[----:B------:R-:W-:-:S04]  /*6640*/  IMAD.MOV.U32 R60, RZ, RZ, R12 ;  /* 0x000000ffff3c7224 */ /* 0x000fc800078e000c */
[--C-:B------:R-:W-:Y:S02]  /*6650*/  HADD2.F32 R68, -RZ, R66.reuse.H1_H1 ;  /* 0x30000042ff447230 */ /* 0x100fe40000004100 */
[----:B------:R-:W-:-:S03]  /*6660*/  HADD2.F32 R66, -RZ, R66.H0_H0 ;  /* 0x20000042ff427230 */ /* 0x000fc60000004100 */
[-C--:B------:R-:W-:Y:S02]  /*6670*/  FMUL.FTZ R69, R68, R13.reuse ;  /* 0x0000000d44457220 */ /* 0x080fe40000410000 */
[C---:B------:R-:W-:Y:S02]  /*6680*/  FMUL.FTZ R71, R66.reuse, R13 ;  /* 0x0000000d42477220 */ /* 0x040fe40000410000 */
[-C--:B------:R-:W-:Y:S01]  /*6690*/  FFMA.FTZ R13, R66, R11.reuse, -R69 ;  /* 0x0000000b420d7223 */ /* 0x080fe20000010845 */
[----:B------:R-:W-:Y:S01]  /*66a0*/  F2FP.F16.E4M3.UNPACK_B R69, R142 ;  /* 0x0000008eff45723e */ /* 0x000fe200020006ff */
[----:B------:R-:W-:Y:S01]  /*66b0*/  FFMA.FTZ R68, R68, R11, R71 ;  /* 0x0000000b44447223 */ /* 0x000fe20000010047 */
[-C--:B------:R-:W-:Y:S02]  /*66c0*/  F2FP.F16.E4M3.UNPACK_B R11, R60.reuse.H1 ;  /* 0x0000003cff0b723e */ /* 0x080fe400030006ff */
        /* <DEDUP_REMOVED lines=27> */
[----:B------:R-:W-:Y:S02]  /*6880*/  SHF.L.U32 R61, R71, 0x8, RZ ;  /* 0x00000008473d7819 */ /* 0x000fe400000006ff */
[----:B------:R-:W-:Y:S02]  /*6890*/  F2FP.SATFINITE.E4M3.F32.PACK_AB_MERGE_C R11, R12, R11, RZ ;  /* 0x0000000b0c0b723e */ /* 0x000fe400048070ff */
[----:B------:R-:W-:Y:S01]  /*68a0*/  LOP3.LUT R63, R67, 0xff00, R68, 0xf8, !PT ;  /* 0x0000ff00433f7812 */ /* 0x000fe200078ef844 */
[----:B------:R-:W-:Y:S01]  /*68b0*/  IMAD.U32 R68, R69, 0x10000, RZ ;  /* 0x0001000045447824 */ /* 0x000fe200078e00ff */
[----:B------:R-:W-:Y:S01]  /*68c0*/  LOP3.LUT R61, R66, 0xff00, R61, 0xf8, !PT ;  /* 0x0000ff00423d7812 */ /* 0x000fe200078ef83d */
[----:B------:R-:W-:Y:S01]  /*68d0*/  IMAD.U32 R66, R70, 0x10000, RZ ;  /* 0x0001000046427824 */ /* 0x000fe200078e00ff */
[----:B------:R-:W-:Y:S01]  /*68e0*/  F2FP.SATFINITE.E4M3.F32.PACK_AB_MERGE_C R12, R13, R60, R11 ;  /* 0x0000003c0d0c723e */ /* 0x000fe2000480700b */
[----:B------:R-:W-:Y:S01]  /*68f0*/  IMAD.MOV.U32 R67, RZ, RZ, R15 ;  /* 0x000000ffff437224 */ /* 0x000fe200078e000f */
[----:B------:R-:W-:Y:S01]  /*6900*/  LOP3.LUT R63, R63, 0xff0000, R68, 0xf8, !PT ;  /* 0x00ff00003f3f7812 */ /* 0x000fe200078ef844 */
[----:B------:R-:W-:Y:S01]  /*6910*/  IMAD.MOV.U32 R13, RZ, RZ, R62 ;  /* 0x000000ffff0d7224 */ /* 0x000fe200078e003e */
[----:B------:R-:W-:-:S02]  /*6920*/  LOP3.LUT R61, R61, 0xff0000, R66, 0xf8, !PT ;  /* 0x00ff00003d3d7812 */ /* 0x000fc400078ef842 */
[----:B------:R-:W-:Y:S02]  /*6930*/  F2FP.F16.E4M3.UNPACK_B R15, R67 ;  /* 0x00000043ff0f723e */ /* 0x000fe400020006ff */
[----:B------:R-:W-:Y:S02]  /*6940*/  F2FP.F16.E4M3.UNPACK_B R71, R63.H1 ;  /* 0x0000003fff47723e */ /* 0x000fe400030006ff */
[----:B------:R-:W-:Y:S01]  /*6950*/  F2FP.F16.E4M3.UNPACK_B R68, R61.H1 ;  /* 0x0000003dff44723e */ /* 0x000fe200030006ff */
[----:B------:R-:W-:Y:S02]  /*6960*/  HADD2.F32 R69, -RZ, R15.H1_H1 ;  /* 0x3000000fff457230 */ /* 0x000fe40000004100 */
[----:B------:R-:W-:Y:S02]  /*6970*/  HADD2.F32 R66, -RZ, R71.H0_H0 ;  /* 0x20000047ff427230 */ /* 0x000fe40000004100 */
[----:B------:R-:W-:Y:S02]  /*6980*/  HADD2.F32 R15, -RZ, R15.H0_H0 ;  /* 0x2000000fff0f7230 */ /* 0x000fe40000004100 */
[----:B------:R-:W-:-:S02]  /*6990*/  HADD2.F32 R70, -RZ, R68.H0_H0 ;  /* 0x20000044ff467230 */ /* 0x000fc40000004100 */
[-C--:B------:R-:W-:Y:S01]  /*69a0*/  FMUL.FTZ R72, R69, R66.reuse ;  /* 0x0000004245487220 */ /* 0x080fe20000410000 */
[----:B------:R-:W-:Y:S02]  /*69b0*/  HADD2.F32 R71, -RZ, R71.H1_H1 ;  /* 0x30000047ff477230 */ /* 0x000fe40000004100 */
        /* <DEDUP_REMOVED lines=8> */
[----:B------:R-:W-:-:S02]  /*6a40*/  HADD2.F32 R61, -RZ, R72.H1_H1 ;  /* 0x30000048ff3d7230 */ /* 0x000fc40000004100 */
[--C-:B------:R-:W-:Y:S02]  /*6a50*/  HADD2.F32 R70, -RZ, R69.reuse.H1_H1 ;  /* 0x30000045ff467230 */ /* 0x100fe40000004100 */
        /* <DEDUP_REMOVED lines=26> */
.L_x_2793:
[----:B------:R-:W-:Y:S05]  /*6c00*/  BSYNC B2 ;  /* 0x0000000000027941 */ /* 0x000fea0003800000 */
.L_x_2792:
[----:B---3--:R0:W-:Y:S02]  /*6c10*/  ST.E.128 desc[UR50][R64.64], R12 ;  /* 0x0000000c40007985 */ /* 0x0081e4000c101d32 */
.L_x_2771:
[----:B------:R-:W-:Y:S05]  /*6c20*/  BSYNC B1 ;  /* 0x0000000000017941 */ /* 0x000fea0003800000 */
.L_x_2770:
[----:B------:R-:W-:-:S03]  /*6c30*/  UMOV UR4, 0xffffffff ;  /* 0xffffffff00047882 */ /* 0x000fc60000000000 */
[----:B------:R-:W-:Y:S05]  /*6c40*/  BRA.DIV UR4, `(.L_x_2794) ;  /* 0x000002d2040c7947 */ /* 0x000fea000b800000 */
[----:B--2---:R-:W2:Y:S04]  /*6c50*/  SHFL.IDX PT, R119, R119, 0x1, 0x1e1f ;  /* 0x003e1f0077777f89 */ /* 0x004ea800000e0000 */
[----:B------:R-:W0:Y:S02]  /*6c60*/  SHFL.IDX PT, R120, R120, 0x1, 0x1e1f ;  /* 0x003e1f0078787f89 */ /* 0x000e2400000e0000 */
.L_x_3130:
        /* <DEDUP_REMOVED lines=55> */
[----:B------:R-:W-:Y:S01]  /*6fe0*/  SHF.R.U32.HI R67, RZ, 0x8, R59 ;  /* 0x00000008ff437819 */ /* 0x000fe2000001163b */
[----:B------:R-:W-:Y:S01]  /*6ff0*/  FFMA.FTZ R65, R65, R64, R66 ;  /* 0x0000004041417223 */ /* 0x000fe20000010042 */
[----:B------:R-:W-:Y:S02]  /*7000*/  LOP3.LUT R64, R59, 0xff0000ff, RZ, 0xc0, !PT ;  /* 0xff0000ff3b407812 */ /* 0x000fe400078ec0ff */
[----:B------:R-:W-:-:S02]  /*7010*/  SHF.L.U32 R67, R67, 0x8, RZ ;  /* 0x0000000843437819 */ /* 0x000fc400000006ff */
[----:B------:R-:W-:Y:S02]  /*7020*/  SHF.R.U32.HI R66, RZ, 0x10, R59 ;  /* 0x00000010ff427819 */ /* 0x000fe4000001163b */
[----:B------:R-:W-:Y:S01]  /*7030*/  LOP3.LUT R67, R64, 0xff00, R67, 0xf8, !PT ;  /* 0x0000ff0040437812 */ /* 0x000fe200078ef843 */
[----:B------:R-:W-:Y:S01]  /*7040*/  IMAD.SHL.U32 R64, R69, 0x100, RZ ;  /* 0x0000010045407824 */ /* 0x000fe200078e00ff */
[----:B------:R-:W-:Y:S01]  /*7050*/  LOP3.LUT R59, R57, 0xff0000ff, RZ, 0xc0, !PT ;  /* 0xff0000ff393b7812 */ /* 0x000fe200078ec0ff */
[----:B------:R-:W-:Y:S01]  /*7060*/  IMAD.U32 R66, R66, 0x10000, RZ ;  /* 0x0001000042427824 */ /* 0x000fe200078e00ff */
[----:B------:R-:W-:Y:S02]  /*7070*/  F2FP.SATFINITE.E4M3.F32.PACK_AB_MERGE_C R12, R65, R62, R58 ;  /* 0x0000003e410c723e */ /* 0x000fe4000480703a */
[----:B------:R-:W-:Y:S01]  /*7080*/  LOP3.LUT R57, R59, 0xff00, R64, 0xf8, !PT ;  /* 0x0000ff003b397812 */ /* 0x000fe200078ef840 */
[----:B------:R-:W-:Y:S01]  /*7090*/  IMAD.U32 R64, R68, 0x10000, RZ ;  /* 0x0001000044407824 */ /* 0x000fe200078e00ff */
[----:B------:R-:W-:Y:S01]  /*70a0*/  LOP3.LUT R59, R67, 0xff0000, R66, 0xf8, !PT ;  /* 0x00ff0000433b7812 */ /* 0x000fe200078ef842 */
[----:B------:R-:W-:-:S03]  /*70b0*/  IMAD.MOV.U32 R66, RZ, RZ, R15 ;  /* 0x000000ffff427224 */ /* 0x000fc600078e000f */
[----:B------:R-:W-:Y:S02]  /*70c0*/  LOP3.LUT R57, R57, 0xff0000, R64, 0xf8, !PT ;  /* 0x00ff000039397812 */ /* 0x000fe400078ef840 */
[----:B------:R-:W-:Y:S02]  /*70d0*/  F2FP.F16.E4M3.UNPACK_B R15, R66 ;  /* 0x00000042ff0f723e */ /* 0x000fe400020006ff */
[----:B------:R-:W-:Y:S02]  /*70e0*/  F2FP.F16.E4M3.UNPACK_B R68, R59.H1 ;  /* 0x0000003bff44723e */ /* 0x000fe400030006ff */
[----:B------:R-:W-:Y:S01]  /*70f0*/  F2FP.F16.E4M3.UNPACK_B R69, R57.H1 ;  /* 0x00000039ff45723e */ /* 0x000fe200030006ff */
[--C-:B------:R-:W-:Y:S02]  /*7100*/  HADD2.F32 R64, -RZ, R15.reuse.H1_H1 ;  /* 0x3000000fff407230 */ /* 0x100fe40000004100 */
[----:B------:R-:W-:Y:S02]  /*7110*/  HADD2.F32 R70, -RZ, R68.H0_H0 ;  /* 0x20000044ff467230 */ /* 0x000fe40000004100 */
[----:B------:R-:W-:-:S02]  /*7120*/  HADD2.F32 R15, -RZ, R15.H0_H0 ;  /* 0x2000000fff0f7230 */ /* 0x000fc40000004100 */
[--C-:B------:R-:W-:Y:S02]  /*7130*/  HADD2.F32 R67, -RZ, R69.reuse.H0_H0 ;  /* 0x20000045ff437230 */ /* 0x100fe40000004100 */
[-C--:B------:R-:W-:Y:S01]  /*7140*/  FMUL.FTZ R72, R64, R70.reuse ;  /* 0x0000004640487220 */ /* 0x080fe20000410000 */
[----:B------:R-:W-:Y:S02]  /*7150*/  HADD2.F32 R69, -RZ, R69.H1_H1 ;  /* 0x30000045ff457230 */ /* 0x000fe40000004100 */
        /* <DEDUP_REMOVED lines=36> */
.L_x_2799:
[----:B------:R-:W-:Y:S05]  /*73a0*/  BSYNC B2 ;  /* 0x0000000000027941 */ /* 0x000fea0003800000 */
.L_x_2798:
[----:B0-----:R0:W-:Y:S02]  /*73b0*/  ST.E.128 desc[UR50][R60.64], R12 ;  /* 0x0000000c3c007985 */ /* 0x0011e4000c101d32 */
.L_x_2797:
[----:B------:R-:W-:Y:S05]  /*73c0*/  BSYNC B1 ;  /* 0x0000000000017941 */ /* 0x000fea0003800000 */
.L_x_2796:
        /* <DEDUP_REMOVED lines=12> */
[----:B------:R-:W-:Y:S02]  /*7490*/  SHF.R.U32.HI R54, RZ, 0x8, R55 ;  /* 0x00000008ff367819 */ /* 0x000fe40000011637 */
[----:B------:R-:W-:Y:S01]  /*74a0*/  SHF.R.U32.HI R60, RZ, 0x10, R53 ;  /* 0x00000010ff3c7819 */ /* 0x000fe20000011635 */
[----:B------:R-:W-:Y:S01]  /*74b0*/  IMAD.SHL.U32 R52, R52, 0x100, RZ ;  /* 0x0000010034347824 */ /* 0x000fe200078e00ff */
[----:B------:R-:W-:Y:S01]  /*74c0*/  LOP3.LUT R59, R53, 0xff0000ff, RZ, 0xc0, !PT ;  /* 0xff0000ff353b7812 */ /* 0x000fe200078ec0ff */
[----:B------:R-:W-:Y:S01]  /*74d0*/  IMAD.SHL.U32 R54, R54, 0x100, RZ ;  /* 0x0000010036367824 */ /* 0x000fe200078e00ff */
[----:B------:R-:W-:Y:S01]  /*74e0*/  SHF.R.U32.HI R58, RZ, 0x10, R55 ;  /* 0x00000010ff3a7819 */ /* 0x000fe20000011637 */
[----:B------:R-:W-:Y:S01]  /*74f0*/  IMAD.MOV.U32 R53, RZ, RZ, R12 ;  /* 0x000000ffff357224 */ /* 0x000fe200078e000c */
[----:B------:R-:W-:-:S02]  /*7500*/  LOP3.LUT R55, R55, 0xff0000ff, RZ, 0xc0, !PT ;  /* 0xff0000ff37377812 */ /* 0x000fc400078ec0ff */
[----:B------:R-:W-:Y:S01]  /*7510*/  MOV R11, R13 ;  /* 0x0000000d000b7202 */ /* 0x000fe20000000f00 */
[----:B------:R-:W-:Y:S01]  /*7520*/  IMAD.U32 R13, R60, 0x10000, RZ ;  /* 0x000100003c0d7824 */ /* 0x000fe200078e00ff */
[----:B------:R-:W-:Y:S02]  /*7530*/  LOP3.LUT R52, R59, 0xff00, R52, 0xf8, !PT ;  /* 0x0000ff003b347812 */ /* 0x000fe400078ef834 */
        /* <DEDUP_REMOVED lines=24> */
[----:B------:R-:W-:-:S02]  /*76c0*/  HADD2.F32 R61, -RZ, R138.H0_H0 ;  /* 0x2000008aff3d7230 */ /* 0x000fc40000004100 */
        /* <DEDUP_REMOVED lines=9> */
[----:B------:R-:W-:-:S02]  /*7760*/  HADD2.F32 R58, -RZ, R53.H1_H1 ;  /* 0x30000035ff3a7230 */ /* 0x000fc40000004100 */
[C---:B------:R-:W-:Y:S01]  /*7770*/  FMUL.FTZ R62, R55.reuse, R62 ;  /* 0x0000003e373e7220 */ /* 0x040fe20000410000 */
[----:B------:R-:W-:Y:S02]  /*7780*/  HADD2.F32 R54, -RZ, R53.H0_H0 ;  /* 0x20000035ff367230 */ /* 0x000fe40000004100 */
[-C--:B------:R-:W-:Y:S01]  /*7790*/  FFMA.FTZ R64, R55, R60.reuse, -R64 ;  /* 0x0000003c37407223 */ /* 0x080fe20000010840 */
[----:B------:R-:W-:Y:S02]  /*77a0*/  HADD2.F32 R135, -RZ, R135.H0_H0 ;  /* 0x20000087ff877230 */ /* 0x000fe40000004100 */
[----:B------:R-:W-:Y:S01]  /*77b0*/  FFMA.FTZ R63, R59, R60, R62 ;  /* 0x0000003c3b3f7223 */ /* 0x000fe2000001003e */
[----:B------:R-:W-:Y:S01]  /*77c0*/  F2FP.F16.E4M3.UNPACK_B R59, R15.H1 ;  /* 0x0000000fff3b723e */ /* 0x000fe200030006ff */
[-C--:B------:R-:W-:Y:S01]  /*77d0*/  FMUL.FTZ R53, R58, R61.reuse ;  /* 0x0000003d3a357220 */ /* 0x080fe20000410000 */
[----:B------:R-:W-:Y:S01]  /*77e0*/  FMUL.FTZ R61, R54, R61 ;  /* 0x0000003d363d7220 */ /* 0x000fe20000410000 */
[----:B------:R-:W-:-:S02]  /*77f0*/  F2FP.F16.E4M3.UNPACK_B R62, R52.H1 ;  /* 0x00000034ff3e723e */ /* 0x000fc400030006ff */
[----:B------:R-:W-:Y:S01]  /*7800*/  F2FP.SATFINITE.E4M3.F32.PACK_AB_MERGE_C R55, R66, R65, RZ ;  /* 0x000000414237723e */ /* 0x000fe200048070ff */
[--C-:B------:R-:W-:Y:S02]  /*7810*/  HADD2.F32 R65, -RZ, R59.reuse.H0_H0 ;  /* 0x2000003bff417230 */ /* 0x100fe40000004100 */
[----:B------:R-:W-:Y:S01]  /*7820*/  FFMA.FTZ R58, R58, R135, R61 ;  /* 0x000000873a3a7223 */ /* 0x000fe2000001003d */
[----:B------:R-:W-:Y:S01]  /*7830*/  HADD2.F32 R66, -RZ, R59.H1_H1 ;  /* 0x3000003bff427230 */ /* 0x000fe20000004100 */
[----:B------:R-:W-:Y:S01]  /*7840*/  F2FP.F16.E4M3.UNPACK_B R59, R13.H1 ;  /* 0x0000000dff3b723e */ /* 0x000fe200030006ff */
[----:B------:R-:W-:Y:S01]  /*7850*/  HADD2.F32 R67, -RZ, R62.H1_H1 ;  /* 0x3000003eff437230 */ /* 0x000fe20000004100 */
[----:B------:R-:W-:Y:S01]  /*7860*/  F2FP.F16.E4M3.UNPACK_B R60, R14.H1 ;  /* 0x0000000eff3c723e */ /* 0x000fe200030006ff */
[----:B------:R-:W-:Y:S01]  /*7870*/  FFMA.FTZ R53, R54, R135, -R53 ;  /* 0x0000008736357223 */ /* 0x000fe20000010835 */
[----:B------:R-:W-:Y:S01]  /*7880*/  F2FP.F16.E4M3.UNPACK_B R61, R52 ;  /* 0x00000034ff3d723e */ /* 0x000fe200020006ff */
[----:B------:R-:W-:Y:S01]  /*7890*/  HADD2.F32 R68, -RZ, R59.H1_H1 ;  /* 0x3000003bff447230 */ /* 0x000fe20000004100 */
[----:B------:R-:W-:Y:S01]  /*78a0*/  F2FP.SATFINITE.E4M3.F32.PACK_AB_MERGE_C R54, R63, R64, RZ ;  /* 0x000000403f36723e */ /* 0x000fe200048070ff */
[----:B------:R-:W-:Y:S01]  /*78b0*/  HADD2.F32 R64, -RZ, R60.H1_H1 ;  /* 0x3000003cff407230 */ /* 0x000fe20000004100 */
[----:B------:R-:W-:Y:S01]  /*78c0*/  F2FP.F16.E4M3.UNPACK_B R52, R13 ;  /* 0x0000000dff34723e */ /* 0x000fe200020006ff */
[----:B------:R-:W-:Y:S01]  /*78d0*/  FMUL.FTZ R70, R66, R67 ;  /* 0x0000004342467220 */ /* 0x000fe20000410000 */
[----:B------:R-:W-:-:S02]  /*78e0*/  HADD2.F32 R69, -RZ, R61.H1_H1 ;  /* 0x3000003dff457230 */ /* 0x000fc40000004100 */
        /* <DEDUP_REMOVED lines=8> */
[----:B------:R-:W-:Y:S02]  /*7970*/  HADD2.F32 R66, -RZ, R62.H0_H0 ;  /* 0x2000003eff427230 */ /* 0x000fe40000004100 */
[C---:B------:R-:W-:Y:S01]  /*7980*/  FMUL.FTZ R69, R63.reuse, R69 ;  /* 0x000000453f457220 */ /* 0x040fe20000410000 */
[----:B------:R-:W-:Y:S01]  /*7990*/  FFMA.FTZ R15, R63, R67, -R70 ;  /* 0x000000433f0f7223 */ /* 0x000fe20000010846 */
[----:B------:R-:W-:Y:S01]  /*79a0*/  HADD2.F32 R62, -RZ, R14.H0_H0 ;  /* 0x2000000eff3e7230 */ /* 0x000fe20000004100 */
[----:B------:R-:W-:Y:S01]  /*79b0*/  F2FP.SATFINITE.E4M3.F32.PACK_AB_MERGE_C R60, R60, R13, RZ ;  /* 0x0000000d3c3c723e */ /* 0x000fe200048070ff */
[----:B------:R-:W-:-:S02]  /*79c0*/  HADD2.F32 R63, -RZ, R65.H0_H0 ;  /* 0x20000041ff3f7230 */ /* 0x000fc40000004100 */
[----:B------:R-:W-:Y:S01]  /*79d0*/  FFMA.FTZ R68, R64, R67, R69 ;  /* 0x0000004340447223 */ /* 0x000fe20000010045 */
[----:B------:R-:W-:Y:S01]  /*79e0*/  HADD2.F32 R14, -RZ, R14.H1_H1 ;  /* 0x3000000eff0e7230 */ /* 0x000fe20000004100 */
[----:B------:R-:W-:Y:S01]  /*79f0*/  F2FP.SATFINITE.E4M3.F32.PACK_AB_MERGE_C R13, R12, R11, R55 ;  /* 0x0000000b0c0d723e */ /* 0x000fe20004807037 */
[----:B------:R-:W-:Y:S01]  /*7a00*/  HADD2.F32 R61, -RZ, R61.H0_H0 ;  /* 0x2000003dff3d7230 */ /* 0x000fe20000004100 */
[----:B------:R-:W-:Y:S01]  /*7a10*/  F2FP.SATFINITE.E4M3.F32.PACK_AB_MERGE_C R12, R58, R53, R54 ;  /* 0x000000353a0c723e */ /* 0x000fe20004807036 */
[----:B------:R-:W-:Y:S01]  /*7a20*/  HADD2.F32 R65, -RZ, R65.H1_H1 ;  /* 0x30000041ff417230 */ /* 0x000fe20000004100 */
[----:B------:R-:W-:Y:S01]  /*7a30*/  F2FP.SATFINITE.E4M3.F32.PACK_AB_MERGE_C R15, R68, R15, RZ ;  /* 0x0000000f440f723e */ /* 0x000fe200048070ff */
        /* <DEDUP_REMOVED lines=12> */
.L_x_2803:
[----:B------:R-:W-:Y:S05]  /*7b00*/  BSYNC B2 ;  /* 0x0000000000027941 */ /* 0x000fea0003800000 */
.L_x_2802:
[----:B------:R0:W-:Y:S02]  /*7b10*/  ST.E.128 desc[UR50][R56.64], R12 ;  /* 0x0000000c38007985 */ /* 0x0001e4000c101d32 */
.L_x_2801:
[----:B------:R-:W-:Y:S05]  /*7b20*/  BSYNC B1 ;  /* 0x0000000000017941 */ /* 0x000fea0003800000 */
.L_x_2800:
        /* <DEDUP_REMOVED lines=115> */
.L_x_2807:
[----:B------:R-:W-:Y:S05]  /*8260*/  BSYNC B2 ;  /* 0x0000000000027941 */ /* 0x000fea0003800000 */
.L_x_2806:
[----:B------:R0:W-:Y:S02]  /*8270*/  ST.E.128 desc[UR50][R52.64], R12 ;  /* 0x0000000c34007985 */ /* 0x0001e4000c101d32 */
.L_x_2805:
[----:B------:R-:W-:Y:S05]  /*8280*/  BSYNC B1 ;  /* 0x0000000000017941 */ /* 0x000fea0003800000 */
.L_x_2804:
[----:B------:R-:W-:Y:S01]  /*8290*/  ISETP.NE.AND P3, PT, R31, RZ, PT ;  /* 0x000000ff1f00720c */ /* 0x000fe20003f65270 */
[----:B------:R-:W-:-:S12]  /*82a0*/  BSSY B1, `(.L_x_2808) ;  /* 0x0000074000017945 */ /* 0x000fd80003800000 */
[----:B------:R-:W-:Y:S05]  /*82b0*/  @!P3 BRA `(.L_x_2809) ;  /* 0x0000000400c8b947 */ /* 0x000fea0003800000 */
[----:B0-----:R-:W2:Y:S04]  /*82c0*/  LDL R12, [R1+0xc] ;  /* 0x00000c00010c7983 */ /* 0x001ea80000100800 */
        /* <DEDUP_REMOVED lines=9> */
[----:B------:R-:W-:Y:S02]  /*8360*/  SHF.R.U32.HI R46, RZ, 0x8, R47 ;  /* 0x00000008ff2e7819 */ /* 0x000fe4000001162f */
        /* <DEDUP_REMOVED lines=8> */
[----:B------:R-:W-:Y:S01]  /*83f0*/  LOP3.LUT R51, R51, 0xff00, R44, 0xf8, !PT ;  /* 0x0000ff0033337812 */ /* 0x000fe200078ef82c */
[----:B------:R-:W-:Y:S01]  /*8400*/  IMAD.U32 R13, R50, 0x10000, RZ ;  /* 0x00010000320d7824 */ /* 0x000fe200078e00ff */
[----:B------:R-:W-:-:S02]  /*8410*/  LOP3.LUT R46, R47, 0xff00, R46, 0xf8, !PT ;  /* 0x0000ff002f2e7812 */ /* 0x000fc400078ef82e */
        /* <DEDUP_REMOVED lines=90> */
.L_x_2811:
[----:B------:R-:W-:Y:S05]  /*89c0*/  BSYNC B2 ;  /* 0x0000000000027941 */ /* 0x000fea0003800000 */
.L_x_2810:
[----:B--2---:R0:W-:Y:S02]  /*89d0*/  ST.E.128 desc[UR50][R48.64], R12 ;  /* 0x0000000c30007985 */ /* 0x0041e4000c101d32 */
.L_x_2809:
[----:B------:R-:W-:Y:S05]  /*89e0*/  BSYNC B1 ;  /* 0x0000000000017941 */ /* 0x000fea0003800000 */
.L_x_2808:
[----:B------:R-:W-:Y:S01]  /*89f0*/  ISETP.NE.AND P3, PT, R32, RZ, PT ;  /* 0x000000ff2000720c */ /* 0x000fe20003f65270 */
[----:B------:R-:W-:-:S12]  /*8a00*/  BSSY B1, `(.L_x_2812) ;  /* 0x0000074000017945 */ /* 0x000fd80003800000 */
[----:B------:R-:W-:Y:S05]  /*8a10*/  @!P3 BRA `(.L_x_2813) ;  /* 0x0000000400c8b947 */ /* 0x000fea0003800000 */
[----:B0-----:R-:W2:Y:S04]  /*8a20*/  LDL R12, [R1+0x8] ;  /* 0x00000800010c7983 */ /* 0x001ea80000100800 */
[----:B----4-:R-:W4:Y:S01]  /*8a30*/  LDL R11, [R1+0x1c] ;  /* 0x00001c00010b7983 */ /* 0x010f220000100800 */
[----:B------:R-:W-:Y:S01]  /*8a40*/  IADD3 R44, P3, R23, R120, RZ ;  /* 0x00000078172c7210 */ /* 0x000fe20007f7e0ff */
[----:B------:R-:W-:Y:S03]  /*8a50*/  BSSY B2, `(.L_x_2814) ;  /* 0x000006d000027945 */ /* 0x000fe60003800000 */
[----:B--2---:R-:W-:Y:S02]  /*8a60*/  IADD3.X R45, R119, R12, RZ, P3, !PT ;  /* 0x0000000c772d7210 */ /* 0x004fe40001ffe4ff */
[----:B------:R0:W2:Y:S01]  /*8a70*/  LDS.128 R12, [R88+0x2b200] ;  /* 0x02b20000580c7984 */ /* 0x0000a20000000c00 */
        /* <DEDUP_REMOVED lines=10> */
[----:B--2---:R-:W-:Y:S01]  /*8b20*/  IMAD.MOV.U32 R11, RZ, RZ, R13 ;  /* 0x000000ffff0b7224 */ /* 0x004fe200078e000d */
[----:B------:R-:W-:Y:S01]  /*8b30*/  LOP3.LUT R13, R40, 0xff00, R43, 0xf8, !PT ;  /* 0x0000ff00280d7812 */ /* 0x000fe200078ef82b */
[----:B------:R-:W-:Y:S01]  /*8b40*/  IMAD.MOV.U32 R41, RZ, RZ, R12 ;  /* 0x000000ffff297224 */ /* 0x000fe200078e000c */
[----:B------:R-:W-:Y:S01]  /*8b50*/  LOP3.LUT R42, R42, 0xff00, R47, 0xf8, !PT ;  /* 0x0000ff002a2a7812 */ /* 0x000fe200078ef82f */
[----:B------:R-:W-:Y:S01]  /*8b60*/  IMAD.U32 R40, R48, 0x10000, RZ ;  /* 0x0001000030287824 */ /* 0x000fe200078e00ff */
[----:B------:R-:W-:Y:S01]  /*8b70*/  F2FP.F16.E4M3.UNPACK_B R43, R87.H1 ;  /* 0x00000057ff2b723e */ /* 0x000fe200030006ff */
[----:B------:R-:W-:Y:S01]  /*8b80*/  IMAD.U32 R47, R46, 0x10000, RZ ;  /* 0x000100002e2f7824 */ /* 0x000fe200078e00ff */
[----:B------:R-:W-:-:S02]  /*8b90*/  F2FP.F16.E4M3.UNPACK_B R12, R11 ;  /* 0x0000000bff0c723e */ /* 0x000fc400020006ff */
[----:B------:R-:W-:Y:S01]  /*8ba0*/  LOP3.LUT R13, R13, 0xff0000, R40, 0xf8, !PT ;  /* 0x00ff00000d0d7812 */ /* 0x000fe200078ef828 */
[--C-:B------:R-:W-:Y:S01]  /*8bb0*/  HADD2.F32 R51, -RZ, R43.reuse.H0_H0 ;  /* 0x2000002bff337230 */ /* 0x100fe20000004100 */
[----:B------:R-:W-:Y:S01]  /*8bc0*/  LOP3.LUT R40, R42, 0xff0000, R47, 0xf8, !PT ;  /* 0x00ff00002a287812 */ /* 0x000fe200078ef82f */
[--C-:B------:R-:W-:Y:S01]  /*8bd0*/  HADD2.F32 R42, -RZ, R12.reuse.H1_H1 ;  /* 0x3000000cff2a7230 */ /* 0x100fe20000004100 */
[----:B------:R-:W-:Y:S01]  /*8be0*/  F2FP.F16.E4M3.UNPACK_B R47, R86.H1 ;  /* 0x00000056ff2f723e */ /* 0x000fe200030006ff */
[----:B------:R-:W-:Y:S01]  /*8bf0*/  HADD2.F32 R12, -RZ, R12.H0_H0 ;  /* 0x2000000cff0c7230 */ /* 0x000fe20000004100 */
[----:B------:R-:W-:Y:S01]  /*8c00*/  F2FP.F16.E4M3.UNPACK_B R11, R11.H1 ;  /* 0x0000000bff0b723e */ /* 0x000fe200030006ff */
[----:B------:R-:W-:Y:S02]  /*8c10*/  HADD2.F32 R48, -RZ, R43.H1_H1 ;  /* 0x3000002bff307230 */ /* 0x000fe40000004100 */
[----:B------:R-:W-:Y:S01]  /*8c20*/  FMUL.FTZ R53, R42, R51 ;  /* 0x000000332a357220 */ /* 0x000fe20000410000 */
[----:B------:R-:W-:-:S02]  /*8c30*/  HADD2.F32 R49, -RZ, R47.H0_H0 ;  /* 0x2000002fff317230 */ /* 0x000fc40000004100 */
        /* <DEDUP_REMOVED lines=78> */
.L_x_2815:
[----:B------:R-:W-:Y:S05]  /*9120*/  BSYNC B2 ;  /* 0x0000000000027941 */ /* 0x000fea0003800000 */
.L_x_2814:
[----:B--2---:R0:W-:Y:S02]  /*9130*/  ST.E.128 desc[UR50][R44.64], R12 ;  /* 0x0000000c2c007985 */ /* 0x0041e4000c101d32 */
.L_x_2813:
[----:B------:R-:W-:Y:S05]  /*9140*/  BSYNC B1 ;  /* 0x0000000000017941 */ /* 0x000fea0003800000 */
.L_x_2812:
[----:B------:R-:W-:-:S13]  /*9150*/  ISETP.NE.AND P3, PT, R33, RZ, PT ;  /* 0x000000ff2100720c */ /* 0x000fda0003f65270 */
        /* <DEDUP_REMOVED lines=9> */
[----:B------:R-:W-:Y:S02]  /*91f0*/  SHF.R.U32.HI R11, RZ, 0x8, R37 ;  /* 0x00000008ff0b7819 */ /* 0x000fe40000011625 */
[--C-:B------:R-:W-:Y:S02]  /*9200*/  SHF.R.U32.HI R36, RZ, 0x8, R39.reuse ;  /* 0x00000008ff247819 */ /* 0x100fe40000011627 */
[----:B------:R-:W-:Y:S01]  /*9210*/  LOP3.LUT R38, R37, 0xff0000ff, RZ, 0xc0, !PT ;  /* 0xff0000ff25267812 */ /* 0x000fe200078ec0ff */
[----:B------:R-:W-:Y:S01]  /*9220*/  IMAD.SHL.U32 R11, R11, 0x100, RZ ;  /* 0x000001000b0b7824 */ /* 0x000fe200078e00ff */
[----:B------:R-:W-:Y:S02]  /*9230*/  SHF.R.U32.HI R44, RZ, 0x10, R39 ;  /* 0x00000010ff2c7819 */ /* 0x000fe40000011627 */
[----:B------:R-:W-:Y:S02]  /*9240*/  SHF.R.U32.HI R45, RZ, 0x10, R37 ;  /* 0x00000010ff2d7819 */ /* 0x000fe40000011625 */
[----:B------:R-:W-:-:S02]  /*9250*/  LOP3.LUT R42, R39, 0xff0000ff, RZ, 0xc0, !PT ;  /* 0xff0000ff272a7812 */ /* 0x000fc400078ec0ff */
[----:B------:R-:W-:Y:S01]  /*9260*/  SHF.L.U32 R39, R36, 0x8, RZ ;  /* 0x0000000824277819 */ /* 0x000fe200000006ff */
[----:B--2---:R-:W-:Y:S01]  /*9270*/  IMAD.MOV.U32 R36, RZ, RZ, R12 ;  /* 0x000000ffff247224 */ /* 0x004fe200078e000c */
[----:B------:R-:W-:Y:S01]  /*9280*/  LOP3.LUT R37, R38, 0xff00, R11, 0xf8, !PT ;  /* 0x0000ff0026257812 */ /* 0x000fe200078ef80b */
[----:B------:R-:W-:Y:S01]  /*9290*/  IMAD.U32 R38, R44, 0x10000, RZ ;  /* 0x000100002c267824 */ /* 0x000fe200078e00ff */
[----:B------:R-:W-:Y:S01]  /*92a0*/  LOP3.LUT R43, R42, 0xff00, R39, 0xf8, !PT ;  /* 0x0000ff002a2b7812 */ /* 0x000fe200078ef827 */
[----:B------:R-:W-:Y:S01]  /*92b0*/  IMAD.U32 R12, R45, 0x10000, RZ ;  /* 0x000100002d0c7824 */ /* 0x000fe200078e00ff */
        /* <DEDUP_REMOVED lines=90> */
.L_x_2817:
[----:B------:R-:W-:Y:S05]  /*9860*/  BSYNC B1 ;  /* 0x0000000000017941 */ /* 0x000fea0003800000 */
.L_x_2816:
[----:B--2---:R0:W-:Y:S01]  /*9870*/  ST.E.128 desc[UR50][R40.64], R12 ;  /* 0x0000000c28007985 */ /* 0x0041e2000c101d32 */
[----:B------:R-:W-:Y:S05]  /*9880*/  BRA `(.L_x_2795) ;  /* 0x0000006c00707947 */ /* 0x000fea0003800000 */
.L_x_2761:
        /* <DEDUP_REMOVED lines=20> */
[----:B------:R-:W-:-:S05]  /*99d0*/  VIADD R36, R36, 0xffffff80 ;  /* 0xffffff8024247836 */ /* 0x000fca0000000000 */
[----:B------:R-:W-:-:S04]  /*99e0*/  LEA.HI R36, R36, R37, RZ, 0x1 ;  /* 0x0000002524247211 */ /* 0x000fc800078f08ff */
[----:B------:R-:W-:-:S04]  /*99f0*/  SHF.R.S32.HI R36, RZ, 0x1, R36 ;  /* 0x00000001ff247819 */ /* 0x000fc80000011424 */
[----:B------:R-:W-:Y:S02]  /*9a00*/  ISETP.GE.AND P3, PT, R36, R92, PT ;  /* 0x0000005c2400720c */ /* 0x000fe40003f66270 */
[----:B------:R-:W-:-:S11]  /*9a10*/  CS2R R36, SRZ ;  /* 0x0000000000247805 */ /* 0x000fd6000001ff00 */
        /* <DEDUP_REMOVED lines=28> */
.L_x_2819:
[----:B------:R-:W-:Y:S05]  /*9be0*/  BSYNC B1 ;  /* 0x0000000000017941 */ /* 0x000fea0003800000 */
.L_x_2818:
        /* <DEDUP_REMOVED lines=46> */
.L_x_2821:
[----:B------:R-:W-:Y:S05]  /*9ed0*/  BSYNC B1 ;  /* 0x0000000000017941 */ /* 0x000fea0003800000 */
.L_x_2820:
[----:B------:R-:W-:Y:S01]  /*9ee0*/  UISETP.NE.AND UP0, UPT, UR49, 0x3, UPT ;  /* 0x000000033100788c */ /* 0x000fe2000bf05270 */
[----:B-----5:R-:W-:Y:S01]  /*9ef0*/  MOV R157, R36 ;  /* 0x00000024009d7202 */ /* 0x020fe20000000f00 */
[----:B------:R-:W-:Y:S01]  /*9f00*/  IMAD.MOV.U32 R158, RZ, RZ, R38 ;  /* 0x000000ffff9e7224 */ /* 0x000fe200078e0026 */
[----:B------:R-:W-:Y:S01]  /*9f10*/  MOV R155, R54 ;  /* 0x00000036009b7202 */ /* 0x000fe20000000f00 */
[----:B------:R-:W-:Y:S01]  /*9f20*/  IMAD.MOV.U32 R152, RZ, RZ, R40 ;  /* 0x000000ffff987224 */ /* 0x000fe200078e0028 */
[----:B------:R-:W-:Y:S01]  /*9f30*/  MOV R145, R72 ;  /* 0x0000004800917202 */ /* 0x000fe20000000f00 */
[----:B------:R-:W-:Y:S01]  /*9f40*/  IMAD.MOV.U32 R153, RZ, RZ, R42 ;  /* 0x000000ffff997224 */ /* 0x000fe200078e002a */
[----:B------:R-:W-:Y:S01]  /*9f50*/  PLOP3.LUT P2, PT, PT, PT, UP0, 0x80, 0x0 ;  /* 0x000000000000781c */ /* 0x000fe20003f4f008 */
        /* <DEDUP_REMOVED lines=20> */
.L_x_2822:
[----:B------:R-:W2:Y:S01]  /*a0a0*/  LDL R11, [R1+0x14] ;  /* 0x00001400010b7983 */ /* 0x000ea20000100800 */
[----:B------:R-:W-:Y:S01]  /*a0b0*/  IMAD R93, R19, 0x8, R18 ;  /* 0x00000008135d7824 */ /* 0x000fe200078e0212 */
[----:B------:R-:W-:Y:S01]  /*a0c0*/  BSSY B1, `(.L_x_2823) ;  /* 0x0000004000017945 */ /* 0x000fe20003800000 */
[----:B--2---:R-:W-:-:S04]  /*a0d0*/  SHF.L.U32 R94, R11, 0x1f, RZ ;  /* 0x0000001f0b5e7819 */ /* 0x004fc800000006ff */
[----:B------:R-:W1:Y:S02]  /*a0e0*/  SYNCS.PHASECHK.TRANS64.TRYWAIT P5, [R93+URZ+0x33490], R94 ;  /* 0x0334905e5d0075a7 */ /* 0x000e6400080a017f */
[----:B-1----:R-:W-:Y:S05]  /*a0f0*/  @!P5 BRA `(.L_x_2824) ;  /* 0x0000029c002cd947 */ /* 0x002fea0003800000 */
.L_x_3131:
[----:B------:R-:W-:Y:S05]  /*a100*/  BSYNC B1 ;  /* 0x0000000000017941 */ /* 0x000fea0003800000 */
.L_x_2823:
[----:B------:R-:W2:Y:S01]  /*a110*/  LDC R131, c[0x0][0x2f4] ;  /* 0x0000bd00ff837b82 */ /* 0x000ea20000000800 */
[----:B------:R-:W-:Y:S01]  /*a120*/  UMOV UR4, 0xffffffff ;  /* 0xffffffff00047882 */ /* 0x000fe20000000000 */
[----:B--2---:R-:W-:Y:S02]  /*a130*/  IMAD.IADD R138, R131, 0x1, -R114 ;  /* 0x00000001838a7824 */ /* 0x004fe400078e0a72 */
[----:B------:R-:W-:Y:S05]  /*a140*/  BRA.DIV UR4, `(.L_x_2825) ;  /* 0x0000029e042c7947 */ /* 0x000fea000b800000 */
[----:B------:R2:W3:Y:S04]  /*a150*/  SHFL.IDX PT, R147, R119, RZ, 0x1e1f ;  /* 0x001e1fff77937589 */ /* 0x0004e800000e0000 */
[----:B------:R2:W4:Y:S02]  /*a160*/  SHFL.IDX PT, R11, R120, RZ, 0x1e1f ;  /* 0x001e1fff780b7589 */ /* 0x00052400000e0000 */
.L_x_3135:
        /* <DEDUP_REMOVED lines=8> */
[----:B------:R-:W-:Y:S01]  /*a1f0*/  SEL R12, R114, R138, !P0 ;  /* 0x0000008a720c7207 */ /* 0x000fe20004000000 */
[----:B------:R-:W-:Y:S01]  /*a200*/  BSSY B3, `(.L_x_2830) ;  /* 0x00000eb000037945 */ /* 0x000fe20003800000 */
[----:B------:R-:W-:-:S02]  /*a210*/  ISETP.GE.AND P3, PT, R16, R113, PT ;  /* 0x000000711000720c */ /* 0x000fc40003f66270 */
[----:B------:R-:W-:-:S04]  /*a220*/  SHF.R.S32.HI R13, RZ, 0x1f, R12 ;  /* 0x0000001fff0d7819 */ /* 0x000fc8000001140c */
[----:B------:R-:W-:-:S04]  /*a230*/  LEA.HI R13, R13, R12, RZ, 0x5 ;  /* 0x0000000c0d0d7211 */ /* 0x000fc800078f28ff */
[----:B------:R-:W-:-:S04]  /*a240*/  LEA.HI.SX32 R160, R13, R112, 0x1b ;  /* 0x000000700da07211 */ /* 0x000fc800078fdaff */
[----:B------:R-:W-:-:S04]  /*a250*/  SHF.R.S32.HI R13, RZ, 0x1f, R160 ;  /* 0x0000001fff0d7819 */ /* 0x000fc800000114a0 */
[----:B------:R-:W-:Y:S01]  /*a260*/  LEA.HI R13, R13, R160, RZ, 0x2 ;  /* 0x000000a00d0d7211 */ /* 0x000fe200078f10ff */
[----:B------:R-:W-:-:S03]  /*a270*/  IMAD.SHL.U32 R160, R160, 0x10, RZ ;  /* 0x00000010a0a07824 */ /* 0x000fc600078e00ff */
[----:B------:R-:W-:Y:S02]  /*a280*/  SHF.R.S32.HI R13, RZ, 0x2, R13 ;  /* 0x00000002ff0d7819 */ /* 0x000fe4000001140d */
[----:B-----5:R-:W-:-:S03]  /*a290*/  LOP3.LUT R12, R84, 0x30, R160, 0xf8, !PT ;  /* 0x00000030540c7812 */ /* 0x020fc600078ef8a0 */
[----:B--2---:R-:W-:Y:S01]  /*a2a0*/  IMAD R13, R13, 0x2800, R15 ;  /* 0x000028000d0d7824 */ /* 0x004fe200078e020f */
[----:B---3--:R-:W-:-:S04]  /*a2b0*/  LOP3.LUT R12, R12, R14, RZ, 0x3c, !PT ;  /* 0x0000000e0c0c7212 */ /* 0x008fc800078e3cff */
[----:B------:R-:W-:-:S05]  /*a2c0*/  IADD3 R12, R13, R12, RZ ;  /* 0x0000000c0d0c7210 */ /* 0x000fca0007ffe0ff */
        /* <DEDUP_REMOVED lines=220> */
[----:B------:R-:W-:-:S03]  /*b090*/  MOV R14, R50 ;  /* 0x00000032000e7202 */ /* 0x000fc60000000f00 */
[----:B------:R-:W-:-:S07]  /*b0a0*/  IMAD.MOV.U32 R86, RZ, RZ, R157 ;  /* 0x000000ffff567224 */ /* 0x000fce00078e009d */
.L_x_2831:
[----:B------:R-:W-:Y:S05]  /*b0b0*/  BSYNC B3 ;  /* 0x0000000000037941 */ /* 0x000fea0003800000 */
.L_x_2830:
[----:B----4-:R-:W-:-:S05]  /*b0c0*/  IADD3 R36, P3, R21, R11, RZ ;  /* 0x0000000b15247210 */ /* 0x010fca0007f7e0ff */
[----:B------:R-:W-:Y:S01]  /*b0d0*/  IMAD.X R37, R147, 0x1, R108, P3 ;  /* 0x0000000193257824 */ /* 0x000fe200018e066c */
[----:B------:R-:W-:-:S04]  /*b0e0*/  ISETP.GE.AND P3, PT, R160, R131, PT ;  /* 0x00000083a000720c */ /* 0x000fc80003f66270 */
[----:B--2---:R2:W-:Y:S09]  /*b0f0*/  ST.E.128 desc[UR50][R36.64], R12 ;  /* 0x0000000c24007985 */ /* 0x0045f2000c101d32 */
[----:B------:R-:W-:-:S04]  /*b100*/  @!P3 IADD3 R38, P5, R11, R160, RZ ;  /* 0x000000a00b26b210 */ /* 0x000fc80007fbe0ff */
[----:B------:R-:W-:-:S05]  /*b110*/  @!P3 LEA.HI.X.SX32 R39, R160, R147, 0x1, P5 ;  /* 0x00000093a027b211 */ /* 0x000fca00028f0eff */
[----:B0-----:R2:W-:Y:S04]  /*b120*/  @!P3 ST.E.128 desc[UR50][R38.64], R84 ;  /* 0x000000542600b985 */ /* 0x0015e8000c101d32 */
.L_x_2829:
[----:B------:R-:W-:Y:S05]  /*b130*/  BSYNC B2 ;  /* 0x0000000000027941 */ /* 0x000fea0003800000 */
.L_x_2828:
        /* <DEDUP_REMOVED lines=31> */
[----:B------:R-:W-:Y:S02]  /*b330*/  SHF.R.U32.HI R49, RZ, 0x10, R53 ;  /* 0x00000010ff317819 */ /* 0x000fe40000011635 */
[--C-:B------:R-:W-:Y:S02]  /*b340*/  SHF.R.U32.HI R51, RZ, 0x8, R55.reuse ;  /* 0x00000008ff337819 */ /* 0x100fe40000011637 */
[----:B------:R-:W-:Y:S01]  /*b350*/  LOP3.LUT R53, R41, 0xff0000ff, RZ, 0xc0, !PT ;  /* 0xff0000ff29357812 */ /* 0x000fe200078ec0ff */
[----:B------:R-:W-:Y:S01]  /*b360*/  IMAD.U32 R49, R49, 0x10000, RZ ;  /* 0x0001000031317824 */ /* 0x000fe200078e00ff */
[----:B------:R-:W-:Y:S01]  /*b370*/  LOP3.LUT R84, R55, 0xff0000ff, RZ, 0xc0, !PT ;  /* 0xff0000ff37547812 */ /* 0x000fe200078ec0ff */
[----:B------:R-:W-:Y:S01]  /*b380*/  IMAD.SHL.U32 R51, R51, 0x100, RZ ;  /* 0x0000010033337824 */ /* 0x000fe200078e00ff */
[----:B------:R-:W-:-:S02]  /*b390*/  SHF.R.U32.HI R40, RZ, 0x10, R55 ;  /* 0x00000010ff287819 */ /* 0x000fc40000011637 */
[----:B------:R-:W-:Y:S02]  /*b3a0*/  SHF.R.U32.HI R41, RZ, 0x10, R41 ;  /* 0x00000010ff297819 */ /* 0x000fe40000011629 */
[----:B------:R-:W-:Y:S01]  /*b3b0*/  SHF.L.U32 R55, R50, 0x8, RZ ;  /* 0x0000000832377819 */ /* 0x000fe200000006ff */
[----:B------:R-:W-:Y:S01]  /*b3c0*/  IMAD.U32 R40, R40, 0x10000, RZ ;  /* 0x0001000028287824 */ /* 0x000fe200078e00ff */
[----:B------:R-:W-:Y:S01]  /*b3d0*/  LOP3.LUT R53, R53, 0xff00, R54, 0xf8, !PT ;  /* 0x0000ff0035357812 */ /* 0x000fe200078ef836 */
[----:B------:R-:W-:Y:S01]  /*b3e0*/  IMAD.U32 R41, R41, 0x10000, RZ ;  /* 0x0001000029297824 */ /* 0x000fe200078e00ff */
[----:B------:R-:W-:Y:S02]  /*b3f0*/  LOP3.LUT R42, R42, 0xff00, R55, 0xf8, !PT ;  /* 0x0000ff002a2a7812 */ /* 0x000fe400078ef837 */
[----:B------:R-:W-:Y:S02]  /*b400*/  LOP3.LUT R84, R84, 0xff00, R51, 0xf8, !PT ;  /* 0x0000ff0054547812 */ /* 0x000fe400078ef833 */
[----:B------:R-:W-:-:S02]  /*b410*/  LOP3.LUT R51, R42, 0xff0000, R49, 0xf8, !PT ;  /* 0x00ff00002a337812 */ /* 0x000fc400078ef831 */
        /* <DEDUP_REMOVED lines=143> */
[----:B------:R-:W-:Y:S01]  /*bd10*/  MOV R36, R14 ;  /* 0x0000000e00247202 */ /* 0x000fe20000000f00 */
[--C-:B------:R-:W-:Y:S01]  /*bd20*/  HADD2.F32 R152, -RZ, R51.reuse.H0_H0 ;  /* 0x20000033ff987230 */ /* 0x100fe20000004100 */
[----:B------:R-:W-:Y:S01]  /*bd30*/  F2FP.SATFINITE.E4M3.F32.PACK_AB_MERGE_C R54, R49, R54, R43 ;  /* 0x000000363136723e */ /* 0x000fe2000480702b */
[----:B------:R-:W-:Y:S01]  /*bd40*/  HADD2.F32 R51, -RZ, R51.H1_H1 ;  /* 0x30000033ff337230 */ /* 0x000fe20000004100 */
[----:B------:R-:W-:Y:S01]  /*bd50*/  F2FP.F16.E4M3.UNPACK_B R14, R153.H1 ;  /* 0x00000099ff0e723e */ /* 0x000fe200030006ff */
[----:B------:R-:W-:Y:S01]  /*bd60*/  IMAD.MOV.U32 R15, RZ, RZ, R40 ;  /* 0x000000ffff0f7224 */ /* 0x000fe200078e0028 */
[----:B------:R-:W-:-:S02]  /*bd70*/  F2FP.F16.E4M3.UNPACK_B R49, R38.H1 ;  /* 0x00000026ff31723e */ /* 0x000fc400030006ff */
[----:B------:R-:W-:Y:S01]  /*bd80*/  F2FP.F16.E4M3.UNPACK_B R43, R36.H1 ;  /* 0x00000024ff2b723e */ /* 0x000fe200030006ff */
[--C-:B------:R-:W-:Y:S01]  /*bd90*/  HADD2.F32 R156, -RZ, R14.reuse.H0_H0 ;  /* 0x2000000eff9c7230 */ /* 0x100fe20000004100 */
[----:B------:R-:W-:Y:S01]  /*bda0*/  F2FP.F16.E4M3.UNPACK_B R153, R153 ;  /* 0x00000099ff99723e */ /* 0x000fe200020006ff */
[----:B------:R-:W-:Y:S01]  /*bdb0*/  HADD2.F32 R50, -RZ, R49.H0_H0 ;  /* 0x20000031ff327230 */ /* 0x000fe20000004100 */
[----:B------:R-:W-:Y:S01]  /*bdc0*/  F2FP.F16.E4M3.UNPACK_B R38, R38 ;  /* 0x00000026ff26723e */ /* 0x000fe200020006ff */
[----:B------:R-:W-:Y:S01]  /*bdd0*/  HADD2.F32 R84, -RZ, R43.H0_H0 ;  /* 0x2000002bff547230 */ /* 0x000fe20000004100 */
[----:B------:R-:W-:Y:S01]  /*bde0*/  F2FP.F16.E4M3.UNPACK_B R36, R36 ;  /* 0x00000024ff24723e */ /* 0x000fe200020006ff */
[----:B------:R-:W-:Y:S02]  /*bdf0*/  HADD2.F32 R14, -RZ, R14.H1_H1 ;  /* 0x3000000eff0e7230 */ /* 0x000fe40000004100 */
[----:B------:R-:W-:Y:S01]  /*be00*/  FMUL.FTZ R154, R50, R156 ;  /* 0x0000009c329a7220 */ /* 0x000fe20000410000 */
[----:B------:R-:W-:-:S02]  /*be10*/  HADD2.F32 R49, -RZ, R49.H1_H1 ;  /* 0x30000031ff317230 */ /* 0x000fc40000004100 */
[C---:B------:R-:W-:Y:S01]  /*be20*/  FMUL.FTZ R156, R84.reuse, R156 ;  /* 0x0000009c549c7220 */ /* 0x040fe20000410000 */
[----:B------:R-:W-:Y:S02]  /*be30*/  HADD2.F32 R43, -RZ, R43.H1_H1 ;  /* 0x3000002bff2b7230 */ /* 0x000fe40000004100 */
[-C--:B------:R-:W-:Y:S01]  /*be40*/  FFMA.FTZ R154, R84, R152.reuse, -R154 ;  /* 0x00000098549a7223 */ /* 0x080fe2000001089a */
[----:B------:R-:W-:Y:S01]  /*be50*/  F2FP.SATFINITE.E4M3.F32.PACK_AB_MERGE_C R37, R12, R55, R37 ;  /* 0x000000370c25723e */ /* 0x000fe20004807025 */
[----:B------:R-:W-:Y:S01]  /*be60*/  FFMA.FTZ R156, R50, R152, R156 ;  /* 0x00000098329c7223 */ /* 0x000fe2000001009c */
[-C--:B------:R-:W-:Y:S01]  /*be70*/  FMUL.FTZ R50, R49, R14.reuse ;  /* 0x0000000e31327220 */ /* 0x080fe20000410000 */
[C---:B------:R-:W-:Y:S01]  /*be80*/  FMUL.FTZ R14, R43.reuse, R14 ;  /* 0x0000000e2b0e7220 */ /* 0x040fe20000410000 */
[----:B------:R-:W-:Y:S02]  /*be90*/  HADD2.F32 R152, -RZ, R153.H0_H0 ;  /* 0x20000099ff987230 */ /* 0x000fe40000004100 */
        /* <DEDUP_REMOVED lines=15> */
[----:B------:R-:W-:Y:S01]  /*bf90*/  F2FP.SATFINITE.E4M3.F32.PACK_AB_MERGE_C R14, R14, R156, RZ ;  /* 0x0000009c0e0e723e */ /* 0x000fe200048070ff */
[C---:B------:R-:W-:Y:S01]  /*bfa0*/  FMUL.FTZ R153, R36.reuse, R153 ;  /* 0x0000009924997220 */ /* 0x040fe20000410000 */
[----:B------:R-:W-:Y:S02]  /*bfb0*/  IMAD.MOV.U32 R12, RZ, RZ, R54 ;  /* 0x000000ffff0c7224 */ /* 0x000fe400078e0036 */
[-C--:B------:R-:W-:Y:S01]  /*bfc0*/  FFMA.FTZ R49, R36, R155.reuse, -R49 ;  /* 0x0000009b24317223 */ /* 0x080fe20000010831 */
[----:B------:R-:W-:Y:S02]  /*bfd0*/  IMAD.MOV.U32 R36, RZ, RZ, R37 ;  /* 0x000000ffff247224 */ /* 0x000fe400078e0025 */
[----:B------:R-:W-:Y:S01]  /*bfe0*/  FFMA.FTZ R153, R38, R155, R153 ;  /* 0x0000009b26997223 */ /* 0x000fe20000010099 */
[----:B------:R-:W-:Y:S01]  /*bff0*/  IMAD.MOV.U32 R37, RZ, RZ, R41 ;  /* 0x000000ffff257224 */ /* 0x000fe200078e0029 */
[----:B------:R-:W-:-:S03]  /*c000*/  F2FP.SATFINITE.E4M3.F32.PACK_AB_MERGE_C R43, R49, R84, R43 ;  /* 0x00000054312b723e */ /* 0x000fc6000480702b */
[----:B------:R-:W-:Y:S02]  /*c010*/  F2FP.SATFINITE.E4M3.F32.PACK_AB_MERGE_C R152, R153, R152, R14 ;  /* 0x000000989998723e */ /* 0x000fe4000480700e */
[----:B------:R-:W-:-:S03]  /*c020*/  IMAD.MOV.U32 R14, RZ, RZ, R43 ;  /* 0x000000ffff0e7224 */ /* 0x000fc600078e002b */
[----:B------:R-:W-:-:S07]  /*c030*/  IMAD.MOV.U32 R38, RZ, RZ, R152 ;  /* 0x000000ffff267224 */ /* 0x000fce00078e0098 */
.L_x_2835:
[----:B------:R-:W-:Y:S05]  /*c040*/  BSYNC B3 ;  /* 0x0000000000037941 */ /* 0x000fea0003800000 */
.L_x_2834:
[----:B----4-:R-:W-:-:S05]  /*c050*/  IADD3 R40, P3, R25, R11, RZ ;  /* 0x0000000b19287210 */ /* 0x010fca0007f7e0ff */
[----:B------:R-:W-:Y:S01]  /*c060*/  IMAD.X R41, R147, 0x1, R95, P3 ;  /* 0x0000000193297824 */ /* 0x000fe200018e065f */
[----:B------:R-:W-:-:S04]  /*c070*/  ISETP.GE.AND P3, PT, R48, R131, PT ;  /* 0x000000833000720c */ /* 0x000fc80003f66270 */
[----:B--2---:R2:W-:Y:S09]  /*c080*/  ST.E.128 desc[UR50][R40.64], R12 ;  /* 0x0000000c28007985 */ /* 0x0045f2000c101d32 */
[----:B------:R-:W-:-:S04]  /*c090*/  @!P3 IADD3 R42, P5, R11, R48, RZ ;  /* 0x000000300b2ab210 */ /* 0x000fc80007fbe0ff */
[----:B------:R-:W-:-:S05]  /*c0a0*/  @!P3 LEA.HI.X.SX32 R43, R48, R147, 0x1, P5 ;  /* 0x00000093302bb211 */ /* 0x000fca00028f0eff */
[----:B0-----:R2:W-:Y:S04]  /*c0b0*/  @!P3 ST.E.128 desc[UR50][R42.64], R36 ;  /* 0x000000242a00b985 */ /* 0x0015e8000c101d32 */
.L_x_2833:
[----:B------:R-:W-:Y:S05]  /*c0c0*/  BSYNC B2 ;  /* 0x0000000000027941 */ /* 0x000fea0003800000 */
.L_x_2832:
[----:B------:R-:W-:-:S13]  /*c0d0*/  ISETP.NE.AND P3, PT, R30, RZ, PT ;  /* 0x000000ff1e00720c */ /* 0x000fda0003f65270 */
[----:B------:R-:W-:Y:S05]  /*c0e0*/  @!P3 BRA `(.L_x_2827) ;  /* 0x0000000c00d8b947 */ /* 0x000fea0003800000 */
[----:B--2---:R-:W2:Y:S04]  /*c0f0*/  LDL R36, [R1+0x30] ;  /* 0x0000300001247983 */ /* 0x004ea80000100800 */
[----:B0-----:R-:W5:Y:S04]  /*c100*/  LDL R14, [R1+0x34] ;  /* 0x00003400010e7983 */ /* 0x001f680000100800 */
[----:B------:R-:W3:Y:S01]  /*c110*/  LDL R15, [R1+0x38] ;  /* 0x00003800010f7983 */ /* 0x000ee20000100800 */
[----:B------:R-:W-:-:S04]  /*c120*/  LOP3.LUT P5, RZ, R22, 0x1, RZ, 0xc0, !PT ;  /* 0x0000000116ff7812 */ /* 0x000fc800078ac0ff */
[----:B------:R-:W-:-:S04]  /*c130*/  SEL R12, R114, R138, !P5 ;  /* 0x0000008a720c7207 */ /* 0x000fc80006800000 */
[----:B------:R-:W-:-:S04]  /*c140*/  SHF.R.S32.HI R13, RZ, 0x1f, R12 ;  /* 0x0000001fff0d7819 */ /* 0x000fc8000001140c */
[----:B------:R-:W-:-:S04]  /*c150*/  LEA.HI R13, R13, R12, RZ, 0x5 ;  /* 0x0000000c0d0d7211 */ /* 0x000fc800078f28ff */
[----:B------:R-:W-:-:S04]  /*c160*/  LEA.HI.SX32 R13, R13, R110, 0x1b ;  /* 0x0000006e0d0d7211 */ /* 0x000fc800078fdaff */
[----:B------:R-:W-:Y:S02]  /*c170*/  SHF.R.S32.HI R12, RZ, 0x1f, R13 ;  /* 0x0000001fff0c7819 */ /* 0x000fe4000001140d */
[----:B------:R-:W-:Y:S02]  /*c180*/  SHF.L.U32 R41, R13, 0x4, RZ ;  /* 0x000000040d297819 */ /* 0x000fe400000006ff */
[----:B------:R-:W-:-:S04]  /*c190*/  LEA.HI R12, R12, R13, RZ, 0x2 ;  /* 0x0000000d0c0c7211 */ /* 0x000fc800078f10ff */
[----:B------:R-:W-:Y:S02]  /*c1a0*/  SHF.R.S32.HI R13, RZ, 0x2, R12 ;  /* 0x00000002ff0d7819 */ /* 0x000fe4000001140c */
[----:B------:R-:W-:Y:S01]  /*c1b0*/  ISETP.GE.AND P3, PT, R224, R113, PT ;  /* 0x00000071e000720c */ /* 0x000fe20003f66270 */
[----:B------:R-:W-:Y:S01]  /*c1c0*/  BSSY B2, `(.L_x_2836) ;  /* 0x00000e1000027945 */ /* 0x000fe20003800000 */
[----:B--2---:R-:W-:-:S04]  /*c1d0*/  LOP3.LUT R12, R36, 0x30, R41, 0xf8, !PT ;  /* 0x00000030240c7812 */ /* 0x004fc800078ef829 */
[----:B-----5:R-:W-:Y:S01]  /*c1e0*/  LOP3.LUT R12, R12, R14, RZ, 0x3c, !PT ;  /* 0x0000000e0c0c7212 */ /* 0x020fe200078e3cff */
[----:B---3--:R-:W-:-:S04]  /*c1f0*/  IMAD R13, R13, 0x2800, R15 ;  /* 0x000028000d0d7824 */ /* 0x008fc800078e020f */
[----:B------:R-:W-:Y:S02]  /*c200*/  IMAD.IADD R12, R13, 0x1, R12 ;  /* 0x000000010d0c7824 */ /* 0x000fe400078e020c */
        /* <DEDUP_REMOVED lines=50> */
[----:B------:R-:W-:Y:S02]  /*c530*/  IMAD.U32 R40, R40, 0x10000, RZ ;  /* 0x0001000028287824 */ /* 0x000fe400078e00ff */
        /* <DEDUP_REMOVED lines=20> */
[----:B------:R-:W-:Y:S02]  /*c680*/  SHF.L.U32 R37, R46, 0x8, RZ ;  /* 0x000000082e257819 */ /* 0x000fe400000006ff */
[----:B------:R-:W-:Y:S02]  /*c690*/  LOP3.LUT R46, R52, 0xff0000, R40, 0xf8, !PT ;  /* 0x00ff0000342e7812 */ /* 0x000fe400078ef828 */
[----:B------:R-:W-:Y:S01]  /*c6a0*/  LOP3.LUT R37, R48, 0xff00, R37, 0xf8, !PT ;  /* 0x0000ff0030257812 */ /* 0x000fe200078ef825 */
[----:B------:R-:W-:Y:S01]  /*c6b0*/  IMAD.MOV.U32 R48, RZ, RZ, R15 ;  /* 0x000000ffff307224 */ /* 0x000fe200078e000f */
[----:B------:R-:W-:Y:S02]  /*c6c0*/  F2FP.F16.E4M3.UNPACK_B R40, R39 ;  /* 0x00000027ff28723e */ /* 0x000fe400020006ff */
[----:B------:R-:W-:-:S02]  /*c6d0*/  LOP3.LUT R37, R37, 0xff0000, R44, 0xf8, !PT ;  /* 0x00ff000025257812 */ /* 0x000fc400078ef82c */
[----:B------:R-:W-:Y:S01]  /*c6e0*/  F2FP.F16.E4M3.UNPACK_B R15, R48 ;  /* 0x00000030ff0f723e */ /* 0x000fe200020006ff */
[----:B------:R-:W-:Y:S01]  /*c6f0*/  HADD2.F32 R54, -RZ, R40.H0_H0 ;  /* 0x20000028ff367230 */ /* 0x000fe20000004100 */
[----:B------:R-:W-:Y:S02]  /*c700*/  F2FP.F16.E4M3.UNPACK_B R52, R37 ;  /* 0x00000025ff34723e */ /* 0x000fe400020006ff */
[-C--:B------:R-:W-:Y:S01]  /*c710*/  F2FP.F16.E4M3.UNPACK_B R53, R46.reuse ;  /* 0x0000002eff35723e */ /* 0x080fe200020006ff */
[----:B------:R-:W-:Y:S01]  /*c720*/  HADD2.F32 R68, -RZ, R15.H0_H0 ;  /* 0x2000000fff447230 */ /* 0x000fe20000004100 */
[----:B------:R-:W-:Y:S01]  /*c730*/  F2FP.F16.E4M3.UNPACK_B R39, R39.H1 ;  /* 0x00000027ff27723e */ /* 0x000fe200030006ff */
[--C-:B------:R-:W-:Y:S01]  /*c740*/  HADD2.F32 R44, -RZ, R52.reuse.H0_H0 ;  /* 0x20000034ff2c7230 */ /* 0x100fe20000004100 */
[----:B------:R-:W-:Y:S01]  /*c750*/  F2FP.F16.E4M3.UNPACK_B R37, R37.H1 ;  /* 0x00000025ff25723e */ /* 0x000fe200030006ff */
[----:B------:R-:W-:Y:S01]  /*c760*/  HADD2.F32 R55, -RZ, R53.H0_H0 ;  /* 0x20000035ff377230 */ /* 0x000fe20000004100 */
[----:B------:R-:W-:Y:S01]  /*c770*/  F2FP.F16.E4M3.UNPACK_B R46, R46.H1 ;  /* 0x0000002eff2e723e */ /* 0x000fe200030006ff */
[----:B------:R-:W-:-:S02]  /*c780*/  HADD2.F32 R52, -RZ, R52.H1_H1 ;  /* 0x30000034ff347230 */ /* 0x000fc40000004100 */
[-C--:B------:R-:W-:Y:S01]  /*c790*/  FMUL.FTZ R69, R54, R44.reuse ;  /* 0x0000002c36457220 */ /* 0x080fe20000410000 */
[----:B------:R-:W-:Y:S01]  /*c7a0*/  FMUL.FTZ R44, R68, R44 ;  /* 0x0000002c442c7220 */ /* 0x000fe20000410000 */
[----:B------:R-:W-:Y:S01]  /*c7b0*/  HADD2.F32 R15, -RZ, R15.H1_H1 ;  /* 0x3000000fff0f7230 */ /* 0x000fe20000004100 */
[----:B------:R-:W-:Y:S01]  /*c7c0*/  F2FP.SATFINITE.E4M3.F32.PACK_AB_MERGE_C R45, R51, R45, RZ ;  /* 0x0000002d332d723e */ /* 0x000fe200048070ff */
[----:B------:R-:W-:Y:S02]  /*c7d0*/  HADD2.F32 R53, -RZ, R53.H1_H1 ;  /* 0x30000035ff357230 */ /* 0x000fe40000004100 */
[-C--:B------:R-:W-:Y:S01]  /*c7e0*/  FFMA.FTZ R54, R54, R55.reuse, R44 ;  /* 0x0000003736367223 */ /* 0x080fe2000001002c */
[----:B------:R-:W-:Y:S02]  /*c7f0*/  HADD2.F32 R44, -RZ, R40.H1_H1 ;  /* 0x30000028ff2c7230 */ /* 0x000fe40000004100 */
[----:B------:R-:W-:Y:S01]  /*c800*/  FFMA.FTZ R69, R68, R55, -R69 ;  /* 0x0000003744457223 */ /* 0x000fe20000010845 */
[--C-:B------:R-:W-:Y:S01]  /*c810*/  HADD2.F32 R55, -RZ, R37.reuse.H0_H0 ;  /* 0x20000025ff377230 */ /* 0x100fe20000004100 */
[----:B------:R-:W-:Y:S01]  /*c820*/  F2FP.SATFINITE.E4M3.F32.PACK_AB_MERGE_C R49, R49, R50, R45 ;  /* 0x000000323131723e */ /* 0x000fe2000480702d */
[----:B------:R-:W-:-:S02]  /*c830*/  HADD2.F32 R37, -RZ, R37.H1_H1 ;  /* 0x30000025ff257230 */ /* 0x000fc40000004100 */
[C---:B------:R-:W-:Y:S01]  /*c840*/  FMUL.FTZ R40, R44.reuse, R52 ;  /* 0x000000342c287220 */ /* 0x040fe20000410000 */
[----:B------:R-:W-:Y:S02]  /*c850*/  F2FP.F16.E4M3.UNPACK_B R45, R36.H1 ;  /* 0x00000024ff2d723e */ /* 0x000fe400030006ff */
[----:B------:R-:W-:Y:S01]  /*c860*/  F2FP.SATFINITE.E4M3.F32.PACK_AB_MERGE_C R13, R47, R13, RZ ;  /* 0x0000000d2f0d723e */ /* 0x000fe200048070ff */
[CC--:B------:R-:W-:Y:S01]  /*c870*/  FFMA.FTZ R40, R15.reuse, R53.reuse, -R40 ;  /* 0x000000350f287223 */ /* 0x0c0fe20000010828 */
[----:B------:R-:W-:Y:S01]  /*c880*/  FMUL.FTZ R15, R15, R52 ;  /* 0x000000340f0f7220 */ /* 0x000fe20000410000 */
[--C-:B------:R-:W-:Y:S01]  /*c890*/  HADD2.F32 R52, -RZ, R46.reuse.H0_H0 ;  /* 0x2000002eff347230 */ /* 0x100fe20000004100 */
[----:B------:R-:W-:Y:S01]  /*c8a0*/  F2FP.F16.E4M3.UNPACK_B R47, R150.H1 ;  /* 0x00000096ff2f723e */ /* 0x000fe200030006ff */
[----:B------:R-:W-:Y:S02]  /*c8b0*/  HADD2.F32 R46, -RZ, R46.H1_H1 ;  /* 0x3000002eff2e7230 */ /* 0x000fe40000004100 */
[----:B------:R-:W-:Y:S01]  /*c8c0*/  FFMA.FTZ R15, R44, R53, R15 ;  /* 0x000000352c0f7223 */ /* 0x000fe2000001000f */
[----:B------:R-:W-:Y:S01]  /*c8d0*/  F2FP.F16.E4M3.UNPACK_B R44, R48.H1 ;  /* 0x00000030ff2c723e */ /* 0x000fe200030006ff */
[--C-:B------:R-:W-:Y:S01]  /*c8e0*/  HADD2.F32 R48, -RZ, R39.reuse.H0_H0 ;  /* 0x20000027ff307230 */ /* 0x100fe20000004100 */
[----:B------:R-:W-:Y:S01]  /*c8f0*/  F2FP.F16.E4M3.UNPACK_B R36, R36 ;  /* 0x00000024ff24723e */ /* 0x000fe200020006ff */
[----:B------:R-:W-:Y:S01]  /*c900*/  HADD2.F32 R39, -RZ, R39.H1_H1 ;  /* 0x30000027ff277230 */ /* 0x000fe20000004100 */
[----:B------:R-:W-:Y:S01]  /*c910*/  F2FP.F16.E4M3.UNPACK_B R150, R150 ;  /* 0x00000096ff96723e */ /* 0x000fe200020006ff */
[----:B------:R-:W-:-:S02]  /*c920*/  HADD2.F32 R53, -RZ, R44.H0_H0 ;  /* 0x2000002cff357230 */ /* 0x000fc40000004100 */
[----:B------:R-:W-:Y:S01]  /*c930*/  FMUL.FTZ R68, R48, R55 ;  /* 0x0000003730447220 */ /* 0x000fe20000410000 */
[----:B------:R-:W-:Y:S01]  /*c940*/  HADD2.F32 R44, -RZ, R44.H1_H1 ;  /* 0x3000002cff2c7230 */ /* 0x000fe20000004100 */
[----:B------:R-:W-:Y:S01]  /*c950*/  F2FP.SATFINITE.E4M3.F32.PACK_AB_MERGE_C R42, R42, R43, R13 ;  /* 0x0000002b2a2a723e */ /* 0x000fe2000480700d */
[--C-:B------:R-:W-:Y:S02]  /*c960*/  HADD2.F32 R51, -RZ, R47.reuse.H0_H0 ;  /* 0x2000002fff337230 */ /* 0x100fe40000004100 */
[CC--:B------:R-:W-:Y:S01]  /*c970*/  FFMA.FTZ R68, R53.reuse, R52.reuse, -R68 ;  /* 0x0000003435447223 */ /* 0x0c0fe20000010844 */
[----:B------:R-:W-:Y:S01]  /*c980*/  FMUL.FTZ R53, R53, R55 ;  /* 0x0000003735357220 */ /* 0x000fe20000410000 */
[----:B------:R-:W-:Y:S02]  /*c990*/  HADD2.F32 R47, -RZ, R47.H1_H1 ;  /* 0x3000002fff2f7230 */ /* 0x000fe40000004100 */
[----:B------:R-:W-:Y:S02]  /*c9a0*/  IMAD.MOV.U32 R13, RZ, RZ, R49 ;  /* 0x000000ffff0d7224 */ /* 0x000fe400078e0031 */
        /* <DEDUP_REMOVED lines=91> */
[----:B------:R-:W-:Y:S01]  /*cf60*/  IMAD.MOV.U32 R37, RZ, RZ, R42 ;  /* 0x000000ffff257224 */ /* 0x000fe200078e002a */
[----:B------:R-:W-:-:S03]  /*cf70*/  F2FP.SATFINITE.E4M3.F32.PACK_AB_MERGE_C R44, R45, R52, R44 ;  /* 0x000000342d2c723e */ /* 0x000fc6000480702c */
[----:B------:R-:W-:Y:S02]  /*cf80*/  F2FP.SATFINITE.E4M3.F32.PACK_AB_MERGE_C R68, R149, R68, R14 ;  /* 0x000000449544723e */ /* 0x000fe4000480700e */
[----:B------:R-:W-:Y:S02]  /*cf90*/  F2FP.SATFINITE.E4M3.F32.PACK_AB_MERGE_C R45, R40, R69, R48 ;  /* 0x00000045282d723e */ /* 0x000fe40004807030 */
[----:B------:R-:W-:Y:S01]  /*cfa0*/  MOV R14, R44 ;  /* 0x0000002c000e7202 */ /* 0x000fe20000000f00 */
[----:B------:R-:W-:Y:S02]  /*cfb0*/  IMAD.MOV.U32 R38, RZ, RZ, R68 ;  /* 0x000000ffff267224 */ /* 0x000fe400078e0044 */
[----:B------:R-:W-:-:S07]  /*cfc0*/  IMAD.MOV.U32 R15, RZ, RZ, R45 ;  /* 0x000000ffff0f7224 */ /* 0x000fce00078e002d */
.L_x_2837:
[----:B------:R-:W-:Y:S05]  /*cfd0*/  BSYNC B2 ;  /* 0x0000000000027941 */ /* 0x000fea0003800000 */
.L_x_2836:
[----:B------:R-:W-:-:S13]  /*cfe0*/  ISETP.GE.AND P3, PT, R41, R131, PT ;  /* 0x000000832900720c */ /* 0x000fda0003f66270 */
[----:B----4-:R-:W-:-:S04]  /*cff0*/  @!P3 IADD3 R40, P5, R11, R41, RZ ;  /* 0x000000290b28b210 */ /* 0x010fc80007fbe0ff */
[----:B------:R-:W-:Y:S02]  /*d000*/  @!P3 LEA.HI.X.SX32 R41, R41, R147, 0x1, P5 ;  /* 0x000000932929b211 */ /* 0x000fe400028f0eff */
[----:B------:R-:W-:-:S05]  /*d010*/  IADD3 R42, P5, R26, R11, RZ ;  /* 0x0000000b1a2a7210 */ /* 0x000fca0007fbe0ff */
[----:B------:R-:W-:-:S05]  /*d020*/  IMAD.X R43, R147, 0x1, R27, P5 ;  /* 0x00000001932b7824 */ /* 0x000fca00028e061b */
[----:B0-----:R0:W-:Y:S04]  /*d030*/  ST.E.128 desc[UR50][R42.64], R12 ;  /* 0x0000000c2a007985 */ /* 0x0011e8000c101d32 */
[----:B--2---:R0:W-:Y:S02]  /*d040*/  @!P3 ST.E.128 desc[UR50][R40.64], R36 ;  /* 0x000000242800b985 */ /* 0x0041e4000c101d32 */
.L_x_2827:
[----:B------:R-:W-:Y:S05]  /*d050*/  BSYNC B1 ;  /* 0x0000000000017941 */ /* 0x000fea0003800000 */
.L_x_2826:
[----:B------:R-:W-:-:S03]  /*d060*/  UMOV UR4, 0xffffffff ;  /* 0xffffffff00047882 */ /* 0x000fc60000000000 */
[----:B------:R-:W-:Y:S05]  /*d070*/  BRA.DIV UR4, `(.L_x_2838) ;  /* 0x0000026e04ac7947 */ /* 0x000fea000b800000 */
[----:B--2---:R-:W2:Y:S04]  /*d080*/  SHFL.IDX PT, R119, R119, 0x1, 0x1e1f ;  /* 0x003e1f0077777f89 */ /* 0x004ea800000e0000 */
[----:B------:R-:W0:Y:S02]  /*d090*/  SHFL.IDX PT, R120, R120, 0x1, 0x1e1f ;  /* 0x003e1f0078787f89 */ /* 0x000e2400000e0000 */
.L_x_3139:
        /* <DEDUP_REMOVED lines=31> */
[----:B------:R-:W-:Y:S02]  /*d290*/  LOP3.LUT R42, R73, 0xff0000ff, RZ, 0xc0, !PT ;  /* 0xff0000ff492a7812 */ /* 0x000fe400078ec0ff */
[----:B------:R-:W-:Y:S01]  /*d2a0*/  SHF.R.U32.HI R46, RZ, 0x10, R57 ;  /* 0x00000010ff2e7819 */ /* 0x000fe20000011639 */
[----:B------:R-:W-:Y:S01]  /*d2b0*/  IMAD.SHL.U32 R45, R45, 0x100, RZ ;  /* 0x000001002d2d7824 */ /* 0x000fe200078e00ff */
[----:B------:R-:W-:Y:S02]  /*d2c0*/  SHF.L.U32 R43, R43, 0x8, RZ ;  /* 0x000000082b2b7819 */ /* 0x000fe400000006ff */
[----:B------:R-:W-:-:S02]  /*d2d0*/  SHF.R.U32.HI R47, RZ, 0x10, R73 ;  /* 0x00000010ff2f7819 */ /* 0x000fc40000011649 */
[----:B------:R-:W-:Y:S02]  /*d2e0*/  LOP3.LUT R44, R57, 0xff0000ff, RZ, 0xc0, !PT ;  /* 0xff0000ff392c7812 */ /* 0x000fe400078ec0ff */
[----:B------:R-:W-:Y:S01]  /*d2f0*/  LOP3.LUT R42, R42, 0xff00, R43, 0xf8, !PT ;  /* 0x0000ff002a2a7812 */ /* 0x000fe200078ef82b */
[----:B------:R-:W-:Y:S01]  /*d300*/  IMAD.U32 R43, R46, 0x10000, RZ ;  /* 0x000100002e2b7824 */ /* 0x000fe200078e00ff */
[----:B------:R-:W-:Y:S01]  /*d310*/  LOP3.LUT R44, R44, 0xff00, R45, 0xf8, !PT ;  /* 0x0000ff002c2c7812 */ /* 0x000fe200078ef82d */
[----:B------:R-:W-:Y:S02]  /*d320*/  IMAD.U32 R45, R47, 0x10000, RZ ;  /* 0x000100002f2d7824 */ /* 0x000fe400078e00ff */
[----:B--2---:R-:W-:Y:S01]  /*d330*/  IMAD.MOV.U32 R47, RZ, RZ, R37 ;  /* 0x000000ffff2f7224 */ /* 0x004fe200078e0025 */
[----:B------:R-:W-:Y:S02]  /*d340*/  LOP3.LUT R46, R44, 0xff0000, R43, 0xf8, !PT ;  /* 0x00ff00002c2e7812 */ /* 0x000fe400078ef82b */
[----:B0-----:R-:W-:-:S02]  /*d350*/  F2FP.F16.E4M3.UNPACK_B R43, R13 ;  /* 0x0000000dff2b723e */ /* 0x001fc400020006ff */
[-C--:B------:R-:W-:Y:S02]  /*d360*/  F2FP.F16.E4M3.UNPACK_B R49, R47.reuse ;  /* 0x0000002fff31723e */ /* 0x080fe400020006ff */
[-C--:B------:R-:W-:Y:S01]  /*d370*/  F2FP.F16.E4M3.UNPACK_B R48, R46.reuse ;  /* 0x0000002eff30723e */ /* 0x080fe200020006ff */
[----:B------:R-:W-:Y:S01]  /*d380*/  HADD2.F32 R44, -RZ, R43.H0_H0 ;  /* 0x2000002bff2c7230 */ /* 0x000fe20000004100 */
[----:B------:R-:W-:Y:S01]  /*d390*/  LOP3.LUT R45, R42, 0xff0000, R45, 0xf8, !PT ;  /* 0x00ff00002a2d7812 */ /* 0x000fe200078ef82d */
[--C-:B------:R-:W-:Y:S01]  /*d3a0*/  HADD2.F32 R42, -RZ, R49.reuse.H0_H0 ;  /* 0x20000031ff2a7230 */ /* 0x100fe20000004100 */
[----:B------:R-:W-:Y:S01]  /*d3b0*/  F2FP.F16.E4M3.UNPACK_B R47, R47.H1 ;  /* 0x0000002fff2f723e */ /* 0x000fe200030006ff */
[----:B------:R-:W-:Y:S01]  /*d3c0*/  HADD2.F32 R49, -RZ, R49.H1_H1 ;  /* 0x30000031ff317230 */ /* 0x000fe20000004100 */
[-C--:B------:R-:W-:Y:S01]  /*d3d0*/  F2FP.F16.E4M3.UNPACK_B R37, R45.reuse ;  /* 0x0000002dff25723e */ /* 0x080fe200020006ff */
[--C-:B------:R-:W-:Y:S01]  /*d3e0*/  HADD2.F32 R50, -RZ, R48.reuse.H1_H1 ;  /* 0x30000030ff327230 */ /* 0x100fe20000004100 */
[----:B------:R-:W-:Y:S01]  /*d3f0*/  F2FP.F16.E4M3.UNPACK_B R46, R46.H1 ;  /* 0x0000002eff2e723e */ /* 0x000fe200030006ff */
[----:B------:R-:W-:Y:S01]  /*d400*/  HADD2.F32 R43, -RZ, R43.H1_H1 ;  /* 0x3000002bff2b7230 */ /* 0x000fe20000004100 */
[----:B------:R-:W-:Y:S01]  /*d410*/  F2FP.F16.E4M3.UNPACK_B R45, R45.H1 ;  /* 0x0000002dff2d723e */ /* 0x000fe200030006ff */
[----:B------:R-:W-:-:S02]  /*d420*/  HADD2.F32 R53, -RZ, R48.H0_H0 ;  /* 0x20000030ff357230 */ /* 0x000fc40000004100 */
        /* <DEDUP_REMOVED lines=130> */
[----:B------:R-:W-:Y:S01]  /*dc50*/  MOV R36, R14 ;  /* 0x0000000e00247202 */ /* 0x000fe20000000f00 */
[----:B------:R-:W-:Y:S01]  /*dc60*/  HADD2.F32 R70, -RZ, R57.H0_H0 ;  /* 0x20000039ff467230 */ /* 0x000fe20000004100 */
[----:B------:R-:W-:-:S02]  /*dc70*/  F2FP.SATFINITE.E4M3.F32.PACK_AB_MERGE_C R58, R55, R58, R54 ;  /* 0x0000003a373a723e */ /* 0x000fc40004807036 */
[----:B------:R-:W-:Y:S02]  /*dc80*/  F2FP.F16.E4M3.UNPACK_B R14, R144.H1 ;  /* 0x00000090ff0e723e */ /* 0x000fe400030006ff */
[----:B------:R-:W-:Y:S02]  /*dc90*/  F2FP.F16.E4M3.UNPACK_B R55, R38.H1 ;  /* 0x00000026ff37723e */ /* 0x000fe400030006ff */
[----:B------:R-:W-:Y:S01]  /*dca0*/  F2FP.F16.E4M3.UNPACK_B R54, R36.H1 ;  /* 0x00000024ff36723e */ /* 0x000fe200030006ff */
[----:B------:R-:W-:Y:S01]  /*dcb0*/  HADD2.F32 R72, -RZ, R14.H0_H0 ;  /* 0x2000000eff487230 */ /* 0x000fe20000004100 */
        /* <DEDUP_REMOVED lines=8> */
[C---:B------:R-:W-:Y:S01]  /*dd40*/  FMUL.FTZ R72, R68.reuse, R72 ;  /* 0x0000004844487220 */ /* 0x040fe20000410000 */
[----:B------:R-:W-:Y:S02]  /*dd50*/  HADD2.F32 R73, -RZ, R54.H1_H1 ;  /* 0x30000036ff497230 */ /* 0x000fe40000004100 */
[-C--:B------:R-:W-:Y:S01]  /*dd60*/  FFMA.FTZ R71, R68, R70.reuse, -R71 ;  /* 0x0000004644477223 */ /* 0x080fe20000010847 */
[----:B------:R-:W-:Y:S01]  /*dd70*/  F2FP.SATFINITE.E4M3.F32.PACK_AB_MERGE_C R15, R48, R49, R39 ;  /* 0x00000031300f723e */ /* 0x000fe20004807027 */
[----:B------:R-:W-:Y:S01]  /*dd80*/  FFMA.FTZ R72, R56, R70, R72 ;  /* 0x0000004638487223 */ /* 0x000fe20000010048 */
[----:B------:R-:W-:Y:S02]  /*dd90*/  HADD2.F32 R56, -RZ, R57.H1_H1 ;  /* 0x30000039ff387230 */ /* 0x000fe40000004100 */
[-C--:B------:R-:W-:Y:S01]  /*dda0*/  FMUL.FTZ R54, R55, R14.reuse ;  /* 0x0000000e37367220 */ /* 0x080fe20000410000 */
        /* <DEDUP_REMOVED lines=27> */
.L_x_2842:
[----:B------:R-:W-:Y:S05]  /*df60*/  BSYNC B2 ;  /* 0x0000000000027941 */ /* 0x000fea0003800000 */
.L_x_2841:
[----:B------:R-:W-:Y:S01]  /*df70*/  ISETP.GE.AND P3, PT, R11, R131, PT ;  /* 0x000000830b00720c */ /* 0x000fe20003f66270 */
[----:B0-----:R0:W-:-:S12]  /*df80*/  ST.E.128 desc[UR50][R40.64], R12 ;  /* 0x0000000c28007985 */ /* 0x0011d8000c101d32 */
[----:B------:R-:W-:-:S04]  /*df90*/  @!P3 IADD3 R42, P4, R11, R120, RZ ;  /* 0x000000780b2ab210 */ /* 0x000fc80007f9e0ff */
[----:B------:R-:W-:-:S05]  /*dfa0*/  @!P3 LEA.HI.X.SX32 R43, R11, R119, 0x1, P4 ;  /* 0x000000770b2bb211 */ /* 0x000fca00020f0eff */
[----:B--2---:R0:W-:Y:S04]  /*dfb0*/  @!P3 ST.E.128 desc[UR50][R42.64], R36 ;  /* 0x000000242a00b985 */ /* 0x0041e8000c101d32 */
.L_x_2840:
[----:B------:R-:W-:Y:S05]  /*dfc0*/  BSYNC B1 ;  /* 0x0000000000017941 */ /* 0x000fea0003800000 */
.L_x_2839:
        /* <DEDUP_REMOVED lines=65> */
[----:B------:R-:W-:Y:S02]  /*e3e0*/  IMAD.U32 R11, R11, 0x10000, RZ ;  /* 0x000100000b0b7824 */ /* 0x000fe400078e00ff */
        /* <DEDUP_REMOVED lines=8> */
[--C-:B------:R-:W-:Y:S01]  /*e470*/  HADD2.F32 R47, -RZ, R139.reuse.H0_H0 ;  /* 0x2000008bff2f7230 */ /* 0x100fe20000004100 */
[----:B------:R-:W-:Y:S01]  /*e480*/  LOP3.LUT R11, R12, 0xff0000, R11, 0xf8, !PT ;  /* 0x00ff00000c0b7812 */ /* 0x000fe200078ef80b */
[----:B------:R-:W-:Y:S01]  /*e490*/  HADD2.F32 R139, -RZ, R139.H1_H1 ;  /* 0x3000008bff8b7230 */ /* 0x000fe20000004100 */
[----:B------:R-:W-:Y:S01]  /*e4a0*/  SHF.L.U32 R12, R48, 0x10, RZ ;  /* 0x00000010300c7819 */ /* 0x000fe200000006ff */
[----:B------:R-:W-:Y:S01]  /*e4b0*/  HADD2.F32 R48, -RZ, R52.H1_H1 ;  /* 0x30000034ff307230 */ /* 0x000fe20000004100 */
[----:B------:R-:W-:Y:S01]  /*e4c0*/  F2FP.F16.E4M3.UNPACK_B R141, R141 ;  /* 0x0000008dff8d723e */ /* 0x000fe200020006ff */
[----:B------:R-:W-:Y:S01]  /*e4d0*/  HADD2.F32 R52, -RZ, R51.H0_H0 ;  /* 0x20000033ff347230 */ /* 0x000fe20000004100 */
[----:B------:R-:W-:Y:S01]  /*e4e0*/  LOP3.LUT R12, R59, 0xff0000, R12, 0xf8, !PT ;  /* 0x00ff00003b0c7812 */ /* 0x000fe200078ef80c */
[----:B------:R-:W-:Y:S01]  /*e4f0*/  HADD2.F32 R46, -RZ, R50.H0_H0 ;  /* 0x20000032ff2e7230 */ /* 0x000fe20000004100 */
[----:B------:R-:W-:Y:S01]  /*e500*/  LOP3.LUT R36, R57, 0xff0000, R36, 0xf8, !PT ;  /* 0x00ff000039247812 */ /* 0x000fe200078ef824 */
[----:B------:R-:W-:-:S02]  /*e510*/  HADD2.F32 R53, -RZ, R141.H0_H0 ;  /* 0x2000008dff357230 */ /* 0x000fc40000004100 */
[-C--:B------:R-:W-:Y:S01]  /*e520*/  FMUL.FTZ R56, R48, R55.reuse ;  /* 0x0000003730387220 */ /* 0x080fe20000410000 */
[C---:B------:R-:W-:Y:S01]  /*e530*/  FMUL.FTZ R59, R49.reuse, R55 ;  /* 0x00000037313b7220 */ /* 0x040fe20000410000 */
[-C--:B------:R-:W-:Y:S01]  /*e540*/  FMUL.FTZ R55, R52, R47.reuse ;  /* 0x0000002f34377220 */ /* 0x080fe20000410000 */
[----:B------:R-:W-:Y:S01]  /*e550*/  FMUL.FTZ R57, R46, R47 ;  /* 0x0000002f2e397220 */ /* 0x000fe20000410000 */
[-C--:B------:R-:W-:Y:S01]  /*e560*/  FFMA.FTZ R47, R49, R54.reuse, -R56 ;  /* 0x00000036312f7223 */ /* 0x080fe20000010838 */
[----:B------:R-:W-:Y:S01]  /*e570*/  FFMA.FTZ R48, R48, R54, R59 ;  /* 0x0000003630307223 */ /* 0x000fe2000001003b */
[-C--:B------:R-:W-:Y:S01]  /*e580*/  FFMA.FTZ R46, R46, R53.reuse, -R55 ;  /* 0x000000352e2e7223 */ /* 0x080fe20000010837 */
[----:B------:R-:W-:Y:S01]  /*e590*/  FFMA.FTZ R49, R52, R53, R57 ;  /* 0x0000003534317223 */ /* 0x000fe20000010039 */
        /* <DEDUP_REMOVED lines=33> */
[----:B------:R-:W-:Y:S01]  /*e7b0*/  HADD2.F32 R54, -RZ, R42.H0_H0 ;  /* 0x2000002aff367230 */ /* 0x000fe20000004100 */
        /* <DEDUP_REMOVED lines=112> */
.L_x_2846:
[----:B------:R-:W-:Y:S05]  /*eec0*/  BSYNC B2 ;  /* 0x0000000000027941 */ /* 0x000fea0003800000 */
.L_x_2845:
[----:B------:R-:W-:Y:S01]  /*eed0*/  ISETP.GE.AND P3, PT, R44, R131, PT ;  /* 0x000000832c00720c */ /* 0x000fe20003f66270 */
[----:B--2---:R2:W-:-:S12]  /*eee0*/  ST.E.128 desc[UR50][R40.64], R12 ;  /* 0x0000000c28007985 */ /* 0x0045d8000c101d32 */
[----:B------:R-:W-:-:S04]  /*eef0*/  @!P3 IADD3 R42, P4, R44, R120, RZ ;  /* 0x000000782c2ab210 */ /* 0x000fc80007f9e0ff */
[----:B------:R-:W-:-:S05]  /*ef00*/  @!P3 LEA.HI.X.SX32 R43, R44, R119, 0x1, P4 ;  /* 0x000000772c2bb211 */ /* 0x000fca00020f0eff */
[----:B---3--:R2:W-:Y:S04]  /*ef10*/  @!P3 ST.E.128 desc[UR50][R42.64], R36 ;  /* 0x000000242a00b985 */ /* 0x0085e8000c101d32 */
.L_x_2844:
[----:B------:R-:W-:Y:S05]  /*ef20*/  BSYNC B1 ;  /* 0x0000000000017941 */ /* 0x000fea0003800000 */
.L_x_2843:
[----:B------:R-:W-:-:S13]  /*ef30*/  ISETP.NE.AND P3, PT, R30, RZ, PT ;  /* 0x000000ff1e00720c */ /* 0x000fda0003f65270 */
[----:B------:R-:W-:Y:S05]  /*ef40*/  @!P3 BRA `(.L_x_2795) ;  /* 0x0000001400c0b947 */ /* 0x000fea0003800000 */
[----:B0-2---:R-:W2:Y:S04]  /*ef50*/  LDL R14, [R1+0x3c] ;  /* 0x00003c00010e7983 */ /* 0x005ea80000100800 */
[----:B------:R-:W5:Y:S01]  /*ef60*/  LDL R13, [R1+0x40] ;  /* 0x00004000010d7983 */ /* 0x000f620000100800 */
[----:B------:R-:W-:Y:S01]  /*ef70*/  LOP3.LUT P4, RZ, R22, 0x1, RZ, 0xc0, !PT ;  /* 0x0000000116ff7812 */ /* 0x000fe2000788c0ff */
[----:B------:R-:W-:Y:S01]  /*ef80*/  BSSY B1, `(.L_x_2847) ;  /* 0x00000ea000017945 */ /* 0x000fe20003800000 */
[----:B------:R-:W-:Y:S02]  /*ef90*/  IADD3 R40, P3, R26, R120, RZ ;  /* 0x000000781a287210 */ /* 0x000fe40007f7e0ff */
[----:B------:R-:W-:-:S03]  /*efa0*/  SEL R138, R114, R138, !P4 ;  /* 0x0000008a728a7207 */ /* 0x000fc60006000000 */
[----:B------:R-:W-:Y:S01]  /*efb0*/  IMAD.X R41, R119, 0x1, R27, P3 ;  /* 0x0000000177297824 */ /* 0x000fe200018e061b */
[----:B----4-:R-:W-:Y:S02]  /*efc0*/  SHF.R.S32.HI R11, RZ, 0x1f, R138 ;  /* 0x0000001fff0b7819 */ /* 0x010fe4000001148a */
[----:B------:R-:W-:Y:S02]  /*efd0*/  ISETP.GE.AND P3, PT, R224, R113, PT ;  /* 0x00000071e000720c */ /* 0x000fe40003f66270 */
[----:B------:R-:W-:-:S04]  /*efe0*/  LEA.HI R11, R11, R138, RZ, 0x5 ;  /* 0x0000008a0b0b7211 */ /* 0x000fc800078f28ff */
[----:B------:R-:W-:-:S04]  /*eff0*/  LEA.HI.SX32 R11, R11, R110, 0x1b ;  /* 0x0000006e0b0b7211 */ /* 0x000fc800078fdaff */
[----:B------:R-:W-:Y:S01]  /*f000*/  SHF.R.S32.HI R12, RZ, 0x1f, R11 ;  /* 0x0000001fff0c7819 */ /* 0x000fe2000001140b */
[----:B------:R-:W-:-:S03]  /*f010*/  IMAD.SHL.U32 R42, R11, 0x10, RZ ;  /* 0x000000100b2a7824 */ /* 0x000fc600078e00ff */
[----:B------:R-:W-:-:S04]  /*f020*/  LEA.HI R12, R12, R11, RZ, 0x2 ;  /* 0x0000000b0c0c7211 */ /* 0x000fc800078f10ff */
[----:B------:R-:W-:Y:S02]  /*f030*/  SHF.R.S32.HI R11, RZ, 0x2, R12 ;  /* 0x00000002ff0b7819 */ /* 0x000fe4000001140c */
[----:B--2---:R-:W-:-:S04]  /*f040*/  LOP3.LUT R12, R14, 0x30, R42, 0xf8, !PT ;  /* 0x000000300e0c7812 */ /* 0x004fc800078ef82a */
[----:B------:R-:W-:Y:S01]  /*f050*/  LOP3.LUT R12, R12, R3, RZ, 0x3c, !PT ;  /* 0x000000030c0c7212 */ /* 0x000fe200078e3cff */
[----:B-----5:R-:W-:-:S04]  /*f060*/  IMAD R11, R11, 0x2800, R13 ;  /* 0x000028000b0b7824 */ /* 0x020fc800078e020d */
        /* <DEDUP_REMOVED lines=8> */
[--C-:B------:R-:W-:Y:S01]  /*f0f0*/  SHF.R.U32.HI R43, RZ, 0x8, R81.reuse ;  /* 0x00000008ff2b7819 */ /* 0x100fe20000011651 */
[----:B----4-:R-:W-:Y:S01]  /*f100*/  IMAD.MOV.U32 R47, RZ, RZ, R36 ;  /* 0x000000ffff2f7224 */ /* 0x010fe200078e0024 */
[----:B------:R-:W-:Y:S01]  /*f110*/  SHF.R.U32.HI R56, RZ, 0x10, R81 ;  /* 0x00000010ff387819 */ /* 0x000fe20000011651 */
[----:B------:R-:W-:Y:S01]  /*f120*/  IMAD.MOV.U32 R44, RZ, RZ, R38 ;  /* 0x000000ffff2c7224 */ /* 0x000fe200078e0026 */
[----:B--2---:R-:W-:Y:S01]  /*f130*/  MOV R46, R12 ;  /* 0x0000000c002e7202 */ /* 0x004fe20000000f00 */
[----:B------:R-:W-:Y:S01]  /*f140*/  IMAD.SHL.U32 R12, R43, 0x100, RZ ;  /* 0x000001002b0c7824 */ /* 0x000fe200078e00ff */
[----:B------:R-:W-:Y:S01]  /*f150*/  SHF.R.U32.HI R49, RZ, 0x8, R65 ;  /* 0x00000008ff317819 */ /* 0x000fe20000011641 */
[----:B------:R-:W-:Y:S01]  /*f160*/  IMAD.MOV.U32 R43, RZ, RZ, R14 ;  /* 0x000000ffff2b7224 */ /* 0x000fe200078e000e */
[----:B------:R-:W-:Y:S01]  /*f170*/  SHF.R.U32.HI R51, RZ, 0x8, R67 ;  /* 0x00000008ff337819 */ /* 0x000fe20000011643 */
[----:B------:R-:W-:Y:S01]  /*f180*/  IMAD.U32 R14, R56, 0x10000, RZ ;  /* 0x00010000380e7824 */ /* 0x000fe200078e00ff */
[----:B0-----:R-:W-:Y:S01]  /*f190*/  LOP3.LUT R11, R81, 0xff0000ff, RZ, 0xc0, !PT ;  /* 0xff0000ff510b7812 */ /* 0x001fe200078ec0ff */
[----:B------:R-:W-:Y:S01]  /*f1a0*/  IMAD.SHL.U32 R49, R49, 0x100, RZ ;  /* 0x0000010031317824 */ /* 0x000fe200078e00ff */
[----:B------:R-:W-:Y:S01]  /*f1b0*/  SHF.R.U32.HI R54, RZ, 0x8, R83 ;  /* 0x00000008ff367819 */ /* 0x000fe20000011653 */
[----:B------:R-:W-:Y:S01]  /*f1c0*/  IMAD.SHL.U32 R51, R51, 0x100, RZ ;  /* 0x0000010033337824 */ /* 0x000fe200078e00ff */
[----:B------:R-:W-:-:S02]  /*f1d0*/  LOP3.LUT R11, R11, 0xff00, R12, 0xf8, !PT ;  /* 0x0000ff000b0b7812 */ /* 0x000fc400078ef80c */
[----:B------:R-:W-:Y:S01]  /*f1e0*/  SHF.R.U32.HI R52, RZ, 0x10, R83 ;  /* 0x00000010ff347819 */ /* 0x000fe20000011653 */
[----:B------:R-:W-:Y:S01]  /*f1f0*/  IMAD.SHL.U32 R12, R54, 0x100, RZ ;  /* 0x00000100360c7824 */ /* 0x000fe200078e00ff */
[----:B------:R-:W-:Y:S02]  /*f200*/  LOP3.LUT R48, R65, 0xff0000ff, RZ, 0xc0, !PT ;  /* 0xff0000ff41307812 */ /* 0x000fe400078ec0ff */
[----:B------:R-:W-:Y:S02]  /*f210*/  LOP3.LUT R50, R67, 0xff0000ff, RZ, 0xc0, !PT ;  /* 0xff0000ff43327812 */ /* 0x000fe400078ec0ff */
[----:B------:R-:W-:Y:S02]  /*f220*/  LOP3.LUT R45, R83, 0xff0000ff, RZ, 0xc0, !PT ;  /* 0xff0000ff532d7812 */ /* 0x000fe400078ec0ff */
[----:B------:R-:W-:Y:S02]  /*f230*/  LOP3.LUT R14, R11, 0xff0000, R14, 0xf8, !PT ;  /* 0x00ff00000b0e7812 */ /* 0x000fe400078ef80e */
[----:B------:R-:W-:-:S02]  /*f240*/  LOP3.LUT R36, R48, 0xff00, R49, 0xf8, !PT ;  /* 0x0000ff0030247812 */ /* 0x000fc400078ef831 */
[----:B------:R-:W-:Y:S02]  /*f250*/  LOP3.LUT R54, R50, 0xff00, R51, 0xf8, !PT ;  /* 0x0000ff0032367812 */ /* 0x000fe400078ef833 */
[----:B------:R-:W-:Y:S02]  /*f260*/  SHF.L.U32 R11, R52, 0x10, RZ ;  /* 0x00000010340b7819 */ /* 0x000fe400000006ff */
[----:B------:R-:W-:Y:S02]  /*f270*/  LOP3.LUT R12, R45, 0xff00, R12, 0xf8, !PT ;  /* 0x0000ff002d0c7812 */ /* 0x000fe400078ef80c */
[----:B------:R-:W-:Y:S02]  /*f280*/  F2FP.F16.E4M3.UNPACK_B R52, R135.H1 ;  /* 0x00000087ff34723e */ /* 0x000fe400030006ff */
[----:B------:R-:W-:Y:S02]  /*f290*/  F2FP.F16.E4M3.UNPACK_B R50, R47.H1 ;  /* 0x0000002fff32723e */ /* 0x000fe400030006ff */
[----:B------:R-:W-:-:S02]  /*f2a0*/  F2FP.F16.E4M3.UNPACK_B R48, R46.H1 ;  /* 0x0000002eff30723e */ /* 0x000fc400030006ff */
        /* <DEDUP_REMOVED lines=183> */
.L_x_2848:
[----:B------:R-:W-:Y:S05]  /*fe20*/  BSYNC B1 ;  /* 0x0000000000017941 */ /* 0x000fea0003800000 */
.L_x_2847:
[----:B--2---:R2:W-:Y:S01]  /*fe30*/  ST.E.128 desc[UR50][R40.64], R12 ;  /* 0x0000000c28007985 */ /* 0x0045e2000c101d32 */
[----:B------:R-:W-:-:S13]  /*fe40*/  ISETP.GE.AND P3, PT, R42, R131, PT ;  /* 0x000000832a00720c */ /* 0x000fda0003f66270 */
[----:B------:R-:W-:Y:S05]  /*fe50*/  @P3 BRA `(.L_x_2795) ;  /* 0x0000000400fc3947 */ /* 0x000fea0003800000 */
[----:B--2---:R-:W-:-:S04]  /*fe60*/  IADD3 R12, P3, R42, R120, RZ ;  /* 0x000000782a0c7210 */ /* 0x004fc80007f7e0ff */
[----:B------:R-:W-:-:S05]  /*fe70*/  LEA.HI.X.SX32 R13, R42, R119, 0x1, P3 ;  /* 0x000000772a0d7211 */ /* 0x000fca00018f0eff */
[----:B----4-:R2:W-:Y:S01]  /*fe80*/  ST.E.128 desc[UR50][R12.64], R36 ;  /* 0x000000240c007985 */ /* 0x0105e2000c101d32 */
[----:B------:R-:W-:Y:S05]  /*fe90*/  BRA `(.L_x_2795) ;  /* 0x0000000400ec7947 */ /* 0x000fea0003800000 */
.L_x_2760:
[----:B------:R-:W-:-:S06]  /*fea0*/  UISETP.NE.AND UP0, UPT, UR49, 0x3, UPT ;  /* 0x000000033100788c */ /* 0x000fcc000bf05270 */
[----:B------:R-:W-:-:S13]  /*feb0*/  PLOP3.LUT P2, PT, PT, PT, UP0, 0x80, 0x0 ;  /* 0x000000000000781c */ /* 0x000fda0003f4f008 */
[----:B------:R-:W-:Y:S05]  /*fec0*/  @!P2 BRA `(.L_x_2849) ;  /* 0x000000000004a947 */ /* 0x000fea0003800000 */
[----:B------:R-:W-:Y:S01]  /*fed0*/  BPT.TRAP 0x1 ;  /* 0x000000040000795c */ /* 0x000fe20000300000 */
.L_x_2849:
[----:B------:R-:W2:Y:S01]  /*fee0*/  LDL R11, [R1+0x14] ;  /* 0x00001400010b7983 */ /* 0x000ea20000100800 */
[----:B------:R-:W-:Y:S01]  /*fef0*/  IMAD R93, R19, 0x8, R18 ;  /* 0x00000008135d7824 */ /* 0x000fe200078e0212 */
[----:B------:R-:W-:Y:S01]  /*ff00*/  BSSY B1, `(.L_x_2850) ;  /* 0x0000005000017945 */ /* 0x000fe20003800000 */
[----:B------:R-:W-:Y:S02]  /*ff10*/  SHF.R.S32.HI R90, RZ, 0x1f, R35 ;  /* 0x0000001fff5a7819 */ /* 0x000fe40000011423 */
[----:B--2---:R-:W-:-:S04]  /*ff20*/  SHF.L.U32 R94, R11, 0x1f, RZ ;  /* 0x0000001f0b5e7819 */ /* 0x004fc800000006ff */
[----:B------:R-:W0:Y:S02]  /*ff30*/  SYNCS.PHASECHK.TRANS64.TRYWAIT P3, [R93+URZ+0x33490], R94 ;  /* 0x0334905e5d0075a7 */ /* 0x000e24000806017f */
[----:B0-----:R-:W-:Y:S05]  /*ff40*/  @!P3 BRA `(.L_x_2851) ;  /* 0x000002400044b947 */ /* 0x001fea0003800000 */
.L_x_3140:
[----:B------:R-:W-:Y:S05]  /*ff50*/  BSYNC B1 ;  /* 0x0000000000017941 */ /* 0x000fea0003800000 */
.L_x_2850:
        /* <DEDUP_REMOVED lines=19> */
[C---:B-1----:R-:W-:Y:S01]  /*10090*/  IADD3 R37, R36.reuse, -0x80, RZ ;  /* 0xffffff8024257810 */ /* 0x042fe20007ffe0ff */
[----:B------:R-:W-:Y:S01]  /*100a0*/  VIADD R36, R36, 0xffffff80 ;  /* 0xffffff8024247836 */ /* 0x000fe20000000000 */
[----:B------:R-:W-:-:S04]  /*100b0*/  IADD3 R44, P3, R12, UR6, RZ ;  /* 0x000000060c2c7c10 */ /* 0x000fc8000ff7e0ff */
[----:B------:R-:W-:Y:S02]  /*100c0*/  LEA.HI R36, R36, R37, RZ, 0x1 ;  /* 0x0000002524247211 */ /* 0x000fe400078f08ff */
[----:B------:R-:W-:Y:S02]  /*100d0*/  IADD3.X R45, R45, UR7, RZ, P3, !PT ;  /* 0x000000072d2d7c10 */ /* 0x000fe40009ffe4ff */
[----:B------:R-:W-:-:S05]  /*100e0*/  SHF.R.S32.HI R36, RZ, 0x1, R36 ;  /* 0x00000001ff247819 */ /* 0x000fca0000011424 */
[----:B------:R-:W-:-:S05]  /*100f0*/  IMAD.IADD R46, R92, 0x1, -R36 ;  /* 0x000000015c2e7824 */ /* 0x000fca00078e0a24 */
[----:B------:R-:W-:Y:S01]  /*10100*/  ISETP.GE.AND P3, PT, R46, 0x1, PT ;  /* 0x000000012e00780c */ /* 0x000fe20003f66270 */
[----:B------:R-:W-:-:S12]  /*10110*/  BRA.DIV UR4, `(.L_x_2852) ;  /* 0x0000023e04e47947 */ /* 0x000fd8000b800000 */
[----:B------:R1:W2:Y:S04]  /*10120*/  SHFL.IDX PT, R43, R45, RZ, 0x1e1f ;  /* 0x001e1fff2d2b7589 */ /* 0x0002a800000e0000 */
[----:B------:R1:W3:Y:S02]  /*10130*/  SHFL.IDX PT, R42, R44, RZ, 0x1e1f ;  /* 0x001e1fff2c2a7589 */ /* 0x0002e400000e0000 */
.L_x_3144:
[----:B------:R-:W-:Y:S04]  /*10140*/  BSSY B1, `(.L_x_2853) ;  /* 0x0000026000017945 */ /* 0x000fe80003800000 */
[----:B------:R-:W-:Y:S05]  /*10150*/  @!P3 BRA `(.L_x_2854) ;  /* 0x000000000090b947 */ /* 0x000fea0003800000 */
[----:B------:R-:W4:Y:S01]  /*10160*/  LDL R12, [R1+0xc] ;  /* 0x00000c00010c7983 */ /* 0x000f220000100800 */
[----:B------:R-:W-:-:S03]  /*10170*/  ULDC UR4, c[0x0][0x2f4] ;  /* 0x0000bd0000047ab9 */ /* 0x000fc60000000800 */
[----:B------:R-:W5:Y:S01]  /*10180*/  LDL R11, [R1+0x8] ;  /* 0x00000800010b7983 */ /* 0x000f620000100800 */
[----:B------:R-:W-:-:S03]  /*10190*/  ISETP.GE.AND P5, PT, R16, UR4, PT ;  /* 0x0000000410007c0c */ /* 0x000fc6000bfa6270 */
[----:B------:R-:W5:Y:S10]  /*101a0*/  LDL R47, [R1+0x4] ;  /* 0x00000400012f7983 */ /* 0x000f740000100800 */
[----:B---3--:R-:W-:-:S05]  /*101b0*/  @!P5 IADD3 R40, P3, R16, R42, RZ ;  /* 0x0000002a1028d210 */ /* 0x008fca0007f7e0ff */
[----:B--2---:R-:W-:Y:S01]  /*101c0*/  @!P5 IMAD.X R41, R43, 0x1, R17, P3 ;  /* 0x000000012b29d824 */ /* 0x004fe200018e0611 */
[----:B------:R-:W-:-:S13]  /*101d0*/  ISETP.GE.AND P3, PT, R220, UR4, PT ;  /* 0x00000004dc007c0c */ /* 0x000fda000bf66270 */
[----:B------:R-:W-:-:S05]  /*101e0*/  @!P3 IADD3 R38, P4, R220, R42, RZ ;  /* 0x0000002adc26b210 */ /* 0x000fca0007f9e0ff */
[----:B----4-:R-:W-:Y:S01]  /*101f0*/  @!P3 IMAD.X R39, R43, 0x1, R12, P4 ;  /* 0x000000012b27b824 */ /* 0x010fe200020e060c */
[----:B------:R-:W-:Y:S01]  /*10200*/  ISETP.GE.AND P4, PT, R23, UR4, PT ;  /* 0x0000000417007c0c */ /* 0x000fe2000bf86270 */
[----:B------:R-:W2:-:S12]  /*10210*/  @!P5 LDS.128 R12, [R88+0x24200] ;  /* 0x02420000580cd984 */ /* 0x000e980000000c00 */
[----:B------:R-:W-:-:S05]  /*10220*/  @!P4 IADD3 R36, P6, R23, R42, RZ ;  /* 0x0000002a1724c210 */ /* 0x000fca0007fde0ff */
[----:B-----5:R-:W-:Y:S01]  /*10230*/  @!P4 IMAD.X R37, R43, 0x1, R11, P6 ;  /* 0x000000012b25c824 */ /* 0x020fe200030e060b */
[----:B--2---:R2:W-:Y:S01]  /*10240*/  @!P5 ST.E.128 desc[UR50][R40.64], R12 ;  /* 0x0000000c2800d985 */ /* 0x0045e2000c101d32 */
[----:B------:R-:W-:-:S13]  /*10250*/  ISETP.GE.AND P5, PT, R223, UR4, PT ;  /* 0x00000004df007c0c */ /* 0x000fda000bfa6270 */
[----:B------:R-:W3:Y:S01]  /*10260*/  @!P5 LDS.128 R12, [R89+0x24200] ;  /* 0x02420000590cd984 */ /* 0x000ee20000000c00 */
[----:B------:R-:W-:-:S05]  /*10270*/  @!P5 IMAD.SHL.U32 R11, R228, 0x10, RZ ;  /* 0x00000010e40bd824 */ /* 0x000fca00078e00ff */
        /* <DEDUP_REMOVED lines=18> */
.L_x_2854:
[----:B------:R-:W-:Y:S05]  /*103a0*/  BSYNC B1 ;  /* 0x0000000000017941 */ /* 0x000fea0003800000 */
.L_x_2853:
[----:B------:R-:W-:-:S03]  /*103b0*/  UMOV UR4, 0xffffffff ;  /* 0xffffffff00047882 */ /* 0x000fc60000000000 */
[----:B------:R-:W-:Y:S05]  /*103c0*/  BRA.DIV UR4, `(.L_x_2855) ;  /* 0x0000023e04847947 */ /* 0x000fea000b800000 */
[----:B--2---:R2:W0:Y:S04]  /*103d0*/  SHFL.IDX PT, R43, R45, 0x1, 0x1e1f ;  /* 0x003e1f002d2b7f89 */ /* 0x00442800000e0000 */
[----:B---3--:R2:W3:Y:S02]  /*103e0*/  SHFL.IDX PT, R42, R44, 0x1, 0x1e1f ;  /* 0x003e1f002c2a7f89 */ /* 0x0084e400000e0000 */
.L_x_3148:
[----:B------:R-:W-:-:S13]  /*103f0*/  ISETP.GE.AND P3, PT, R46, 0x81, PT ;  /* 0x000000812e00780c */ /* 0x000fda0003f66270 */
[----:B------:R-:W-:Y:S05]  /*10400*/  @!P3 BRA `(.L_x_2795) ;  /* 0x000000000090b947 */ /* 0x000fea0003800000 */
[----:B----4-:R-:W4:Y:S01]  /*10410*/  LDL R12, [R1+0xc] ;  /* 0x00000c00010c7983 */ /* 0x010f220000100800 */
[----:B------:R-:W-:-:S03]  /*10420*/  ULDC UR4, c[0x0][0x2f4] ;  /* 0x0000bd0000047ab9 */ /* 0x000fc60000000800 */
[----:B------:R-:W5:Y:S01]  /*10430*/  LDL R11, [R1+0x8] ;  /* 0x00000800010b7983 */ /* 0x000f620000100800 */
[----:B------:R-:W-:-:S03]  /*10440*/  ISETP.GE.AND P5, PT, R16, UR4, PT ;  /* 0x0000000410007c0c */ /* 0x000fc6000bfa6270 */
[----:B-12---:R-:W2:Y:S10]  /*10450*/  LDL R44, [R1+0x4] ;  /* 0x00000400012c7983 */ /* 0x006eb40000100800 */
[----:B---3--:R-:W-:-:S04]  /*10460*/  @!P5 IADD3 R40, P3, R16, R42, RZ ;  /* 0x0000002a1028d210 */ /* 0x008fc80007f7e0ff */
[----:B0-----:R-:W-:Y:S02]  /*10470*/  @!P5 IADD3.X R41, R43, R17, RZ, P3, !PT ;  /* 0x000000112b29d210 */ /* 0x001fe40001ffe4ff */
[----:B------:R-:W-:-:S13]  /*10480*/  ISETP.GE.AND P3, PT, R220, UR4, PT ;  /* 0x00000004dc007c0c */ /* 0x000fda000bf66270 */
[----:B------:R-:W-:-:S05]  /*10490*/  @!P3 IADD3 R38, P4, R220, R42, RZ ;  /* 0x0000002adc26b210 */ /* 0x000fca0007f9e0ff */
[----:B----4-:R-:W-:Y:S01]  /*104a0*/  @!P3 IMAD.X R39, R43, 0x1, R12, P4 ;  /* 0x000000012b27b824 */ /* 0x010fe200020e060c */
[----:B------:R-:W-:Y:S01]  /*104b0*/  ISETP.GE.AND P4, PT, R23, UR4, PT ;  /* 0x0000000417007c0c */ /* 0x000fe2000bf86270 */
[----:B------:R-:W0:-:S12]  /*104c0*/  @!P5 LDS.128 R12, [R88+0x26200] ;  /* 0x02620000580cd984 */ /* 0x000e180000000c00 */
[----:B------:R-:W-:-:S05]  /*104d0*/  @!P4 IADD3 R36, P6, R23, R42, RZ ;  /* 0x0000002a1724c210 */ /* 0x000fca0007fde0ff */
[----:B-----5:R-:W-:Y:S01]  /*104e0*/  @!P4 IMAD.X R37, R43, 0x1, R11, P6 ;  /* 0x000000012b25c824 */ /* 0x020fe200030e060b */
[----:B0-----:R0:W-:Y:S01]  /*104f0*/  @!P5 ST.E.128 desc[UR50][R40.64], R12 ;  /* 0x0000000c2800d985 */ /* 0x0011e2000c101d32 */
[----:B------:R-:W-:-:S13]  /*10500*/  ISETP.GE.AND P5, PT, R223, UR4, PT ;  /* 0x00000004df007c0c */ /* 0x000fda000bfa6270 */
        /* <DEDUP_REMOVED lines=14> */
[----:B--2---:R-:W-:Y:S01]  /*105f0*/  @!P5 IMAD.X R41, R43, 0x1, R44, P6 ;  /* 0x000000012b29d824 */ /* 0x004fe200030e062c */
[----:B-1----:R-:W-:Y:S04]  /*10600*/  @!P3 ST.E.128 desc[UR50][R38.64], R12 ;  /* 0x0000000c2600b985 */ /* 0x002fe8000c101d32 */
[----:B------:R-:W0:Y:S04]  /*10610*/  @!P4 LDS.128 R12, [R88+0x2b200] ;  /* 0x02b20000580cc984 */ /* 0x000e280000000c00 */
[----:B0-----:R-:W-:Y:S04]  /*10620*/  @!P4 ST.E.128 desc[UR50][R36.64], R12 ;  /* 0x0000000c2400c985 */ /* 0x001fe8000c101d32 */
[----:B------:R-:W0:Y:S04]  /*10630*/  @!P5 LDS.128 R12, [R89+0x2b200] ;  /* 0x02b20000590cd984 */ /* 0x000e280000000c00 */
[----:B0-----:R0:W-:Y:S02]  /*10640*/  @!P5 ST.E.128 desc[UR50][R40.64], R12 ;  /* 0x0000000c2800d985 */ /* 0x0011e4000c101d32 */
.L_x_2795:
[----:B------:R-:W-:Y:S05]  /*10650*/  BSYNC B0 ;  /* 0x0000000000007941 */ /* 0x000fea0003800000 */
.L_x_2759:
        /* <DEDUP_REMOVED lines=16> */
.L_x_2857:
[----:B------:R-:W-:Y:S05]  /*10760*/  BSYNC B0 ;  /* 0x0000000000007941 */ /* 0x000fea0003800000 */
.L_x_2856:
[----:B------:R-:W0:Y:S01]  /*10770*/  SYNCS.PHASECHK.TRANS64.TRYWAIT P2, [R93+URZ+0x334b0], R94 ;  /* 0x0334b05e5d0075a7 */ /* 0x000e22000804017f */
[----:B------:R-:W-:Y:S01]  /*10780*/  ULDC UR39, c[0x0][0x2f4] ;  /* 0x0000bd0000277ab9 */ /* 0x000fe20000000800 */
[----:B------:R-:W-:Y:S04]  /*10790*/  BSSY B0, `(.L_x_2858) ;  /* 0x0000002000007945 */ /* 0x000fe80003800000 */
[----:B0-----:R-:W-:Y:S05]  /*107a0*/  @!P2 BRA `(.L_x_2859) ;  /* 0x0000023800d8a947 */ /* 0x001fea0003800000 */
.L_x_3149:
[----:B------:R-:W-:Y:S05]  /*107b0*/  BSYNC B0 ;  /* 0x0000000000007941 */ /* 0x000fea0003800000 */
.L_x_2858:
[----:B------:R0:W5:Y:S01]  /*107c0*/  LDL R46, [R1+0xc] ;  /* 0x00000c00012e7983 */ /* 0x0001620000100800 */
[----:B------:R-:W-:Y:S01]  /*107d0*/  ULDC.64 UR4, c[0x0][0x328] ;  /* 0x0000ca0000047ab9 */ /* 0x000fe20000000a00 */
[----:B------:R-:W-:Y:S02]  /*107e0*/  ULDC.64 UR6, c[0x0][0x318] ;  /* 0x0000c60000067ab9 */ /* 0x000fe40000000a00 */
[----:B-12---:R0:W5:Y:S01]  /*107f0*/  LDL R45, [R1+0x8] ;  /* 0x00000800012d7983 */ /* 0x0061620000100800 */
[----:B------:R-:W-:Y:S02]  /*10800*/  IMAD R90, R90, UR4, RZ ;  /* 0x000000045a5a7c24 */ /* 0x000fe4000f8e02ff */
[C---:B------:R-:W-:Y:S01]  /*10810*/  IMAD.WIDE.U32 R12, R35.reuse, UR4, RZ ;  /* 0x00000004230c7c25 */ /* 0x040fe2000f8e00ff */
[----:B------:R0:W5:Y:S03]  /*10820*/  LDL R44, [R1+0x4] ;  /* 0x00000400012c7983 */ /* 0x0001660000100800 */
[----:B------:R-:W-:Y:S01]  /*10830*/  IMAD R35, R35, UR5, R90 ;  /* 0x0000000523237c24 */ /* 0x000fe2000f8e025a */
[----:B----4-:R-:W1:Y:S01]  /*10840*/  S2R R11, SR_TID.X ;  /* 0x00000000000b7919 */ /* 0x010e620000002100 */
        /* <DEDUP_REMOVED lines=11> */
[----:B------:R-:W-:-:S03]  /*10900*/  IMAD R11, R225, UR5, R13 ;  /* 0x00000005e10b7c24 */ /* 0x000fc6000f8e020d */
[----:B------:R-:W-:Y:S02]  /*10910*/  LEA.HI R14, R14, R15, RZ, 0x1 ;  /* 0x0000000f0e0e7211 */ /* 0x000fe400078f08ff */
[----:B------:R-:W-:Y:S02]  /*10920*/  IADD3.X R11, R11, UR7, RZ, P2, !PT ;  /* 0x000000070b0b7c10 */ /* 0x000fe400097fe4ff */
[----:B------:R-:W-:-:S05]  /*10930*/  SHF.R.S32.HI R14, RZ, 0x1, R14 ;  /* 0x00000001ff0e7819 */ /* 0x000fca000001140e */
[----:B------:R-:W-:-:S05]  /*10940*/  IMAD.IADD R92, R92, 0x1, -R14 ;  /* 0x000000015c5c7824 */ /* 0x000fca00078e0a0e */
[----:B------:R-:W-:Y:S01]  /*10950*/  ISETP.GE.AND P2, PT, R92, 0x1, PT ;  /* 0x000000015c00780c */ /* 0x000fe20003f46270 */
[----:B---3--:R0:W1:Y:S01]  /*10960*/  SHFL.IDX PT, R42, R40, RZ, 0x1e1f ;  /* 0x001e1fff282a7589 */ /* 0x00806200000e0000 */
[----:B------:R-:W-:Y:S03]  /*10970*/  BSSY B0, `(.L_x_2860) ;  /* 0x0000023000007945 */ /* 0x000fe60003800000 */
[----:B------:R0:W2:Y:S08]  /*10980*/  SHFL.IDX PT, R41, R11, RZ, 0x1e1f ;  /* 0x001e1fff0b297589 */ /* 0x0000b000000e0000 */
[----:B0-----:R-:W-:Y:S05]  /*10990*/  @!P2 BRA `(.L_x_2861) ;  /* 0x000000000080a947 */ /* 0x001fea0003800000 */
[----:B------:R-:W-:-:S13]  /*109a0*/  ISETP.GE.AND P5, PT, R16, UR39, PT ;  /* 0x0000002710007c0c */ /* 0x000fda000bfa6270 */
[----:B------:R-:W0:Y:S01]  /*109b0*/  @!P5 LDS.128 R12, [R88+0xf200] ;  /* 0x00f20000580cd984 */ /* 0x000e220000000c00 */
[----:B-1----:R-:W-:-:S05]  /*109c0*/  @!P5 IADD3 R38, P2, R16, R42, RZ ;  /* 0x0000002a1026d210 */ /* 0x002fca0007f5e0ff */
        /* <DEDUP_REMOVED lines=29> */
.L_x_2861:
[----:B------:R-:W-:Y:S05]  /*10ba0*/  BSYNC B0 ;  /* 0x0000000000007941 */ /* 0x000fea0003800000 */
.L_x_2860:
[----:B------:R-:W-:Y:S01]  /*10bb0*/  ISETP.GE.AND P2, PT, R92, 0x81, PT ;  /* 0x000000815c00780c */ /* 0x000fe20003f46270 */
[----:B------:R-:W3:Y:S01]  /*10bc0*/  SHFL.IDX PT, R11, R11, 0x1, 0x1e1f ;  /* 0x003e1f000b0b7f89 */ /* 0x000ee200000e0000 */
[----:B------:R-:W-:Y:S03]  /*10bd0*/  BSSY B0, `(.L_x_2862) ;  /* 0x0000023000007945 */ /* 0x000fe60003800000 */
[----:B------:R-:W4:Y:S08]  /*10be0*/  SHFL.IDX PT, R40, R40, 0x1, 0x1e1f ;  /* 0x003e1f0028287f89 */ /* 0x000f3000000e0000 */
[----:B------:R-:W-:Y:S05]  /*10bf0*/  @!P2 BRA `(.L_x_2863) ;  /* 0x000000000080a947 */ /* 0x000fea0003800000 */
[----:B------:R-:W-:-:S13]  /*10c00*/  ISETP.GE.AND P5, PT, R16, UR39, PT ;  /* 0x0000002710007c0c */ /* 0x000fda000bfa6270 */
[----:B0-----:R-:W0:Y:S01]  /*10c10*/  @!P5 LDS.128 R12, [R88+0x11200] ;  /* 0x01120000580cd984 */ /* 0x001e220000000c00 */
[----:B----4-:R-:W-:-:S04]  /*10c20*/  @!P5 IADD3 R38, P2, R16, R40, RZ ;  /* 0x000000281026d210 */ /* 0x010fc80007f5e0ff */
[----:B---3--:R-:W-:Y:S02]  /*10c30*/  @!P5 IADD3.X R39, R11, R17, RZ, P2, !PT ;  /* 0x000000110b27d210 */ /* 0x008fe400017fe4ff */
        /* <DEDUP_REMOVED lines=8> */
[----:B------:R-:W3:Y:S01]  /*10cc0*/  @!P5 LDS.128 R12, [R89+0x11200] ;  /* 0x01120000590cd984 */ /* 0x000ee20000000c00 */
[----:B--2---:R-:W-:-:S05]  /*10cd0*/  @!P5 IMAD.SHL.U32 R41, R228, 0x10, RZ ;  /* 0x00000010e429d824 */ /* 0x004fca00078e00ff */
[----:B0-----:R-:W-:-:S04]  /*10ce0*/  @!P5 IADD3 R38, P6, R41, R40, RZ ;  /* 0x000000282926d210 */ /* 0x001fc80007fde0ff */
[----:B------:R-:W-:-:S05]  /*10cf0*/  @!P5 LEA.HI.X.SX32 R39, R41, R11, 0x1, P6 ;  /* 0x0000000b2927d211 */ /* 0x000fca00030f0eff */
[----:B---3--:R0:W-:Y:S01]  /*10d00*/  @!P5 ST.E.128 desc[UR50][R38.64], R12 ;  /* 0x0000000c2600d985 */ /* 0x0081e2000c101d32 */
[----:B------:R-:W-:-:S13]  /*10d10*/  ISETP.GE.AND P5, PT, R224, UR39, PT ;  /* 0x00000027e0007c0c */ /* 0x000fda000bfa6270 */
[----:B------:R-:W2:Y:S01]  /*10d20*/  @!P5 LDS.128 R12, [R88+0x13a00] ;  /* 0x013a0000580cd984 */ /* 0x000ea20000000c00 */
[----:B------:R-:W-:-:S05]  /*10d30*/  @!P5 IMAD.SHL.U32 R41, R229, 0x10, RZ ;  /* 0x00000010e529d824 */ /* 0x000fca00078e00ff */
[----:B0-----:R-:W-:-:S04]  /*10d40*/  @!P5 IADD3 R38, P6, R41, R40, RZ ;  /* 0x000000282926d210 */ /* 0x001fc80007fde0ff */
[----:B------:R-:W-:-:S05]  /*10d50*/  @!P5 LEA.HI.X.SX32 R39, R41, R11, 0x1, P6 ;  /* 0x0000000b2927d211 */ /* 0x000fca00030f0eff */
[----:B--2---:R0:W-:Y:S01]  /*10d60*/  @!P5 ST.E.128 desc[UR50][R38.64], R12 ;  /* 0x0000000c2600d985 */ /* 0x0041e2000c101d32 */
[----:B------:R-:W-:-:S03]  /*10d70*/  ISETP.GE.AND P5, PT, R221, UR39, PT ;  /* 0x00000027dd007c0c */ /* 0x000fc6000bfa6270 */
[----:B------:R-:W2:Y:S10]  /*10d80*/  @!P2 LDS.128 R12, [R89+0x13a00] ;  /* 0x013a0000590ca984 */ /* 0x000eb40000000c00 */
[----:B0-----:R-:W-:-:S05]  /*10d90*/  @!P5 IADD3 R38, P6, R221, R40, RZ ;  /* 0x00000028dd26d210 */ /* 0x001fca0007fde0ff */
[----:B------:R-:W-:Y:S01]  /*10da0*/  @!P5 IMAD.X R39, R11, 0x1, R44, P6 ;  /* 0x000000010b27d824 */ /* 0x000fe200030e062c */
[----:B--2---:R-:W-:Y:S04]  /*10db0*/  @!P2 ST.E.128 desc[UR50][R36.64], R12 ;  /* 0x0000000c2400a985 */ /* 0x004fe8000c101d32 */
[----:B------:R-:W0:Y:S04]  /*10dc0*/  @!P4 LDS.128 R12, [R88+0x16200] ;  /* 0x01620000580cc984 */ /* 0x000e280000000c00 */
[----:B0-----:R-:W-:Y:S04]  /*10dd0*/  @!P4 ST.E.128 desc[UR50][R34.64], R12 ;  /* 0x0000000c2200c985 */ /* 0x001fe8000c101d32 */
[----:B------:R-:W0:Y:S04]  /*10de0*/  @!P5 LDS.128 R12, [R89+0x16200] ;  /* 0x01620000590cd984 */ /* 0x000e280000000c00 */
[----:B0-----:R0:W-:Y:S02]  /*10df0*/  @!P5 ST.E.128 desc[UR50][R38.64], R12 ;  /* 0x0000000c2600d985 */ /* 0x0011e4000c101d32 */
.L_x_2863:
[----:B------:R-:W-:Y:S05]  /*10e00*/  BSYNC B0 ;  /* 0x0000000000007941 */ /* 0x000fea0003800000 */
.L_x_2862:
[----:B0-----:R-:W2:Y:S01]  /*10e10*/  LDL.LU R12, [R1+0x14] ;  /* 0x00001400010c7983 */ /* 0x001ea20000300800 */
[----:B------:R-:W-:Y:S01]  /*10e20*/  VIADD R19, R19, 0x1 ;  /* 0x0000000113137836 */ /* 0x000fe20000000000 */
[----:B------:R-:W-:Y:S01]  /*10e30*/  LOP3.LUT P4, RZ, R22, 0x2, RZ, 0xc0, !PT ;  /* 0x0000000216ff7812 */ /* 0x000fe2000788c0ff */
        /* <DEDUP_REMOVED lines=10> */
[----:B---3--:R-:W-:Y:S02]  /*10ee0*/  SEL R11, RZ, 0x1, P2 ;  /* 0x00000001ff0b7807 */ /* 0x008fe40001000000 */
[----:B------:R-:W-:Y:S01]  /*10ef0*/  SEL R19, R19, RZ, P2 ;  /* 0x000000ff13137207 */ /* 0x000fe20001000000 */
[----:B------:R0:W-:Y:S01]  /*10f00*/  @!P3 SYNCS.ARRIVE.TRANS64.RED.A1T0 RZ, [R93+URZ], RZ ;  /* 0x000000ff5dffb9a7 */ /* 0x0001e2000810043f */
[----:B--2---:R-:W-:-:S05]  /*10f10*/  LOP3.LUT R12, R12, R11, RZ, 0x3c, !PT ;  /* 0x0000000b0c0c7212 */ /* 0x004fca00078e3cff */
[----:B------:R0:W-:Y:S01]  /*10f20*/  STL [R1+0x14], R12 ;  /* 0x0000140c01007387 */ /* 0x0001e20000100800 */
[----:B------:R-:W-:Y:S05]  /*10f30*/  @P4 BRA `(.L_x_2864) ;  /* 0xffffff2000584947 */ /* 0x000fea000383ffff */
[----:B0-----:R-:W0:Y:S01]  /*10f40*/  S2R R12, SR_TID.X ;  /* 0x00000000000c7919 */ /* 0x001e220000002100 */
[----:B------:R-:W-:Y:S02]  /*10f50*/  PLOP3.LUT P0, PT, PT, PT, PT, 0x8, 0x0 ;  /* 0x000000000000781c */ /* 0x000fe40003f0e170 */
[----:B0-----:R-:W-:-:S04]  /*10f60*/  SHF.R.U32.HI R12, RZ, 0x7, R12 ;  /* 0x00000007ff0c7819 */ /* 0x001fc8000001160c */
[----:B------:R-:W-:-:S13]  /*10f70*/  ISETP.NE.AND P4, PT, R12, 0x1, PT ;  /* 0x000000010c00780c */ /* 0x000fda0003f85270 */
[----:B------:R-:W-:Y:S06]  /*10f80*/  @!P4 BAR.ARV 0x9, 0x100 ;  /* 0x024400000000cb1d */ /* 0x000fec0000002000 */
.L_x_2754:
[----:B------:R-:W-:Y:S05]  /*10f90*/  @P0 BRA `(.L_x_2865) ;  /* 0x00000000000c0947 */ /* 0x000fea0003800000 */
[----:B------:R-:W0:Y:S01]  /*10fa0*/  FENCE.VIEW.ASYNC.G ;  /* 0x00000000000073c6 */ /* 0x000e220000000100 */
[----:B------:R-:W-:Y:S05]  /*10fb0*/  WARPSYNC.ALL ;  /* 0x0000000000007948 */ /* 0x000fea0003800000 */
[----:B0-----:R-:W-:Y:S06]  /*10fc0*/  BAR.ARV 0xc, 0x180 ;  /* 0x0306000000007b1d */ /* 0x001fec0000002000 */
.L_x_2865:
[----:B------:R-:W2:Y:S01]  /*10fd0*/  LDL R0, [R1+0x70] ;  /* 0x0000700001007983 */ /* 0x000ea20000100800 */
[----:B------:R-:W-:Y:S01]  /*10fe0*/  ULDC.64 UR6, c[0x0][0x998] ;  /* 0x0002660000067ab9 */ /* 0x000fe20000000a00 */
[----:B------:R-:W-:Y:S02]  /*10ff0*/  ULDC.64 UR4, c[0x0][0x990] ;  /* 0x0002640000047ab9 */ /* 0x000fe40000000a00 */
[----:B------:R-:W3:Y:S01]  /*11000*/  LDL R5, [R1+0x60] ;  /* 0x0000600001057983 */ /* 0x000ee20000100800 */
[----:B------:R-:W-:Y:S02]  /*11010*/  ISETP.NE.U32.AND P1, PT, RZ, UR6, PT ;  /* 0x00000006ff007c0c */ /* 0x000fe4000bf25070 */
[----:B------:R-:W-:Y:S01]  /*11020*/  ISETP.NE.U32.AND P0, PT, RZ, UR4, PT ;  /* 0x00000004ff007c0c */ /* 0x000fe2000bf05070 */
[----:B------:R-:W4:Y:S01]  /*11030*/  LDL R14, [R1+0x48] ;  /* 0x00004800010e7983 */ /* 0x000f220000100800 */
[----:B------:R-:W-:Y:S02]  /*11040*/  ISETP.NE.AND.EX P1, PT, RZ, UR7, PT, P1 ;  /* 0x00000007ff007c0c */ /* 0x000fe4000bf25310 */
[----:B------:R-:W-:-:S11]  /*11050*/  ISETP.NE.AND.EX P0, PT, RZ, UR5, PT, P0 ;  /* 0x00000005ff007c0c */ /* 0x000fd6000bf05300 */
[----:B------:R-:W2:Y:S08]  /*11060*/  @P1 LDC.64 R10, c[0x0][0x9b8] ;  /* 0x00026e00ff0a1b82 */ /* 0x000eb00000000a00 */
[----:B------:R-:W0:Y:S08]  /*11070*/  @P0 LDC.64 R8, c[0x0][0x9a8] ;  /* 0x00026a00ff080b82 */ /* 0x000e300000000a00 */
[----:B------:R-:W1:Y:S08]  /*11080*/  @P1 LDC.64 R12, c[0x0][0x9c0] ;  /* 0x00027000ff0c1b82 */ /* 0x000e700000000a00 */
[----:B------:R-:W1:Y:S01]  /*11090*/  @P0 LDC.64 R2, c[0x0][0x9b0] ;  /* 0x00026c00ff020b82 */ /* 0x000e620000000a00 */
[----:B--2---:R-:W-:-:S02]  /*110a0*/  @P1 IMAD R4, R0, R10, RZ ;  /* 0x0000000a00041224 */ /* 0x004fc400078e02ff */
[----:B0-----:R-:W-:Y:S02]  /*110b0*/  @P0 IMAD R0, R0, R8, RZ ;  /* 0x0000000800000224 */ /* 0x001fe400078e02ff */
[C---:B---3--:R-:W-:Y:S02]  /*110c0*/  @P1 IMAD R11, R5.reuse, R11, R4 ;  /* 0x0000000b050b1224 */ /* 0x048fe400078e0204 */
[C---:B------:R-:W-:Y:S02]  /*110d0*/  @P0 IMAD R9, R5.reuse, R9, R0 ;  /* 0x0000000905090224 */ /* 0x040fe400078e0200 */
[----:B------:R-:W-:-:S04]  /*110e0*/  @P1 IMAD.WIDE.U32 R6, R5, R10, RZ ;  /* 0x0000000a05061225 */ /* 0x000fc800078e00ff */
[----:B------:R-:W-:-:S04]  /*110f0*/  @P0 IMAD.WIDE.U32 R4, R5, R8, RZ ;  /* 0x0000000805040225 */ /* 0x000fc800078e00ff */
[----:B------:R-:W-:Y:S01]  /*11100*/  @P1 IMAD.IADD R7, R7, 0x1, R11 ;  /* 0x0000000107071824 */ /* 0x000fe200078e020b */
[----:B------:R-:W-:Y:S01]  /*11110*/  @P0 IADD3 R5, R5, R9, RZ ;  /* 0x0000000905050210 */ /* 0x000fe20007ffe0ff */
[----:B------:R-:W-:Y:S02]  /*11120*/  IMAD.MOV.U32 R0, RZ, RZ, 0x3f800000 ;  /* 0x3f800000ff007424 */ /* 0x000fe400078e00ff */
        /* <DEDUP_REMOVED lines=8> */
[----:B------:R-:W-:Y:S02]  /*111b0*/  @P1 LEA.HI.X R9, R6, UR7, R7, 0x2, P3 ;  /* 0x0000000706091c11 */ /* 0x000fe400098f1407 */
[----:B------:R-:W-:Y:S02]  /*111c0*/  @P0 LEA.HI.X R3, R4, UR5, R3, 0x2, P2 ;  /* 0x0000000504030c11 */ /* 0x000fe400090f1403 */
[----:B------:R-:W0:Y:S01]  /*111d0*/  LDC R4, c[0x0][0x448] ;  /* 0x00011200ff047b82 */ /* 0x000e220000000800 */
[----:B------:R-:W2:Y:S04]  /*111e0*/  @P1 LDG.E R0, desc[UR50][R8.64] ;  /* 0x0000003208001981 */ /* 0x000ea8000c1e1900 */
[----:B------:R1:W2:Y:S01]  /*111f0*/  @P0 LDG.E R5, desc[UR50][R2.64] ;  /* 0x0000003202050981 */ /* 0x0002a2000c1e1900 */
[----:B----4-:R-:W-:Y:S01]  /*11200*/  VIADD R7, R14, 0x7f ;  /* 0x0000007f0e077836 */ /* 0x010fe20000000000 */
[----:B------:R-:W-:Y:S01]  /*11210*/  BSSY B0, `(.L_x_2866) ;  /* 0x000002e000007945 */ /* 0x000fe20003800000 */
[----:B------:R-:W-:Y:S01]  /*11220*/  IMAD.MOV.U32 R106, RZ, RZ, RZ ;  /* 0x000000ffff6a7224 */ /* 0x000fe200078e00ff */
[----:B0-----:R-:W-:-:S13]  /*11230*/  ISETP.NE.AND P0, PT, R4, 0x1, PT ;  /* 0x000000010400780c */ /* 0x001fda0003f05270 */
[----:B------:R-:W0:Y:S08]  /*11240*/  @P0 LDC R4, c[0x0][0x44c] ;  /* 0x00011300ff040b82 */ /* 0x000e300000000800 */
[----:B------:R-:W3:Y:S01]  /*11250*/  @P0 LDC R11, c[0x0][0x450] ;  /* 0x00011400ff0b0b82 */ /* 0x000ee20000000800 */
[----:B0-----:R-:W-:-:S05]  /*11260*/  @P0 IMAD.HI.U32 R4, R7, R4, RZ ;  /* 0x0000000407040227 */ /* 0x001fca00078e00ff */
[----:B---3--:R-:W-:-:S05]  /*11270*/  @P0 SHF.R.U32.HI R7, RZ, R11, R4 ;  /* 0x0000000bff070219 */ /* 0x008fca0000011604 */
[----:B------:R-:W-:-:S04]  /*11280*/  IMAD.IADD R7, R136, 0x1, R7 ;  /* 0x0000000188077824 */ /* 0x000fc800078e0207 */
[----:B------:R-:W-:-:S05]  /*11290*/  IMAD.HI R7, R7, 0x66666667, RZ ;  /* 0x6666666707077827 */ /* 0x000fca00078e02ff */
[----:B-1----:R-:W-:-:S04]  /*112a0*/  SHF.R.U32.HI R2, RZ, 0x1f, R7 ;  /* 0x0000001fff027819 */ /* 0x002fc80000011607 */
[----:B------:R-:W-:-:S04]  /*112b0*/  LEA.HI.SX32 R2, R7, R2, 0x1a ;  /* 0x0000000207027211 */ /* 0x000fc800078fd2ff */
[----:B------:R-:W-:-:S04]  /*112c0*/  VIMNMX R137, R137, R2, PT ;  /* 0x0000000289897248 */ /* 0x000fc80003fe0100 */
[----:B------:R-:W-:Y:S01]  /*112d0*/  ISETP.GE.AND P0, PT, R137, 0x1, PT ;  /* 0x000000018900780c */ /* 0x000fe20003f06270 */
[----:B--2---:R-:W-:-:S04]  /*112e0*/  FMUL.FTZ R0, R5, R0 ;  /* 0x0000000005007220 */ /* 0x004fc80000410000 */
[----:B------:R-:W-:-:S08]  /*112f0*/  FMUL.FTZ R2, R0, UR4 ;  /* 0x0000000400027c20 */ /* 0x000fd00008410000 */
        /* <DEDUP_REMOVED lines=16> */
[----:B0-----:R-:W-:Y:S01]  /*11400*/  MOV R4, RZ ;  /* 0x000000ff00047202 */ /* 0x001fe20000000f00 */
        /* <DEDUP_REMOVED lines=14> */
.L_x_2867:
[----:B------:R-:W-:Y:S05]  /*114f0*/  BSYNC B0 ;  /* 0x0000000000007941 */ /* 0x000fea0003800000 */
.L_x_2866:
[----:B------:R-:W2:Y:S01]  /*11500*/  LDL R0, [R1+0x74] ;  /* 0x0000740001007983 */ /* 0x000ea20000100800 */
[----:B------:R-:W-:Y:S02]  /*11510*/  PLOP3.LUT P0, PT, PT, PT, PT, 0x80, 0x0 ;  /* 0x000000000000781c */ /* 0x000fe40003f0f070 */
        /* <DEDUP_REMOVED lines=25> */
[----:B-----5:R-:W-:Y:S02]  /*116b0*/  CS2R R46, SRZ ;  /* 0x00000000002e7805 */ /* 0x020fe4000001ff00 */
[----:B------:R-:W-:Y:S02]  /*116c0*/  CS2R R76, SRZ ;  /* 0x00000000004c7805 */ /* 0x000fe4000001ff00 */
[----:B------:R-:W-:Y:S02]  /*116d0*/  CS2R R60, SRZ ;  /* 0x00000000003c7805 */ /* 0x000fe4000001ff00 */
[----:B------:R-:W-:Y:S02]  /*116e0*/  CS2R R134, SRZ ;  /* 0x0000000000867805 */ /* 0x000fe4000001ff00 */
        /* <DEDUP_REMOVED lines=10> */
[----:B------:R-:W-:Y:S02]  /*11790*/  MOV R128, RZ ;  /* 0x000000ff00807202 */ /* 0x000fe40000000f00 */
[----:B------:R-:W-:Y:S01]  /*117a0*/  CS2R R40, SRZ ;  /* 0x0000000000287805 */ /* 0x000fe2000001ff00 */
[----:B------:R-:W-:Y:S01]  /*117b0*/  IMAD.MOV.U32 R98, RZ, RZ, RZ ;  /* 0x000000ffff627224 */ /* 0x000fe200078e00ff */
[----:B------:R-:W-:Y:S01]  /*117c0*/  CS2R R38, SRZ ;  /* 0x0000000000267805 */ /* 0x000fe2000001ff00 */
[----:B------:R-:W-:Y:S01]  /*117d0*/  IMAD.MOV.U32 R90, RZ, RZ, RZ ;  /* 0x000000ffff5a7224 */ /* 0x000fe200078e00ff */
[----:B------:R-:W-:Y:S02]  /*117e0*/  CS2R R56, SRZ ;  /* 0x0000000000387805 */ /* 0x000fe4000001ff00 */
[----:B------:R-:W-:-:S02]  /*117f0*/  CS2R R116, SRZ ;  /* 0x0000000000747805 */ /* 0x000fc4000001ff00 */
[----:B------:R-:W-:Y:S02]  /*11800*/  CS2R R36, SRZ ;  /* 0x0000000000247805 */ /* 0x000fe4000001ff00 */
[----:B------:R-:W-:Y:S01]  /*11810*/  CS2R R64, SRZ ;  /* 0x0000000000407805 */ /* 0x000fe2000001ff00 */
[----:B------:R-:W-:Y:S01]  /*11820*/  IMAD.MOV.U32 R82, RZ, RZ, RZ ;  /* 0x000000ffff527224 */ /* 0x000fe200078e00ff */
        /* <DEDUP_REMOVED lines=18> */
.L_x_3152:
[----:B------:R-:W1:Y:S01]  /*11950*/  LDL R3, [R1+0x2c] ;  /* 0x00002c0001037983 */ /* 0x000e620000100800 */
[----:B------:R-:W-:-:S06]  /*11960*/  ULOP3.LUT UP0, URZ, UR48, 0x9f, URZ, 0xc0, !UPT ;  /* 0x0000009f303f7892 */ /* 0x000fcc000f80c03f */
[----:B------:R-:W-:Y:S02]  /*11970*/  PLOP3.LUT P0, PT, PT, PT, UP0, 0x80, 0x0 ;  /* 0x000000000000781c */ /* 0x000fe40003f0f008 */
[----:B-1----:R-:W-:-:S04]  /*11980*/  LEA.HI R0, R3, R3, RZ, 0x1 ;  /* 0x0000000303007211 */ /* 0x002fc800078f08ff */
[----:B------:R-:W-:-:S05]  /*11990*/  LOP3.LUT R0, R0, 0x3e, RZ, 0xc0, !PT ;  /* 0x0000003e00007812 */ /* 0x000fca00078ec0ff */
[----:B------:R-:W-:-:S05]  /*119a0*/  IMAD.IADD R0, R3, 0x1, -R0 ;  /* 0x0000000103007824 */ /* 0x000fca00078e0a00 */
[----:B------:R-:W-:-:S04]  /*119b0*/  LEA R0, R0, UR48, 0xc ;  /* 0x0000003000007c11 */ /* 0x000fc8000f8e60ff */
[----:B------:R-:W-:-:S04]  /*119c0*/  SHF.R.U32.HI R0, RZ, 0x4, R0 ;  /* 0x00000004ff007819 */ /* 0x000fc80000011600 */
[----:B------:R-:W-:Y:S01]  /*119d0*/  LOP3.LUT R44, R0, 0x3fff, RZ, 0xc0, !PT ;  /* 0x00003fff002c7812 */ /* 0x000fe200078ec0ff */
[----:B------:R-:W-:Y:S06]  /*119e0*/  @!P0 BRA `(.L_x_2870) ;  /* 0x0000000000408947 */ /* 0x000fec0003800000 */
[----:B0-----:R-:W-:Y:S01]  /*119f0*/  MOV R14, 0x0 ;  /* 0x00000000000e7802 */ /* 0x001fe20000000f00 */
        /* <DEDUP_REMOVED lines=15> */
.L_x_2870:
        /* <DEDUP_REMOVED lines=13> */
.L_x_2874:
[----:B--2---:R2:W3:Y:S02]  /*11bc0*/  SYNCS.PHASECHK.TRANS64.TRYWAIT P0, [R18+URZ+0x33400], R3 ;  /* 0x03340003120075a7 */ /* 0x0044e4000800017f */
[----:B---3--:R-:W-:Y:S05]  /*11bd0*/  @!P0 NANOSLEEP.SYNCS 0x989680 ;  /* 0x009896800000895d */ /* 0x008fea0003900000 */
[----:B------:R-:W3:Y:S02]  /*11be0*/  @!P0 SYNCS.PHASECHK.TRANS64 P0, [R18+URZ+0x33400], R3 ;  /* 0x03340003120085a7 */ /* 0x000ee4000800007f */
[----:B---3--:R-:W-:Y:S05]  /*11bf0*/  @!P0 BRA `(.L_x_2874) ;  /* 0xfffffffc00f08947 */ /* 0x008fea000383ffff */
.L_x_2873:
[----:B------:R-:W-:Y:S05]  /*11c00*/  BSYNC B0 ;  /* 0x0000000000007941 */ /* 0x000fea0003800000 */
.L_x_2872:
[----:B------:R-:W-:Y:S05]  /*11c10*/  BRA `(.L_x_2875) ;  /* 0x0000007000487947 */ /* 0x000fea0003800000 */
.L_x_2871:
[----:B------:R-:W-:Y:S01]  /*11c20*/  ULOP3.LUT UP0, URZ, UR48, 0x1bf, URZ, 0xc0, !UPT ;  /* 0x000001bf303f7892 */ /* 0x000fe2000f80c03f */
[----:B------:R-:W-:Y:S01]  /*11c30*/  SHF.R.S32.HI R0, RZ, 0x1f, R129 ;  /* 0x0000001fff007819 */ /* 0x000fe20000011481 */
[----:B------:R-:W-:Y:S01]  /*11c40*/  ULDC.64 UR4, c[0x0][0x3f8] ;  /* 0x0000fe0000047ab9 */ /* 0x000fe20000000a00 */
[----:B------:R-:W-:Y:S01]  /*11c50*/  ULDC.64 UR6, c[0x0][0x408] ;  /* 0x0001020000067ab9 */ /* 0x000fe20000000a00 */
[----:B------:R-:W-:Y:S02]  /*11c60*/  IMAD.WIDE.U32 R24, R129, UR4, RZ ;  /* 0x0000000481187c25 */ /* 0x000fe4000f8e00ff */
[----:B------:R-:W-:Y:S02]  /*11c70*/  PLOP3.LUT P0, PT, PT, PT, UP0, 0x80, 0x0 ;  /* 0x000000000000781c */ /* 0x000fe40003f0f008 */
[C---:B------:R-:W-:Y:S02]  /*11c80*/  IMAD R4, R0.reuse, UR4, RZ ;  /* 0x0000000400047c24 */ /* 0x040fe4000f8e02ff */
[----:B------:R-:W-:-:S02]  /*11c90*/  IMAD R0, R0, UR6, RZ ;  /* 0x0000000600007c24 */ /* 0x000fc4000f8e02ff */
[----:B------:R-:W-:-:S04]  /*11ca0*/  IMAD.WIDE.U32 R26, R129, UR6, RZ ;  /* 0x00000006811a7c25 */ /* 0x000fc8000f8e00ff */
[C---:B------:R-:W-:Y:S02]  /*11cb0*/  IMAD R31, R129.reuse, UR7, R0 ;  /* 0x00000007811f7c24 */ /* 0x040fe4000f8e0200 */
[----:B------:R-:W-:-:S03]  /*11cc0*/  IMAD R29, R129, UR5, R4 ;  /* 0x00000005811d7c24 */ /* 0x000fc6000f8e0204 */
[----:B------:R-:W-:Y:S01]  /*11cd0*/  IADD3 R31, R31, R27, RZ ;  /* 0x0000001b1f1f7210 */ /* 0x000fe20007ffe0ff */
[----:B------:R-:W-:Y:S01]  /*11ce0*/  IMAD.IADD R29, R29, 0x1, R25 ;  /* 0x000000011d1d7824 */ /* 0x000fe200078e0219 */
[----:B------:R-:W-:Y:S06]  /*11cf0*/  @!P0 BRA `(.L_x_2876) ;  /* 0x0000000000408947 */ /* 0x000fec0003800000 */
[----:B0-----:R-:W-:Y:S01]  /*11d00*/  MOV R14, 0x0 ;  /* 0x00000000000e7802 */ /* 0x001fe20000000f00 */
[----:B------:R-:W-:Y:S01]  /*11d10*/  ULDC.64 UR4, c[0x4][0xc0] ;  /* 0x0100300000047ab9 */ /* 0x000fe20000000a00 */
[----:B------:R-:W-:Y:S01]  /*11d20*/  ULDC.64 UR6, c[0x4][0xc8] ;  /* 0x0100320000067ab9 */ /* 0x000fe20000000a00 */
[----:B------:R-:W-:Y:S01]  /*11d30*/  IMAD.U32 R4, RZ, RZ, UR4 ;  /* 0x00000004ff047e24 */ /* 0x000fe2000f8e00ff */
[----:B------:R-:W-:Y:S01]  /*11d40*/  MOV R13, RZ ;  /* 0x000000ff000d7202 */ /* 0x000fe20000000f00 */
        /* <DEDUP_REMOVED lines=8> */
[----:B------:R-:W-:-:S07]  /*11dd0*/  IMAD.MOV.U32 R12, RZ, RZ, 0x1 ;  /* 0x00000001ff0c7424 */ /* 0x000fce00078e00ff */
[----:B------:R-:W-:-:S07]  /*11de0*/  LEPC R20, `(.L_x_2876) ;  /* 0x000000001014794e */ /* 0x000fce0000000000 */
[----:B0-----:R-:W-:Y:S05]  /*11df0*/  CALL.ABS.NOINC R14 ;  /* 0x000000000e007343 */ /* 0x001fea0003c00000 */
.L_x_2876:
[----:B------:R-:W2:Y:S01]  /*11e00*/  LDL R45, [R1+0x48] ;  /* 0x00004800012d7983 */ /* 0x000ea20000100800 */
[----:B------:R-:W-:Y:S01]  /*11e10*/  ULDC.U8 UR4, c[0x0][0x410] ;  /* 0x0001040000047ab9 */ /* 0x000fe20000000000 */
[----:B------:R-:W1:Y:S01]  /*11e20*/  S2R R20, SR_TID.X ;  /* 0x0000000000147919 */ /* 0x000e620000002100 */
[----:B------:R-:W-:Y:S01]  /*11e30*/  ISETP.NE.AND P0, PT, RZ, UR4, PT ;  /* 0x00000004ff007c0c */ /* 0x000fe2000bf05270 */
[----:B------:R-:W-:Y:S01]  /*11e40*/  BSSY B0, `(.L_x_2877) ;  /* 0x00006e7000007945 */ /* 0x000fe20003800000 */
[C---:B-1----:R-:W-:Y:S02]  /*11e50*/  VIADD R42, R20.reuse, 0xffffff80 ;  /* 0xffffff80142a7836 */ /* 0x042fe40000000000 */
[----:B------:R-:W-:-:S05]  /*11e60*/  VIADD R40, R20, 0xffffff80 ;  /* 0xffffff8014287836 */ /* 0x000fca0000000000 */
[----:B------:R-:W-:-:S04]  /*11e70*/  LEA.HI R40, R40, R42, RZ, 0x1 ;  /* 0x0000002a28287211 */ /* 0x000fc800078f08ff */
[----:B------:R-:W-:-:S05]  /*11e80*/  SHF.R.S32.HI R40, RZ, 0x1, R40 ;  /* 0x00000001ff287819 */ /* 0x000fca0000011428 */
[----:B--2---:R-:W-:Y:S01]  /*11e90*/  IMAD.IADD R10, R40, 0x1, R45 ;  /* 0x00000001280a7824 */ /* 0x004fe200078e022d */
[----:B------:R-:W-:Y:S06]  /*11ea0*/  @!P0 BRA `(.L_x_2878) ;  /* 0x0000003400e08947 */ /* 0x000fec0003800000 */
        /* <DEDUP_REMOVED lines=20> */
[C---:B------:R-:W-:Y:S01]  /*11ff0*/  IMAD R13, R3.reuse, UR5, R6 ;  /* 0x00000005030d7c24 */ /* 0x040fe2000f8e0206 */
[----:B------:R-:W-:Y:S01]  /*12000*/  ULDC.64 UR4, c[0x0][0x3e8] ;  /* 0x0000fa0000047ab9 */ /* 0x000fe20000000a00 */
[----:B------:R-:W-:Y:S01]  /*12010*/  IMAD R3, R3, UR7, R0 ;  /* 0x0000000703037c24 */ /* 0x000fe2000f8e0200 */
[----:B------:R-:W-:Y:S01]  /*12020*/  IADD3 R7, P0, R8, UR4, RZ ;  /* 0x0000000408077c10 */ /* 0x000fe2000ff1e0ff */
[----:B------:R-:W-:-:S03]  /*12030*/  UMOV UR4, 0xffffffff ;  /* 0xffffffff00047882 */ /* 0x000fc60000000000 */
[----:B------:R-:W-:Y:S02]  /*12040*/  IADD3.X R13, R9, UR5, R13, P0, !PT ;  /* 0x00000005090d7c10 */ /* 0x000fe400087fe40d */
[----:B------:R-:W-:Y:S01]  /*12050*/  IADD3.X R3, R5, UR9, R3, P1, !PT ;  /* 0x0000000905037c10 */ /* 0x000fe20008ffe403 */
[----:B------:R-:W-:Y:S06]  /*12060*/  BRA.DIV UR4, `(.L_x_2879) ;  /* 0x0000022204e47947 */ /* 0x000fec000b800000 */
[----:B------:R1:W2:Y:S04]  /*12070*/  SHFL.IDX PT, R0, R13, RZ, 0x1e1f ;  /* 0x001e1fff0d007589 */ /* 0x0002a800000e0000 */
[----:B------:R-:W3:Y:S04]  /*12080*/  SHFL.IDX PT, R7, R7, RZ, 0x1e1f ;  /* 0x001e1fff07077589 */ /* 0x000ee800000e0000 */
[----:B------:R-:W4:Y:S04]  /*12090*/  SHFL.IDX PT, R3, R3, RZ, 0x1e1f ;  /* 0x001e1fff03037589 */ /* 0x000f2800000e0000 */
[----:B-1----:R-:W0:Y:S02]  /*120a0*/  SHFL.IDX PT, R39, R39, RZ, 0x1e1f ;  /* 0x001e1fff27277589 */ /* 0x002e2400000e0000 */
.L_x_3158:
[----:B------:R-:W5:Y:S01]  /*120b0*/  LDL R4, [R1+0x4c] ;  /* 0x00004c0001047983 */ /* 0x000f620000100800 */
[----:B------:R-:W-:Y:S01]  /*120c0*/  BSSY B1, `(.L_x_2880) ;  /* 0x0000052000017945 */ /* 0x000fe20003800000 */
[----:B------:R-:W-:Y:S02]  /*120d0*/  CS2R R8, SRZ ;  /* 0x0000000000087805 */ /* 0x000fe4000001ff00 */
[----:B------:R-:W-:Y:S02]  /*120e0*/  CS2R R12, SRZ ;  /* 0x00000000000c7805 */ /* 0x000fe4000001ff00 */
[----:B------:R-:W-:Y:S02]  /*120f0*/  CS2R R20, SRZ ;  /* 0x0000000000147805 */ /* 0x000fe4000001ff00 */
[----:B------:R-:W-:Y:S02]  /*12100*/  CS2R R26, SRZ ;  /* 0x00000000001a7805 */ /* 0x000fe4000001ff00 */
[----:B------:R-:W-:-:S02]  /*12110*/  CS2R R30, SRZ ;  /* 0x00000000001e7805 */ /* 0x000fc4000001ff00 */
[----:B------:R-:W-:Y:S02]  /*12120*/  CS2R R36, SRZ ;  /* 0x0000000000247805 */ /* 0x000fe4000001ff00 */
[----:B0-----:R-:W-:Y:S02]  /*12130*/  CS2R R14, SRZ ;  /* 0x00000000000e7805 */ /* 0x001fe4000001ff00 */
[----:B------:R-:W-:Y:S02]  /*12140*/  CS2R R24, SRZ ;  /* 0x0000000000187805 */ /* 0x000fe4000001ff00 */
[----:B------:R-:W-:Y:S02]  /*12150*/  CS2R R28, SRZ ;  /* 0x00000000001c7805 */ /* 0x000fe4000001ff00 */
[----:B------:R-:W-:Y:S02]  /*12160*/  CS2R R32, SRZ ;  /* 0x0000000000207805 */ /* 0x000fe4000001ff00 */
[----:B------:R-:W-:Y:S01]  /*12170*/  CS2R R34, SRZ ;  /* 0x0000000000227805 */ /* 0x000fe2000001ff00 */
[----:B-----5:R-:W-:-:S05]  /*12180*/  IMAD R43, R4, R43, RZ ;  /* 0x0000002b042b7224 */ /* 0x020fca00078e02ff */
[----:B------:R-:W-:Y:S02]  /*12190*/  ISETP.GE.AND P0, PT, R10, R43, PT ;  /* 0x0000002b0a00720c */ /* 0x000fe40003f06270 */
[----:B------:R-:W-:-:S11]  /*121a0*/  CS2R R10, SRZ ;  /* 0x00000000000a7805 */ /* 0x000fd6000001ff00 */
[----:B------:R-:W-:Y:S05]  /*121b0*/  @P0 BRA `(.L_x_2881) ;  /* 0x0000000400080947 */ /* 0x000fea0003800000 */
        /* <DEDUP_REMOVED lines=16> */
[----:B------:R-:W-:Y:S01]  /*122c0*/  @!P4 IMAD.X R9, R3, 0x1, R6, P1 ;  /* 0x000000010309c824 */ /* 0x000fe200008e0606 */
[----:B------:R-:W-:Y:S02]  /*122d0*/  @!P4 IADD3.X R5, R0, R6, RZ, P0, !PT ;  /* 0x000000060005c210 */ /* 0x000fe400007fe4ff */
[----:B------:R-:W-:Y:S02]  /*122e0*/  ISETP.GE.AND P1, PT, R42, UR4, PT ;  /* 0x000000042a007c0c */ /* 0x000fe4000bf26270 */
[----:B------:R-:W5:Y:S01]  /*122f0*/  @!P4 LD.E.64 R32, desc[UR50][R8.64] ;  /* 0x000000320820c980 */ /* 0x000f62000c101b00 */
[----:B------:R-:W-:-:S03]  /*12300*/  SHF.R.S32.HI R10, RZ, 0x1f, R47 ;  /* 0x0000001fff0a7819 */ /* 0x000fc6000001142f */
[----:B------:R0:W5:Y:S01]  /*12310*/  @!P4 LD.E.64 R30, desc[UR50][R4.64] ;  /* 0x00000032041ec980 */ /* 0x000162000c101b00 */
[C---:B------:R-:W-:Y:S02]  /*12320*/  @!P3 IADD3 R20, P4, R47.reuse, R7, RZ ;  /* 0x000000072f14b210 */ /* 0x040fe40007f9e0ff */
[----:B------:R-:W-:Y:S02]  /*12330*/  @!P3 IADD3 R24, P5, R47, R39, RZ ;  /* 0x000000272f18b210 */ /* 0x000fe40007fbe0ff */
[----:B------:R-:W-:Y:S01]  /*12340*/  SHF.R.S32.HI R11, RZ, 0x1f, R46 ;  /* 0x0000001fff0b7819 */ /* 0x000fe2000001142e */
[--C-:B------:R-:W-:Y:S01]  /*12350*/  @!P3 IMAD.X R21, R0, 0x1, R10.reuse, P4 ;  /* 0x000000010015b824 */ /* 0x100fe200020e060a */
[----:B------:R-:W-:Y:S01]  /*12360*/  @!P2 IADD3 R12, P4, R46, R7, RZ ;  /* 0x000000072e0ca210 */ /* 0x000fe20007f9e0ff */
[C---:B------:R-:W-:Y:S01]  /*12370*/  @!P3 IMAD.X R25, R3.reuse, 0x1, R10, P5 ;  /* 0x000000010319b824 */ /* 0x040fe200028e060a */
[----:B------:R-:W-:Y:S02]  /*12380*/  ISETP.GE.AND P0, PT, R226, UR4, PT ;  /* 0x00000004e2007c0c */ /* 0x000fe4000bf06270 */
[----:B------:R-:W-:Y:S01]  /*12390*/  @!P2 IADD3 R14, P5, R46, R39, RZ ;  /* 0x000000272e0ea210 */ /* 0x000fe20007fbe0ff */
[--C-:B------:R-:W-:Y:S01]  /*123a0*/  @!P2 IMAD.X R13, R0, 0x1, R11.reuse, P4 ;  /* 0x00000001000da824 */ /* 0x100fe200020e060b */
[----:B------:R-:W-:Y:S01]  /*123b0*/  SHF.R.S32.HI R6, RZ, 0x1f, R42 ;  /* 0x0000001fff067819 */ /* 0x000fe2000001142a */
[----:B------:R1:W5:Y:S01]  /*123c0*/  @!P3 LD.E.64 R26, desc[UR50][R20.64] ;  /* 0x00000032141ab980 */ /* 0x000362000c101b00 */
[C---:B------:R-:W-:Y:S01]  /*123d0*/  @!P1 IADD3 R34, P4, R42.reuse, R7, RZ ;  /* 0x000000072a229210 */ /* 0x040fe20007f9e0ff */
[----:B------:R-:W-:Y:S01]  /*123e0*/  @!P2 IMAD.X R15, R3, 0x1, R11, P5 ;  /* 0x00000001030fa824 */ /* 0x000fe200028e060b */
[----:B------:R-:W-:-:S03]  /*123f0*/  @!P1 IADD3 R10, P5, R42, R39, RZ ;  /* 0x000000272a0a9210 */ /* 0x000fc60007fbe0ff */
[--C-:B------:R-:W-:Y:S01]  /*12400*/  @!P1 IMAD.X R35, R0, 0x1, R6.reuse, P4 ;  /* 0x0000000100239824 */ /* 0x100fe200020e0606 */
[----:B------:R-:W-:Y:S01]  /*12410*/  ISETP.GE.AND P4, PT, R38, UR4, PT ;  /* 0x0000000426007c0c */ /* 0x000fe2000bf86270 */
[----:B------:R-:W-:Y:S01]  /*12420*/  @!P1 IMAD.X R11, R3, 0x1, R6, P5 ;  /* 0x00000001030b9824 */ /* 0x000fe200028e0606 */
[----:B0-----:R-:W-:Y:S02]  /*12430*/  @!P0 SHF.R.S32.HI R5, RZ, 0x1f, R226 ;  /* 0x0000001fff058819 */ /* 0x001fe400000114e2 */
[----:B------:R-:W-:-:S05]  /*12440*/  @!P0 IADD3 R8, P5, R226, R7, RZ ;  /* 0x00000007e2088210 */ /* 0x000fca0007fbe0ff */
[----:B------:R-:W-:Y:S01]  /*12450*/  @!P0 IMAD.X R9, R0, 0x1, R5, P5 ;  /* 0x0000000100098824 */ /* 0x000fe200028e0605 */
[----:B------:R-:W-:Y:S02]  /*12460*/  @!P0 IADD3 R4, P5, R226, R39, RZ ;  /* 0x00000027e2048210 */ /* 0x000fe40007fbe0ff */
[----:B------:R-:W-:Y:S02]  /*12470*/  SHF.R.S32.HI R28, RZ, 0x1f, R38 ;  /* 0x0000001fff1c7819 */ /* 0x000fe40000011426 */
[C---:B------:R-:W-:Y:S02]  /*12480*/  @!P0 IADD3.X R5, R3.reuse, R5, RZ, P5, !PT ;  /* 0x0000000503058210 */ /* 0x040fe40002ffe4ff */
[----:B-1----:R-:W-:Y:S02]  /*12490*/  CS2R R20, SRZ ;  /* 0x0000000000147805 */ /* 0x002fe4000001ff00 */
[----:B------:R-:W-:Y:S01]  /*124a0*/  @!P4 IADD3 R6, P5, R38, R7, RZ ;  /* 0x000000072606c210 */ /* 0x000fe20007fbe0ff */
[----:B------:R-:W5:Y:S04]  /*124b0*/  @!P0 LD.E.64 R36, desc[UR50][R8.64] ;  /* 0x0000003208248980 */ /* 0x000f68000c101b00 */
[--C-:B------:R-:W-:Y:S01]  /*124c0*/  @!P4 IMAD.X R7, R0, 0x1, R28.reuse, P5 ;  /* 0x000000010007c824 */ /* 0x100fe200028e061c */
[----:B------:R-:W-:Y:S01]  /*124d0*/  @!P4 IADD3 R38, P5, R38, R39, RZ ;  /* 0x000000272626c210 */ /* 0x000fe20007fbe0ff */
[----:B------:R0:W5:Y:S04]  /*124e0*/  @!P2 LD.E.64 R20, desc[UR50][R12.64] ;  /* 0x000000320c14a980 */ /* 0x000168000c101b00 */
        /* <DEDUP_REMOVED lines=15> */
.L_x_2881:
[----:B------:R-:W-:Y:S05]  /*125e0*/  BSYNC B1 ;  /* 0x0000000000017941 */ /* 0x000fea0003800000 */
.L_x_2880:
[----:B------:R-:W-:Y:S01]  /*125f0*/  ULEA.HI UR4, UR37, UR37, URZ, 0x1 ;  /* 0x0000002525047291 */ /* 0x000fe2000f8f083f */
[----:B--2---:R-:W-:Y:S01]  /*12600*/  VIADDMNMX R0, R43, -R45, 0x80, PT ;  /* 0x000000802b007446 */ /* 0x004fe2000380092d */
[----:B------:R-:W-:Y:S02]  /*12610*/  BSSY B1, `(.L_x_2882) ;  /* 0x0000008000017945 */ /* 0x000fe40003800000 */
[----:B------:R-:W-:Y:S01]  /*12620*/  ULOP3.LUT UR4, UR4, 0xfffffffe, URZ, 0xc0, !UPT ;  /* 0xfffffffe04047892 */ /* 0x000fe2000f8ec03f */
[----:B------:R-:W-:-:S03]  /*12630*/  ISETP.GE.AND P1, PT, R40, R0, PT ;  /* 0x000000002800720c */ /* 0x000fc60003f26270 */
[----:B------:R-:W-:-:S06]  /*12640*/  UIADD3 UR4, UR37, -UR4, URZ ;  /* 0x8000000425047290 */ /* 0x000fcc000fffe03f */
[----:B----4-:R-:W-:-:S05]  /*12650*/  IMAD.U32 R3, RZ, RZ, UR4 ;  /* 0x00000004ff037e24 */ /* 0x010fca000f8e00ff */
[----:B------:R-:W-:-:S04]  /*12660*/  SHF.L.U32 R3, R3, 0x1f, RZ ;  /* 0x0000001f03037819 */ /* 0x000fc800000006ff */
[----:B------:R-:W1:Y:S02]  /*12670*/  SYNCS.PHASECHK.TRANS64.TRYWAIT P0, [R18+URZ+0x33400], R3 ;  /* 0x03340003120075a7 */ /* 0x000e64000800017f */
[----:B-1----:R-:W-:Y:S05]  /*12680*/  @!P0 BRA `(.L_x_2883) ;  /* 0x0000021c00cc8947 */ /* 0x002fea0003800000 */
.L_x_3159:
[----:B------:R-:W-:Y:S05]  /*12690*/  BSYNC B1 ;  /* 0x0000000000017941 */ /* 0x000fea0003800000 */
.L_x_2882:
[----:B------:R-:W-:Y:S05]  /*126a0*/  @P1 BRA `(.L_x_2884) ;  /* 0x0000006400801947 */ /* 0x000fea0003800000 */
[----:B------:R-:W1:Y:S01]  /*126b0*/  LDL R40, [R1+0x58] ;  /* 0x0000580001287983 */ /* 0x000e620000100800 */
[----:B------:R-:W2:Y:S03]  /*126c0*/  LDC R5, c[0x0][0x3f4] ;  /* 0x0000fd00ff057b82 */ /* 0x000ea60000000800 */
[----:B0-----:R-:W4:Y:S04]  /*126d0*/  LDL R39, [R1+0x18] ;  /* 0x0000180001277983 */ /* 0x001f280000100800 */
[----:B------:R-:W4:Y:S04]  /*126e0*/  LDL R38, [R1+0x20] ;  /* 0x0000200001267983 */ /* 0x000f280000100800 */
[----:B---3--:R-:W3:Y:S04]  /*126f0*/  LDL R7, [R1+0x24] ;  /* 0x0000240001077983 */ /* 0x008ee80000100800 */
[----:B------:R-:W3:Y:S04]  /*12700*/  LDL R6, [R1+0x1c] ;  /* 0x00001c0001067983 */ /* 0x000ee80000100800 */
[----:B------:R-:W3:Y:S01]  /*12710*/  LDL R4, [R1+0x28] ;  /* 0x0000280001047983 */ /* 0x000ee20000100800 */
[----:B------:R-:W-:Y:S01]  /*12720*/  LEA.HI R41, R41, R48, RZ, 0x2 ;  /* 0x0000003029297211 */ /* 0x000fe200078f10ff */
[----:B------:R-:W-:Y:S03]  /*12730*/  BSSY B1, `(.L_x_2885) ;  /* 0x0000086000017945 */ /* 0x000fe60003800000 */
[----:B------:R-:W-:-:S02]  /*12740*/  SHF.R.S32.HI R0, RZ, 0x2, R41 ;  /* 0x00000002ff007819 */ /* 0x000fc40000011429 */
[----:B------:R-:W-:Y:S02]  /*12750*/  SHF.R.S32.HI R41, RZ, 0x1f, R41 ;  /* 0x0000001fff297819 */ /* 0x000fe40000011429 */
[----:B--2---:R-:W-:Y:S02]  /*12760*/  ISETP.GE.AND P6, PT, R226, R5, PT ;  /* 0x00000005e200720c */ /* 0x004fe40003fc6270 */
[----:B------:R-:W-:-:S04]  /*12770*/  LEA.HI R41, R41, R0, RZ, 0x2 ;  /* 0x0000000029297211 */ /* 0x000fc800078f10ff */
[----:B------:R-:W-:-:S05]  /*12780*/  LOP3.LUT R41, R41, 0xfffffffc, RZ, 0xc0, !PT ;  /* 0xfffffffc29297812 */ /* 0x000fca00078ec0ff */
[----:B------:R-:W-:-:S05]  /*12790*/  IMAD.IADD R41, R0, 0x1, -R41 ;  /* 0x0000000100297824 */ /* 0x000fca00078e0a29 */
[----:B------:R-:W-:Y:S01]  /*127a0*/  LOP3.LUT P0, RZ, R41, 0x2, RZ, 0xc0, !PT ;  /* 0x0000000229ff7812 */ /* 0x000fe2000780c0ff */
[----:B-1----:R-:W-:-:S04]  /*127b0*/  IMAD.IADD R3, R18, 0x1, R40 ;  /* 0x0000000112037824 */ /* 0x002fc800078e0228 */
[----:B------:R-:W-:Y:S01]  /*127c0*/  VIADD R0, R3, 0x20 ;  /* 0x0000002003007836 */ /* 0x000fe20000000000 */
[-C--:B----4-:R-:W-:Y:S02]  /*127d0*/  ISETP.GE.AND P1, PT, R39, R5.reuse, PT ;  /* 0x000000052700720c */ /* 0x090fe40003f26270 */
[-C--:B------:R-:W-:Y:S02]  /*127e0*/  ISETP.GE.AND P2, PT, R38, R5.reuse, PT ;  /* 0x000000052600720c */ /* 0x080fe40003f46270 */
[-C--:B---3--:R-:W-:Y:S02]  /*127f0*/  ISETP.GE.AND P3, PT, R7, R5.reuse, PT ;  /* 0x000000050700720c */ /* 0x088fe40003f66270 */
        /* <DEDUP_REMOVED lines=121> */
.L_x_2886:
[----:B------:R-:W-:Y:S05]  /*12f90*/  BSYNC B1 ;  /* 0x0000000000017941 */ /* 0x000fea0003800000 */
.L_x_2885:
[----:B------:R-:W-:Y:S01]  /*12fa0*/  BSSY B1, `(.L_x_2887) ;  /* 0x000007d000017945 */ /* 0x000fe20003800000 */
[----:B------:R-:W-:-:S03]  /*12fb0*/  @P0 IADD3 R0, R3, -0x20, RZ ;  /* 0xffffffe003000810 */ /* 0x000fc60007ffe0ff */
        /* <DEDUP_REMOVED lines=123> */
.L_x_2888:
[----:B------:R-:W-:Y:S05]  /*13770*/  BSYNC B1 ;  /* 0x0000000000017941 */ /* 0x000fea0003800000 */
.L_x_2887:
        /* <DEDUP_REMOVED lines=120> */
.L_x_2890:
[----:B------:R-:W-:Y:S05]  /*13f00*/  BSYNC B1 ;  /* 0x0000000000017941 */ /* 0x000fea0003800000 */
.L_x_2889:
        /* <DEDUP_REMOVED lines=124> */
.L_x_2892:
[----:B------:R-:W-:Y:S05]  /*146d0*/  BSYNC B1 ;  /* 0x0000000000017941 */ /* 0x000fea0003800000 */
.L_x_2891:
        /* <DEDUP_REMOVED lines=120> */
.L_x_2894:
[----:B------:R-:W-:Y:S05]  /*14e60*/  BSYNC B1 ;  /* 0x0000000000017941 */ /* 0x000fea0003800000 */
.L_x_2893:
        /* <DEDUP_REMOVED lines=124> */
.L_x_2878:
[----:B------:R-:W1:Y:S01]  /*15630*/  LDC R9, c[0x0][0x448] ;  /* 0x00011200ff097b82 */ /* 0x000e620000000800 */
[----:B------:R-:W-:Y:S01]  /*15640*/  MOV R7, R31 ;  /* 0x0000001f00077202 */ /* 0x000fe20000000f00 */
[----:B------:R-:W-:Y:S01]  /*15650*/  IMAD.MOV.U32 R4, RZ, RZ, R24 ;  /* 0x000000ffff047224 */ /* 0x000fe200078e0018 */
[----:B------:R-:W-:Y:S01]  /*15660*/  ULDC.64 UR4, c[0x0][0x3f8] ;  /* 0x0000fe0000047ab9 */ /* 0x000fe20000000a00 */
[----:B------:R-:W-:Y:S01]  /*15670*/  IMAD.MOV.U32 R6, RZ, RZ, R26 ;  /* 0x000000ffff067224 */ /* 0x000fe200078e001a */
[----:B------:R-:W-:Y:S01]  /*15680*/  ULDC.64 UR6, c[0x0][0x408] ;  /* 0x0001020000067ab9 */ /* 0x000fe20000000a00 */
        /* <DEDUP_REMOVED lines=26> */
.L_x_3165:
[----:B------:R-:W5:Y:S01]  /*15830*/  LDL R0, [R1+0x4c] ;  /* 0x00004c0001007983 */ /* 0x000f620000100800 */
[----:B------:R-:W-:Y:S01]  /*15840*/  BSSY B1, `(.L_x_2896) ;  /* 0x0000036000017945 */ /* 0x000fe20003800000 */
[----:B------:R-:W-:Y:S02]  /*15850*/  CS2R R4, SRZ ;  /* 0x0000000000047805 */ /* 0x000fe4000001ff00 */
[----:B------:R-:W-:Y:S02]  /*15860*/  CS2R R6, SRZ ;  /* 0x0000000000067805 */ /* 0x000fe4000001ff00 */
[----:B------:R-:W-:Y:S02]  /*15870*/  CS2R R12, SRZ ;  /* 0x00000000000c7805 */ /* 0x000fe4000001ff00 */
[----:B0-----:R-:W-:Y:S02]  /*15880*/  CS2R R14, SRZ ;  /* 0x00000000000e7805 */ /* 0x001fe4000001ff00 */
[----:B------:R-:W-:-:S02]  /*15890*/  CS2R R24, SRZ ;  /* 0x0000000000187805 */ /* 0x000fc4000001ff00 */
[----:B------:R-:W-:Y:S02]  /*158a0*/  CS2R R26, SRZ ;  /* 0x00000000001a7805 */ /* 0x000fe4000001ff00 */
[----:B------:R-:W-:Y:S02]  /*158b0*/  CS2R R28, SRZ ;  /* 0x00000000001c7805 */ /* 0x000fe4000001ff00 */
[----:B------:R-:W-:Y:S02]  /*158c0*/  CS2R R30, SRZ ;  /* 0x00000000001e7805 */ /* 0x000fe4000001ff00 */
[----:B------:R-:W-:Y:S02]  /*158d0*/  CS2R R32, SRZ ;  /* 0x0000000000207805 */ /* 0x000fe4000001ff00 */
[----:B------:R-:W-:Y:S01]  /*158e0*/  CS2R R34, SRZ ;  /* 0x0000000000227805 */ /* 0x000fe2000001ff00 */
[----:B-----5:R-:W-:Y:S01]  /*158f0*/  IMAD R49, R0, R9, RZ ;  /* 0x0000000900317224 */ /* 0x020fe200078e02ff */
[----:B------:R-:W-:-:S04]  /*15900*/  CS2R R8, SRZ ;  /* 0x0000000000087805 */ /* 0x000fc8000001ff00 */
[----:B------:R-:W-:Y:S02]  /*15910*/  ISETP.GE.AND P0, PT, R10, R49, PT ;  /* 0x000000310a00720c */ /* 0x000fe40003f06270 */
[----:B------:R-:W-:-:S11]  /*15920*/  CS2R R10, SRZ ;  /* 0x00000000000a7805 */ /* 0x000fd6000001ff00 */
[----:B------:R-:W-:Y:S05]  /*15930*/  @P0 BRA `(.L_x_2897) ;  /* 0x0000000000980947 */ /* 0x000fea0003800000 */
        /* <DEDUP_REMOVED lines=11> */
[----:B---3--:R-:W-:-:S04]  /*159f0*/  @!P2 IADD3 R40, P3, R16, R37, RZ ;  /* 0x000000251028a210 */ /* 0x008fc80007f7e0ff */
[----:B------:R-:W-:Y:S01]  /*15a00*/  @!P0 IMAD.SHL.U32 R38, R229, 0x10, RZ ;  /* 0x00000010e5268824 */ /* 0x000fe200078e00ff */
[----:B------:R-:W-:Y:S02]  /*15a10*/  @!P1 SHF.R.S32.HI R0, RZ, 0x1f, R20 ;  /* 0x0000001fff009819 */ /* 0x000fe40000011414 */
[C---:B------:R-:W-:Y:S01]  /*15a20*/  @!P1 IADD3 R42, P5, R20.reuse, R37, RZ ;  /* 0x00000025142a9210 */ /* 0x040fe20007fbe0ff */
[C---:B--2---:R-:W-:Y:S01]  /*15a30*/  @!P2 IMAD.X R41, R3.reuse, 0x1, R17, P3 ;  /* 0x000000010329a824 */ /* 0x044fe200018e0611 */
[----:B------:R-:W-:Y:S02]  /*15a40*/  @!P1 IADD3 R20, P4, R20, R47, RZ ;  /* 0x0000002f14149210 */ /* 0x000fe40007f9e0ff */
[C---:B------:R-:W-:Y:S01]  /*15a50*/  @!P0 IADD3 R36, P3, R38.reuse, R37, RZ ;  /* 0x0000002526248210 */ /* 0x040fe20007f7e0ff */
[----:B------:R-:W-:Y:S01]  /*15a60*/  @!P1 IMAD.X R43, R3, 0x1, R0, P5 ;  /* 0x00000001032b9824 */ /* 0x000fe200028e0600 */
[----:B------:R-:W-:Y:S01]  /*15a70*/  @!P0 SHF.R.S32.HI R8, RZ, 0x1f, R38 ;  /* 0x0000001fff088819 */ /* 0x000fe20000011426 */
[----:B----4-:R-:W-:Y:S01]  /*15a80*/  @!P1 IMAD.X R21, R45, 0x1, R0, P4 ;  /* 0x000000012d159824 */ /* 0x010fe200020e0600 */
[----:B------:R-:W-:-:S02]  /*15a90*/  @!P0 IADD3 R38, P5, R38, R47, RZ ;  /* 0x0000002f26268210 */ /* 0x000fc40007fbe0ff */
[----:B------:R-:W-:Y:S02]  /*15aa0*/  CS2R R10, SRZ ;  /* 0x00000000000a7805 */ /* 0x000fe4000001ff00 */
[----:B------:R-:W-:Y:S01]  /*15ab0*/  @!P2 IADD3 R46, P4, R16, R47, RZ ;  /* 0x0000002f102ea210 */ /* 0x000fe20007f9e0ff */
[--C-:B------:R-:W-:Y:S01]  /*15ac0*/  @!P0 IMAD.X R37, R3, 0x1, R8.reuse, P3 ;  /* 0x0000000103258824 */ /* 0x100fe200018e0608 */
[----:B------:R-:W-:Y:S01]  /*15ad0*/  CS2R R32, SRZ ;  /* 0x0000000000207805 */ /* 0x000fe2000001ff00 */
[----:B------:R-:W-:Y:S01]  /*15ae0*/  @!P0 IMAD.X R39, R45, 0x1, R8, P5 ;  /* 0x000000012d278824 */ /* 0x000fe200028e0608 */
[----:B------:R-:W-:Y:S02]  /*15af0*/  CS2R R8, SRZ ;  /* 0x0000000000087805 */ /* 0x000fe4000001ff00 */
[----:B------:R-:W-:Y:S02]  /*15b00*/  CS2R R34, SRZ ;  /* 0x0000000000227805 */ /* 0x000fe4000001ff00 */
[----:B------:R-:W-:-:S02]  /*15b10*/  CS2R R12, SRZ ;  /* 0x00000000000c7805 */ /* 0x000fc4000001ff00 */
        /* <DEDUP_REMOVED lines=8> */
.L_x_2897:
[----:B------:R-:W-:Y:S05]  /*15ba0*/  BSYNC B1 ;  /* 0x0000000000017941 */ /* 0x000fea0003800000 */
.L_x_2896:
[----:B------:R-:W3:Y:S01]  /*15bb0*/  LDL R0, [R1+0x48] ;  /* 0x0000480001007983 */ /* 0x000ee20000100800 */
[----:B------:R-:W-:Y:S01]  /*15bc0*/  ULEA.HI UR4, UR37, UR37, URZ, 0x1 ;  /* 0x0000002525047291 */ /* 0x000fe2000f8f083f */
[----:B------:R-:W-:Y:S01]  /*15bd0*/  BSSY B1, `(.L_x_2898) ;  /* 0x000000e000017945 */ /* 0x000fe20003800000 */
[----:B0-----:R-:W0:Y:S02]  /*15be0*/  S2R R20, SR_TID.X ;  /* 0x0000000000147919 */ /* 0x001e240000002100 */
[----:B------:R-:W-:-:S04]  /*15bf0*/  ULOP3.LUT UR4, UR4, 0xfffffffe, URZ, 0xc0, !UPT ;  /* 0xfffffffe04047892 */ /* 0x000fc8000f8ec03f */
[----:B------:R-:W-:-:S06]  /*15c00*/  UIADD3 UR4, UR37, -UR4, URZ ;  /* 0x8000000425047290 */ /* 0x000fcc000fffe03f */
[----:B--2---:R-:W-:-:S04]  /*15c10*/  MOV R3, UR4 ;  /* 0x0000000400037c02 */ /* 0x004fc80008000f00 */
[----:B------:R-:W-:-:S04]  /*15c20*/  SHF.L.U32 R3, R3, 0x1f, RZ ;  /* 0x0000001f03037819 */ /* 0x000fc800000006ff */
[----:B------:R-:W1:Y:S01]  /*15c30*/  SYNCS.PHASECHK.TRANS64.TRYWAIT P0, [R18+URZ+0x33400], R3 ;  /* 0x03340003120075a7 */ /* 0x000e62000800017f */
[C---:B0-----:R-:W-:Y:S02]  /*15c40*/  VIADD R21, R20.reuse, 0xffffff80 ;  /* 0xffffff8014157836 */ /* 0x041fe40000000000 */
[----:B------:R-:W-:-:S05]  /*15c50*/  VIADD R20, R20, 0xffffff80 ;  /* 0xffffff8014147836 */ /* 0x000fca0000000000 */
[----:B------:R-:W-:-:S04]  /*15c60*/  LEA.HI R20, R20, R21, RZ, 0x1 ;  /* 0x0000001514147211 */ /* 0x000fc800078f08ff */
[----:B------:R-:W-:Y:S02]  /*15c70*/  SHF.R.S32.HI R20, RZ, 0x1, R20 ;  /* 0x00000001ff147819 */ /* 0x000fe40000011414 */
[----:B---3--:R-:W-:-:S04]  /*15c80*/  VIADDMNMX R0, R49, -R0, 0x80, PT ;  /* 0x0000008031007446 */ /* 0x008fc80003800900 */
[----:B------:R-:W-:Y:S01]  /*15c90*/  ISETP.GE.AND P1, PT, R20, R0, PT ;  /* 0x000000001400720c */ /* 0x000fe20003f26270 */
[----:B-1----:R-:W-:-:S12]  /*15ca0*/  @!P0 BRA `(.L_x_2899) ;  /* 0x000001e800c88947 */ /* 0x002fd80003800000 */
.L_x_3166:
[----:B------:R-:W-:Y:S05]  /*15cb0*/  BSYNC B1 ;  /* 0x0000000000017941 */ /* 0x000fea0003800000 */
.L_x_2898:
        /* <DEDUP_REMOVED lines=10> */
[----:B------:R-:W2:Y:S01]  /*15d60*/  LDL R70, [R1+0x13c] ;  /* 0x00013c0001467983 */ /* 0x000ea20000100800 */
[----:B------:R-:W-:Y:S02]  /*15d70*/  LEA.HI R0, R48, R48, RZ, 0x1 ;  /* 0x0000003030007211 */ /* 0x000fe400078f08ff */
[----:B-----5:R-:W-:Y:S02]  /*15d80*/  LOP3.LUT R20, R24, 0xff, RZ, 0xc0, !PT ;  /* 0x000000ff18147812 */ /* 0x020fe400078ec0ff */
[----:B------:R-:W-:Y:S02]  /*15d90*/  LOP3.LUT R21, R0, 0xfffffffe, RZ, 0xc0, !PT ;  /* 0xfffffffe00157812 */ /* 0x000fe400078ec0ff */
[----:B------:R-:W-:Y:S02]  /*15da0*/  SHF.R.U32.HI R0, RZ, 0x8, R24 ;  /* 0x00000008ff007819 */ /* 0x000fe40000011618 */
[----:B------:R-:W-:Y:S01]  /*15db0*/  SHF.R.U32.HI R37, RZ, 0x8, R25 ;  /* 0x00000008ff257819 */ /* 0x000fe20000011619 */
[----:B------:R-:W-:Y:S01]  /*15dc0*/  IMAD.IADD R48, R48, 0x1, -R21 ;  /* 0x0000000130307824 */ /* 0x000fe200078e0a15 */
[----:B------:R-:W-:-:S02]  /*15dd0*/  LOP3.LUT R21, R0, 0xff, RZ, 0xc0, !PT ;  /* 0x000000ff00157812 */ /* 0x000fc400078ec0ff */
[----:B------:R-:W-:Y:S02]  /*15de0*/  SHF.R.U32.HI R39, RZ, 0x8, R26 ;  /* 0x00000008ff277819 */ /* 0x000fe4000001161a */
[----:B------:R-:W-:Y:S02]  /*15df0*/  LEA.HI R0, R3, R48, RZ, 0x1c ;  /* 0x0000003003007211 */ /* 0x000fe400078fe0ff */
[----:B----4-:R-:W-:Y:S02]  /*15e00*/  PRMT R45, R21, 0x7604, R20 ;  /* 0x00007604152d7816 */ /* 0x010fe40000000014 */
        /* <DEDUP_REMOVED lines=17> */
[----:B------:R-:W-:Y:S02]  /*15f20*/  LOP3.LUT R36, R27, 0xff, RZ, 0xc0, !PT ;  /* 0x000000ff1b247812 */ /* 0x000fe400078ec0ff */
[----:B------:R-:W-:Y:S01]  /*15f30*/  LOP3.LUT R38, R4, 0xff, RZ, 0xc0, !PT ;  /* 0x000000ff04267812 */ /* 0x000fe200078ec0ff */
[----:B------:R-:W0:Y:S01]  /*15f40*/  LDS.128 R40, [R0+0x1e200] ;  /* 0x01e2000000287984 */ /* 0x000e220000000c00 */
[----:B------:R-:W-:-:S02]  /*15f50*/  LOP3.LUT R37, R37, 0xff, RZ, 0xc0, !PT ;  /* 0x000000ff25257812 */ /* 0x000fc400078ec0ff */
[----:B------:R-:W-:Y:S02]  /*15f60*/  LOP3.LUT R39, R39, 0xff, RZ, 0xc0, !PT ;  /* 0x000000ff27277812 */ /* 0x000fe400078ec0ff */
[----:B------:R-:W-:Y:S02]  /*15f70*/  PRMT R46, R37, 0x7604, R36 ;  /* 0x00007604252e7816 */ /* 0x000fe40000000024 */
[----:B------:R-:W-:Y:S02]  /*15f80*/  PRMT R53, R39, 0x7604, R38 ;  /* 0x0000760427357816 */ /* 0x000fe40000000026 */
[----:B------:R-:W-:Y:S02]  /*15f90*/  SHF.R.U32.HI R48, RZ, 0x8, R5 ;  /* 0x00000008ff307819 */ /* 0x000fe40000011605 */
[----:B------:R-:W-:Y:S02]  /*15fa0*/  SHF.R.U32.HI R52, RZ, 0x8, R7 ;  /* 0x00000008ff347819 */ /* 0x000fe40000011607 */
[----:B------:R-:W-:-:S02]  /*15fb0*/  LOP3.LUT R47, R5, 0xff, RZ, 0xc0, !PT ;  /* 0x000000ff052f7812 */ /* 0x000fc400078ec0ff */
[----:B------:R-:W-:Y:S02]  /*15fc0*/  LOP3.LUT R48, R48, 0xff, RZ, 0xc0, !PT ;  /* 0x000000ff30307812 */ /* 0x000fe400078ec0ff */
[----:B------:R-:W-:Y:S02]  /*15fd0*/  SHF.R.U32.HI R50, RZ, 0x8, R6 ;  /* 0x00000008ff327819 */ /* 0x000fe40000011606 */
[----:B------:R-:W-:Y:S02]  /*15fe0*/  LOP3.LUT R51, R7, 0xff, RZ, 0xc0, !PT ;  /* 0x000000ff07337812 */ /* 0x000fe400078ec0ff */
[----:B------:R-:W-:Y:S02]  /*15ff0*/  LOP3.LUT R52, R52, 0xff, RZ, 0xc0, !PT ;  /* 0x000000ff34347812 */ /* 0x000fe400078ec0ff */
[----:B------:R-:W-:Y:S02]  /*16000*/  PRMT R48, R48, 0x7604, R47 ;  /* 0x0000760430307816 */ /* 0x000fe4000000002f */
[----:B------:R-:W-:-:S02]  /*16010*/  LOP3.LUT R21, R6, 0xff, RZ, 0xc0, !PT ;  /* 0x000000ff06157812 */ /* 0x000fc400078ec0ff */
[----:B------:R-:W-:Y:S02]  /*16020*/  LOP3.LUT R50, R50, 0xff, RZ, 0xc0, !PT ;  /* 0x000000ff32327812 */ /* 0x000fe400078ec0ff */
[----:B------:R-:W-:Y:S02]  /*16030*/  SHF.R.U32.HI R47, RZ, 0x10, R25 ;  /* 0x00000010ff2f7819 */ /* 0x000fe40000011619 */
[----:B------:R-:W-:Y:S02]  /*16040*/  SHF.R.U32.HI R55, RZ, 0x10, R5 ;  /* 0x00000010ff377819 */ /* 0x000fe40000011605 */
[----:B------:R-:W-:Y:S02]  /*16050*/  PRMT R52, R52, 0x7604, R51 ;  /* 0x0000760434347816 */ /* 0x000fe40000000033 */
[----:B------:R-:W-:Y:S02]  /*16060*/  SHF.R.U32.HI R51, RZ, 0x10, R27 ;  /* 0x00000010ff337819 */ /* 0x000fe4000001161b */
[----:B------:R-:W-:Y:S01]  /*16070*/  PRMT R57, R50, 0x7604, R21 ;  /* 0x0000760432397816 */ /* 0x000fe20000000015 */
[----:B------:R-:W-:Y:S01]  /*16080*/  IMAD.U32 R21, R47, 0x10000, RZ ;  /* 0x000100002f157824 */ /* 0x000fe200078e00ff */
[----:B------:R-:W-:Y:S01]  /*16090*/  SHF.L.U32 R55, R55, 0x10, RZ ;  /* 0x0000001037377819 */ /* 0x000fe200000006ff */
[----:B------:R-:W-:Y:S01]  /*160a0*/  IMAD.U32 R51, R51, 0x10000, RZ ;  /* 0x0001000033337824 */ /* 0x000fe200078e00ff */
[----:B------:R-:W-:-:S02]  /*160b0*/  LOP3.LUT R49, R49, 0xff0000, R26, 0xf8, !PT ;  /* 0x00ff000031317812 */ /* 0x000fc400078ef81a */
[----:B------:R-:W-:Y:S02]  /*160c0*/  LOP3.LUT R55, R48, 0xff0000, R55, 0xf8, !PT ;  /* 0x00ff000030377812 */ /* 0x000fe400078ef837 */
[----:B------:R-:W-:Y:S02]  /*160d0*/  LOP3.LUT R47, R20, 0xff0000, R21, 0xf8, !PT ;  /* 0x00ff0000142f7812 */ /* 0x000fe400078ef815 */
[----:B------:R-:W-:Y:S02]  /*160e0*/  LOP3.LUT R51, R46, 0xff0000, R51, 0xf8, !PT ;  /* 0x00ff00002e337812 */ /* 0x000fe400078ef833 */
[----:B------:R-:W-:Y:S02]  /*160f0*/  LOP3.LUT R54, R55, 0xff000000, R5, 0xf8, !PT ;  /* 0xff00000037367812 */ /* 0x000fe400078ef805 */
[----:B------:R-:W-:Y:S02]  /*16100*/  LOP3.LUT R47, R47, 0xff000000, R25, 0xf8, !PT ;  /* 0xff0000002f2f7812 */ /* 0x000fe400078ef819 */
[----:B------:R-:W-:-:S02]  /*16110*/  SHF.R.U32.HI R59, RZ, 0x10, R7 ;  /* 0x00000010ff3b7819 */ /* 0x000fc40000011607 */
[----:B------:R-:W-:Y:S02]  /*16120*/  LOP3.LUT R21, R45, 0xff0000, R24, 0xf8, !PT ;  /* 0x00ff00002d157812 */ /* 0x000fe400078ef818 */
[----:B------:R-:W-:Y:S01]  /*16130*/  LOP3.LUT R45, R53, 0xff0000, R4, 0xf8, !PT ;  /* 0x00ff0000352d7812 */ /* 0x000fe200078ef804 */
[----:B------:R-:W-:Y:S01]  /*16140*/  IMAD.U32 R59, R59, 0x10000, RZ ;  /* 0x000100003b3b7824 */ /* 0x000fe200078e00ff */
[----:B------:R-:W-:Y:S02]  /*16150*/  LOP3.LUT R20, R49, 0xff000000, R26, 0xf8, !PT ;  /* 0xff00000031147812 */ /* 0x000fe400078ef81a */
[----:B------:R-:W-:Y:S02]  /*16160*/  LOP3.LUT R57, R57, 0xff0000, R6, 0xf8, !PT ;  /* 0x00ff000039397812 */ /* 0x000fe400078ef806 */
[----:B------:R-:W-:Y:S02]  /*16170*/  LOP3.LUT R51, R51, 0xff000000, R27, 0xf8, !PT ;  /* 0xff00000033337812 */ /* 0x000fe400078ef81b */
[----:B------:R-:W-:-:S02]  /*16180*/  F2FP.F16.E4M3.UNPACK_B R56, R54 ;  /* 0x00000036ff38723e */ /* 0x000fc400020006ff */
[----:B0-----:R-:W-:Y:S02]  /*16190*/  F2FP.F16.E4M3.UNPACK_B R26, R41 ;  /* 0x00000029ff1a723e */ /* 0x001fe400020006ff */
[----:B------:R-:W-:Y:S02]  /*161a0*/  F2FP.F16.E4M3.UNPACK_B R27, R47 ;  /* 0x0000002fff1b723e */ /* 0x000fe400020006ff */
[----:B------:R-:W-:Y:S02]  /*161b0*/  LOP3.LUT R21, R21, 0xff000000, R24, 0xf8, !PT ;  /* 0xff00000015157812 */ /* 0x000fe400078ef818 */
[----:B------:R-:W-:Y:S02]  /*161c0*/  LOP3.LUT R45, R45, 0xff000000, R4, 0xf8, !PT ;  /* 0xff0000002d2d7812 */ /* 0x000fe400078ef804 */
[----:B------:R-:W-:Y:S01]  /*161d0*/  LOP3.LUT R4, R57, 0xff000000, R6, 0xf8, !PT ;  /* 0xff00000039047812 */ /* 0x000fe200078ef806 */
[----:B------:R-:W-:Y:S01]  /*161e0*/  HADD2.F32 R57, -RZ, R56.H0_H0 ;  /* 0x20000038ff397230 */ /* 0x000fe20000004100 */
[----:B------:R-:W-:Y:S01]  /*161f0*/  LOP3.LUT R59, R52, 0xff0000, R59, 0xf8, !PT ;  /* 0x00ff0000343b7812 */ /* 0x000fe200078ef83b */
[--C-:B------:R-:W-:Y:S01]  /*16200*/  HADD2.F32 R6, -RZ, R26.reuse.H0_H0 ;  /* 0x2000001aff067230 */ /* 0x100fe20000004100 */
[----:B------:R-:W-:Y:S01]  /*16210*/  F2FP.F16.E4M3.UNPACK_B R52, R40.H1 ;  /* 0x00000028ff34723e */ /* 0x000fe200030006ff */
[----:B------:R-:W-:Y:S01]  /*16220*/  HADD2.F32 R26, -RZ, R26.H1_H1 ;  /* 0x3000001aff1a7230 */ /* 0x000fe20000004100 */
[----:B------:R-:W-:-:S02]  /*16230*/  F2FP.F16.E4M3.UNPACK_B R54, R54.H1 ;  /* 0x00000036ff36723e */ /* 0x000fc400030006ff */
[----:B------:R-:W-:Y:S02]  /*16240*/  F2FP.F16.E4M3.UNPACK_B R47, R47.H1 ;  /* 0x0000002fff2f723e */ /* 0x000fe400030006ff */
[-C--:B------:R-:W-:Y:S02]  /*16250*/  F2FP.F16.E4M3.UNPACK_B R49, R43.reuse ;  /* 0x0000002bff31723e */ /* 0x080fe400020006ff */
[----:B------:R-:W-:Y:S01]  /*16260*/  F2FP.F16.E4M3.UNPACK_B R55, R43.H1 ;  /* 0x0000002bff37723e */ /* 0x000fe200030006ff */
[----:B------:R-:W-:Y:S01]  /*16270*/  HADD2.F32 R43, -RZ, R27.H1_H1 ;  /* 0x3000001bff2b7230 */ /* 0x000fe20000004100 */
[----:B------:R-:W-:Y:S02]  /*16280*/  LOP3.LUT R59, R59, 0xff000000, R7, 0xf8, !PT ;  /* 0xff0000003b3b7812 */ /* 0x000fe400078ef807 */
[-C--:B------:R-:W-:Y:S02]  /*16290*/  F2FP.F16.E4M3.UNPACK_B R7, R42.reuse ;  /* 0x0000002aff07723e */ /* 0x080fe400020006ff */
[----:B------:R-:W-:Y:S01]  /*162a0*/  F2FP.F16.E4M3.UNPACK_B R42, R42.H1 ;  /* 0x0000002aff2a723e */ /* 0x000fe200030006ff */
[----:B--2---:R-:W0:Y:S02]  /*162b0*/  LDS.128 R36, [R70+0x1e200] ;  /* 0x01e2000046247984 */ /* 0x004e240000000c00 */
[----:B0-----:R-:W-:-:S02]  /*162c0*/  F2FP.F16.E4M3.UNPACK_B R24, R37 ;  /* 0x00000025ff18723e */ /* 0x001fc400020006ff */
[----:B------:R-:W-:Y:S02]  /*162d0*/  F2FP.F16.E4M3.UNPACK_B R46, R37.H1 ;  /* 0x00000025ff2e723e */ /* 0x000fe400030006ff */
[-C--:B------:R-:W-:Y:S01]  /*162e0*/  F2FP.F16.E4M3.UNPACK_B R37, R36.reuse ;  /* 0x00000024ff25723e */ /* 0x080fe200020006ff */
[--C-:B------:R-:W-:Y:S01]  /*162f0*/  HADD2.F32 R25, -RZ, R24.reuse.H0_H0 ;  /* 0x20000018ff197230 */ /* 0x100fe20000004100 */
[----:B------:R-:W-:Y:S01]  /*16300*/  F2FP.F16.E4M3.UNPACK_B R50, R36.H1 ;  /* 0x00000024ff32723e */ /* 0x000fe200030006ff */
[----:B------:R-:W-:Y:S01]  /*16310*/  HADD2.F32 R36, -RZ, R27.H0_H0 ;  /* 0x2000001bff247230 */ /* 0x000fe20000004100 */
[-C--:B------:R-:W-:Y:S01]  /*16320*/  F2FP.F16.E4M3.UNPACK_B R48, R39.reuse ;  /* 0x00000027ff30723e */ /* 0x080fe200020006ff */
[----:B------:R-:W-:Y:S01]  /*16330*/  HADD2.F32 R24, -RZ, R24.H1_H1 ;  /* 0x30000018ff187230 */ /* 0x000fe20000004100 */
[----:B------:R-:W-:Y:S02]  /*16340*/  F2FP.F16.E4M3.UNPACK_B R53, R39.H1 ;  /* 0x00000027ff35723e */ /* 0x000fe400030006ff */
[----:B------:R-:W-:Y:S01]  /*16350*/  F2FP.F16.E4M3.UNPACK_B R39, R41.H1 ;  /* 0x00000029ff27723e */ /* 0x000fe200030006ff */
[C---:B------:R-:W-:Y:S01]  /*16360*/  FMUL.FTZ R58, R6.reuse, R36 ;  /* 0x00000024063a7220 */ /* 0x040fe20000410000 */
[----:B------:R-:W-:Y:S01]  /*16370*/  F2FP.F16.E4M3.UNPACK_B R41, R40 ;  /* 0x00000028ff29723e */ /* 0x000fe200020006ff */
[-C--:B------:R-:W-:Y:S01]  /*16380*/  FMUL.FTZ R40, R6, R57.reuse ;  /* 0x0000003906287220 */ /* 0x080fe20000410000 */
[-C--:B------:R-:W-:Y:S01]  /*16390*/  F2FP.F16.E4M3.UNPACK_B R5, R38.reuse ;  /* 0x00000026ff05723e */ /* 0x080fe200020006ff */
[----:B------:R-:W-:Y:S01]  /*163a0*/  HADD2.F32 R27, -RZ, R39.H0_H0 ;  /* 0x20000027ff1b7230 */ /* 0x000fe20000004100 */
[----:B------:R-:W-:Y:S01]  /*163b0*/  F2FP.F16.E4M3.UNPACK_B R38, R38.H1 ;  /* 0x00000026ff26723e */ /* 0x000fe200030006ff */
[C---:B------:R-:W-:Y:S01]  /*163c0*/  FFMA.FTZ R6, R25.reuse, R36, -R40 ;  /* 0x0000002419067223 */ /* 0x040fe20000010828 */
[----:B------:R-:W-:Y:S01]  /*163d0*/  FFMA.FTZ R25, R25, R57, R58 ;  /* 0x0000003919197223 */ /* 0x000fe2000001003a */
[----:B------:R-:W-:Y:S01]  /*163e0*/  HADD2.F32 R57, -RZ, R56.H1_H1 ;  /* 0x30000038ff397230 */ /* 0x000fe20000004100 */
[----:B------:R-:W-:Y:S01]  /*163f0*/  F2FP.F16.E4M3.UNPACK_B R58, R59 ;  /* 0x0000003bff3a723e */ /* 0x000fe200020006ff */
[----:B------:R-:W-:-:S02]  /*16400*/  HADD2.F32 R56, -RZ, R54.H0_H0 ;  /* 0x20000036ff387230 */ /* 0x000fc40000004100 */
[----:B------:R-:W-:Y:S02]  /*16410*/  HADD2.F32 R40, -RZ, R47.H0_H0 ;  /* 0x2000002fff287230 */ /* 0x000fe40000004100 */
[C---:B------:R-:W-:Y:S01]  /*16420*/  FMUL.FTZ R61, R26.reuse, R57 ;  /* 0x000000391a3d7220 */ /* 0x040fe20000410000 */
[-C--:B------:R-:W-:Y:S01]  /*16430*/  FMUL.FTZ R26, R26, R43.reuse ;  /* 0x0000002b1a1a7220 */ /* 0x080fe20000410000 */
[C---:B------:R-:W-:Y:S01]  /*16440*/  FMUL.FTZ R63, R27.reuse, R56 ;  /* 0x000000381b3f7220 */ /* 0x040fe20000410000 */
[----:B------:R-:W-:Y:S02]  /*16450*/  HADD2.F32 R36, -RZ, R46.H0_H0 ;  /* 0x2000002eff247230 */ /* 0x000fe40000004100 */
[----:B------:R-:W-:Y:S01]  /*16460*/  FMUL.FTZ R65, R27, R40 ;  /* 0x000000281b417220 */ /* 0x000fe20000410000 */
[C---:B------:R-:W-:Y:S01]  /*16470*/  FFMA.FTZ R27, R24.reuse, R43, -R61 ;  /* 0x0000002b181b7223 */ /* 0x040fe2000001083d */
[----:B------:R-:W-:Y:S01]  /*16480*/  FFMA.FTZ R24, R24, R57, R26 ;  /* 0x0000003918187223 */ /* 0x000fe2000001001a */
[----:B------:R-:W-:Y:S01]  /*16490*/  HADD2.F32 R57, -RZ, R54.H1_H1 ;  /* 0x30000036ff397230 */ /* 0x000fe20000004100 */
[----:B------:R-:W-:Y:S01]  /*164a0*/  F2FP.F16.E4M3.UNPACK_B R54, R51 ;  /* 0x00000033ff36723e */ /* 0x000fe200020006ff */
[----:B------:R-:W-:-:S02]  /*164b0*/  HADD2.F32 R39, -RZ, R39.H1_H1 ;  /* 0x30000027ff277230 */ /* 0x000fc40000004100 */
[C---:B------:R-:W-:Y:S01]  /*164c0*/  FFMA.FTZ R26, R36.reuse, R40, -R63 ;  /* 0x00000028241a7223 */ /* 0x040fe2000001083f */
[----:B------:R-:W-:Y:S02]  /*164d0*/  HADD2.F32 R60, -RZ, R58.H0_H0 ;  /* 0x2000003aff3c7230 */ /* 0x000fe40000004100 */
[----:B------:R-:W-:Y:S01]  /*164e0*/  FFMA.FTZ R36, R36, R56, R65 ;  /* 0x0000003824247223 */ /* 0x000fe20000010041 */
[----:B------:R-:W-:Y:S02]  /*164f0*/  HADD2.F32 R43, -RZ, R49.H0_H0 ;  /* 0x20000031ff2b7230 */ /* 0x000fe40000004100 */
[----:B------:R-:W-:Y:S01]  /*16500*/  FMUL.FTZ R61, R39, R57 ;  /* 0x00000039273d7220 */ /* 0x000fe20000410000 */
[----:B------:R-:W-:Y:S02]  /*16510*/  HADD2.F32 R47, -RZ, R47.H1_H1 ;  /* 0x3000002fff2f7230 */ /* 0x000fe40000004100 */
[----:B------:R-:W-:Y:S02]  /*16520*/  HADD2.F32 R46, -RZ, R46.H1_H1 ;  /* 0x3000002eff2e7230 */ /* 0x000fe40000004100 */
[----:B------:R-:W-:Y:S01]  /*16530*/  FMUL.FTZ R63, R43, R60 ;  /* 0x0000003c2b3f7220 */ /* 0x000fe20000410000 */
[----:B------:R-:W-:-:S02]  /*16540*/  HADD2.F32 R56, -RZ, R54.H0_H0 ;  /* 0x20000036ff387230 */ /* 0x000fc40000004100 */
[-C--:B------:R-:W-:Y:S01]  /*16550*/  FMUL.FTZ R62, R39, R47.reuse ;  /* 0x0000002f273e7220 */ /* 0x080fe20000410000 */
[----:B------:R-:W-:Y:S02]  /*16560*/  HADD2.F32 R40, -RZ, R48.H0_H0 ;  /* 0x20000030ff287230 */ /* 0x000fe40000004100 */
[----:B------:R-:W-:Y:S01]  /*16570*/  FFMA.FTZ R39, R46, R47, -R61 ;  /* 0x0000002f2e277223 */ /* 0x000fe2000001083d */
[----:B------:R-:W-:Y:S01]  /*16580*/  F2FP.F16.E4M3.UNPACK_B R61, R59.H1 ;  /* 0x0000003bff3d723e */ /* 0x000fe200030006ff */
[-C--:B------:R-:W-:Y:S01]  /*16590*/  FMUL.FTZ R65, R43, R56.reuse ;  /* 0x000000382b417220 */ /* 0x080fe20000410000 */
[----:B------:R-:W-:Y:S02]  /*165a0*/  HADD2.F32 R58, -RZ, R58.H1_H1 ;  /* 0x3000003aff3a7230 */ /* 0x000fe40000004100 */
[----:B------:R-:W-:Y:S01]  /*165b0*/  FFMA.FTZ R43, R40, R56, -R63 ;  /* 0x00000038282b7223 */ /* 0x000fe2000001083f */
[----:B------:R-:W-:Y:S01]  /*165c0*/  HADD2.F32 R56, -RZ, R54.H1_H1 ;  /* 0x30000036ff387230 */ /* 0x000fe20000004100 */
[----:B------:R-:W-:Y:S01]  /*165d0*/  F2FP.F16.E4M3.UNPACK_B R54, R51.H1 ;  /* 0x00000033ff36723e */ /* 0x000fe200030006ff */
[----:B------:R-:W-:-:S02]  /*165e0*/  HADD2.F32 R49, -RZ, R49.H1_H1 ;  /* 0x30000031ff317230 */ /* 0x000fc40000004100 */
[----:B------:R-:W-:Y:S01]  /*165f0*/  FFMA.FTZ R47, R46, R57, R62 ;  /* 0x000000392e2f7223 */ /* 0x000fe2000001003e */
[----:B------:R-:W-:Y:S02]  /*16600*/  HADD2.F32 R59, -RZ, R61.H0_H0 ;  /* 0x2000003dff3b7230 */ /* 0x000fe40000004100 */
[----:B------:R-:W-:Y:S01]  /*16610*/  FFMA.FTZ R40, R40, R60, R65 ;  /* 0x0000003c28287223 */ /* 0x000fe20000010041 */
[----:B------:R-:W-:Y:S02]  /*16620*/  HADD2.F32 R46, -RZ, R55.H0_H0 ;  /* 0x20000037ff2e7230 */ /* 0x000fe40000004100 */
[C---:B------:R-:W-:Y:S01]  /*16630*/  FMUL.FTZ R63, R49.reuse, R58 ;  /* 0x0000003a313f7220 */ /* 0x040fe20000410000 */
[----:B------:R-:W-:Y:S02]  /*16640*/  HADD2.F32 R57, -RZ, R54.H0_H0 ;  /* 0x20000036ff397230 */ /* 0x000fe40000004100 */
[----:B------:R-:W-:Y:S01]  /*16650*/  FMUL.FTZ R49, R49, R56 ;  /* 0x0000003831317220 */ /* 0x000fe20000410000 */
[----:B------:R-:W-:-:S02]  /*16660*/  HADD2.F32 R48, -RZ, R48.H1_H1 ;  /* 0x30000030ff307230 */ /* 0x000fc40000004100 */
[C---:B------:R-:W-:Y:S01]  /*16670*/  FMUL.FTZ R60, R46.reuse, R59 ;  /* 0x0000003b2e3c7220 */ /* 0x040fe20000410000 */
[----:B------:R-:W-:Y:S02]  /*16680*/  HADD2.F32 R51, -RZ, R53.H0_H0 ;  /* 0x20000035ff337230 */ /* 0x000fe40000004100 */
[-C--:B------:R-:W-:Y:S01]  /*16690*/  FMUL.FTZ R62, R46, R57.reuse ;  /* 0x000000392e3e7220 */ /* 0x080fe20000410000 */
[----:B------:R-:W-:Y:S02]  /*166a0*/  HADD2.F32 R61, -RZ, R61.H1_H1 ;  /* 0x3000003dff3d7230 */ /* 0x000fe40000004100 */
[C---:B------:R-:W-:Y:S01]  /*166b0*/  FFMA.FTZ R46, R48.reuse, R56, -R63 ;  /* 0x00000038302e7223 */ /* 0x040fe2000001083f */
[----:B------:R-:W-:Y:S01]  /*166c0*/  FFMA.FTZ R49, R48, R58, R49 ;  /* 0x0000003a30317223 */ /* 0x000fe20000010031 */
[C---:B------:R-:W-:Y:S01]  /*166d0*/  FFMA.FTZ R48, R51.reuse, R57, -R60 ;  /* 0x0000003933307223 */ /* 0x040fe2000001083c */
        /* <DEDUP_REMOVED lines=10> */
[----:B------:R-:W-:Y:S02]  /*16780*/  HADD2.F32 R58, -RZ, R57.H0_H0 ;  /* 0x20000039ff3a7230 */ /* 0x000fe40000004100 */
[----:B------:R-:W-:Y:S01]  /*16790*/  FMUL.FTZ R64, R56, R59 ;  /* 0x0000003b38407220 */ /* 0x000fe20000410000 */
[----:B------:R-:W-:Y:S02]  /*167a0*/  HADD2.F32 R54, -RZ, R53.H1_H1 ;  /* 0x30000035ff367230 */ /* 0x000fe40000004100 */
[----:B------:R-:W-:Y:S01]  /*167b0*/  FMUL.FTZ R56, R55, R62 ;  /* 0x0000003e37387220 */ /* 0x000fe20000410000 */
[----:B------:R-:W-:-:S02]  /*167c0*/  HADD2.F32 R53, -RZ, R50.H0_H0 ;  /* 0x20000032ff357230 */ /* 0x000fc40000004100 */
[----:B------:R-:W-:Y:S01]  /*167d0*/  FMUL.FTZ R55, R55, R58 ;  /* 0x0000003a37377220 */ /* 0x000fe20000410000 */
[----:B------:R-:W-:Y:S02]  /*167e0*/  HADD2.F32 R52, -RZ, R52.H1_H1 ;  /* 0x30000034ff347230 */ /* 0x000fe40000004100 */
[C---:B------:R-:W-:Y:S01]  /*167f0*/  FFMA.FTZ R63, R54.reuse, R59, -R63 ;  /* 0x0000003b363f7223 */ /* 0x040fe2000001083f */
[----:B------:R-:W-:Y:S02]  /*16800*/  HADD2.F32 R57, -RZ, R57.H1_H1 ;  /* 0x30000039ff397230 */ /* 0x000fe40000004100 */
[C---:B------:R-:W-:Y:S01]  /*16810*/  FFMA.FTZ R62, R53.reuse, R62, R55 ;  /* 0x0000003e353e7223 */ /* 0x040fe20000010037 */
[----:B------:R-:W-:Y:S02]  /*16820*/  HADD2.F32 R55, -RZ, R60.H1_H1 ;  /* 0x3000003cff377230 */ /* 0x000fe40000004100 */
[----:B------:R-:W-:Y:S01]  /*16830*/  FFMA.FTZ R66, R54, R61, R64 ;  /* 0x0000003d36427223 */ /* 0x000fe20000010040 */
[----:B------:R-:W-:Y:S01]  /*16840*/  FFMA.FTZ R59, R53, R58, -R56 ;  /* 0x0000003a353b7223 */ /* 0x000fe20000010838 */
        /* <DEDUP_REMOVED lines=39> */
[-C--:B------:R-:W-:Y:S01]  /*16ac0*/  FMUL.FTZ R42, R42, R37.reuse ;  /* 0x000000252a2a7220 */ /* 0x080fe20000410000 */
[----:B------:R-:W-:Y:S01]  /*16ad0*/  F2FP.SATFINITE.E4M3.F32.PACK_AB_MERGE_C R57, R57, R62, RZ ;  /* 0x0000003e3939723e */ /* 0x000fe200048070ff */
[C---:B------:R-:W-:Y:S01]  /*16ae0*/  FFMA.FTZ R54, R21.reuse, R50, -R54 ;  /* 0x0000003215367223 */ /* 0x040fe20000010836 */
[----:B------:R-:W-:Y:S01]  /*16af0*/  FFMA.FTZ R60, R21, R52, R60 ;  /* 0x00000034153c7223 */ /* 0x000fe2000001003c */
[C---:B------:R-:W-:Y:S01]  /*16b00*/  FFMA.FTZ R61, R38.reuse, R37, -R41 ;  /* 0x00000025263d7223 */ /* 0x040fe20000010829 */
[----:B------:R-:W-:Y:S01]  /*16b10*/  FFMA.FTZ R45, R38, R45, R42 ;  /* 0x0000002d262d7223 */ /* 0x000fe2000001002a */
[--C-:B------:R-:W-:Y:S01]  /*16b20*/  HADD2.F32 R21, -RZ, R20.reuse.H0_H0 ;  /* 0x20000014ff157230 */ /* 0x100fe20000004100 */
[----:B------:R-:W-:Y:S01]  /*16b30*/  F2FP.SATFINITE.E4M3.F32.PACK_AB_MERGE_C R24, R55, R58, R57 ;  /* 0x0000003a3718723e */ /* 0x000fe20004807039 */
[----:B------:R-:W-:Y:S01]  /*16b40*/  HADD2.F32 R38, -RZ, R20.H1_H1 ;  /* 0x30000014ff267230 */ /* 0x000fe20000004100 */
[----:B------:R-:W-:Y:S01]  /*16b50*/  F2FP.SATFINITE.E4M3.F32.PACK_AB_MERGE_C R54, R61, R54, RZ ;  /* 0x000000363d36723e */ /* 0x000fe200048070ff */
[----:B------:R-:W-:-:S02]  /*16b60*/  HADD2.F32 R20, -RZ, R7.H0_H0 ;  /* 0x20000007ff147230 */ /* 0x000fc40000004100 */
[--C-:B------:R-:W-:Y:S02]  /*16b70*/  HADD2.F32 R37, -RZ, R4.reuse.H0_H0 ;  /* 0x20000004ff257230 */ /* 0x100fe40000004100 */
[----:B------:R-:W-:Y:S02]  /*16b80*/  HADD2.F32 R42, -RZ, R4.H1_H1 ;  /* 0x30000004ff2a7230 */ /* 0x000fe40000004100 */
[----:B------:R-:W-:Y:S02]  /*16b90*/  HADD2.F32 R7, -RZ, R7.H1_H1 ;  /* 0x30000007ff077230 */ /* 0x000fe40000004100 */
[C---:B------:R-:W-:Y:S01]  /*16ba0*/  FMUL.FTZ R41, R20.reuse, R37 ;  /* 0x0000002514297220 */ /* 0x040fe20000410000 */
[--C-:B------:R-:W-:Y:S02]  /*16bb0*/  HADD2.F32 R4, -RZ, R5.reuse.H0_H0 ;  /* 0x20000005ff047230 */ /* 0x100fe40000004100 */
[----:B------:R-:W-:Y:S01]  /*16bc0*/  FMUL.FTZ R20, R20, R21 ;  /* 0x0000001514147220 */ /* 0x000fe20000410000 */
[----:B------:R-:W-:-:S02]  /*16bd0*/  HADD2.F32 R5, -RZ, R5.H1_H1 ;  /* 0x30000005ff057230 */ /* 0x000fc40000004100 */
[C---:B------:R-:W-:Y:S01]  /*16be0*/  FMUL.FTZ R50, R7.reuse, R42 ;  /* 0x0000002a07327220 */ /* 0x040fe20000410000 */
[-C--:B------:R-:W-:Y:S01]  /*16bf0*/  FMUL.FTZ R7, R7, R38.reuse ;  /* 0x0000002607077220 */ /* 0x080fe20000410000 */
[C---:B------:R-:W-:Y:S01]  /*16c00*/  FFMA.FTZ R41, R4.reuse, R21, -R41 ;  /* 0x0000001504297223 */ /* 0x040fe20000010829 */
[----:B------:R-:W-:Y:S01]  /*16c10*/  FFMA.FTZ R20, R4, R37, R20 ;  /* 0x0000002504147223 */ /* 0x000fe20000010014 */
[C---:B------:R-:W-:Y:S01]  /*16c20*/  FFMA.FTZ R50, R5.reuse, R38, -R50 ;  /* 0x0000002605327223 */ /* 0x040fe20000010832 */
[----:B------:R-:W-:Y:S01]  /*16c30*/  FFMA.FTZ R21, R5, R42, R7 ;  /* 0x0000002a05157223 */ /* 0x000fe20000010007 */
[----:B------:R-:W-:Y:S02]  /*16c40*/  F2FP.SATFINITE.E4M3.F32.PACK_AB_MERGE_C R5, R39, R26, RZ ;  /* 0x0000001a2705723e */ /* 0x000fe400048070ff */
[----:B------:R-:W-:Y:S02]  /*16c50*/  F2FP.SATFINITE.E4M3.F32.PACK_AB_MERGE_C R7, R63, R48, RZ ;  /* 0x000000303f07723e */ /* 0x000fe400048070ff */
[----:B------:R-:W-:-:S02]  /*16c60*/  F2FP.SATFINITE.E4M3.F32.PACK_AB_MERGE_C R4, R64, R59, RZ ;  /* 0x0000003b4004723e */ /* 0x000fc400048070ff */
[----:B------:R-:W-:Y:S02]  /*16c70*/  F2FP.SATFINITE.E4M3.F32.PACK_AB_MERGE_C R26, R45, R60, RZ ;  /* 0x0000003c2d1a723e */ /* 0x000fe400048070ff */
[----:B------:R-:W-:Y:S02]  /*16c80*/  F2FP.SATFINITE.E4M3.F32.PACK_AB_MERGE_C R5, R27, R6, R5 ;  /* 0x000000061b05723e */ /* 0x000fe40004807005 */
[----:B------:R-:W-:Y:S02]  /*16c90*/  F2FP.SATFINITE.E4M3.F32.PACK_AB_MERGE_C R7, R46, R43, R7 ;  /* 0x0000002b2e07723e */ /* 0x000fe40004807007 */
[----:B------:R-:W-:Y:S02]  /*16ca0*/  F2FP.SATFINITE.E4M3.F32.PACK_AB_MERGE_C R4, R53, R56, R4 ;  /* 0x000000383504723e */ /* 0x000fe40004807004 */
[----:B------:R-:W-:Y:S02]  /*16cb0*/  F2FP.SATFINITE.E4M3.F32.PACK_AB_MERGE_C R6, R50, R41, R54 ;  /* 0x000000293206723e */ /* 0x000fe40004807036 */
[----:B------:R-:W-:-:S02]  /*16cc0*/  F2FP.SATFINITE.E4M3.F32.PACK_AB_MERGE_C R27, R49, R40, R51 ;  /* 0x00000028311b723e */ /* 0x000fc40004807033 */
[----:B------:R-:W-:Y:S01]  /*16cd0*/  F2FP.SATFINITE.E4M3.F32.PACK_AB_MERGE_C R26, R21, R20, R26 ;  /* 0x00000014151a723e */ /* 0x000fe2000480701a */
[----:B------:R0:W-:Y:S04]  /*16ce0*/  STS.128 [R70+0x1e200], R4 ;  /* 0x01e2000446007388 */ /* 0x0001e80000000c00 */
[----:B------:R0:W-:Y:S02]  /*16cf0*/  STS.128 [R0+0x1e200], R24 ;  /* 0x01e2001800007388 */ /* 0x0001e40000000c00 */
.L_x_2901:
[----:B------:R-:W-:Y:S05]  /*16d00*/  BSYNC B1 ;  /* 0x0000000000017941 */ /* 0x000fea0003800000 */
.L_x_2900:
[----:B------:R-:W-:Y:S04]  /*16d10*/  BSSY B1, `(.L_x_2902) ;  /* 0x0000101000017945 */ /* 0x000fe80003800000 */
[----:B------:R-:W-:Y:S05]  /*16d20*/  @P1 BRA `(.L_x_2903) ;  /* 0x0000000c00fc1947 */ /* 0x000fea0003800000 */
[----:B------:R-:W2:Y:S01]  /*16d30*/  LDL R61, [R1+0x138] ;  /* 0x00013800013d7983 */ /* 0x000ea20000100800 */
[----:B0----5:R-:W-:Y:S02]  /*16d40*/  SHF.R.U32.HI R0, RZ, 0x8, R28 ;  /* 0x00000008ff007819 */ /* 0x021fe4000001161c */
[----:B------:R-:W-:Y:S02]  /*16d50*/  LOP3.LUT R5, R28, 0xff, RZ, 0xc0, !PT ;  /* 0x000000ff1c057812 */ /* 0x000fe400078ec0ff */
[----:B------:R-:W-:Y:S02]  /*16d60*/  LOP3.LUT R4, R0, 0xff, RZ, 0xc0, !PT ;  /* 0x000000ff00047812 */ /* 0x000fe400078ec0ff */
[----:B------:R-:W-:Y:S02]  /*16d70*/  LEA.HI R0, R3, R228, RZ, 0x1c ;  /* 0x000000e403007211 */ /* 0x000fe400078fe0ff */
[----:B------:R-:W-:Y:S02]  /*16d80*/  PRMT R37, R4, 0x7604, R5 ;  /* 0x0000760404257816 */ /* 0x000fe40000000005 */
[----:B------:R-:W-:-:S02]  /*16d90*/  SHF.R.U32.HI R6, RZ, 0x8, R29 ;  /* 0x00000008ff067819 */ /* 0x000fc4000001161d */
[----:B------:R-:W-:Y:S02]  /*16da0*/  SHF.R.S32.HI R5, RZ, 0x1f, R0 ;  /* 0x0000001fff057819 */ /* 0x000fe40000011400 */
[----:B------:R-:W-:Y:S02]  /*16db0*/  LOP3.LUT R7, R29, 0xff, RZ, 0xc0, !PT ;  /* 0x000000ff1d077812 */ /* 0x000fe400078ec0ff */
[----:B------:R-:W-:Y:S02]  /*16dc0*/  LOP3.LUT R6, R6, 0xff, RZ, 0xc0, !PT ;  /* 0x000000ff06067812 */ /* 0x000fe400078ec0ff */
[----:B------:R-:W-:Y:S01]  /*16dd0*/  LEA.HI R5, R5, R0, RZ, 0x2 ;  /* 0x0000000005057211 */ /* 0x000fe200078f10ff */
[----:B------:R-:W-:Y:S01]  /*16de0*/  IMAD.SHL.U32 R0, R0, 0x10, RZ ;  /* 0x0000001000007824 */ /* 0x000fe200078e00ff */
[----:B------:R-:W-:Y:S02]  /*16df0*/  PRMT R39, R6, 0x7604, R7 ;  /* 0x0000760406277816 */ /* 0x000fe40000000007 */
[----:B------:R-:W-:Y:S01]  /*16e00*/  SHF.R.U32.HI R6, RZ, 0x8, R31 ;  /* 0x00000008ff067819 */ /* 0x000fe2000001161f */
[----:B------:R-:W-:Y:S01]  /*16e10*/  IMAD.SHL.U32 R5, R5, 0x800, RZ ;  /* 0x0000080005057824 */ /* 0x000fe200078e00ff */
[----:B------:R-:W-:-:S02]  /*16e20*/  LOP3.LUT R0, R69, 0x30, R0, 0xf8, !PT ;  /* 0x0000003045007812 */ /* 0x000fc400078ef800 */
[----:B------:R-:W-:Y:S02]  /*16e30*/  LOP3.LUT R21, R31, 0xff, RZ, 0xc0, !PT ;  /* 0x000000ff1f157812 */ /* 0x000fe400078ec0ff */
[----:B------:R-:W-:Y:S02]  /*16e40*/  LOP3.LUT R6, R6, 0xff, RZ, 0xc0, !PT ;  /* 0x000000ff06067812 */ /* 0x000fe400078ec0ff */
[----:B------:R-:W-:Y:S02]  /*16e50*/  SHF.R.U32.HI R20, RZ, 0x8, R8 ;  /* 0x00000008ff147819 */ /* 0x000fe40000011608 */
[----:B------:R-:W-:Y:S02]  /*16e60*/  LOP3.LUT R0, R0, R68, RZ, 0x3c, !PT ;  /* 0x0000004400007212 */ /* 0x000fe400078e3cff */
[----:B------:R-:W-:Y:S02]  /*16e70*/  LOP3.LUT R5, R5, 0xffffe000, RZ, 0xc0, !PT ;  /* 0xffffe00005057812 */ /* 0x000fe400078ec0ff */
[----:B------:R-:W-:-:S02]  /*16e80*/  PRMT R43, R6, 0x7604, R21 ;  /* 0x00007604062b7816 */ /* 0x000fc40000000015 */
[----:B------:R-:W-:Y:S02]  /*16e90*/  LOP3.LUT R25, R8, 0xff, RZ, 0xc0, !PT ;  /* 0x000000ff08197812 */ /* 0x000fe400078ec0ff */
[----:B------:R-:W-:Y:S02]  /*16ea0*/  LOP3.LUT R20, R20, 0xff, RZ, 0xc0, !PT ;  /* 0x000000ff14147812 */ /* 0x000fe400078ec0ff */
[----:B------:R-:W-:Y:S02]  /*16eb0*/  IADD3 R21, R0, R67, R5 ;  /* 0x0000004300157210 */ /* 0x000fe40007ffe005 */
[----:B------:R-:W-:Y:S02]  /*16ec0*/  SHF.R.U32.HI R0, RZ, 0x8, R9 ;  /* 0x00000008ff007819 */ /* 0x000fe40000011609 */
[----:B----4-:R-:W-:Y:S02]  /*16ed0*/  PRMT R45, R20, 0x7604, R25 ;  /* 0x00007604142d7816 */ /* 0x010fe40000000019 */
[----:B------:R-:W-:-:S02]  /*16ee0*/  LOP3.LUT R25, R9, 0xff, RZ, 0xc0, !PT ;  /* 0x000000ff09197812 */ /* 0x000fc400078ec0ff */
[----:B------:R-:W-:Y:S02]  /*16ef0*/  SHF.R.U32.HI R24, RZ, 0x8, R11 ;  /* 0x00000008ff187819 */ /* 0x000fe4000001160b */
[----:B------:R-:W-:Y:S02]  /*16f00*/  LOP3.LUT R0, R0, 0xff, RZ, 0xc0, !PT ;  /* 0x000000ff00007812 */ /* 0x000fe400078ec0ff */
[----:B------:R-:W-:Y:S02]  /*16f10*/  SHF.R.U32.HI R20, RZ, 0x8, R10 ;  /* 0x00000008ff147819 */ /* 0x000fe4000001160a */
[----:B------:R-:W-:Y:S02]  /*16f20*/  SHF.R.U32.HI R4, RZ, 0x8, R30 ;  /* 0x00000008ff047819 */ /* 0x000fe4000001161e */
[----:B------:R-:W-:Y:S02]  /*16f30*/  LOP3.LUT R27, R10, 0xff, RZ, 0xc0, !PT ;  /* 0x000000ff0a1b7812 */ /* 0x000fe400078ec0ff */
[----:B------:R-:W-:-:S02]  /*16f40*/  LOP3.LUT R24, R24, 0xff, RZ, 0xc0, !PT ;  /* 0x000000ff18187812 */ /* 0x000fc400078ec0ff */
[----:B------:R-:W-:Y:S01]  /*16f50*/  PRMT R47, R0, 0x7604, R25 ;  /* 0x00007604002f7816 */ /* 0x000fe20000000019 */
[----:B------:R-:W-:Y:S01]  /*16f60*/  IMAD.IADD R0, R18, 0x1, R21 ;  /* 0x0000000112007824 */ /* 0x000fe200078e0215 */
[----:B------:R-:W-:Y:S02]  /*16f70*/  LOP3.LUT R20, R20, 0xff, RZ, 0xc0, !PT ;  /* 0x000000ff14147812 */ /* 0x000fe400078ec0ff */
[----:B------:R-:W-:Y:S02]  /*16f80*/  LOP3.LUT R51, R11, 0xff, RZ, 0xc0, !PT ;  /* 0x000000ff0b337812 */ /* 0x000fe400078ec0ff */
[----:B------:R-:W-:Y:S02]  /*16f90*/  LOP3.LUT R7, R30, 0xff, RZ, 0xc0, !PT ;  /* 0x000000ff1e077812 */ /* 0x000fe400078ec0ff */
[----:B------:R-:W-:Y:S02]  /*16fa0*/  LOP3.LUT R4, R4, 0xff, RZ, 0xc0, !PT ;  /* 0x000000ff04047812 */ /* 0x000fe400078ec0ff */
[----:B------:R-:W-:-:S02]  /*16fb0*/  PRMT R49, R20, 0x7604, R27 ;  /* 0x0000760414317816 */ /* 0x000fc4000000001b */
[----:B------:R-:W-:Y:S02]  /*16fc0*/  PRMT R51, R24, 0x7604, R51 ;  /* 0x0000760418337816 */ /* 0x000fe40000000033 */
[----:B------:R-:W0:Y:S01]  /*16fd0*/  LDS.128 R24, [R0+0x1e200] ;  /* 0x01e2000000187984 */ /* 0x000e220000000c00 */
[----:B------:R-:W-:Y:S02]  /*16fe0*/  PRMT R41, R4, 0x7604, R7 ;  /* 0x0000760404297816 */ /* 0x000fe40000000007 */
[----:B------:R-:W-:Y:S02]  /*16ff0*/  SHF.R.U32.HI R20, RZ, 0x10, R28 ;  /* 0x00000010ff147819 */ /* 0x000fe4000001161c */
[----:B------:R-:W-:Y:S02]  /*17000*/  SHF.R.U32.HI R36, RZ, 0x10, R29 ;  /* 0x00000010ff247819 */ /* 0x000fe4000001161d */
[----:B------:R-:W-:Y:S02]  /*17010*/  SHF.R.U32.HI R21, RZ, 0x10, R30 ;  /* 0x00000010ff157819 */ /* 0x000fe4000001161e */
[----:B------:R-:W-:-:S02]  /*17020*/  SHF.R.U32.HI R40, RZ, 0x10, R31 ;  /* 0x00000010ff287819 */ /* 0x000fc4000001161f */
[----:B------:R-:W-:Y:S02]  /*17030*/  LOP3.LUT R20, R20, 0xff, RZ, 0xc0, !PT ;  /* 0x000000ff14147812 */ /* 0x000fe400078ec0ff */
[----:B------:R-:W-:Y:S02]  /*17040*/  LOP3.LUT R36, R36, 0xff, RZ, 0xc0, !PT ;  /* 0x000000ff24247812 */ /* 0x000fe400078ec0ff */
[----:B------:R-:W-:Y:S02]  /*17050*/  LOP3.LUT R38, R21, 0xff, RZ, 0xc0, !PT ;  /* 0x000000ff15267812 */ /* 0x000fe400078ec0ff */
[----:B------:R-:W-:Y:S02]  /*17060*/  LOP3.LUT R40, R40, 0xff, RZ, 0xc0, !PT ;  /* 0x000000ff28287812 */ /* 0x000fe400078ec0ff */
[----:B------:R-:W-:Y:S02]  /*17070*/  PRMT R21, R20, 0x7054, R37 ;  /* 0x0000705414157816 */ /* 0x000fe40000000025 */
[----:B------:R-:W-:-:S02]  /*17080*/  PRMT R39, R36, 0x7054, R39 ;  /* 0x0000705424277816 */ /* 0x000fc40000000027 */
[----:B------:R-:W-:Y:S02]  /*17090*/  SHF.R.U32.HI R20, RZ, 0x10, R8 ;  /* 0x00000010ff147819 */ /* 0x000fe40000011608 */
[----:B------:R-:W-:Y:S02]  /*170a0*/  SHF.R.U32.HI R36, RZ, 0x10, R9 ;  /* 0x00000010ff247819 */ /* 0x000fe40000011609 */
[----:B------:R-:W-:Y:S02]  /*170b0*/  PRMT R43, R40, 0x7054, R43 ;  /* 0x00007054282b7816 */ /* 0x000fe4000000002b */
[----:B------:R-:W-:Y:S02]  /*170c0*/  SHF.R.U32.HI R37, RZ, 0x10, R10 ;  /* 0x00000010ff257819 */ /* 0x000fe4000001160a */
[----:B------:R-:W-:Y:S02]  /*170d0*/  SHF.R.U32.HI R40, RZ, 0x10, R11 ;  /* 0x00000010ff287819 */ /* 0x000fe4000001160b */
[----:B------:R-:W-:-:S02]  /*170e0*/  LOP3.LUT R20, R20, 0xff, RZ, 0xc0, !PT ;  /* 0x000000ff14147812 */ /* 0x000fc400078ec0ff */
[----:B------:R-:W-:Y:S02]  /*170f0*/  LOP3.LUT R36, R36, 0xff, RZ, 0xc0, !PT ;  /* 0x000000ff24247812 */ /* 0x000fe400078ec0ff */
[----:B------:R-:W-:Y:S02]  /*17100*/  PRMT R41, R38, 0x7054, R41 ;  /* 0x0000705426297816 */ /* 0x000fe40000000029 */
[----:B------:R-:W-:Y:S02]  /*17110*/  LOP3.LUT R38, R37, 0xff, RZ, 0xc0, !PT ;  /* 0x000000ff25267812 */ /* 0x000fe400078ec0ff */
[----:B------:R-:W-:Y:S02]  /*17120*/  LOP3.LUT R40, R40, 0xff, RZ, 0xc0, !PT ;  /* 0x000000ff28287812 */ /* 0x000fe400078ec0ff */
[----:B------:R-:W-:Y:S02]  /*17130*/  PRMT R37, R20, 0x7054, R45 ;  /* 0x0000705414257816 */ /* 0x000fe4000000002d */
[----:B------:R-:W-:-:S02]  /*17140*/  PRMT R45, R36, 0x7054, R47 ;  /* 0x00007054242d7816 */ /* 0x000fc4000000002f */
[----:B------:R-:W-:Y:S02]  /*17150*/  PRMT R49, R38, 0x7054, R49 ;  /* 0x0000705426317816 */ /* 0x000fe40000000031 */
[----:B------:R-:W-:Y:S02]  /*17160*/  PRMT R51, R40, 0x7054, R51 ;  /* 0x0000705428337816 */ /* 0x000fe40000000033 */
[----:B------:R-:W-:Y:S02]  /*17170*/  LOP3.LUT R48, R45, 0xff000000, R9, 0xf8, !PT ;  /* 0xff0000002d307812 */ /* 0x000fe400078ef809 */
[----:B------:R-:W-:Y:S02]  /*17180*/  LOP3.LUT R37, R37, 0xff000000, R8, 0xf8, !PT ;  /* 0xff00000025257812 */ /* 0x000fe400078ef808 */
[----:B------:R-:W-:Y:S02]  /*17190*/  LOP3.LUT R36, R39, 0xff000000, R29, 0xf8, !PT ;  /* 0xff00000027247812 */ /* 0x000fe400078ef81d */
[----:B------:R-:W-:-:S02]  /*171a0*/  LOP3.LUT R8, R49, 0xff000000, R10, 0xf8, !PT ;  /* 0xff00000031087812 */ /* 0x000fc400078ef80a */
[----:B------:R-:W-:Y:S02]  /*171b0*/  LOP3.LUT R51, R51, 0xff000000, R11, 0xf8, !PT ;  /* 0xff00000033337812 */ /* 0x000fe400078ef80b */
[----:B------:R-:W-:Y:S02]  /*171c0*/  F2FP.F16.E4M3.UNPACK_B R49, R48 ;  /* 0x00000030ff31723e */ /* 0x000fe400020006ff */
[----:B0-----:R-:W-:Y:S02]  /*171d0*/  F2FP.F16.E4M3.UNPACK_B R11, R25 ;  /* 0x00000019ff0b723e */ /* 0x001fe400020006ff */
[----:B------:R-:W-:Y:S01]  /*171e0*/  F2FP.F16.E4M3.UNPACK_B R40, R36 ;  /* 0x00000024ff28723e */ /* 0x000fe200020006ff */
[--C-:B------:R-:W-:Y:S01]  /*171f0*/  HADD2.F32 R50, -RZ, R49.reuse.H0_H0 ;  /* 0x20000031ff327230 */ /* 0x100fe20000004100 */
[----:B------:R-:W-:Y:S01]  /*17200*/  LOP3.LUT R47, R43, 0xff000000, R31, 0xf8, !PT ;  /* 0xff0000002b2f7812 */ /* 0x000fe200078ef81f */
[----:B------:R-:W-:Y:S01]  /*17210*/  HADD2.F32 R49, -RZ, R49.H1_H1 ;  /* 0x30000031ff317230 */ /* 0x000fe20000004100 */
[----:B------:R-:W-:Y:S01]  /*17220*/  LOP3.LUT R20, R41, 0xff000000, R30, 0xf8, !PT ;  /* 0xff00000029147812 */ /* 0x000fe200078ef81e */
[--C-:B------:R-:W-:Y:S01]  /*17230*/  HADD2.F32 R46, -RZ, R40.reuse.H0_H0 ;  /* 0x20000028ff2e7230 */ /* 0x100fe20000004100 */
[-C--:B------:R-:W-:Y:S01]  /*17240*/  F2FP.F16.E4M3.UNPACK_B R31, R24.reuse ;  /* 0x00000018ff1f723e */ /* 0x080fe200020006ff */
[----:B------:R-:W-:Y:S01]  /*17250*/  HADD2.F32 R40, -RZ, R40.H1_H1 ;  /* 0x30000028ff287230 */ /* 0x000fe20000004100 */
[----:B------:R-:W-:-:S02]  /*17260*/  F2FP.F16.E4M3.UNPACK_B R43, R24.H1 ;  /* 0x00000018ff2b723e */ /* 0x000fc400030006ff */
[----:B------:R-:W-:Y:S02]  /*17270*/  F2FP.F16.E4M3.UNPACK_B R30, R25.H1 ;  /* 0x00000019ff1e723e */ /* 0x000fe400030006ff */
[----:B------:R-:W-:Y:S02]  /*17280*/  F2FP.F16.E4M3.UNPACK_B R48, R48.H1 ;  /* 0x00000030ff30723e */ /* 0x000fe400030006ff */
[----:B------:R-:W-:Y:S02]  /*17290*/  F2FP.F16.E4M3.UNPACK_B R36, R36.H1 ;  /* 0x00000024ff24723e */ /* 0x000fe400030006ff */
[-C--:B------:R-:W-:Y:S02]  /*172a0*/  F2FP.F16.E4M3.UNPACK_B R42, R27.reuse ;  /* 0x0000001bff2a723e */ /* 0x080fe400020006ff */
[----:B------:R-:W-:Y:S01]  /*172b0*/  F2FP.F16.E4M3.UNPACK_B R45, R27.H1 ;  /* 0x0000001bff2d723e */ /* 0x000fe200030006ff */
[----:B------:R-:W-:Y:S01]  /*172c0*/  HADD2.F32 R27, -RZ, R36.H0_H0 ;  /* 0x20000024ff1b7230 */ /* 0x000fe20000004100 */
[----:B------:R-:W-:Y:S01]  /*172d0*/  LOP3.LUT R21, R21, 0xff000000, R28, 0xf8, !PT ;  /* 0xff00000015157812 */ /* 0x000fe200078ef81c */
[----:B--2---:R-:W0:Y:S02]  /*172e0*/  LDS.128 R4, [R61+0x1e200] ;  /* 0x01e200003d047984 */ /* 0x004e240000000c00 */
        /* <DEDUP_REMOVED lines=9> */
[----:B------:R-:W-:Y:S01]  /*17380*/  HADD2.F32 R10, -RZ, R10.H1_H1 ;  /* 0x3000000aff0a7230 */ /* 0x000fe20000004100 */
[----:B------:R-:W-:Y:S01]  /*17390*/  F2FP.F16.E4M3.UNPACK_B R39, R4.H1 ;  /* 0x00000004ff27723e */ /* 0x000fe200030006ff */
[----:B------:R-:W-:Y:S01]  /*173a0*/  FFMA.FTZ R5, R9, R46, -R24 ;  /* 0x0000002e09057223 */ /* 0x000fe20000010818 */
[----:B------:R-:W-:-:S02]  /*173b0*/  HADD2.F32 R46, -RZ, R48.H0_H0 ;  /* 0x20000030ff2e7230 */ /* 0x000fc40000004100 */
[----:B------:R-:W-:Y:S01]  /*173c0*/  FFMA.FTZ R9, R9, R50, R25 ;  /* 0x0000003209097223 */ /* 0x000fe20000010019 */
[--C-:B------:R-:W-:Y:S02]  /*173d0*/  HADD2.F32 R24, -RZ, R30.reuse.H0_H0 ;  /* 0x2000001eff187230 */ /* 0x100fe40000004100 */
[C---:B------:R-:W-:Y:S01]  /*173e0*/  FMUL.FTZ R53, R11.reuse, R49 ;  /* 0x000000310b357220 */ /* 0x040fe20000410000 */
[----:B------:R-:W-:Y:S02]  /*173f0*/  HADD2.F32 R25, -RZ, R29.H0_H0 ;  /* 0x2000001dff197230 */ /* 0x000fe40000004100 */
[----:B------:R-:W-:Y:S01]  /*17400*/  FMUL.FTZ R50, R11, R40 ;  /* 0x000000280b327220 */ /* 0x000fe20000410000 */
[----:B------:R-:W-:Y:S02]  /*17410*/  HADD2.F32 R30, -RZ, R30.H1_H1 ;  /* 0x3000001eff1e7230 */ /* 0x000fe40000004100 */
[C---:B------:R-:W-:Y:S01]  /*17420*/  FMUL.FTZ R52, R24.reuse, R46 ;  /* 0x0000002e18347220 */ /* 0x040fe20000410000 */
[----:B------:R-:W-:Y:S01]  /*17430*/  FMUL.FTZ R55, R24, R27 ;  /* 0x0000001b18377220 */ /* 0x000fe20000410000 */
[C---:B------:R-:W-:Y:S01]  /*17440*/  FFMA.FTZ R24, R10.reuse, R40, -R53 ;  /* 0x000000280a187223 */ /* 0x040fe20000010835 */
[----:B------:R-:W-:Y:S01]  /*17450*/  FFMA.FTZ R10, R10, R49, R50 ;  /* 0x000000310a0a7223 */ /* 0x000fe20000010032 */
[C---:B------:R-:W-:Y:S01]  /*17460*/  FFMA.FTZ R11, R25.reuse, R27, -R52 ;  /* 0x0000001b190b7223 */ /* 0x040fe20000010834 */
[----:B------:R-:W-:Y:S01]  /*17470*/  FFMA.FTZ R25, R25, R46, R55 ;  /* 0x0000002e19197223 */ /* 0x000fe20000010037 */
[----:B------:R-:W-:Y:S01]  /*17480*/  F2FP.F16.E4M3.UNPACK_B R50, R51 ;  /* 0x00000033ff32723e */ /* 0x000fe200020006ff */
[----:B------:R-:W-:Y:S01]  /*17490*/  HADD2.F32 R40, -RZ, R36.H1_H1 ;  /* 0x30000024ff287230 */ /* 0x000fe20000004100 */
[-C--:B------:R-:W-:Y:S01]  /*174a0*/  F2FP.F16.E4M3.UNPACK_B R46, R47.reuse ;  /* 0x0000002fff2e723e */ /* 0x080fe200020006ff */
[----:B------:R-:W-:Y:S01]  /*174b0*/  HADD2.F32 R49, -RZ, R48.H1_H1 ;  /* 0x30000030ff317230 */ /* 0x000fe20000004100 */
[----:B------:R-:W-:Y:S01]  /*174c0*/  F2FP.F16.E4M3.UNPACK_B R47, R47.H1 ;  /* 0x0000002fff2f723e */ /* 0x000fe200030006ff */
[----:B------:R-:W-:-:S02]  /*174d0*/  HADD2.F32 R52, -RZ, R50.H0_H0 ;  /* 0x20000032ff347230 */ /* 0x000fc40000004100 */
[C---:B------:R-:W-:Y:S01]  /*174e0*/  FMUL.FTZ R56, R30.reuse, R40 ;  /* 0x000000281e387220 */ /* 0x040fe20000410000 */
[----:B------:R-:W-:Y:S02]  /*174f0*/  HADD2.F32 R36, -RZ, R42.H0_H0 ;  /* 0x2000002aff247230 */ /* 0x000fe40000004100 */
[-C--:B------:R-:W-:Y:S01]  /*17500*/  FMUL.FTZ R54, R30, R49.reuse ;  /* 0x000000311e367220 */ /* 0x080fe20000410000 */
[----:B------:R-:W-:Y:S01]  /*17510*/  HADD2.F32 R48, -RZ, R46.H0_H0 ;  /* 0x2000002eff307230 */ /* 0x000fe20000004100 */
[----:B------:R-:W-:Y:S01]  /*17520*/  F2FP.F16.E4M3.UNPACK_B R28, R4 ;  /* 0x00000004ff1c723e */ /* 0x000fe200020006ff */
[----:B------:R-:W-:Y:S02]  /*17530*/  HADD2.F32 R29, -RZ, R29.H1_H1 ;  /* 0x3000001dff1d7230 */ /* 0x000fe40000004100 */
[C---:B------:R-:W-:Y:S01]  /*17540*/  FMUL.FTZ R58, R36.reuse, R52 ;  /* 0x00000034243a7220 */ /* 0x040fe20000410000 */
[--C-:B------:R-:W-:Y:S02]  /*17550*/  HADD2.F32 R27, -RZ, R38.reuse.H0_H0 ;  /* 0x20000026ff1b7230 */ /* 0x100fe40000004100 */
[----:B------:R-:W-:Y:S01]  /*17560*/  FMUL.FTZ R53, R36, R48 ;  /* 0x0000003024357220 */ /* 0x000fe20000410000 */
[----:B------:R-:W-:Y:S01]  /*17570*/  F2FP.F16.E4M3.UNPACK_B R4, R6 ;  /* 0x00000006ff04723e */ /* 0x000fe200020006ff */
[C---:B------:R-:W-:Y:S01]  /*17580*/  FFMA.FTZ R30, R29.reuse, R40, -R54 ;  /* 0x000000281d1e7223 */ /* 0x040fe20000010836 */
[----:B------:R-:W-:Y:S01]  /*17590*/  FFMA.FTZ R36, R29, R49, R56 ;  /* 0x000000311d247223 */ /* 0x000fe20000010038 */
[C---:B------:R-:W-:Y:S01]  /*175a0*/  FFMA.FTZ R29, R27.reuse, R48, -R58 ;  /* 0x000000301b1d7223 */ /* 0x040fe2000001083a */
[----:B------:R-:W-:Y:S01]  /*175b0*/  FFMA.FTZ R27, R27, R52, R53 ;  /* 0x000000341b1b7223 */ /* 0x000fe20000010035 */
[----:B------:R-:W-:Y:S01]  /*175c0*/  F2FP.F16.E4M3.UNPACK_B R48, R51.H1 ;  /* 0x00000033ff30723e */ /* 0x000fe200030006ff */
[----:B------:R-:W-:Y:S01]  /*175d0*/  HADD2.F32 R40, -RZ, R38.H1_H1 ;  /* 0x30000026ff287230 */ /* 0x000fe20000004100 */
[----:B------:R-:W-:Y:S01]  /*175e0*/  F2FP.F16.E4M3.UNPACK_B R7, R6.H1 ;  /* 0x00000006ff07723e */ /* 0x000fe200030006ff */
[----:B------:R-:W-:Y:S01]  /*175f0*/  HADD2.F32 R53, -RZ, R50.H1_H1 ;  /* 0x30000032ff357230 */ /* 0x000fe20000004100 */
[-C--:B------:R-:W-:Y:S01]  /*17600*/  F2FP.F16.E4M3.UNPACK_B R6, R26.reuse ;  /* 0x0000001aff06723e */ /* 0x080fe200020006ff */
[----:B------:R-:W-:Y:S01]  /*17610*/  HADD2.F32 R38, -RZ, R42.H1_H1 ;  /* 0x3000002aff267230 */ /* 0x000fe20000004100 */
[----:B------:R-:W-:Y:S01]  /*17620*/  F2FP.F16.E4M3.UNPACK_B R26, R26.H1 ;  /* 0x0000001aff1a723e */ /* 0x000fe200030006ff */
[----:B------:R-:W-:Y:S01]  /*17630*/  HADD2.F32 R49, -RZ, R46.H1_H1 ;  /* 0x3000002eff317230 */ /* 0x000fe20000004100 */
[----:B------:R-:W-:Y:S01]  /*17640*/  F2FP.SATFINITE.E4M3.F32.PACK_AB_MERGE_C R11, R30, R11, RZ ;  /* 0x0000000b1e0b723e */ /* 0x000fe200048070ff */
[----:B------:R-:W-:-:S02]  /*17650*/  HADD2.F32 R55, -RZ, R48.H0_H0 ;  /* 0x20000030ff377230 */ /* 0x000fc40000004100 */
[C---:B------:R-:W-:Y:S01]  /*17660*/  FMUL.FTZ R57, R38.reuse, R53 ;  /* 0x0000003526397220 */ /* 0x040fe20000410000 */
[----:B------:R-:W-:Y:S02]  /*17670*/  HADD2.F32 R46, -RZ, R45.H0_H0 ;  /* 0x2000002dff2e7230 */ /* 0x000fe40000004100 */
[-C--:B------:R-:W-:Y:S01]  /*17680*/  FMUL.FTZ R50, R38, R49.reuse ;  /* 0x0000003126327220 */ /* 0x080fe20000410000 */
[----:B------:R-:W-:Y:S02]  /*17690*/  HADD2.F32 R51, -RZ, R47.H0_H0 ;  /* 0x2000002fff337230 */ /* 0x000fe40000004100 */
[----:B------:R-:W-:Y:S01]  /*176a0*/  FFMA.FTZ R38, R40, R49, -R57 ;  /* 0x0000003128267223 */ /* 0x000fe20000010839 */
[----:B------:R-:W-:Y:S02]  /*176b0*/  HADD2.F32 R42, -RZ, R41.H0_H0 ;  /* 0x20000029ff2a7230 */ /* 0x000fe40000004100 */
[----:B------:R-:W-:Y:S01]  /*176c0*/  FMUL.FTZ R59, R46, R55 ;  /* 0x000000372e3b7220 */ /* 0x000fe20000410000 */
[----:B------:R-:W-:Y:S01]  /*176d0*/  FFMA.FTZ R40, R40, R53, R50 ;  /* 0x0000003528287223 */ /* 0x000fe20000010032 */
[----:B------:R-:W-:Y:S01]  /*176e0*/  FMUL.FTZ R46, R46, R51 ;  /* 0x000000332e2e7220 */ /* 0x000fe20000410000 */
[----:B------:R-:W-:Y:S01]  /*176f0*/  HADD2.F32 R49, -RZ, R47.H1_H1 ;  /* 0x3000002fff317230 */ /* 0x000fe20000004100 */
[----:B------:R-:W-:Y:S01]  /*17700*/  F2FP.F16.E4M3.UNPACK_B R50, R37.H1 ;  /* 0x00000025ff32723e */ /* 0x000fe200030006ff */
[C---:B------:R-:W-:Y:S01]  /*17710*/  FFMA.FTZ R59, R42.reuse, R51, -R59 ;  /* 0x000000332a3b7223 */ /* 0x040fe2000001083b */
[----:B------:R-:W-:Y:S01]  /*17720*/  F2FP.F16.E4M3.UNPACK_B R47, R21.H1 ;  /* 0x00000015ff2f723e */ /* 0x000fe200030006ff */
[----:B------:R-:W-:Y:S01]  /*17730*/  FFMA.FTZ R55, R42, R55, R46 ;  /* 0x000000372a377223 */ /* 0x000fe2000001002e */
[----:B------:R-:W-:Y:S01]  /*17740*/  HADD2.F32 R51, -RZ, R48.H1_H1 ;  /* 0x30000030ff337230 */ /* 0x000fe20000004100 */
[----:B------:R-:W-:Y:S01]  /*17750*/  F2FP.SATFINITE.E4M3.F32.PACK_AB_MERGE_C R25, R36, R25, RZ ;  /* 0x000000192419723e */ /* 0x000fe200048070ff */
[----:B------:R-:W-:Y:S01]  /*17760*/  HADD2.F32 R46, -RZ, R45.H1_H1 ;  /* 0x3000002dff2e7230 */ /* 0x000fe20000004100 */
[----:B------:R-:W-:Y:S01]  /*17770*/  F2FP.SATFINITE.E4M3.F32.PACK_AB_MERGE_C R5, R24, R5, R11 ;  /* 0x000000051805723e */ /* 0x000fe2000480700b */
[----:B------:R-:W-:Y:S01]  /*17780*/  HADD2.F32 R52, -RZ, R50.H0_H0 ;  /* 0x20000032ff347230 */ /* 0x000fe20000004100 */
[----:B------:R-:W-:Y:S01]  /*17790*/  F2FP.SATFINITE.E4M3.F32.PACK_AB_MERGE_C R9, R10, R9, R25 ;  /* 0x000000090a09723e */ /* 0x000fe20004807019 */
[----:B------:R-:W-:-:S02]  /*177a0*/  HADD2.F32 R45, -RZ, R43.H0_H0 ;  /* 0x2000002bff2d7230 */ /* 0x000fc40000004100 */
        /* <DEDUP_REMOVED lines=9> */
[----:B------:R-:W-:Y:S02]  /*17840*/  HADD2.F32 R43, -RZ, R43.H1_H1 ;  /* 0x3000002bff2b7230 */ /* 0x000fe40000004100 */
[----:B------:R-:W-:Y:S01]  /*17850*/  FFMA.FTZ R60, R42, R51, R54 ;  /* 0x000000332a3c7223 */ /* 0x000fe20000010036 */
[C---:B------:R-:W-:Y:S01]  /*17860*/  FFMA.FTZ R49, R41.reuse, R48, -R46 ;  /* 0x0000003029317223 */ /* 0x040fe2000001082e */
        /* <DEDUP_REMOVED lines=9> */
[----:B------:R-:W-:Y:S01]  /*17900*/  FFMA.FTZ R54, R39, R42, -R48 ;  /* 0x0000002a27367223 */ /* 0x000fe20000010830 */
[----:B------:R-:W-:-:S02]  /*17910*/  HADD2.F32 R37, -RZ, R31.H0_H0 ;  /* 0x2000001fff257230 */ /* 0x000fc40000004100 */
[----:B------:R-:W-:Y:S01]  /*17920*/  FFMA.FTZ R43, R39, R50, R43 ;  /* 0x00000032272b7223 */ /* 0x000fe2000001002b */
[----:B------:R-:W-:Y:S01]  /*17930*/  HADD2.F32 R42, -RZ, R41.H0_H0 ;  /* 0x20000029ff2a7230 */ /* 0x000fe20000004100 */
[----:B------:R-:W-:Y:S01]  /*17940*/  F2FP.F16.E4M3.UNPACK_B R39, R8.H1 ;  /* 0x00000008ff27723e */ /* 0x000fe200030006ff */
        /* <DEDUP_REMOVED lines=8> */
[----:B------:R-:W-:Y:S02]  /*179d0*/  HADD2.F32 R28, -RZ, R28.H1_H1 ;  /* 0x3000001cff1c7230 */ /* 0x000fe40000004100 */
[C---:B------:R-:W-:Y:S01]  /*179e0*/  FMUL.FTZ R37, R31.reuse, R45 ;  /* 0x0000002d1f257220 */ /* 0x040fe20000410000 */
[-C--:B------:R-:W-:Y:S01]  /*179f0*/  F2FP.F16.E4M3.UNPACK_B R21, R20.reuse.H1 ;  /* 0x00000014ff15723e */ /* 0x080fe200030006ff */
[-C--:B------:R-:W-:Y:S01]  /*17a00*/  FMUL.FTZ R46, R31, R41.reuse ;  /* 0x000000291f2e7220 */ /* 0x080fe20000410000 */
[----:B------:R-:W-:Y:S02]  /*17a10*/  HADD2.F32 R42, -RZ, R39.H0_H0 ;  /* 0x20000027ff2a7230 */ /* 0x000fe40000004100 */
[C---:B------:R-:W-:Y:S01]  /*17a20*/  FFMA.FTZ R41, R28.reuse, R41, -R37 ;  /* 0x000000291c297223 */ /* 0x040fe20000010825 */
[----:B------:R-:W-:Y:S02]  /*17a30*/  HADD2.F32 R31, -RZ, R26.H0_H0 ;  /* 0x2000001aff1f7230 */ /* 0x000fe40000004100 */
[----:B------:R-:W-:Y:S01]  /*17a40*/  FFMA.FTZ R45, R28, R45, R46 ;  /* 0x0000002d1c2d7223 */ /* 0x000fe2000001002e */
[--C-:B------:R-:W-:Y:S01]  /*17a50*/  HADD2.F32 R28, -RZ, R21.reuse.H0_H0 ;  /* 0x20000015ff1c7230 */ /* 0x100fe20000004100 */
[----:B------:R-:W-:Y:S01]  /*17a60*/  F2FP.F16.E4M3.UNPACK_B R20, R20 ;  /* 0x00000014ff14723e */ /* 0x000fe200020006ff */
[----:B------:R-:W-:-:S02]  /*17a70*/  HADD2.F32 R37, -RZ, R21.H1_H1 ;  /* 0x30000015ff257230 */ /* 0x000fc40000004100 */
[C---:B------:R-:W-:Y:S01]  /*17a80*/  FMUL.FTZ R46, R31.reuse, R42 ;  /* 0x0000002a1f2e7220 */ /* 0x040fe20000410000 */
[----:B------:R-:W-:Y:S02]  /*17a90*/  HADD2.F32 R21, -RZ, R7.H0_H0 ;  /* 0x20000007ff157230 */ /* 0x000fe40000004100 */
[----:B------:R-:W-:Y:S01]  /*17aa0*/  FMUL.FTZ R56, R31, R28 ;  /* 0x0000001c1f387220 */ /* 0x000fe20000410000 */
[----:B------:R-:W-:Y:S01]  /*17ab0*/  HADD2.F32 R39, -RZ, R39.H1_H1 ;  /* 0x30000027ff277230 */ /* 0x000fe20000004100 */
[----:B------:R-:W-:Y:S01]  /*17ac0*/  F2FP.F16.E4M3.UNPACK_B R8, R8 ;  /* 0x00000008ff08723e */ /* 0x000fe200020006ff */
[----:B------:R-:W-:Y:S02]  /*17ad0*/  HADD2.F32 R26, -RZ, R26.H1_H1 ;  /* 0x3000001aff1a7230 */ /* 0x000fe40000004100 */
[C---:B------:R-:W-:Y:S01]  /*17ae0*/  FFMA.FTZ R46, R21.reuse, R28, -R46 ;  /* 0x0000001c152e7223 */ /* 0x040fe2000001082e */
[----:B------:R-:W-:Y:S02]  /*17af0*/  HADD2.F32 R7, -RZ, R7.H1_H1 ;  /* 0x30000007ff077230 */ /* 0x000fe40000004100 */
[----:B------:R-:W-:Y:S01]  /*17b00*/  FFMA.FTZ R56, R21, R42, R56 ;  /* 0x0000002a15387223 */ /* 0x000fe20000010038 */
[----:B------:R-:W-:-:S02]  /*17b10*/  HADD2.F32 R21, -RZ, R20.H0_H0 ;  /* 0x20000014ff157230 */ /* 0x000fc40000004100 */
[C---:B------:R-:W-:Y:S01]  /*17b20*/  FMUL.FTZ R28, R26.reuse, R39 ;  /* 0x000000271a1c7220 */ /* 0x040fe20000410000 */
[----:B------:R-:W-:Y:S01]  /*17b30*/  FMUL.FTZ R26, R26, R37 ;  /* 0x000000251a1a7220 */ /* 0x000fe20000410000 */
[----:B------:R-:W-:Y:S01]  /*17b40*/  HADD2.F32 R31, -RZ, R20.H1_H1 ;  /* 0x30000014ff1f7230 */ /* 0x000fe20000004100 */
[----:B------:R-:W-:Y:S01]  /*17b50*/  F2FP.SATFINITE.E4M3.F32.PACK_AB_MERGE_C R11, R40, R27, R55 ;  /* 0x0000001b280b723e */ /* 0x000fe20004807037 */
[C---:B------:R-:W-:Y:S01]  /*17b60*/  FFMA.FTZ R51, R7.reuse, R37, -R28 ;  /* 0x0000002507337223 */ /* 0x040fe2000001081c */
[----:B------:R-:W-:Y:S01]  /*17b70*/  FFMA.FTZ R53, R7, R39, R26 ;  /* 0x0000002707357223 */ /* 0x000fe2000001001a */
[----:B------:R-:W-:Y:S02]  /*17b80*/  HADD2.F32 R20, -RZ, R8.H0_H0 ;  /* 0x20000008ff147230 */ /* 0x000fe40000004100 */
[----:B------:R-:W-:Y:S01]  /*17b90*/  HADD2.F32 R7, -RZ, R6.H0_H0 ;  /* 0x20000006ff077230 */ /* 0x000fe20000004100 */
[----:B------:R-:W-:Y:S01]  /*17ba0*/  F2FP.SATFINITE.E4M3.F32.PACK_AB_MERGE_C R46, R51, R46, RZ ;  /* 0x0000002e332e723e */ /* 0x000fe200048070ff */
[----:B------:R-:W-:Y:S01]  /*17bb0*/  HADD2.F32 R37, -RZ, R8.H1_H1 ;  /* 0x30000008ff257230 */ /* 0x000fe20000004100 */
[----:B------:R-:W-:Y:S01]  /*17bc0*/  F2FP.SATFINITE.E4M3.F32.PACK_AB_MERGE_C R53, R53, R56, RZ ;  /* 0x000000383535723e */ /* 0x000fe200048070ff */
[----:B------:R-:W-:-:S02]  /*17bd0*/  HADD2.F32 R8, -RZ, R6.H1_H1 ;  /* 0x30000006ff087230 */ /* 0x000fc40000004100 */
[CC--:B------:R-:W-:Y:S01]  /*17be0*/  FMUL.FTZ R39, R7.reuse, R20.reuse ;  /* 0x0000001407277220 */ /* 0x0c0fe20000410000 */
[--C-:B------:R-:W-:Y:S02]  /*17bf0*/  HADD2.F32 R6, -RZ, R4.reuse.H0_H0 ;  /* 0x20000004ff067230 */ /* 0x100fe40000004100 */
        /* <DEDUP_REMOVED lines=18> */
.L_x_2903:
[----:B------:R-:W-:Y:S05]  /*17d20*/  BSYNC B1 ;  /* 0x0000000000017941 */ /* 0x000fea0003800000 */
.L_x_2902:
[----:B------:R-:W-:Y:S05]  /*17d30*/  @P2 BRA `(.L_x_2884) ;  /* 0x0000000c00dc2947 */ /* 0x000fea0003800000 */
[----:B------:R-:W2:Y:S01]  /*17d40*/  LDL R49, [R1+0x134] ;  /* 0x0001340001317983 */ /* 0x000ea20000100800 */
[----:B01---5:R-:W-:Y:S02]  /*17d50*/  SHF.R.U32.HI R4, RZ, 0x8, R32 ;  /* 0x00000008ff047819 */ /* 0x023fe40000011620 */
[----:B------:R-:W-:Y:S02]  /*17d60*/  LOP3.LUT R0, R32, 0xff, RZ, 0xc0, !PT ;  /* 0x000000ff20007812 */ /* 0x000fe400078ec0ff */
        /* <DEDUP_REMOVED lines=17> */
[----:B------:R-:W-:Y:S01]  /*17e80*/  PRMT R20, R7, 0x7604, R6 ;  /* 0x0000760407147816 */ /* 0x000fe20000000006 */
[----:B------:R-:W-:Y:S01]  /*17e90*/  IMAD.IADD R0, R18, 0x1, R3 ;  /* 0x0000000112007824 */ /* 0x000fe200078e0203 */
[----:B------:R-:W-:-:S02]  /*17ea0*/  SHF.R.U32.HI R5, RZ, 0x8, R35 ;  /* 0x00000008ff057819 */ /* 0x000fc40000011623 */
[----:B------:R-:W-:Y:S02]  /*17eb0*/  SHF.R.U32.HI R7, RZ, 0x8, R12 ;  /* 0x00000008ff077819 */ /* 0x000fe4000001160c */
[----:B------:R-:W-:Y:S02]  /*17ec0*/  SHF.R.U32.HI R8, RZ, 0x8, R13 ;  /* 0x00000008ff087819 */ /* 0x000fe4000001160d */
[----:B------:R-:W-:Y:S02]  /*17ed0*/  PRMT R25, R9, 0x7604, R4 ;  /* 0x0000760409197816 */ /* 0x000fe40000000004 */
[----:B------:R-:W-:Y:S02]  /*17ee0*/  LOP3.LUT R4, R35, 0xff, RZ, 0xc0, !PT ;  /* 0x000000ff23047812 */ /* 0x000fe400078ec0ff */
[----:B------:R-:W-:Y:S02]  /*17ef0*/  LOP3.LUT R6, R12, 0xff, RZ, 0xc0, !PT ;  /* 0x000000ff0c067812 */ /* 0x000fe400078ec0ff */
[----:B------:R-:W-:-:S02]  /*17f00*/  LOP3.LUT R5, R5, 0xff, RZ, 0xc0, !PT ;  /* 0x000000ff05057812 */ /* 0x000fc400078ec0ff */
[----:B------:R-:W-:Y:S02]  /*17f10*/  LOP3.LUT R7, R7, 0xff, RZ, 0xc0, !PT ;  /* 0x000000ff07077812 */ /* 0x000fe400078ec0ff */
[----:B------:R-:W-:Y:S02]  /*17f20*/  LOP3.LUT R3, R8, 0xff, RZ, 0xc0, !PT ;  /* 0x000000ff08037812 */ /* 0x000fe400078ec0ff */
[----:B------:R-:W0:Y:S01]  /*17f30*/  LDS.128 R8, [R0+0x1e200] ;  /* 0x01e2000000087984 */ /* 0x000e220000000c00 */
[----:B------:R-:W-:Y:S02]  /*17f40*/  PRMT R24, R5, 0x7604, R4 ;  /* 0x0000760405187816 */ /* 0x000fe40000000004 */
[----:B------:R-:W-:Y:S02]  /*17f50*/  PRMT R29, R7, 0x7604, R6 ;  /* 0x00007604071d7816 */ /* 0x000fe40000000006 */
[----:B------:R-:W-:Y:S02]  /*17f60*/  SHF.R.U32.HI R31, RZ, 0x8, R15 ;  /* 0x00000008ff1f7819 */ /* 0x000fe4000001160f */
[----:B------:R-:W-:-:S02]  /*17f70*/  LOP3.LUT R30, R15, 0xff, RZ, 0xc0, !PT ;  /* 0x000000ff0f1e7812 */ /* 0x000fc400078ec0ff */
[----:B------:R-:W-:Y:S02]  /*17f80*/  LOP3.LUT R31, R31, 0xff, RZ, 0xc0, !PT ;  /* 0x000000ff1f1f7812 */ /* 0x000fe400078ec0ff */
[----:B------:R-:W-:Y:S02]  /*17f90*/  LOP3.LUT R26, R13, 0xff, RZ, 0xc0, !PT ;  /* 0x000000ff0d1a7812 */ /* 0x000fe400078ec0ff */
[----:B------:R-:W-:Y:S02]  /*17fa0*/  PRMT R30, R31, 0x7604, R30 ;  /* 0x000076041f1e7816 */ /* 0x000fe4000000001e */
[----:B------:R-:W-:Y:S02]  /*17fb0*/  SHF.R.U32.HI R28, RZ, 0x8, R14 ;  /* 0x00000008ff1c7819 */ /* 0x000fe4000001160e */
[----:B------:R-:W-:Y:S02]  /*17fc0*/  PRMT R26, R3, 0x7604, R26 ;  /* 0x00007604031a7816 */ /* 0x000fe4000000001a */
[----:B------:R-:W-:-:S02]  /*17fd0*/  SHF.R.U32.HI R31, RZ, 0x10, R13 ;  /* 0x00000010ff1f7819 */ /* 0x000fc4000001160d */
[----:B------:R-:W-:Y:S02]  /*17fe0*/  SHF.R.U32.HI R3, RZ, 0x10, R33 ;  /* 0x00000010ff037819 */ /* 0x000fe40000011621 */
[----:B------:R-:W-:Y:S01]  /*17ff0*/  LOP3.LUT R27, R14, 0xff, RZ, 0xc0, !PT ;  /* 0x000000ff0e1b7812 */ /* 0x000fe200078ec0ff */
[----:B------:R-:W-:Y:S01]  /*18000*/  IMAD.U32 R31, R31, 0x10000, RZ ;  /* 0x000100001f1f7824 */ /* 0x000fe200078e00ff */
[----:B------:R-:W-:Y:S01]  /*18010*/  LOP3.LUT R28, R28, 0xff, RZ, 0xc0, !PT ;  /* 0x000000ff1c1c7812 */ /* 0x000fe200078ec0ff */
[----:B------:R-:W-:Y:S01]  /*18020*/  IMAD.U32 R3, R3, 0x10000, RZ ;  /* 0x0001000003037824 */ /* 0x000fe200078e00ff */
[----:B------:R-:W-:Y:S02]  /*18030*/  SHF.R.U32.HI R39, RZ, 0x10, R15 ;  /* 0x00000010ff277819 */ /* 0x000fe4000001160f */
[----:B------:R-:W-:Y:S02]  /*18040*/  PRMT R37, R28, 0x7604, R27 ;  /* 0x000076041c257816 */ /* 0x000fe4000000001b */
[----:B------:R-:W-:Y:S01]  /*18050*/  LOP3.LUT R21, R21, 0xff0000, R32, 0xf8, !PT ;  /* 0x00ff000015157812 */ /* 0x000fe200078ef820 */
[----:B------:R-:W-:Y:S01]  /*18060*/  IMAD.U32 R39, R39, 0x10000, RZ ;  /* 0x0001000027277824 */ /* 0x000fe200078e00ff */
[----:B------:R-:W-:-:S02]  /*18070*/  SHF.R.U32.HI R27, RZ, 0x10, R35 ;  /* 0x00000010ff1b7819 */ /* 0x000fc40000011623 */
[----:B------:R-:W-:Y:S02]  /*18080*/  LOP3.LUT R31, R26, 0xff0000, R31, 0xf8, !PT ;  /* 0x00ff00001a1f7812 */ /* 0x000fe400078ef81f */
[----:B------:R-:W-:Y:S02]  /*18090*/  LOP3.LUT R3, R20, 0xff0000, R3, 0xf8, !PT ;  /* 0x00ff000014037812 */ /* 0x000fe400078ef803 */
[----:B------:R-:W-:Y:S02]  /*180a0*/  LOP3.LUT R20, R21, 0xff000000, R32, 0xf8, !PT ;  /* 0xff00000015147812 */ /* 0x000fe400078ef820 */
[----:B------:R-:W-:Y:S02]  /*180b0*/  SHF.L.U32 R27, R27, 0x10, RZ ;  /* 0x000000101b1b7819 */ /* 0x000fe400000006ff */
[----:B------:R-:W-:Y:S02]  /*180c0*/  LOP3.LUT R21, R37, 0xff0000, R14, 0xf8, !PT ;  /* 0x00ff000025157812 */ /* 0x000fe400078ef80e */
[----:B------:R-:W-:-:S02]  /*180d0*/  LOP3.LUT R37, R31, 0xff000000, R13, 0xf8, !PT ;  /* 0xff0000001f257812 */ /* 0x000fc400078ef80d */
[----:B------:R-:W-:Y:S02]  /*180e0*/  LOP3.LUT R26, R3, 0xff000000, R33, 0xf8, !PT ;  /* 0xff000000031a7812 */ /* 0x000fe400078ef821 */
[----:B------:R-:W-:Y:S02]  /*180f0*/  LOP3.LUT R27, R24, 0xff0000, R27, 0xf8, !PT ;  /* 0x00ff0000181b7812 */ /* 0x000fe400078ef81b */
[----:B------:R-:W-:Y:S02]  /*18100*/  LOP3.LUT R41, R30, 0xff0000, R39, 0xf8, !PT ;  /* 0x00ff00001e297812 */ /* 0x000fe400078ef827 */
[----:B------:R-:W-:Y:S02]  /*18110*/  F2FP.F16.E4M3.UNPACK_B R38, R37 ;  /* 0x00000025ff26723e */ /* 0x000fe400020006ff */
[----:B0-----:R-:W-:Y:S02]  /*18120*/  F2FP.F16.E4M3.UNPACK_B R24, R9 ;  /* 0x00000009ff18723e */ /* 0x001fe400020006ff */
[----:B------:R-:W-:Y:S01]  /*18130*/  F2FP.F16.E4M3.UNPACK_B R30, R26 ;  /* 0x0000001aff1e723e */ /* 0x000fe200020006ff */
[--C-:B------:R-:W-:Y:S01]  /*18140*/  HADD2.F32 R40, -RZ, R38.reuse.H0_H0 ;  /* 0x20000026ff287230 */ /* 0x100fe20000004100 */
[----:B------:R-:W-:Y:S01]  /*18150*/  LOP3.LUT R29, R29, 0xff0000, R12, 0xf8, !PT ;  /* 0x00ff00001d1d7812 */ /* 0x000fe200078ef80c */
[----:B------:R-:W-:Y:S01]  /*18160*/  HADD2.F32 R38, -RZ, R38.H1_H1 ;  /* 0x30000026ff267230 */ /* 0x000fe20000004100 */
[----:B------:R-:W-:-:S02]  /*18170*/  LOP3.LUT R41, R41, 0xff000000, R15, 0xf8, !PT ;  /* 0xff00000029297812 */ /* 0x000fc400078ef80f */
[----:B------:R-:W-:Y:S02]  /*18180*/  LOP3.LUT R25, R25, 0xff0000, R34, 0xf8, !PT ;  /* 0x00ff000019197812 */ /* 0x000fe400078ef822 */
[----:B------:R-:W-:Y:S01]  /*18190*/  LOP3.LUT R36, R27, 0xff000000, R35, 0xf8, !PT ;  /* 0xff0000001b247812 */ /* 0x000fe200078ef823 */
[--C-:B------:R-:W-:Y:S01]  /*181a0*/  HADD2.F32 R35, -RZ, R30.reuse.H0_H0 ;  /* 0x2000001eff237230 */ /* 0x100fe20000004100 */
[----:B------:R-:W-:Y:S01]  /*181b0*/  LOP3.LUT R39, R29, 0xff000000, R12, 0xf8, !PT ;  /* 0xff0000001d277812 */ /* 0x000fe200078ef80c */
[----:B------:R-:W-:Y:S01]  /*181c0*/  HADD2.F32 R30, -RZ, R30.H1_H1 ;  /* 0x3000001eff1e7230 */ /* 0x000fe20000004100 */
[----:B------:R-:W-:Y:S02]  /*181d0*/  LOP3.LUT R3, R25, 0xff000000, R34, 0xf8, !PT ;  /* 0xff00000019037812 */ /* 0x000fe400078ef822 */
[----:B------:R-:W-:Y:S02]  /*181e0*/  LOP3.LUT R12, R21, 0xff000000, R14, 0xf8, !PT ;  /* 0xff000000150c7812 */ /* 0x000fe400078ef80e */
[----:B------:R-:W-:-:S02]  /*181f0*/  F2FP.F16.E4M3.UNPACK_B R25, R9.H1 ;  /* 0x00000009ff19723e */ /* 0x000fc400030006ff */
[-C--:B------:R-:W-:Y:S02]  /*18200*/  F2FP.F16.E4M3.UNPACK_B R31, R11.reuse ;  /* 0x0000000bff1f723e */ /* 0x080fe400020006ff */
[----:B------:R-:W-:Y:S02]  /*18210*/  F2FP.F16.E4M3.UNPACK_B R34, R11.H1 ;  /* 0x0000000bff22723e */ /* 0x000fe400030006ff */
[----:B------:R-:W-:Y:S02]  /*18220*/  F2FP.F16.E4M3.UNPACK_B R26, R26.H1 ;  /* 0x0000001aff1a723e */ /* 0x000fe400030006ff */
[-C--:B------:R-:W-:Y:S02]  /*18230*/  F2FP.F16.E4M3.UNPACK_B R32, R8.reuse ;  /* 0x00000008ff20723e */ /* 0x080fe400020006ff */
[----:B------:R-:W-:Y:S01]  /*18240*/  F2FP.F16.E4M3.UNPACK_B R33, R8.H1 ;  /* 0x00000008ff21723e */ /* 0x000fe200030006ff */
[----:B------:R-:W-:Y:S01]  /*18250*/  HADD2.F32 R8, -RZ, R24.H1_H1 ;  /* 0x30000018ff087230 */ /* 0x000fe20000004100 */
[----:B------:R-:W-:-:S04]  /*18260*/  F2FP.F16.E4M3.UNPACK_B R37, R37.H1 ;  /* 0x00000025ff25723e */ /* 0x000fc800030006ff */
[----:B------:R-:W-:Y:S01]  /*18270*/  FMUL.FTZ R43, R8, R30 ;  /* 0x0000001e082b7220 */ /* 0x000fe20000410000 */
[----:B--2---:R-:W0:Y:S02]  /*18280*/  LDS.128 R4, [R49+0x1e200] ;  /* 0x01e2000031047984 */ /* 0x004e240000000c00 */
[-C--:B0-----:R-:W-:Y:S02]  /*18290*/  F2FP.F16.E4M3.UNPACK_B R13, R5.reuse ;  /* 0x00000005ff0d723e */ /* 0x081fe400020006ff */
[----:B------:R-:W-:Y:S01]  /*182a0*/  F2FP.F16.E4M3.UNPACK_B R15, R5.H1 ;  /* 0x00000005ff0f723e */ /* 0x000fe200030006ff */
[----:B------:R-:W-:Y:S01]  /*182b0*/  HADD2.F32 R5, -RZ, R24.H0_H0 ;  /* 0x20000018ff057230 */ /* 0x000fe20000004100 */
[-C--:B------:R-:W-:Y:S01]  /*182c0*/  F2FP.F16.E4M3.UNPACK_B R28, R7.reuse ;  /* 0x00000007ff1c723e */ /* 0x080fe200020006ff */
[--C-:B------:R-:W-:Y:S01]  /*182d0*/  HADD2.F32 R14, -RZ, R13.reuse.H0_H0 ;  /* 0x2000000dff0e7230 */ /* 0x100fe20000004100 */
[----:B------:R-:W-:Y:S01]  /*182e0*/  F2FP.F16.E4M3.UNPACK_B R29, R7.H1 ;  /* 0x00000007ff1d723e */ /* 0x000fe200030006ff */
[----:B------:R-:W-:-:S02]  /*182f0*/  HADD2.F32 R13, -RZ, R13.H1_H1 ;  /* 0x3000000dff0d7230 */ /* 0x000fc40000004100 */
[C---:B------:R-:W-:Y:S01]  /*18300*/  FMUL.FTZ R9, R5.reuse, R40 ;  /* 0x0000002805097220 */ /* 0x040fe20000410000 */
[-C--:B------:R-:W-:Y:S01]  /*18310*/  FMUL.FTZ R11, R5, R35.reuse ;  /* 0x00000023050b7220 */ /* 0x080fe20000410000 */
[----:B------:R-:W-:Y:S01]  /*18320*/  HADD2.F32 R24, -RZ, R15.H0_H0 ;  /* 0x2000000fff187230 */ /* 0x000fe20000004100 */
[----:B------:R-:W-:Y:S01]  /*18330*/  F2FP.F16.E4M3.UNPACK_B R27, R4.H1 ;  /* 0x00000004ff1b723e */ /* 0x000fe200030006ff */
[C---:B------:R-:W-:Y:S01]  /*18340*/  FFMA.FTZ R5, R14.reuse, R35, -R9 ;  /* 0x000000230e057223 */ /* 0x040fe20000010809 */
[----:B------:R-:W-:Y:S01]  /*18350*/  FFMA.FTZ R9, R14, R40, R11 ;  /* 0x000000280e097223 */ /* 0x000fe2000001000b */
[----:B------:R-:W-:Y:S02]  /*18360*/  HADD2.F32 R11, -RZ, R25.H0_H0 ;  /* 0x20000019ff0b7230 */ /* 0x000fe40000004100 */
[----:B------:R-:W-:Y:S01]  /*18370*/  FMUL.FTZ R14, R8, R38 ;  /* 0x00000026080e7220 */ /* 0x000fe20000410000 */
[----:B------:R-:W-:Y:S01]  /*18380*/  HADD2.F32 R35, -RZ, R26.H0_H0 ;  /* 0x2000001aff237230 */ /* 0x000fe20000004100 */
[----:B------:R-:W-:Y:S01]  /*18390*/  F2FP.F16.E4M3.UNPACK_B R21, R4 ;  /* 0x00000004ff15723e */ /* 0x000fe200020006ff */
[----:B------:R-:W-:-:S02]  /*183a0*/  HADD2.F32 R40, -RZ, R37.H0_H0 ;  /* 0x20000025ff287230 */ /* 0x000fc40000004100 */
[C---:B------:R-:W-:Y:S01]  /*183b0*/  FFMA.FTZ R8, R13.reuse, R30, -R14 ;  /* 0x0000001e0d087223 */ /* 0x040fe2000001080e */
[----:B------:R-:W-:Y:S01]  /*183c0*/  FFMA.FTZ R14, R13, R38, R43 ;  /* 0x000000260d0e7223 */ /* 0x000fe2000001002b */
[C---:B------:R-:W-:Y:S01]  /*183d0*/  FMUL.FTZ R47, R11.reuse, R35 ;  /* 0x000000230b2f7220 */ /* 0x040fe20000410000 */
[----:B------:R-:W-:Y:S02]  /*183e0*/  HADD2.F32 R30, -RZ, R26.H1_H1 ;  /* 0x3000001aff1e7230 */ /* 0x000fe40000004100 */
[-C--:B----4-:R-:W-:Y:S01]  /*183f0*/  FMUL.FTZ R45, R11, R40.reuse ;  /* 0x000000280b2d7220 */ /* 0x090fe20000410000 */
[----:B------:R-:W-:Y:S02]  /*18400*/  HADD2.F32 R38, -RZ, R37.H1_H1 ;  /* 0x30000025ff267230 */ /* 0x000fe40000004100 */
[C---:B------:R-:W-:Y:S01]  /*18410*/  FFMA.FTZ R13, R24.reuse, R40, R47 ;  /* 0x00000028180d7223 */ /* 0x040fe2000001002f */
[----:B------:R-:W-:Y:S01]  /*18420*/  F2FP.F16.E4M3.UNPACK_B R40, R41 ;  /* 0x00000029ff28723e */ /* 0x000fe200020006ff */
[----:B------:R-:W-:Y:S01]  /*18430*/  FFMA.FTZ R11, R24, R35, -R45 ;  /* 0x00000023180b7223 */ /* 0x000fe2000001082d */
[-C--:B------:R-:W-:Y:S01]  /*18440*/  F2FP.F16.E4M3.UNPACK_B R35, R36.reuse ;  /* 0x00000024ff23723e */ /* 0x080fe200020006ff */
        /* <DEDUP_REMOVED lines=8> */
[----:B------:R-:W-:Y:S02]  /*184d0*/  HADD2.F32 R15, -RZ, R15.H1_H1 ;  /* 0x3000000fff0f7230 */ /* 0x000fe40000004100 */
[C---:B------:R-:W-:Y:S01]  /*184e0*/  FMUL.FTZ R48, R26.reuse, R42 ;  /* 0x0000002a1a307220 */ /* 0x040fe20000410000 */
[--C-:B------:R-:W-:Y:S02]  /*184f0*/  HADD2.F32 R25, -RZ, R28.reuse.H0_H0 ;  /* 0x2000001cff197230 */ /* 0x100fe40000004100 */
[-C--:B------:R-:W-:Y:S01]  /*18500*/  FMUL.FTZ R45, R26, R37.reuse ;  /* 0x000000251a2d7220 */ /* 0x080fe20000410000 */
[----:B------:R-:W-:Y:S01]  /*18510*/  F2FP.F16.E4M3.UNPACK_B R4, R6 ;  /* 0x00000006ff04723e */ /* 0x000fe200020006ff */
[C---:B------:R-:W-:Y:S01]  /*18520*/  FFMA.FTZ R24, R15.reuse, R30, -R46 ;  /* 0x0000001e0f187223 */ /* 0x040fe2000001082e */
[----:B------:R-:W-:Y:S01]  /*18530*/  FFMA.FTZ R26, R15, R38, R43 ;  /* 0x000000260f1a7223 */ /* 0x000fe2000001002b */
[----:B------:R-:W-:Y:S01]  /*18540*/  FFMA.FTZ R15, R25, R37, -R48 ;  /* 0x00000025190f7223 */ /* 0x000fe20000010830 */
[----:B------:R-:W-:-:S02]  /*18550*/  HADD2.F32 R30, -RZ, R28.H1_H1 ;  /* 0x3000001cff1e7230 */ /* 0x000fc40000004100 */
[----:B------:R-:W-:Y:S01]  /*18560*/  FFMA.FTZ R25, R25, R42, R45 ;  /* 0x0000002a19197223 */ /* 0x000fe2000001002d */
[----:B------:R-:W-:Y:S01]  /*18570*/  HADD2.F32 R37, -RZ, R35.H1_H1 ;  /* 0x30000023ff257230 */ /* 0x000fe20000004100 */
[----:B------:R-:W-:Y:S01]  /*18580*/  F2FP.F16.E4M3.UNPACK_B R7, R6.H1 ;  /* 0x00000006ff07723e */ /* 0x000fe200030006ff */
[----:B------:R-:W-:Y:S01]  /*18590*/  HADD2.F32 R43, -RZ, R40.H1_H1 ;  /* 0x30000028ff2b7230 */ /* 0x000fe20000004100 */
[-C--:B------:R-:W-:Y:S01]  /*185a0*/  F2FP.F16.E4M3.UNPACK_B R6, R10.reuse ;  /* 0x0000000aff06723e */ /* 0x080fe200020006ff */
[----:B------:R-:W-:Y:S01]  /*185b0*/  HADD2.F32 R28, -RZ, R31.H1_H1 ;  /* 0x3000001fff1c7230 */ /* 0x000fe20000004100 */
[----:B------:R-:W-:Y:S01]  /*185c0*/  F2FP.F16.E4M3.UNPACK_B R10, R10.H1 ;  /* 0x0000000aff0a723e */ /* 0x000fe200030006ff */
        /* <DEDUP_REMOVED lines=20> */
[----:B------:R-:W-:Y:S01]  /*18710*/  F2FP.SATFINITE.E4M3.F32.PACK_AB_MERGE_C R13, R26, R13, RZ ;  /* 0x0000000d1a0d723e */ /* 0x000fe200048070ff */
        /* <DEDUP_REMOVED lines=24> */
[-C--:B------:R-:W-:Y:S01]  /*188a0*/  F2FP.F16.E4M3.UNPACK_B R34, R12.reuse.H1 ;  /* 0x0000000cff22723e */ /* 0x080fe200030006ff */
[----:B------:R-:W-:Y:S02]  /*188b0*/  HADD2.F32 R39, -RZ, R39.H1_H1 ;  /* 0x30000027ff277230 */ /* 0x000fe40000004100 */
[C---:B------:R-:W-:Y:S01]  /*188c0*/  FMUL.FTZ R35, R29.reuse, R33 ;  /* 0x000000211d237220 */ /* 0x040fe20000410000 */
[----:B------:R-:W-:Y:S02]  /*188d0*/  HADD2.F32 R32, -RZ, R32.H1_H1 ;  /* 0x30000020ff207230 */ /* 0x000fe40000004100 */
[----:B------:R-:W-:Y:S01]  /*188e0*/  FMUL.FTZ R29, R29, R27 ;  /* 0x0000001b1d1d7220 */ /* 0x000fe20000410000 */
[----:B------:R-:W-:Y:S01]  /*188f0*/  HADD2.F32 R20, -RZ, R21.H0_H0 ;  /* 0x20000015ff147230 */ /* 0x000fe20000004100 */
[----:B------:R-:W-:Y:S01]  /*18900*/  F2FP.F16.E4M3.UNPACK_B R12, R12 ;  /* 0x0000000cff0c723e */ /* 0x000fe200020006ff */
        /* <DEDUP_REMOVED lines=13> */
[----:B------:R-:W-:Y:S01]  /*189e0*/  F2FP.SATFINITE.E4M3.F32.PACK_AB_MERGE_C R45, R50, R45, RZ ;  /* 0x0000002d322d723e */ /* 0x000fe200048070ff */
[----:B------:R-:W-:Y:S02]  /*189f0*/  HADD2.F32 R29, -RZ, R20.H1_H1 ;  /* 0x30000014ff1d7230 */ /* 0x000fe40000004100 */
[C---:B------:R-:W-:Y:S01]  /*18a00*/  FMUL.FTZ R39, R27.reuse, R31 ;  /* 0x0000001f1b277220 */ /* 0x040fe20000410000 */
[----:B------:R-:W-:Y:S02]  /*18a10*/  HADD2.F32 R20, -RZ, R7.H0_H0 ;  /* 0x20000007ff147230 */ /* 0x000fe40000004100 */
[----:B------:R-:W-:Y:S01]  /*18a20*/  FMUL.FTZ R27, R27, R21 ;  /* 0x000000151b1b7220 */ /* 0x000fe20000410000 */
[----:B------:R-:W-:Y:S01]  /*18a30*/  HADD2.F32 R34, -RZ, R34.H1_H1 ;  /* 0x30000022ff227230 */ /* 0x000fe20000004100 */
[----:B------:R-:W-:Y:S01]  /*18a40*/  F2FP.SATFINITE.E4M3.F32.PACK_AB_MERGE_C R40, R40, R41, RZ ;  /* 0x000000292828723e */ /* 0x000fe200048070ff */
[----:B------:R-:W-:-:S02]  /*18a50*/  HADD2.F32 R10, -RZ, R10.H1_H1 ;  /* 0x3000000aff0a7230 */ /* 0x000fc40000004100 */
[C---:B------:R-:W-:Y:S01]  /*18a60*/  FFMA.FTZ R39, R20.reuse, R21, -R39 ;  /* 0x0000001514277223 */ /* 0x040fe20000010827 */
[----:B------:R-:W-:Y:S02]  /*18a70*/  HADD2.F32 R7, -RZ, R7.H1_H1 ;  /* 0x30000007ff077230 */ /* 0x000fe40000004100 */
[----:B------:R-:W-:Y:S01]  /*18a80*/  FFMA.FTZ R31, R20, R31, R27 ;  /* 0x0000001f141f7223 */ /* 0x000fe2000001001b */
[----:B------:R-:W-:Y:S02]  /*18a90*/  HADD2.F32 R20, -RZ, R12.H0_H0 ;  /* 0x2000000cff147230 */ /* 0x000fe40000004100 */
[CC--:B------:R-:W-:Y:S01]  /*18aa0*/  FMUL.FTZ R38, R10.reuse, R34.reuse ;  /* 0x000000220a267220 */ /* 0x0c0fe20000410000 */
[----:B------:R-:W-:Y:S01]  /*18ab0*/  FMUL.FTZ R21, R10, R29 ;  /* 0x0000001d0a157220 */ /* 0x000fe20000410000 */
[--C-:B------:R-:W-:Y:S01]  /*18ac0*/  HADD2.F32 R10, -RZ, R3.reuse.H0_H0 ;  /* 0x20000003ff0a7230 */ /* 0x100fe20000004100 */
[----:B------:R-:W-:Y:S01]  /*18ad0*/  F2FP.SATFINITE.E4M3.F32.PACK_AB_MERGE_C R5, R8, R5, R11 ;  /* 0x000000050805723e */ /* 0x000fe2000480700b */
[C---:B------:R-:W-:Y:S01]  /*18ae0*/  FFMA.FTZ R38, R7.reuse, R29, -R38 ;  /* 0x0000001d07267223 */ /* 0x040fe20000010826 */
[----:B------:R-:W-:Y:S01]  /*18af0*/  FFMA.FTZ R42, R7, R34, R21 ;  /* 0x00000022072a7223 */ /* 0x000fe20000010015 */
[----:B------:R-:W-:Y:S01]  /*18b00*/  HADD2.F32 R7, -RZ, R6.H0_H0 ;  /* 0x20000006ff077230 */ /* 0x000fe20000004100 */
[----:B------:R-:W-:Y:S01]  /*18b10*/  F2FP.SATFINITE.E4M3.F32.PACK_AB_MERGE_C R9, R14, R9, R13 ;  /* 0x000000090e09723e */ /* 0x000fe2000480700d */
[----:B------:R-:W-:Y:S01]  /*18b20*/  HADD2.F32 R21, -RZ, R3.H1_H1 ;  /* 0x30000003ff157230 */ /* 0x000fe20000004100 */
[----:B------:R-:W-:Y:S01]  /*18b30*/  F2FP.SATFINITE.E4M3.F32.PACK_AB_MERGE_C R38, R38, R39, RZ ;  /* 0x000000272626723e */ /* 0x000fe200048070ff */
[----:B------:R-:W-:-:S02]  /*18b40*/  HADD2.F32 R27, -RZ, R12.H1_H1 ;  /* 0x3000000cff1b7230 */ /* 0x000fc40000004100 */
[C---:B------:R-:W-:Y:S01]  /*18b50*/  FMUL.FTZ R12, R7.reuse, R20 ;  /* 0x00000014070c7220 */ /* 0x040fe20000410000 */
[----:B------:R-:W-:Y:S02]  /*18b60*/  HADD2.F32 R6, -RZ, R6.H1_H1 ;  /* 0x30000006ff067230 */ /* 0x000fe40000004100 */
[-C--:B------:R-:W-:Y:S01]  /*18b70*/  FMUL.FTZ R7, R7, R10.reuse ;  /* 0x0000000a07077220 */ /* 0x080fe20000410000 */
        /* <DEDUP_REMOVED lines=14> */
[----:B------:R-:W-:Y:S02]  /*18c60*/  F2FP.SATFINITE.E4M3.F32.PACK_AB_MERGE_C R11, R30, R25, R45 ;  /* 0x000000191e0b723e */ /* 0x000fe4000480702d */
[----:B------:R-:W-:Y:S01]  /*18c70*/  F2FP.SATFINITE.E4M3.F32.PACK_AB_MERGE_C R8, R32, R33, R40 ;  /* 0x000000212008723e */ /* 0x000fe20004807028 */
[----:B------:R2:W-:Y:S01]  /*18c80*/  STS.128 [R49+0x1e200], R4 ;  /* 0x01e2000431007388 */ /* 0x0005e20000000c00 */
[----:B------:R-:W-:-:S05]  /*18c90*/  F2FP.SATFINITE.E4M3.F32.PACK_AB_MERGE_C R10, R27, R10, R31 ;  /* 0x0000000a1b0a723e */ /* 0x000fca000480701f */
[----:B------:R2:W-:Y:S02]  /*18ca0*/  STS.128 [R0+0x1e200], R8 ;  /* 0x01e2000800007388 */ /* 0x0005e40000000c00 */
.L_x_2884:
[----:B------:R-:W-:Y:S05]  /*18cb0*/  BSYNC B0 ;  /* 0x0000000000007941 */ /* 0x000fea0003800000 */
.L_x_2877:
        /* <DEDUP_REMOVED lines=8> */
.L_x_2875:
[----:B0-23--:R-:W-:-:S05]  /*18d40*/  IMAD.U32 R0, RZ, RZ, UR49 ;  /* 0x00000031ff007e24 */ /* 0x00dfca000f8e00ff */
[----:B------:R-:W-:-:S13]  /*18d50*/  ISETP.NE.AND P0, PT, R0, 0x3, PT ;  /* 0x000000030000780c */ /* 0x000fda0003f05270 */
[----:B------:R-:W-:Y:S05]  /*18d60*/  @!P0 BRA `(.L_x_2904) ;  /* 0x0000000000048947 */ /* 0x000fea0003800000 */
[----:B------:R-:W-:Y:S01]  /*18d70*/  BPT.TRAP 0x1 ;  /* 0x000000040000795c */ /* 0x000fe20000300000 */
.L_x_2904:
[----:B------:R-:W2:Y:S01]  /*18d80*/  LDL R0, [R1] ;  /* 0x0000000001007983 */ /* 0x000ea20000100800 */
[----:B-1--4-:R-:W-:Y:S01]  /*18d90*/  IMAD R3, R222, 0x8, R18 ;  /* 0x00000008de037824 */ /* 0x012fe200078e0212 */
[----:B--2---:R-:W-:-:S04]  /*18da0*/  SHF.L.U32 R0, R0, 0x1f, RZ ;  /* 0x0000001f00007819 */ /* 0x004fc800000006ff */
[----:B------:R0:W1:Y:S01]  /*18db0*/  SYNCS.PHASECHK.TRANS64.TRYWAIT P1, [R3+URZ+0x33430], R0 ;  /* 0x03343000030075a7 */ /* 0x000062000802017f */
[----:B------:R-:W-:Y:S05]  /*18dc0*/  @!P0 BRA `(.L_x_2905) ;  /* 0x0000000000048947 */ /* 0x000fea0003800000 */
[----:B------:R-:W-:Y:S01]  /*18dd0*/  BPT.TRAP 0x1 ;  /* 0x000000040000795c */ /* 0x000fe20000300000 */
.L_x_2905:
[----:B-1----:R-:W-:Y:S05]  /*18de0*/  @P1 BRA `(.L_x_2906) ;  /* 0x0000000000081947 */ /* 0x002fea0003800000 */
[----:B------:R-:W1:Y:S02]  /*18df0*/  SYNCS.PHASECHK.TRANS64.TRYWAIT P1, [R3+URZ+0x33430], R0 ;  /* 0x03343000030075a7 */ /* 0x000e64000802017f */
[----:B-1----:R-:W-:Y:S05]  /*18e00*/  @!P1 BRA `(.L_x_2907) ;  /* 0x000001b800849947 */ /* 0x002fea0003800000 */
.L_x_2906:
[----:B------:R-:W-:Y:S05]  /*18e10*/  WARPSYNC.ALL ;  /* 0x0000000000007948 */ /* 0x000fea0003800000 */
[----:B01----:R-:W-:Y:S01]  /*18e20*/  VIADD R0, R18, 0x24200 ;  /* 0x0002420012007836 */ /* 0x003fe20000000000 */
[----:B------:R-:W-:Y:S01]  /*18e30*/  R2UR UR24, R44 ;  /* 0x000000002c1872ca */ /* 0x000fe200000e0000 */
[----:B-----5:R-:W-:Y:S01]  /*18e40*/  IMAD.MOV.U32 R5, RZ, RZ, -0x7fffffe0 ;  /* 0x80000020ff057424 */ /* 0x020fe200078e00ff */
[----:B------:R-:W-:Y:S01]  /*18e50*/  WARPGROUP.ARRIVE ;  /* 0x00000000000079c5 */ /* 0x000fe20000000000 */
[----:B------:R-:W-:Y:S01]  /*18e60*/  UMOV UR25, 0x80000020 ;  /* 0x8000002000197882 */ /* 0x000fe20000000000 */
[----:B------:R-:W-:Y:S01]  /*18e70*/  SHF.R.U32.HI R0, RZ, 0x4, R0 ;  /* 0x00000004ff007819 */ /* 0x000fe20000011600 */
[----:B------:R-:W-:Y:S01]  /*18e80*/  UMOV UR5, UR25 ;  /* 0x0000001900057c82 */ /* 0x000fe20008000000 */
[----:B------:R-:W-:Y:S01]  /*18e90*/  R2UR UR27, R5 ;  /* 0x00000000051b72ca */ /* 0x000fe200000e0000 */
[----:B------:R-:W-:Y:S01]  /*18ea0*/  IMAD.MOV.U32 R9, RZ, RZ, -0x7fffffe0 ;  /* 0x80000020ff097424 */ /* 0x000fe200078e00ff */
[----:B------:R-:W-:Y:S01]  /*18eb0*/  LOP3.LUT R0, R0, 0x3fff, RZ, 0xc0, !PT ;  /* 0x00003fff00007812 */ /* 0x000fe200078ec0ff */
[----:B------:R-:W-:Y:S01]  /*18ec0*/  UMOV UR9, UR25 ;  /* 0x0000001900097c82 */ /* 0x000fe20008000000 */
[----:B------:R-:W-:Y:S01]  /*18ed0*/  MOV R7, 0x80000020 ;  /* 0x8000002000077802 */ /* 0x000fe20000000f00 */
[----:B------:R-:W-:Y:S01]  /*18ee0*/  UMOV UR13, UR25 ;  /* 0x00000019000d7c82 */ /* 0x000fe20008000000 */
[----:B------:R-:W-:Y:S01]  /*18ef0*/  LOP3.LUT R20, R0, 0x10000, RZ, 0xfc, !PT ;  /* 0x0001000000147812 */ /* 0x000fe200078efcff */
[----:B------:R-:W-:Y:S01]  /*18f00*/  ULOP3.LUT UR24, UR24, 0x10000, URZ, 0xfc, !UPT ;  /* 0x0001000018187892 */ /* 0x000fe2000f8efc3f */
[----:B------:R-:W-:Y:S01]  /*18f10*/  R2UR UR7, R7 ;  /* 0x00000000070772ca */ /* 0x000fe200000e0000 */
[----:B------:R-:W-:Y:S01]  /*18f20*/  UMOV UR17, UR25 ;  /* 0x0000001900117c82 */ /* 0x000fe20008000000 */
[----:B------:R-:W-:Y:S01]  /*18f30*/  R2UR UR11, R9 ;  /* 0x00000000090b72ca */ /* 0x000fe200000e0000 */
[----:B------:R-:W-:Y:S01]  /*18f40*/  IMAD R4, R222, 0x780, R20 ;  /* 0x00000780de047824 */ /* 0x000fe200078e0214 */
[----:B------:R-:W-:Y:S01]  /*18f50*/  R2UR UR15, R7 ;  /* 0x00000000070f72ca */ /* 0x000fe200000e0000 */
[----:B------:R-:W-:Y:S01]  /*18f60*/  IMAD.MOV.U32 R7, RZ, RZ, -0x7fffffe0 ;  /* 0x80000020ff077424 */ /* 0x000fe200078e00ff */
[----:B------:R-:W-:Y:S01]  /*18f70*/  UMOV UR4, UR24 ;  /* 0x0000001800047c82 */ /* 0x000fe20008000000 */
[C---:B------:R-:W-:Y:S01]  /*18f80*/  VIADD R6, R4.reuse, 0x80 ;  /* 0x0000008004067836 */ /* 0x040fe20000000000 */
[C---:B------:R-:W-:Y:S01]  /*18f90*/  R2UR UR26, R4.reuse ;  /* 0x00000000041a72ca */ /* 0x040fe200000e0000 */
[----:B------:R-:W-:Y:S01]  /*18fa0*/  VIADD R8, R4, 0x100 ;  /* 0x0000010004087836 */ /* 0x000fe20000000000 */
[----:B------:R-:W-:Y:S01]  /*18fb0*/  UMOV UR8, UR24 ;  /* 0x0000001800087c82 */ /* 0x000fe20008000000 */
[----:B------:R-:W-:Y:S01]  /*18fc0*/  UMOV UR12, UR24 ;  /* 0x00000018000c7c82 */ /* 0x000fe20008000000 */
[----:B------:R-:W-:Y:S01]  /*18fd0*/  R2UR UR6, R6 ;  /* 0x00000000060672ca */ /* 0x000fe200000e0000 */
[----:B------:R-:W-:Y:S01]  /*18fe0*/  VIADD R6, R4, 0x180 ;  /* 0x0000018004067836 */ /* 0x000fe20000000000 */
[----:B------:R-:W-:Y:S01]  /*18ff0*/  R2UR UR10, R8 ;  /* 0x00000000080a72ca */ /* 0x000fe200000e0000 */
[----:B------:R-:W-:Y:S01]  /*19000*/  VIADD R8, R4, 0x200 ;  /* 0x0000020004087836 */ /* 0x000fe20000000000 */
[----:B------:R-:W-:Y:S01]  /*19010*/  R2UR UR19, R9 ;  /* 0x00000000091372ca */ /* 0x000fe200000e0000 */
[----:B------:R-:W-:Y:S01]  /*19020*/  UMOV UR16, UR24 ;  /* 0x0000001800107c82 */ /* 0x000fe20008000000 */
[----:B------:R-:W-:Y:S01]  /*19030*/  R2UR UR14, R6 ;  /* 0x00000000060e72ca */ /* 0x000fe200000e0000 */
[----:B------:R-:W-:Y:S01]  /*19040*/  VIADD R6, R4, 0x2 ;  /* 0x0000000204067836 */ /* 0x000fe20000000000 */
[----:B------:R-:W-:Y:S01]  /*19050*/  R2UR UR18, R8 ;  /* 0x00000000081272ca */ /* 0x000fe200000e0000 */
[----:B------:R-:W-:Y:S01]  /*19060*/  QGMMA.64x32x32.F32.E4M3.E4M3 R88, gdesc[UR24], RZ, !UPT, gsb0 ;  /* 0x00600000185879f3 */ /* 0x000fe2000c0008ff */
[----:B------:R-:W-:-:S02]  /*19070*/  VIADD R8, R4, 0x82 ;  /* 0x0000008204087836 */ /* 0x000fc40000000000 */
[----:B------:R-:W-:Y:S02]  /*19080*/  IMAD.MOV.U32 R9, RZ, RZ, -0x7fffffe0 ;  /* 0x80000020ff097424 */ /* 0x000fe400078e00ff */
[----:B------:R-:W-:Y:S02]  /*19090*/  VIADD R10, R4, 0x102 ;  /* 0x00000102040a7836 */ /* 0x000fe40000000000 */
[----:B------:R-:W-:Y:S02]  /*190a0*/  IMAD.MOV.U32 R11, RZ, RZ, -0x7fffffe0 ;  /* 0x80000020ff0b7424 */ /* 0x000fe400078e00ff */
[----:B------:R-:W-:-:S05]  /*190b0*/  IMAD.MOV.U32 R5, RZ, RZ, -0x7fffffe0 ;  /* 0x80000020ff057424 */ /* 0x000fca00078e00ff */
[----:B------:R-:W-:Y:S01]  /*190c0*/  R2UR UR47, R5 ;  /* 0x00000000052f72ca */ /* 0x000fe200000e0000 */
[----:B------:R-:W-:Y:S02]  /*190d0*/  WARPGROUP.DEPBAR.LE gsb0, 0x0 ;  /* 0x00008000000079c5 */ /* 0x000fe40000010000 */
[----:B------:R-:W-:-:S06]  /*190e0*/  WARPGROUP.ARRIVE ;  /* 0x00000000000079c5 */ /* 0x000fcc0000000000 */
[----:B------:R-:W-:Y:S01]  /*190f0*/  QGMMA.64x32x32.F32.E4M3.E4M3 R72, gdesc[UR4], RZ, !UPT, gsb0 ;  /* 0x00600000044879f3 */ /* 0x000fe2000c0008ff */
[----:B------:R-:W-:Y:S01]  /*19100*/  R2UR UR6, R6 ;  /* 0x00000000060672ca */ /* 0x000fe200000e0000 */
[----:B------:R-:W-:Y:S01]  /*19110*/  UIADD3 UR4, UR24, 0x2, URZ ;  /* 0x0000000218047890 */ /* 0x000fe2000fffe03f */
[----:B------:R-:W-:Y:S01]  /*19120*/  R2UR UR7, R7 ;  /* 0x00000000070772ca */ /* 0x000fe200000e0000 */
[----:B------:R-:W-:Y:S01]  /*19130*/  UMOV UR5, 0x80000020 ;  /* 0x8000002000057882 */ /* 0x000fe20000000000 */
[----:B------:R-:W-:Y:S01]  /*19140*/  IMAD.MOV.U32 R7, RZ, RZ, -0x7fffffe0 ;  /* 0x80000020ff077424 */ /* 0x000fe200078e00ff */
[----:B------:R-:W-:Y:S01]  /*19150*/  IADD3 R6, R4, 0x182, RZ ;  /* 0x0000018204067810 */ /* 0x000fe20007ffe0ff */
[----:B------:R-:W-:Y:S02]  /*19160*/  UMOV UR21, UR5 ;  /* 0x0000000500157c82 */ /* 0x000fe40008000000 */
[----:B------:R-:W-:Y:S01]  /*19170*/  UMOV UR20, UR4 ;  /* 0x0000000400147c82 */ /* 0x000fe20008000000 */
        /* <DEDUP_REMOVED lines=11> */
[----:B------:R-:W-:Y:S02]  /*19230*/  R2UR UR23, R9 ;  /* 0x00000000091772ca */ /* 0x000fe400000e0000 */
[----:B------:R-:W-:Y:S01]  /*19240*/  MOV R9, 0x80000020 ;  /* 0x8000002000097802 */ /* 0x000fe20000000f00 */
        /* <DEDUP_REMOVED lines=164> */
[----:B------:R-:W-:Y:S01]  /*19c90*/  UMOV UR45, UR21 ;  /* 0x00000015002d7c82 */ /* 0x000fe20008000000 */
[----:B------:R-:W-:Y:S02]  /*19ca0*/  IMAD.MOV.U32 R7, RZ, RZ, -0x7fffffe0 ;  /* 0x80000020ff077424 */ /* 0x000fe400078e00ff */
[----:B------:R-:W-:Y:S01]  /*19cb0*/  VIADD R4, R4, 0x702 ;  /* 0x0000070204047836 */ /* 0x000fe20000000000 */
[----:B------:R-:W-:-:S04]  /*19cc0*/  UMOV UR44, UR20 ;  /* 0x00000014002c7c82 */ /* 0x000fc80008000000 */
[----:B------:R-:W-:Y:S01]  /*19cd0*/  R2UR UR46, R4 ;  /* 0x00000000042e72ca */ /* 0x000fe200000e0000 */
        /* <DEDUP_REMOVED lines=39> */
.L_x_2908:
[----:B------:R-:W2:Y:S01]  /*19f50*/  LDL R0, [R1+0x5c] ;  /* 0x00005c0001007983 */ /* 0x000ea20000100800 */
[----:B------:R-:W0:Y:S03]  /*19f60*/  LDC R4, c[0x0][0x448] ;  /* 0x00011200ff047b82 */ /* 0x000e260000000800 */
[----:B------:R-:W2:Y:S04]  /*19f70*/  LDL R110, [R1+0x48] ;  /* 0x00004800016e7983 */ /* 0x000ea80000100800 */
[----:B------:R-:W3:Y:S04]  /*19f80*/  LDL R104, [R1+0x50] ;  /* 0x0000500001687983 */ /* 0x000ee80000100800 */
[----:B------:R-:W4:Y:S04]  /*19f90*/  LDL R8, [R1+0x54] ;  /* 0x0000540001087983 */ /* 0x000f280000100800 */
[----:B------:R-:W5:Y:S01]  /*19fa0*/  LDL R108, [R1+0x4c] ;  /* 0x00004c00016c7983 */ /* 0x000f620000100800 */
[----:B0-----:R-:W-:-:S13]  /*19fb0*/  ISETP.NE.AND P4, PT, R4, 0x1, PT ;  /* 0x000000010400780c */ /* 0x001fda0003f85270 */
[----:B------:R-:W0:Y:S08]  /*19fc0*/  @P4 LDC R5, c[0x0][0x44c] ;  /* 0x00011300ff054b82 */ /* 0x000e300000000800 */
[----:B------:R-:W1:Y:S01]  /*19fd0*/  @P4 LDC R7, c[0x0][0x450] ;  /* 0x00011400ff074b82 */ /* 0x000e620000000800 */
[----:B--2---:R-:W-:-:S05]  /*19fe0*/  IADD3 R6, R0, R110, RZ ;  /* 0x0000006e00067210 */ /* 0x004fca0007ffe0ff */
[----:B0-----:R-:W-:-:S05]  /*19ff0*/  @P4 IMAD.HI.U32 R0, R6, R5, RZ ;  /* 0x0000000506004227 */ /* 0x001fca00078e00ff */
[----:B-1----:R-:W-:-:S05]  /*1a000*/  @P4 SHF.R.U32.HI R6, RZ, R7, R0 ;  /* 0x00000007ff064219 */ /* 0x002fca0000011600 */
[----:B------:R-:W0:Y:S01]  /*1a010*/  SHFL.IDX PT, R7, R6, 0x1, 0x1c1f ;  /* 0x003c1f0006077f89 */ /* 0x000e2200000e0000 */
[C---:B------:R-:W-:Y:S02]  /*1a020*/  IMAD R0, R106.reuse, -0xa0, RZ ;  /* 0xffffff606a007824 */ /* 0x040fe400078e02ff */
[----:B---3--:R-:W-:-:S03]  /*1a030*/  IMAD R4, R106, -0xa0, R104 ;  /* 0xffffff606a047824 */ /* 0x008fc600078e0268 */
[C---:B----4-:R-:W-:Y:S02]  /*1a040*/  IADD3 R0, -R8.reuse, 0xa1, R0 ;  /* 0x000000a108007810 */ /* 0x050fe40007ffe100 */
[----:B------:R-:W-:Y:S02]  /*1a050*/  IADD3 R4, -R8, 0xa0, R4 ;  /* 0x000000a008047810 */ /* 0x000fe40007ffe104 */
[----:B-----5:R-:W-:-:S04]  /*1a060*/  IADD3 R5, -R108, R0, R104 ;  /* 0x000000006c057210 */ /* 0x020fc80007ffe168 */
[----:B0-----:R-:W-:-:S04]  /*1a070*/  VIADDMNMX R0, R7, R5, R4, PT ;  /* 0x0000000507007246 */ /* 0x001fc80003800104 */
        /* <DEDUP_REMOVED lines=117> */
[----:B------:R-:W-:-:S04]  /*1a7d0*/  FMNMX.FTZ R39, R131, R0, !PT ;  /* 0x0000000083277209 */ /* 0x000fc80007810000 */
[----:B------:R-:W-:-:S05]  /*1a7e0*/  FMNMX.FTZ R10, R8, R39, !PT ;  /* 0x00000027080a7209 */ /* 0x000fca0007810000 */
[----:B------:R-:W0:Y:S04]  /*1a7f0*/  SHFL.BFLY PT, R39, R10, 0x2, 0x1f ;  /* 0x0c401f000a277f89 */ /* 0x000e2800000e0000 */
[----:B------:R-:W1:Y:S01]  /*1a800*/  SHFL.IDX PT, R6, R6, RZ, 0x1c1f ;  /* 0x001c1fff06067589 */ /* 0x000e6200000e0000 */
[----:B0-----:R-:W-:-:S05]  /*1a810*/  FMNMX.FTZ R12, R10, R39, !PT ;  /* 0x000000270a0c7209 */ /* 0x001fca0007810000 */
[----:B------:R-:W0:Y:S01]  /*1a820*/  SHFL.BFLY PT, R39, R12, 0x1, 0x1f ;  /* 0x0c201f000c277f89 */ /* 0x000e2200000e0000 */
[----:B-1----:R-:W-:-:S04]  /*1a830*/  VIADDMNMX R4, R6, R5, R4, PT ;  /* 0x0000000506047246 */ /* 0x002fc80003800104 */
[C---:B------:R-:W-:Y:S02]  /*1a840*/  ISETP.GT.AND P2, PT, R4.reuse, 0x1, PT ;  /* 0x000000010400780c */ /* 0x040fe40003f44270 */
[----:B------:R-:W-:Y:S02]  /*1a850*/  ISETP.GT.AND P3, PT, R4, 0x8, PT ;  /* 0x000000080400780c */ /* 0x000fe40003f64270 */
[----:B0-----:R-:W-:-:S04]  /*1a860*/  FMNMX.FTZ R0, R12, R39, !PT ;  /* 0x000000270c007209 */ /* 0x001fc80007810000 */
[----:B------:R-:W-:Y:S01]  /*1a870*/  FSETP.NEU.FTZ.AND P1, PT, R0, -INF , PT ;  /* 0xff8000000000780b */ /* 0x000fe20003f3d000 */
[----:B------:R-:W-:-:S05]  /*1a880*/  FFMA.FTZ R39, R2, R0, -8 ;  /* 0xc100000002277423 */ /* 0x000fca0000010000 */
[----:B------:R-:W-:Y:S02]  /*1a890*/  FSEL R39, R39, RZ, P1 ;  /* 0x000000ff27277208 */ /* 0x000fe40000800000 */
[----:B------:R-:W-:Y:S02]  /*1a8a0*/  ISETP.GT.AND P1, PT, R4, RZ, PT ;  /* 0x000000ff0400720c */ /* 0x000fe40003f24270 */
[----:B------:R-:W-:Y:S01]  /*1a8b0*/  FSEL R89, R89, -INF , P2 ;  /* 0xff80000059597808 */ /* 0x000fe20001000000 */
[----:B------:R-:W-:-:S01]  /*1a8c0*/  FFMA.FTZ R91, R2, R91, -R39 ;  /* 0x0000005b025b7223 */ /* 0x000fc20000010827 */
[----:B------:R-:W-:Y:S01]  /*1a8d0*/  FFMA.FTZ R5, R2, R11, -R39 ;  /* 0x0000000b02057223 */ /* 0x000fe20000010827 */
[----:B------:R-:W-:Y:S02]  /*1a8e0*/  FSEL R11, R88, -INF , P1 ;  /* 0xff800000580b7808 */ /* 0x000fe40000800000 */
[----:B------:R0:W-:Y:S01]  /*1a8f0*/  MUFU.EX2 R10, R91 ;  /* 0x0000005b000a7308 */ /* 0x0001e20000000800 */
[----:B------:R-:W-:-:S02]  /*1a900*/  ISETP.GT.AND P1, PT, R4, 0x9, PT ;  /* 0x000000090400780c */ /* 0x000fc40003f24270 */
[----:B------:R-:W-:Y:S02]  /*1a910*/  FMNMX.FTZ R14, R11, R89, !PT ;  /* 0x000000590b0e7209 */ /* 0x000fe40007810000 */
[----:B------:R-:W-:Y:S02]  /*1a920*/  ISETP.GT.AND P2, PT, R4, 0x10, PT ;  /* 0x000000100400780c */ /* 0x000fe40003f44270 */
[----:B0-----:R-:W-:Y:S02]  /*1a930*/  FSEL R91, R92, -INF , P3 ;  /* 0xff8000005c5b7808 */ /* 0x001fe40001800000 */
[----:B------:R-:W-:Y:S02]  /*1a940*/  FSEL R93, R93, -INF , P1 ;  /* 0xff8000005d5d7808 */ /* 0x000fe40000800000 */
[----:B------:R-:W-:Y:S01]  /*1a950*/  FMNMX.FTZ R14, R91, R14, !PT ;  /* 0x0000000e5b0e7209 */ /* 0x000fe20007810000 */
[----:B------:R-:W-:-:S01]  /*1a960*/  FFMA.FTZ R12, R2, R95, -R39 ;  /* 0x0000005f020c7223 */ /* 0x000fc20000010827 */
[----:B------:R-:W-:-:S02]  /*1a970*/  ISETP.GT.AND P1, PT, R4, 0x11, PT ;  /* 0x000000110400780c */ /* 0x000fc40003f24270 */
[----:B------:R-:W-:Y:S02]  /*1a980*/  FSEL R95, R96, -INF , P2 ;  /* 0xff800000605f7808 */ /* 0x000fe40001000000 */
[----:B------:R-:W-:Y:S02]  /*1a990*/  FMNMX.FTZ R14, R93, R14, !PT ;  /* 0x0000000e5d0e7209 */ /* 0x000fe40007810000 */
[----:B------:R-:W-:Y:S02]  /*1a9a0*/  ISETP.GT.AND P2, PT, R4, 0x18, PT ;  /* 0x000000180400780c */ /* 0x000fe40003f44270 */
[----:B------:R-:W-:Y:S02]  /*1a9b0*/  FSEL R97, R97, -INF , P1 ;  /* 0xff80000061617808 */ /* 0x000fe40000800000 */
[----:B------:R-:W-:Y:S01]  /*1a9c0*/  FMNMX.FTZ R14, R95, R14, !PT ;  /* 0x0000000e5f0e7209 */ /* 0x000fe20007810000 */
[----:B------:R-:W-:Y:S01]  /*1a9d0*/  FFMA.FTZ R6, R2, R99, -R39 ;  /* 0x0000006302067223 */ /* 0x000fe20000010827 */
[----:B------:R-:W-:-:S02]  /*1a9e0*/  ISETP.GT.AND P1, PT, R4, 0x19, PT ;  /* 0x000000190400780c */ /* 0x000fc40003f24270 */
[----:B------:R-:W-:Y:S02]  /*1a9f0*/  FSEL R99, R100, -INF , P2 ;  /* 0xff80000064637808 */ /* 0x000fe40001000000 */
[----:B------:R-:W-:Y:S02]  /*1aa00*/  FMNMX.FTZ R14, R97, R14, !PT ;  /* 0x0000000e610e7209 */ /* 0x000fe40007810000 */
[----:B------:R-:W-:Y:S02]  /*1aa10*/  FSEL R101, R101, -INF , P1 ;  /* 0xff80000065657808 */ /* 0x000fe40000800000 */
[----:B------:R-:W-:Y:S02]  /*1aa20*/  ISETP.GT.AND P1, PT, R4, 0x20, PT ;  /* 0x000000200400780c */ /* 0x000fe40003f24270 */
        /* <DEDUP_REMOVED lines=8> */
[C-C-:B------:R-:W-:Y:S01]  /*1aab0*/  FFMA.FTZ R34, R2.reuse, R15, -R39.reuse ;  /* 0x0000000f02227223 */ /* 0x140fe20000010827 */
[----:B------:R-:W-:-:S01]  /*1aac0*/  FFMA.FTZ R15, R2, R75, -R39 ;  /* 0x0000004b020f7223 */ /* 0x000fc20000010827 */
        /* <DEDUP_REMOVED lines=11> */
[----:B------:R-:W-:Y:S01]  /*1ab80*/  FMNMX.FTZ R30, R133, R30, !PT ;  /* 0x0000001e851e7209 */ /* 0x000fe20007810000 */
[----:B------:R0:W-:Y:S01]  /*1ab90*/  MUFU.EX2 R14, R34 ;  /* 0x00000022000e7308 */ /* 0x0001e20000000800 */
[----:B------:R-:W-:-:S02]  /*1aba0*/  ISETP.GT.AND P2, PT, R4, 0x39, PT ;  /* 0x000000390400780c */ /* 0x000fc40003f44270 */
[----:B------:R-:W-:Y:S01]  /*1abb0*/  FMNMX.FTZ R30, R81, R30, !PT ;  /* 0x0000001e511e7209 */ /* 0x000fe20007810000 */
[----:B0-----:R-:W-:-:S01]  /*1abc0*/  FFMA.FTZ R34, R2, R79, -R39 ;  /* 0x0000004f02227223 */ /* 0x001fc20000010827 */
[----:B------:R-:W-:Y:S02]  /*1abd0*/  FSEL R79, R84, -INF , P1 ;  /* 0xff800000544f7808 */ /* 0x000fe40000800000 */
[----:B------:R-:W-:Y:S02]  /*1abe0*/  FSEL R85, R85, -INF , P2 ;  /* 0xff80000055557808 */ /* 0x000fe40001000000 */
[----:B------:R-:W-:Y:S02]  /*1abf0*/  ISETP.GT.AND P1, PT, R4, 0x40, PT ;  /* 0x000000400400780c */ /* 0x000fe40003f24270 */
[----:B------:R-:W-:Y:S01]  /*1ac00*/  FMNMX.FTZ R30, R79, R30, !PT ;  /* 0x0000001e4f1e7209 */ /* 0x000fe20007810000 */
[----:B------:R-:W-:Y:S01]  /*1ac10*/  FFMA.FTZ R215, R2, R105, -R39 ;  /* 0x0000006902d77223 */ /* 0x000fe20000010827 */
[----:B------:R-:W-:-:S02]  /*1ac20*/  ISETP.GT.AND P2, PT, R4, 0x41, PT ;  /* 0x000000410400780c */ /* 0x000fc40003f44270 */
[----:B------:R-:W-:Y:S02]  /*1ac30*/  FSEL R105, R56, -INF , P1 ;  /* 0xff80000038697808 */ /* 0x000fe40000800000 */
[----:B------:R-:W-:Y:S02]  /*1ac40*/  FMNMX.FTZ R30, R85, R30, !PT ;  /* 0x0000001e551e7209 */ /* 0x000fe40007810000 */
[----:B------:R-:W-:Y:S02]  /*1ac50*/  ISETP.GT.AND P1, PT, R4, 0x48, PT ;  /* 0x000000480400780c */ /* 0x000fe40003f24270 */
        /* <DEDUP_REMOVED lines=76> */
[----:B------:R-:W-:Y:S02]  /*1b120*/  FSEL R37, R37, -INF , P2 ;  /* 0xff80000025257808 */ /* 0x000fe40001000000 */
[----:B------:R-:W-:-:S04]  /*1b130*/  FMNMX.FTZ R44, R71, R44, !PT ;  /* 0x0000002c472c7209 */ /* 0x000fc80007810000 */
[----:B------:R-:W-:-:S05]  /*1b140*/  FMNMX.FTZ R4, R37, R44, !PT ;  /* 0x0000002c25047209 */ /* 0x000fca0007810000 */
[----:B------:R-:W0:Y:S01]  /*1b150*/  SHFL.BFLY PT, R33, R4, 0x2, 0x1f ;  /* 0x0c401f0004217f89 */ /* 0x000e2200000e0000 */
[----:B------:R-:W-:-:S01]  /*1b160*/  FFMA.FTZ R28, R2, R43, -R39 ;  /* 0x0000002b021c7223 */ /* 0x000fc20000010827 */
[----:B0-----:R-:W-:-:S05]  /*1b170*/  FMNMX.FTZ R43, R4, R33, !PT ;  /* 0x00000021042b7209 */ /* 0x001fca0007810000 */
[----:B------:R-:W0:Y:S01]  /*1b180*/  SHFL.BFLY PT, R4, R43, 0x1, 0x1f ;  /* 0x0c201f002b047f89 */ /* 0x000e2200000e0000 */
[----:B------:R-:W-:-:S01]  /*1b190*/  FFMA.FTZ R7, R2, R7, -R39 ;  /* 0x0000000702077223 */ /* 0x000fc20000010827 */
[----:B------:R-:W-:Y:S01]  /*1b1a0*/  FFMA.FTZ R9, R2, R9, -R39 ;  /* 0x0000000902097223 */ /* 0x000fe20000010827 */
[----:B0-----:R-:W-:-:S04]  /*1b1b0*/  FMNMX.FTZ R4, R43, R4, !PT ;  /* 0x000000042b047209 */ /* 0x001fc80007810000 */
[----:B------:R-:W-:Y:S01]  /*1b1c0*/  FSETP.NEU.FTZ.AND P1, PT, R4, -INF , PT ;  /* 0xff8000000400780b */ /* 0x000fe20003f3d000 */
[----:B------:R-:W-:-:S05]  /*1b1d0*/  FFMA.FTZ R54, R2, R4, -8 ;  /* 0xc100000002367423 */ /* 0x000fca0000010004 */
[----:B------:R-:W-:-:S05]  /*1b1e0*/  FSEL R54, R54, RZ, P1 ;  /* 0x000000ff36367208 */ /* 0x000fca0000800000 */
[C-C-:B------:R-:W-:Y:S01]  /*1b1f0*/  FFMA.FTZ R216, R2.reuse, R11, -R54.reuse ;  /* 0x0000000b02d87223 */ /* 0x140fe20000010836 */
[----:B------:R-:W-:-:S01]  /*1b200*/  FFMA.FTZ R11, R2, R89, -R54 ;  /* 0x00000059020b7223 */ /* 0x000fc20000010836 */
[C-C-:B------:R-:W-:Y:S01]  /*1b210*/  FFMA.FTZ R43, R2.reuse, R91, -R54.reuse ;  /* 0x0000005b022b7223 */ /* 0x140fe20000010836 */
[----:B------:R-:W0:Y:S01]  /*1b220*/  MUFU.EX2 R7, R7 ;  /* 0x0000000700077308 */ /* 0x000e220000000800 */
[----:B------:R-:W-:-:S01]  /*1b230*/  FFMA.FTZ R56, R2, R93, -R54 ;  /* 0x0000005d02387223 */ /* 0x000fc20000010836 */
[----:B------:R-:W-:-:S06]  /*1b240*/  FFMA.FTZ R218, R2, R95, -R54 ;  /* 0x0000005f02da7223 */ /* 0x000fcc0000010836 */
[----:B------:R-:W-:Y:S08]  /*1b250*/  MUFU.EX2 R216, R216 ;  /* 0x000000d800d87308 */ /* 0x000ff00000000800 */
[----:B------:R-:W1:Y:S08]  /*1b260*/  MUFU.EX2 R11, R11 ;  /* 0x0000000b000b7308 */ /* 0x000e700000000800 */
[----:B------:R-:W2:Y:S08]  /*1b270*/  MUFU.EX2 R9, R9 ;  /* 0x0000000900097308 */ /* 0x000eb00000000800 */
[----:B------:R-:W3:Y:S01]  /*1b280*/  MUFU.EX2 R43, R43 ;  /* 0x0000002b002b7308 */ /* 0x000ee20000000800 */
[----:B------:R-:W-:-:S07]  /*1b290*/  FFMA.FTZ R36, R2, R51, -R39 ;  /* 0x0000003302247223 */ /* 0x000fce0000010827 */
[----:B------:R-:W4:Y:S01]  /*1b2a0*/  MUFU.EX2 R12, R12 ;  /* 0x0000000c000c7308 */ /* 0x000f220000000800 */
[----:B------:R-:W-:-:S07]  /*1b2b0*/  FFMA.FTZ R51, R2, R99, -R54 ;  /* 0x0000006302337223 */ /* 0x000fce0000010836 */
[----:B------:R5:W-:Y:S08]  /*1b2c0*/  MUFU.EX2 R38, R50 ;  /* 0x0000003200267308 */ /* 0x000bf00000000800 */
[----:B------:R-:W4:Y:S01]  /*1b2d0*/  MUFU.EX2 R56, R56 ;  /* 0x0000003800387308 */ /* 0x000f220000000800 */
[----:B-----5:R-:W-:-:S01]  /*1b2e0*/  FFMA.FTZ R50, R2, R35, -R39 ;  /* 0x0000002302327223 */ /* 0x020fc20000010827 */
[----:B------:R-:W-:Y:S01]  /*1b2f0*/  FFMA.FTZ R35, R2, R97, -R54 ;  /* 0x0000006102237223 */ /* 0x000fe20000010836 */
[----:B0-----:R-:W-:-:S05]  /*1b300*/  FADD.FTZ R72, R7, R10 ;  /* 0x0000000a07487221 */ /* 0x001fca0000010000 */
[----:B------:R-:W0:Y:S01]  /*1b310*/  MUFU.EX2 R5, R5 ;  /* 0x0000000500057308 */ /* 0x000e220000000800 */
[----:B------:R-:W-:-:S01]  /*1b320*/  FFMA.FTZ R13, R2, R13, -R39 ;  /* 0x0000000d020d7223 */ /* 0x000fc20000010827 */
[----:B-1----:R-:W-:-:S06]  /*1b330*/  FADD.FTZ R70, R216, R11 ;  /* 0x0000000bd8467221 */ /* 0x002fcc0000010000 */
[----:B------:R-:W1:Y:S01]  /*1b340*/  MUFU.EX2 R218, R218 ;  /* 0x000000da00da7308 */ /* 0x000e620000000800 */
[----:B------:R-:W-:-:S01]  /*1b350*/  FFMA.FTZ R48, R2, R27, -R39 ;  /* 0x0000001b02307223 */ /* 0x000fc20000010827 */
[C---:B------:R-:W-:Y:S01]  /*1b360*/  FFMA.FTZ R203, R2.reuse, R31, -R39 ;  /* 0x0000001f02cb7223 */ /* 0x040fe20000010827 */
[----:B------:R-:W-:-:S01]  /*1b370*/  FFMA.FTZ R58, R2, R101, -R54 ;  /* 0x00000065023a7223 */ /* 0x000fc20000010836 */
[C-C-:B------:R-:W-:Y:S01]  /*1b380*/  FFMA.FTZ R21, R2.reuse, R21, -R39.reuse ;  /* 0x0000001502157223 */ /* 0x140fe20000010827 */
[----:B------:R-:W-:-:S03]  /*1b390*/  FFMA.FTZ R87, R2, R87, -R39 ;  /* 0x0000005702577223 */ /* 0x000fc60000010827 */
[----:B------:R-:W5:Y:S01]  /*1b3a0*/  MUFU.EX2 R35, R35 ;  /* 0x0000002300237308 */ /* 0x000f620000000800 */
[----:B------:R-:W-:-:S01]  /*1b3b0*/  FFMA.FTZ R205, R2, R117, -R39 ;  /* 0x0000007502cd7223 */ /* 0x000fc20000010827 */
[C-C-:B------:R-:W-:Y:S01]  /*1b3c0*/  FFMA.FTZ R29, R2.reuse, R119, -R39.reuse ;  /* 0x00000077021d7223 */ /* 0x140fe20000010827 */
[----:B------:R-:W-:-:S01]  /*1b3d0*/  FFMA.FTZ R44, R2, R47, -R39 ;  /* 0x0000002f022c7223 */ /* 0x000fc20000010827 */
[C-C-:B------:R-:W-:Y:S01]  /*1b3e0*/  FFMA.FTZ R207, R2.reuse, R121, -R39.reuse ;  /* 0x0000007902cf7223 */ /* 0x140fe20000010827 */
[----:B------:R-:W-:-:S01]  /*1b3f0*/  FFMA.FTZ R33, R2, R55, -R39 ;  /* 0x0000003702217223 */ /* 0x000fc20000010827 */
[C-C-:B------:R-:W-:Y:S01]  /*1b400*/  FFMA.FTZ R201, R2.reuse, R125, -R39.reuse ;  /* 0x0000007d02c97223 */ /* 0x140fe20000010827 */
[----:B------:R-:W-:-:S01]  /*1b410*/  FFMA.FTZ R27, R2, R127, -R39 ;  /* 0x0000007f021b7223 */ /* 0x000fc20000010827 */
[----:B------:R3:W-:Y:S01]  /*1b420*/  MUFU.EX2 R42, R46 ;  /* 0x0000002e002a7308 */ /* 0x0007e20000000800 */
[----:B------:R-:W-:-:S01]  /*1b430*/  FFMA.FTZ R52, R2, R129, -R39 ;  /* 0x0000008102347223 */ /* 0x000fc20000010827 */
[C---:B------:R-:W-:Y:S01]  /*1b440*/  FFMA.FTZ R31, R2.reuse, R131, -R39 ;  /* 0x00000083021f7223 */ /* 0x040fe20000010827 */
[----:B------:R-:W-:-:S01]  /*1b450*/  FFMA.FTZ R66, R2, R69, -R54 ;  /* 0x0000004502427223 */ /* 0x000fc20000010836 */
[----:B------:R-:W-:Y:S01]  /*1b460*/  FFMA.FTZ R8, R2, R8, -R39 ;  /* 0x0000000802087223 */ /* 0x000fe20000010827 */
[----:B------:R-:W-:-:S02]  /*1b470*/  VIADD R3, R3, 0x33440 ;  /* 0x0003344003037836 */ /* 0x000fc40000000000 */
[----:B--2---:R-:W-:Y:S01]  /*1b480*/  FADD.FTZ R69, R9, R72 ;  /* 0x0000004809457221 */ /* 0x004fe20000010000 */
[----:B------:R-:W-:Y:S01]  /*1b490*/  IMAD.U32 R68, RZ, RZ, UR38 ;  /* 0x00000026ff447e24 */ /* 0x000fe2000f8e00ff */
[----:B------:R-:W2:Y:S01]  /*1b4a0*/  MUFU.EX2 R6, R6 ;  /* 0x0000000600067308 */ /* 0x000ea20000000800 */
[----:B---3--:R-:W-:-:S01]  /*1b4b0*/  FFMA.FTZ R46, R2, R123, -R39 ;  /* 0x0000007b022e7223 */ /* 0x008fc20000010827 */
[----:B------:R-:W-:Y:S01]  /*1b4c0*/  FFMA.FTZ R39, R2, R59, -R54 ;  /* 0x0000003b02277223 */ /* 0x000fe20000010836 */
[----:B------:R-:W-:-:S01]  /*1b4d0*/  FADD.FTZ R59, R43, R70 ;  /* 0x000000462b3b7221 */ /* 0x000fc20000010000 */
[----:B------:R-:W-:-:S04]  /*1b4e0*/  FFMA.FTZ R212, R2, R103, -R54 ;  /* 0x0000006702d47223 */ /* 0x000fc80000010836 */
[----:B------:R-:W3:Y:S01]  /*1b4f0*/  MUFU.EX2 R51, R51 ;  /* 0x0000003300337308 */ /* 0x000ee20000000800 */
[----:B----4-:R-:W-:-:S01]  /*1b500*/  FADD.FTZ R70, R12, R69 ;  /* 0x000000450c467221 */ /* 0x010fc20000010000 */
[----:B------:R-:W-:Y:S01]  /*1b510*/  PRMT R3, R68, 0x654, R3 ;  /* 0x0000065444037816 */ /* 0x000fe20000000003 */
[----:B------:R-:W-:-:S01]  /*1b520*/  FADD.FTZ R59, R56, R59 ;  /* 0x0000003b383b7221 */ /* 0x000fc20000010000 */
[C-C-:B------:R-:W-:Y:S01]  /*1b530*/  FFMA.FTZ R47, R2.reuse, R73, -R54.reuse ;  /* 0x00000049022f7223 */ /* 0x140fe20000010836 */
[----:B------:R-:W-:-:S03]  /*1b540*/  FFMA.FTZ R68, R2, R45, -R54 ;  /* 0x0000002d02447223 */ /* 0x000fc60000010836 */
[----:B------:R-:W4:Y:S01]  /*1b550*/  MUFU.EX2 R13, R13 ;  /* 0x0000000d000d7308 */ /* 0x000f220000000800 */
[----:B------:R-:W-:-:S01]  /*1b560*/  FFMA.FTZ R45, R2, R49, -R54 ;  /* 0x00000031022d7223 */ /* 0x000fc20000010836 */
[----:B0-----:R-:W-:Y:S01]  /*1b570*/  FADD.FTZ R49, R5, R70 ;  /* 0x0000004605317221 */ /* 0x001fe20000010000 */
[----:B-1----:R-:W-:-:S05]  /*1b580*/  FADD.FTZ R70, R218, R59 ;  /* 0x0000003bda467221 */ /* 0x002fca0000010000 */
[----:B------:R-:W0:Y:S01]  /*1b590*/  MUFU.EX2 R58, R58 ;  /* 0x0000003a003a7308 */ /* 0x000e220000000800 */
[----:B------:R-:W-:-:S01]  /*1b5a0*/  FFMA.FTZ R60, R2, R75, -R54 ;  /* 0x0000004b023c7223 */ /* 0x000fc20000010836 */
[----:B-----5:R-:W-:-:S06]  /*1b5b0*/  FADD.FTZ R70, R35, R70 ;  /* 0x0000004623467221 */ /* 0x020fcc0000010000 */
[----:B------:R-:W1:Y:S01]  /*1b5c0*/  MUFU.EX2 R26, R26 ;  /* 0x0000001a001a7308 */ /* 0x000e620000000800 */
[----:B------:R-:W-:-:S07]  /*1b5d0*/  FFMA.FTZ R73, R2, R77, -R54 ;  /* 0x0000004d02497223 */ /* 0x000fce0000010836 */
[----:B------:R-:W5:Y:S01]  /*1b5e0*/  MUFU.EX2 R212, R212 ;  /* 0x000000d400d47308 */ /* 0x000f620000000800 */
[----:B--2---:R-:W-:-:S01]  /*1b5f0*/  FADD.FTZ R72, R6, R49 ;  /* 0x0000003106487221 */ /* 0x004fc20000010000 */
[----:B---3--:R-:W-:Y:S01]  /*1b600*/  FADD.FTZ R49, R51, R70 ;  /* 0x0000004633317221 */ /* 0x008fe20000010000 */
[----:B------:R-:W-:-:S05]  /*1b610*/  FFMA.FTZ R214, R2, R133, -R54 ;  /* 0x0000008502d67223 */ /* 0x000fca0000010836 */
[----:B------:R-:W-:Y:S01]  /*1b620*/  MUFU.EX2 R15, R15 ;  /* 0x0000000f000f7308 */ /* 0x000fe20000000800 */
[----:B------:R-:W-:-:S01]  /*1b630*/  FFMA.FTZ R55, R2, R81, -R54 ;  /* 0x0000005102377223 */ /* 0x000fc20000010836 */
[----:B------:R-:W-:-:S06]  /*1b640*/  FFMA.FTZ R62, R2, R79, -R54 ;  /* 0x0000004f023e7223 */ /* 0x000fcc0000010836 */
[----:B------:R-:W-:Y:S01]  /*1b650*/  MUFU.EX2 R34, R34 ;  /* 0x0000002200227308 */ /* 0x000fe20000000800 */
[----:B------:R-:W-:-:S07]  /*1b660*/  F2FP.SATFINITE.E4M3.F32.PACK_AB_MERGE_C R217, R12, R9, RZ ;  /* 0x000000090cd9723e */ /* 0x000fce00048070ff */
[----:B------:R-:W-:Y:S01]  /*1b670*/  MUFU.EX2 R215, R215 ;  /* 0x000000d700d77308 */ /* 0x000fe20000000800 */
[----:B------:R-:W-:-:S01]  /*1b680*/  FFMA.FTZ R208, R2, R105, -R54 ;  /* 0x0000006902d07223 */ /* 0x000fc20000010836 */
[C-C-:B------:R-:W-:Y:S01]  /*1b690*/  FFMA.FTZ R57, R2.reuse, R57, -R54.reuse ;  /* 0x0000003902397223 */ /* 0x140fe20000010836 */
[----:B------:R-:W-:-:S05]  /*1b6a0*/  FFMA.FTZ R64, R2, R83, -R54 ;  /* 0x0000005302407223 */ /* 0x000fca0000010836 */
[----:B------:R-:W-:Y:S01]  /*1b6b0*/  MUFU.EX2 R209, R209 ;  /* 0x000000d100d17308 */ /* 0x000fe20000000800 */
[----:B------:R-:W-:-:S07]  /*1b6c0*/  FFMA.FTZ R210, R2, R107, -R54 ;  /* 0x0000006b02d27223 */ /* 0x000fce0000010836 */
[----:B------:R-:W-:Y:S08]  /*1b6d0*/  MUFU.EX2 R40, R40 ;  /* 0x0000002800287308 */ /* 0x000ff00000000800 */
[----:B------:R-:W-:Y:S01]  /*1b6e0*/  MUFU.EX2 R41, R41 ;  /* 0x0000002900297308 */ /* 0x000fe20000000800 */
[----:B------:R-:W-:-:S01]  /*1b6f0*/  FFMA.FTZ R204, R2, R109, -R54 ;  /* 0x0000006d02cc7223 */ /* 0x000fc20000010836 */
[----:B------:R2:W-:Y:S06]  /*1b700*/  SYNCS.ARRIVE.TRANS64.RED.A1T0 RZ, [R3+URZ], RZ ;  /* 0x000000ff03ff79a7 */ /* 0x0005ec000810043f */
[----:B------:R-:W3:Y:S01]  /*1b710*/  MUFU.EX2 R47, R47 ;  /* 0x0000002f002f7308 */ /* 0x000ee20000000800 */
[----:B----4-:R-:W-:-:S01]  /*1b720*/  FADD.FTZ R59, R13, R72 ;  /* 0x000000480d3b7221 */ /* 0x010fc20000010000 */
[----:B0-----:R-:W-:-:S06]  /*1b730*/  FADD.FTZ R49, R58, R49 ;  /* 0x000000313a317221 */ /* 0x001fcc0000010000 */
[----:B------:R-:W0:Y:S01]  /*1b740*/  MUFU.EX2 R60, R60 ;  /* 0x0000003c003c7308 */ /* 0x000e220000000800 */
[----:B-1----:R-:W-:-:S01]  /*1b750*/  FADD.FTZ R59, R26, R59 ;  /* 0x0000003b1a3b7221 */ /* 0x002fc20000010000 */
[----:B-----5:R-:W-:-:S06]  /*1b760*/  FADD.FTZ R70, R212, R49 ;  /* 0x00000031d4467221 */ /* 0x020fcc0000010000 */
[----:B------:R-:W1:Y:S08]  /*1b770*/  MUFU.EX2 R21, R21 ;  /* 0x0000001500157308 */ /* 0x000e700000000800 */
[----:B------:R-:W4:Y:S01]  /*1b780*/  MUFU.EX2 R73, R73 ;  /* 0x0000004900497308 */ /* 0x000f220000000800 */
[----:B------:R-:W-:-:S01]  /*1b790*/  FADD.FTZ R72, R14, R59 ;  /* 0x0000003b0e487221 */ /* 0x000fc20000010000 */
[----:B------:R-:W-:Y:S01]  /*1b7a0*/  FFMA.FTZ R75, R2, R85, -R54 ;  /* 0x00000055024b7223 */ /* 0x000fe20000010836 */
[----:B---3--:R-:W-:-:S05]  /*1b7b0*/  FADD.FTZ R49, R47, R70 ;  /* 0x000000462f317221 */ /* 0x008fca0000010000 */
[----:B------:R-:W3:Y:S01]  /*1b7c0*/  MUFU.EX2 R214, R214 ;  /* 0x000000d600d67308 */ /* 0x000ee20000000800 */
[----:B------:R-:W-:-:S01]  /*1b7d0*/  FADD.FTZ R72, R15, R72 ;  /* 0x000000480f487221 */ /* 0x000fc20000010000 */
[----:B0-----:R-:W-:-:S06]  /*1b7e0*/  FADD.FTZ R12, R60, R49 ;  /* 0x000000313c0c7221 */ /* 0x001fcc0000010000 */
[----:B------:R-:W0:Y:S01]  /*1b7f0*/  MUFU.EX2 R55, R55 ;  /* 0x0000003700377308 */ /* 0x000e220000000800 */
[----:B-1----:R-:W-:-:S01]  /*1b800*/  FADD.FTZ R59, R21, R72 ;  /* 0x00000048153b7221 */ /* 0x002fc20000010000 */
[----:B------:R-:W-:Y:S01]  /*1b810*/  F2FP.SATFINITE.E4M3.F32.PACK_AB_MERGE_C R219, R26, R13, RZ ;  /* 0x0000000d1adb723e */ /* 0x000fe200048070ff */
[----:B----4-:R-:W-:-:S05]  /*1b820*/  FADD.FTZ R13, R73, R12 ;  /* 0x0000000c490d7221 */ /* 0x010fca0000010000 */
[----:B------:R-:W1:Y:S01]  /*1b830*/  MUFU.EX2 R62, R62 ;  /* 0x0000003e003e7308 */ /* 0x000e620000000800 */
[----:B------:R-:W-:-:S01]  /*1b840*/  FADD.FTZ R26, R34, R59 ;  /* 0x0000003b221a7221 */ /* 0x000fc20000010000 */
[----:B---3--:R-:W-:-:S06]  /*1b850*/  FADD.FTZ R12, R214, R13 ;  /* 0x0000000dd60c7221 */ /* 0x008fcc0000010000 */
[----:B------:R-:W3:Y:S01]  /*1b860*/  MUFU.EX2 R75, R75 ;  /* 0x0000004b004b7308 */ /* 0x000ee20000000800 */
[----:B------:R-:W-:Y:S01]  /*1b870*/  F2FP.SATFINITE.E4M3.F32.PACK_AB_MERGE_C R56, R56, R43, RZ ;  /* 0x0000002b3838723e */ /* 0x000fe200048070ff */
[----:B------:R-:W-:-:S06]  /*1b880*/  FADD.FTZ R43, R215, R26 ;  /* 0x0000001ad72b7221 */ /* 0x000fcc0000010000 */
[----:B------:R-:W4:Y:S01]  /*1b890*/  MUFU.EX2 R87, R87 ;  /* 0x0000005700577308 */ /* 0x000f220000000800 */
[----:B------:R-:W-:-:S01]  /*1b8a0*/  FFMA.FTZ R77, R2, R61, -R54 ;  /* 0x0000003d024d7223 */ /* 0x000fc20000010836 */
[----:B0-----:R-:W-:-:S06]  /*1b8b0*/  FADD.FTZ R13, R55, R12 ;  /* 0x0000000c370d7221 */ /* 0x001fcc0000010000 */
[----:B------:R-:W0:Y:S01]  /*1b8c0*/  MUFU.EX2 R208, R208 ;  /* 0x000000d000d07308 */ /* 0x000e220000000800 */
[----:B------:R-:W-:-:S01]  /*1b8d0*/  FADD.FTZ R43, R30, R43 ;  /* 0x0000002b1e2b7221 */ /* 0x000fc20000010000 */
[----:B------:R-:W-:Y:S01]  /*1b8e0*/  F2FP.SATFINITE.E4M3.F32.PACK_AB_MERGE_C R217, R10, R7, R217 ;  /* 0x000000070ad9723e */ /* 0x000fe200048070d9 */
[----:B-1----:R-:W-:-:S05]  /*1b8f0*/  FADD.FTZ R10, R62, R13 ;  /* 0x0000000d3e0a7221 */ /* 0x002fca0000010000 */
[----:B------:R-:W1:Y:S01]  /*1b900*/  MUFU.EX2 R57, R57 ;  /* 0x0000003900397308 */ /* 0x000e620000000800 */
[----:B------:R-:W-:-:S01]  /*1b910*/  FADD.FTZ R26, R38, R43 ;  /* 0x0000002b261a7221 */ /* 0x000fc20000010000 */
[C---:B---3--:R-:W-:Y:S01]  /*1b920*/  F2FP.SATFINITE.E4M3.F32.PACK_AB_MERGE_C R62, R75.reuse, R62, RZ ;  /* 0x0000003e4b3e723e */ /* 0x048fe200048070ff */
[----:B------:R-:W-:-:S05]  /*1b930*/  FADD.FTZ R75, R75, R10 ;  /* 0x0000000a4b4b7221 */ /* 0x000fca0000010000 */
[----:B------:R-:W3:Y:S01]  /*1b940*/  MUFU.EX2 R64, R64 ;  /* 0x0000004000407308 */ /* 0x000ee20000000800 */
[----:B------:R-:W-:-:S01]  /*1b950*/  FFMA.FTZ R61, R2, R65, -R54 ;  /* 0x00000041023d7223 */ /* 0x000fc20000010836 */
[----:B----4-:R-:W-:Y:S01]  /*1b960*/  FADD.FTZ R26, R87, R26 ;  /* 0x0000001a571a7221 */ /* 0x010fe20000010000 */
[----:B------:R-:W-:-:S05]  /*1b970*/  F2FP.SATFINITE.E4M3.F32.PACK_AB_MERGE_C R219, R6, R5, R219 ;  /* 0x0000000506db723e */ /* 0x000fca00048070db */
[----:B------:R-:W4:Y:S01]  /*1b980*/  MUFU.EX2 R77, R77 ;  /* 0x0000004d004d7308 */ /* 0x000f220000000800 */
[----:B0-----:R-:W-:-:S01]  /*1b990*/  FADD.FTZ R6, R208, R75 ;  /* 0x0000004bd0067221 */ /* 0x001fc20000010000 */
[----:B------:R-:W-:Y:S01]  /*1b9a0*/  FFMA.FTZ R65, R2, R135, -R54 ;  /* 0x0000008702417223 */ /* 0x000fe20000010836 */
[----:B------:R-:W-:-:S05]  /*1b9b0*/  FADD.FTZ R7, R209, R26 ;  /* 0x0000001ad1077221 */ /* 0x000fca0000010000 */
[----:B------:R-:W0:Y:S01]  /*1b9c0*/  MUFU.EX2 R210, R210 ;  /* 0x000000d200d27308 */ /* 0x000e220000000800 */
[----:B-1----:R-:W-:-:S01]  /*1b9d0*/  FADD.FTZ R5, R57, R6 ;  /* 0x0000000639057221 */ /* 0x002fc20000010000 */
[----:B------:R-:W-:-:S06]  /*1b9e0*/  FADD.FTZ R10, R40, R7 ;  /* 0x00000007280a7221 */ /* 0x000fcc0000010000 */
[----:B------:R-:W1:Y:S01]  /*1b9f0*/  MUFU.EX2 R211, R211 ;  /* 0x000000d300d37308 */ /* 0x000e620000000800 */
[----:B---3--:R-:W-:-:S07]  /*1ba00*/  FADD.FTZ R6, R64, R5 ;  /* 0x0000000540067221 */ /* 0x008fce0000010000 */
[----:B------:R-:W3:Y:S01]  /*1ba10*/  MUFU.EX2 R61, R61 ;  /* 0x0000003d003d7308 */ /* 0x000ee20000000800 */
[----:B------:R-:W-:-:S01]  /*1ba20*/  FADD.FTZ R7, R41, R10 ;  /* 0x0000000a29077221 */ /* 0x000fc20000010000 */
[----:B----4-:R-:W-:-:S06]  /*1ba30*/  F2FP.SATFINITE.E4M3.F32.PACK_AB_MERGE_C R64, R77, R64, RZ ;  /* 0x000000404d40723e */ /* 0x010fcc00048070ff */
[----:B------:R-:W4:Y:S01]  /*1ba40*/  MUFU.EX2 R24, R24 ;  /* 0x0000001800187308 */ /* 0x000f220000000800 */
[----:B------:R-:W-:-:S01]  /*1ba50*/  FADD.FTZ R77, R77, R6 ;  /* 0x000000064d4d7221 */ /* 0x000fc20000010000 */
[----:B--2---:R-:W-:-:S06]  /*1ba60*/  FFMA.FTZ R3, R2, R137, -R54 ;  /* 0x0000008902037223 */ /* 0x004fcc0000010836 */
[----:B------:R-:W2:Y:S01]  /*1ba70*/  MUFU.EX2 R65, R65 ;  /* 0x0000004100417308 */ /* 0x000ea20000000800 */
[C---:B------:R-:W-:Y:S01]  /*1ba80*/  F2FP.SATFINITE.E4M3.F32.PACK_AB_MERGE_C R41, R42.reuse, R41, RZ ;  /* 0x000000292a29723e */ /* 0x040fe200048070ff */
[----:B------:R-:W-:Y:S01]  /*1ba90*/  FADD.FTZ R42, R42, R7 ;  /* 0x000000072a2a7221 */ /* 0x000fe20000010000 */
[----:B0-----:R-:W-:-:S05]  /*1baa0*/  FADD.FTZ R6, R210, R77 ;  /* 0x0000004dd2067221 */ /* 0x001fca0000010000 */
[----:B------:R-:W0:Y:S01]  /*1bab0*/  MUFU.EX2 R66, R66 ;  /* 0x0000004200427308 */ /* 0x000e220000000800 */
[----:B------:R-:W-:Y:S01]  /*1bac0*/  F2FP.SATFINITE.E4M3.F32.PACK_AB_MERGE_C R213, R34, R21, RZ ;  /* 0x0000001522d5723e */ /* 0x000fe200048070ff */
[----:B-1----:R-:W-:Y:S01]  /*1bad0*/  FADD.FTZ R5, R211, R42 ;  /* 0x0000002ad3057221 */ /* 0x002fe20000010000 */
[----:B---3--:R-:W-:-:S05]  /*1bae0*/  FADD.FTZ R10, R61, R6 ;  /* 0x000000063d0a7221 */ /* 0x008fca0000010000 */
[----:B------:R-:W1:Y:S01]  /*1baf0*/  MUFU.EX2 R204, R204 ;  /* 0x000000cc00cc7308 */ /* 0x000e620000000800 */
[----:B------:R-:W-:Y:S01]  /*1bb00*/  F2FP.SATFINITE.E4M3.F32.PACK_AB_MERGE_C R213, R15, R14, R213 ;  /* 0x0000000e0fd5723e */ /* 0x000fe200048070d5 */
[----:B----4-:R-:W-:Y:S01]  /*1bb10*/  FADD.FTZ R14, R24, R5 ;  /* 0x00000005180e7221 */ /* 0x010fe20000010000 */
[----:B--2---:R-:W-:-:S05]  /*1bb20*/  FADD.FTZ R5, R65, R10 ;  /* 0x0000000a41057221 */ /* 0x004fca0000010000 */
[----:B------:R-:W2:Y:S01]  /*1bb30*/  MUFU.EX2 R3, R3 ;  /* 0x0000000300037308 */ /* 0x000ea20000000800 */
[----:B------:R-:W-:-:S01]  /*1bb40*/  FFMA.FTZ R206, R2, R111, -R54 ;  /* 0x0000006f02ce7223 */ /* 0x000fc20000010836 */
[----:B0-----:R-:W-:-:S06]  /*1bb50*/  FADD.FTZ R5, R66, R5 ;  /* 0x0000000542057221 */ /* 0x001fcc0000010000 */
[----:B------:R-:W0:Y:S01]  /*1bb60*/  MUFU.EX2 R39, R39 ;  /* 0x0000002700277308 */ /* 0x000e220000000800 */
[----:B-1----:R-:W-:-:S07]  /*1bb70*/  FADD.FTZ R10, R204, R5 ;  /* 0x00000005cc0a7221 */ /* 0x002fce0000010000 */
[----:B------:R-:W1:Y:S01]  /*1bb80*/  MUFU.EX2 R68, R68 ;  /* 0x0000004400447308 */ /* 0x000e620000000800 */
[----:B------:R-:W-:-:S01]  /*1bb90*/  FFMA.FTZ R63, R2, R63, -R54 ;  /* 0x0000003f023f7223 */ /* 0x000fc20000010836 */
[----:B------:R-:W-:Y:S01]  /*1bba0*/  FFMA.FTZ R53, R2, R53, -R54 ;  /* 0x0000003502357223 */ /* 0x000fe20000010836 */
[----:B--2---:R-:W-:-:S05]  /*1bbb0*/  FADD.FTZ R10, R3, R10 ;  /* 0x0000000a030a7221 */ /* 0x004fca0000010000 */
[----:B------:R-:W2:Y:S01]  /*1bbc0*/  MUFU.EX2 R206, R206 ;  /* 0x000000ce00ce7308 */ /* 0x000ea20000000800 */
[----:B------:R-:W-:Y:S01]  /*1bbd0*/  F2FP.SATFINITE.E4M3.F32.PACK_AB_MERGE_C R216, R11, R216, R56 ;  /* 0x000000d80bd8723e */ /* 0x000fe20004807038 */
[----:B0-----:R-:W-:Y:S01]  /*1bbe0*/  FADD.FTZ R5, R39, R10 ;  /* 0x0000000a27057221 */ /* 0x001fe20000010000 */
[----:B------:R-:W-:-:S01]  /*1bbf0*/  FFMA.FTZ R200, R2, R113, -R54 ;  /* 0x0000007102c87223 */ /* 0x000fc20000010836 */
[----:B------:R-:W0:Y:S04]  /*1bc00*/  @P4 LDC R11, c[0x0][0x44c] ;  /* 0x00011300ff0b4b82 */ /* 0x000e280000000800 */
[----:B------:R-:W3:Y:S01]  /*1bc10*/  MUFU.EX2 R45, R45 ;  /* 0x0000002d002d7308 */ /* 0x000ee20000000800 */
[----:B-1----:R-:W-:-:S07]  /*1bc20*/  FADD.FTZ R5, R68, R5 ;  /* 0x0000000544057221 */ /* 0x002fce0000010000 */
[----:B------:R-:W-:Y:S08]  /*1bc30*/  MUFU.EX2 R9, R63 ;  /* 0x0000003f00097308 */ /* 0x000ff00000000800 */
[----:B------:R-:W1:Y:S01]  /*1bc40*/  MUFU.EX2 R12, R53 ;  /* 0x00000035000c7308 */ /* 0x000e620000000800 */
[----:B--2---:R-:W-:-:S07]  /*1bc50*/  FADD.FTZ R10, R206, R5 ;  /* 0x00000005ce0a7221 */ /* 0x004fce0000010000 */
[----:B------:R-:W2:Y:S01]  /*1bc60*/  MUFU.EX2 R200, R200 ;  /* 0x000000c800c87308 */ /* 0x000ea20000000800 */
[----:B---3--:R-:W-:-:S01]  /*1bc70*/  FADD.FTZ R10, R45, R10 ;  /* 0x0000000a2d0a7221 */ /* 0x008fc20000010000 */
[----:B-1----:R-:W-:-:S03]  /*1bc80*/  F2FP.SATFINITE.E4M3.F32.PACK_AB_MERGE_C R5, R12, R9, RZ ;  /* 0x000000090c05723e */ /* 0x002fc600048070ff */
[----:B------:R-:W-:-:S04]  /*1bc90*/  FADD.FTZ R9, R9, R10 ;  /* 0x0000000a09097221 */ /* 0x000fc80000010000 */
[----:B------:R-:W-:-:S04]  /*1bca0*/  FADD.FTZ R9, R12, R9 ;  /* 0x000000090c097221 */ /* 0x000fc80000010000 */
[----:B--2---:R-:W-:Y:S01]  /*1bcb0*/  FADD.FTZ R12, R200, R9 ;  /* 0x00000009c80c7221 */ /* 0x004fe20000010000 */
[----:B0-----:R-:W-:Y:S02]  /*1bcc0*/  @P4 IMAD.HI.U32 R9, R110, R11, RZ ;  /* 0x0000000b6e094227 */ /* 0x001fe400078e00ff */
[----:B------:R-:W2:Y:S01]  /*1bcd0*/  LDL R11, [R1+0x44] ;  /* 0x00004400010b7983 */ /* 0x000ea20000100800 */
[----:B------:R-:W0:Y:S08]  /*1bce0*/  MUFU.EX2 R25, R25 ;  /* 0x0000001900197308 */ /* 0x000e300000000800 */
[----:B------:R-:W1:Y:S08]  /*1bcf0*/  MUFU.EX2 R32, R32 ;  /* 0x0000002000207308 */ /* 0x000e700000000800 */
[----:B------:R-:W3:Y:S01]  /*1bd00*/  MUFU.EX2 R205, R205 ;  /* 0x000000cd00cd7308 */ /* 0x000ee20000000800 */
[----:B0-----:R-:W-:-:S07]  /*1bd10*/  FADD.FTZ R7, R25, R14 ;  /* 0x0000000e19077221 */ /* 0x001fce0000010000 */
[----:B------:R-:W0:Y:S01]  /*1bd20*/  MUFU.EX2 R28, R28 ;  /* 0x0000001c001c7308 */ /* 0x000e220000000800 */
[C---:B-1----:R-:W-:Y:S01]  /*1bd30*/  F2FP.SATFINITE.E4M3.F32.PACK_AB_MERGE_C R25, R32.reuse, R25, RZ ;  /* 0x000000192019723e */ /* 0x042fe200048070ff */
[----:B------:R-:W-:-:S06]  /*1bd40*/  FADD.FTZ R32, R32, R7 ;  /* 0x0000000720207221 */ /* 0x000fcc0000010000 */
[----:B------:R-:W1:Y:S01]  /*1bd50*/  MUFU.EX2 R29, R29 ;  /* 0x0000001d001d7308 */ /* 0x000e620000000800 */
[----:B---3--:R-:W-:-:S07]  /*1bd60*/  FADD.FTZ R7, R205, R32 ;  /* 0x00000020cd077221 */ /* 0x008fce0000010000 */
[----:B------:R-:W3:Y:S01]  /*1bd70*/  MUFU.EX2 R44, R44 ;  /* 0x0000002c002c7308 */ /* 0x000ee20000000800 */
[----:B0-----:R-:W-:-:S07]  /*1bd80*/  FADD.FTZ R14, R28, R7 ;  /* 0x000000071c0e7221 */ /* 0x001fce0000010000 */
[----:B------:R-:W0:Y:S01]  /*1bd90*/  MUFU.EX2 R207, R207 ;  /* 0x000000cf00cf7308 */ /* 0x000e220000000800 */
[----:B-1----:R-:W-:-:S07]  /*1bda0*/  FADD.FTZ R7, R29, R14 ;  /* 0x0000000e1d077221 */ /* 0x002fce0000010000 */
[----:B------:R-:W1:Y:S01]  /*1bdb0*/  MUFU.EX2 R36, R36 ;  /* 0x0000002400247308 */ /* 0x000e620000000800 */
[----:B------:R-:W-:-:S01]  /*1bdc0*/  FFMA.FTZ R139, R2, R139, -R54 ;  /* 0x0000008b028b7223 */ /* 0x000fc20000010836 */
[----:B------:R-:W-:-:S06]  /*1bdd0*/  F2FP.SATFINITE.E4M3.F32.PACK_AB_MERGE_C R39, R68, R39, RZ ;  /* 0x000000274427723e */ /* 0x000fcc00048070ff */
[----:B------:R-:W-:Y:S01]  /*1bde0*/  MUFU.EX2 R46, R46 ;  /* 0x0000002e002e7308 */ /* 0x000fe20000000800 */
[C---:B---3--:R-:W-:Y:S01]  /*1bdf0*/  F2FP.SATFINITE.E4M3.F32.PACK_AB_MERGE_C R29, R44.reuse, R29, RZ ;  /* 0x0000001d2c1d723e */ /* 0x048fe200048070ff */
[----:B------:R-:W-:-:S06]  /*1be00*/  FADD.FTZ R44, R44, R7 ;  /* 0x000000072c2c7221 */ /* 0x000fcc0000010000 */
[----:B------:R-:W3:Y:S01]  /*1be10*/  MUFU.EX2 R33, R33 ;  /* 0x0000002100217308 */ /* 0x000ee20000000800 */
[----:B------:R-:W-:-:S01]  /*1be20*/  FFMA.FTZ R67, R2, R67, -R54 ;  /* 0x0000004302437223 */ /* 0x000fc20000010836 */
[----:B------:R-:W-:Y:S01]  /*1be30*/  FFMA.FTZ R141, R2, R141, -R54 ;  /* 0x0000008d028d7223 */ /* 0x000fe20000010836 */
[----:B------:R-:W-:Y:S02]  /*1be40*/  F2FP.SATFINITE.E4M3.F32.PACK_AB_MERGE_C R211, R24, R211, R25 ;  /* 0x000000d318d3723e */ /* 0x000fe40004807019 */
[----:B------:R-:W-:Y:S01]  /*1be50*/  F2FP.SATFINITE.E4M3.F32.PACK_AB_MERGE_C R204, R3, R204, R39 ;  /* 0x000000cc03cc723e */ /* 0x000fe20004807027 */
[----:B0-----:R-:W-:-:S01]  /*1be60*/  FADD.FTZ R3, R207, R44 ;  /* 0x0000002ccf037221 */ /* 0x001fc20000010000 */
[----:B------:R-:W0:Y:S01]  /*1be70*/  @P4 LDC R24, c[0x0][0x450] ;  /* 0x00011400ff184b82 */ /* 0x000e220000000800 */
[----:B------:R-:W4:Y:S02]  /*1be80*/  MUFU.EX2 R201, R201 ;  /* 0x000000c900c97308 */ /* 0x000f240000000800 */
[----:B-1----:R-:W-:-:S06]  /*1be90*/  FADD.FTZ R3, R36, R3 ;  /* 0x0000000324037221 */ /* 0x002fcc0000010000 */
[----:B------:R-:W1:Y:S01]  /*1bea0*/  MUFU.EX2 R139, R139 ;  /* 0x0000008b008b7308 */ /* 0x000e620000000800 */
[----:B------:R-:W-:-:S01]  /*1beb0*/  FFMA.FTZ R115, R2, R115, -R54 ;  /* 0x0000007302737223 */ /* 0x000fc20000010836 */
[----:B---3--:R-:W-:Y:S01]  /*1bec0*/  F2FP.SATFINITE.E4M3.F32.PACK_AB_MERGE_C R7, R33, R46, RZ ;  /* 0x0000002e2107723e */ /* 0x008fe200048070ff */
[----:B------:R-:W-:-:S05]  /*1bed0*/  FADD.FTZ R46, R46, R3 ;  /* 0x000000032e2e7221 */ /* 0x000fca0000010000 */
[----:B------:R-:W3:Y:S08]  /*1bee0*/  MUFU.EX2 R48, R48 ;  /* 0x0000003000307308 */ /* 0x000ef00000000800 */
[----:B------:R-:W-:Y:S08]  /*1bef0*/  MUFU.EX2 R67, R67 ;  /* 0x0000004300437308 */ /* 0x000ff00000000800 */
[----:B------:R-:W5:Y:S01]  /*1bf00*/  MUFU.EX2 R6, R141 ;  /* 0x0000008d00067308 */ /* 0x000f620000000800 */
[----:B------:R-:W-:-:S01]  /*1bf10*/  FFMA.FTZ R143, R2, R143, -R54 ;  /* 0x0000008f028f7223 */ /* 0x000fc20000010836 */
[----:B------:R-:W-:-:S06]  /*1bf20*/  FADD.FTZ R46, R33, R46 ;  /* 0x0000002e212e7221 */ /* 0x000fcc0000010000 */
[----:B------:R-:W0:Y:S01]  /*1bf30*/  MUFU.EX2 R27, R27 ;  /* 0x0000001b001b7308 */ /* 0x000e220000000800 */
[----:B------:R-:W-:-:S01]  /*1bf40*/  FFMA.FTZ R71, R2, R71, -R54 ;  /* 0x0000004702477223 */ /* 0x000fc20000010836 */
[----:B----4-:R-:W-:-:S06]  /*1bf50*/  FADD.FTZ R3, R201, R46 ;  /* 0x0000002ec9037221 */ /* 0x010fcc0000010000 */
[----:B------:R-:W4:Y:S01]  /*1bf60*/  MUFU.EX2 R52, R52 ;  /* 0x0000003400347308 */ /* 0x000f220000000800 */
[----:B-1----:R-:W-:-:S07]  /*1bf70*/  FADD.FTZ R12, R139, R12 ;  /* 0x0000000c8b0c7221 */ /* 0x002fce0000010000 */
[----:B------:R-:W1:Y:S01]  /*1bf80*/  MUFU.EX2 R115, R115 ;  /* 0x0000007300737308 */ /* 0x000e620000000800 */
[----:B------:R-:W-:Y:S01]  /*1bf90*/  F2FP.SATFINITE.E4M3.F32.PACK_AB_MERGE_C R206, R45, R206, R5 ;  /* 0x000000ce2dce723e */ /* 0x000fe20004807005 */
[----:B---3--:R-:W-:Y:S01]  /*1bfa0*/  FADD.FTZ R14, R48, R3 ;  /* 0x00000003300e7221 */ /* 0x008fe20000010000 */
[----:B-----5:R-:W-:-:S05]  /*1bfb0*/  F2FP.SATFINITE.E4M3.F32.PACK_AB_MERGE_C R5, R6, R67, RZ ;  /* 0x000000430605723e */ /* 0x020fca00048070ff */
[----:B------:R-:W3:Y:S01]  /*1bfc0*/  MUFU.EX2 R203, R203 ;  /* 0x000000cb00cb7308 */ /* 0x000ee20000000800 */
[----:B------:R-:W-:-:S01]  /*1bfd0*/  FADD.FTZ R67, R67, R12 ;  /* 0x0000000c43437221 */ /* 0x000fc20000010000 */
[----:B------:R-:W-:-:S06]  /*1bfe0*/  F2FP.SATFINITE.E4M3.F32.PACK_AB_MERGE_C R207, R36, R207, R7 ;  /* 0x000000cf24cf723e */ /* 0x000fcc0004807007 */
[----:B------:R-:W5:Y:S01]  /*1bff0*/  MUFU.EX2 R202, R143 ;  /* 0x0000008f00ca7308 */ /* 0x000f620000000800 */
[----:B------:R-:W-:Y:S02]  /*1c000*/  IMAD.MOV.U32 R7, RZ, RZ, R110 ;  /* 0x000000ffff077224 */ /* 0x000fe400078e006e */
[----:B0-----:R-:W-:Y:S01]  /*1c010*/  FADD.FTZ R3, R27, R14 ;  /* 0x0000000e1b037221 */ /* 0x001fe20000010000 */
[----:B------:R-:W-:-:S04]  /*1c020*/  @P4 SHF.R.U32.HI R7, RZ, R24, R9 ;  /* 0x00000018ff074219 */ /* 0x000fc80000011609 */
[----:B------:R-:W0:Y:S01]  /*1c030*/  MUFU.EX2 R50, R50 ;  /* 0x0000003200327308 */ /* 0x000e220000000800 */
[----:B------:R-:W-:-:S07]  /*1c040*/  FADD.FTZ R6, R6, R67 ;  /* 0x0000004306067221 */ /* 0x000fce0000010000 */
[----:B------:R-:W0:Y:S01]  /*1c050*/  MUFU.EX2 R71, R71 ;  /* 0x0000004700477308 */ /* 0x000e220000000800 */
[C---:B----4-:R-:W-:Y:S01]  /*1c060*/  F2FP.SATFINITE.E4M3.F32.PACK_AB_MERGE_C R27, R52.reuse, R27, RZ ;  /* 0x0000001b341b723e */ /* 0x050fe200048070ff */
[----:B------:R-:W-:-:S06]  /*1c070*/  FADD.FTZ R52, R52, R3 ;  /* 0x0000000334347221 */ /* 0x000fcc0000010000 */
[----:B------:R-:W-:Y:S01]  /*1c080*/  MUFU.EX2 R31, R31 ;  /* 0x0000001f001f7308 */ /* 0x000fe20000000800 */
[----:B------:R-:W-:-:S07]  /*1c090*/  IADD3 R9, R7, R104, -R108 ;  /* 0x0000006807097210 */ /* 0x000fce0007ffe86c */
[----:B------:R-:W4:Y:S01]  /*1c0a0*/  MUFU.EX2 R8, R8 ;  /* 0x0000000800087308 */ /* 0x000f220000000800 */
[----:B-1----:R-:W-:-:S01]  /*1c0b0*/  FADD.FTZ R3, R115, R6 ;  /* 0x0000000673037221 */ /* 0x002fc20000010000 */
[----:B------:R-:W-:Y:S01]  /*1c0c0*/  F2FP.SATFINITE.E4M3.F32.PACK_AB_MERGE_C R200, R139, R200, R5 ;  /* 0x000000c88bc8723e */ /* 0x000fe20004807005 */
[----:B---3--:R-:W-:-:S01]  /*1c0d0*/  FADD.FTZ R5, R203, R52 ;  /* 0x00000034cb057221 */ /* 0x008fc20000010000 */
[----:B------:R-:W-:-:S04]  /*1c0e0*/  IMAD.HI R9, R9, 0x66666667, RZ ;  /* 0x6666666709097827 */ /* 0x000fc800078e02ff */
[----:B-----5:R-:W-:-:S01]  /*1c0f0*/  FADD.FTZ R6, R202, R3 ;  /* 0x00000003ca067221 */ /* 0x020fc20000010000 */
[----:B0-----:R-:W-:-:S03]  /*1c100*/  FADD.FTZ R12, R50, R5 ;  /* 0x00000005320c7221 */ /* 0x001fc60000010000 */
[----:B------:R-:W-:-:S01]  /*1c110*/  FADD.FTZ R13, R71, R6 ;  /* 0x00000006470d7221 */ /* 0x000fc20000010000 */
[----:B------:R-:W-:Y:S01]  /*1c120*/  SHF.R.U32.HI R6, RZ, 0x1f, R9 ;  /* 0x0000001fff067819 */ /* 0x000fe20000011609 */
[----:B------:R-:W-:-:S03]  /*1c130*/  FFMA.FTZ R37, R2, R37, -R54 ;  /* 0x0000002502257223 */ /* 0x000fc60000010836 */
[----:B------:R-:W-:Y:S02]  /*1c140*/  LEA.HI.SX32 R6, R9, R6, 0x1a ;  /* 0x0000000609067211 */ /* 0x000fe400078fd2ff */
[C---:B----4-:R-:W-:Y:S01]  /*1c150*/  F2FP.SATFINITE.E4M3.F32.PACK_AB_MERGE_C R3, R8.reuse, R31, RZ ;  /* 0x0000001f0803723e */ /* 0x050fe200048070ff */
[----:B------:R-:W-:Y:S01]  /*1c160*/  FADD.FTZ R31, R31, R12 ;  /* 0x0000000c1f1f7221 */ /* 0x000fe20000010000 */
[----:B------:R-:W0:Y:S03]  /*1c170*/  MUFU.EX2 R10, R37 ;  /* 0x00000025000a7308 */ /* 0x000e260000000800 */
[----:B------:R-:W-:-:S01]  /*1c180*/  FADD.FTZ R12, R8, R31 ;  /* 0x0000001f080c7221 */ /* 0x000fc20000010000 */
[----:B------:R-:W-:Y:S01]  /*1c190*/  VIADD R8, R106, 0xfffffffe ;  /* 0xfffffffe6a087836 */ /* 0x000fe20000000000 */
[----:B------:R-:W-:Y:S02]  /*1c1a0*/  F2FP.SATFINITE.E4M3.F32.PACK_AB_MERGE_C R51, R58, R51, RZ ;  /* 0x000000333a33723e */ /* 0x000fe400048070ff */
[----:B------:R-:W-:-:S02]  /*1c1b0*/  F2FP.SATFINITE.E4M3.F32.PACK_AB_MERGE_C R60, R73, R60, RZ ;  /* 0x0000003c493c723e */ /* 0x000fc400048070ff */
[----:B------:R-:W-:Y:S02]  /*1c1c0*/  F2FP.SATFINITE.E4M3.F32.PACK_AB_MERGE_C R38, R87, R38, RZ ;  /* 0x000000265726723e */ /* 0x000fe400048070ff */
[----:B------:R-:W-:Y:S02]  /*1c1d0*/  F2FP.SATFINITE.E4M3.F32.PACK_AB_MERGE_C R65, R66, R65, RZ ;  /* 0x000000414241723e */ /* 0x000fe400048070ff */
[----:B------:R-:W-:Y:S02]  /*1c1e0*/  LOP3.LUT R22, R22, 0xfffffff7, RZ, 0xc0, !PT ;  /* 0xfffffff716167812 */ /* 0x000fe400078ec0ff */
[C---:B0-----:R-:W-:Y:S01]  /*1c1f0*/  F2FP.SATFINITE.E4M3.F32.PACK_AB_MERGE_C R7, R10.reuse, R71, RZ ;  /* 0x000000470a07723e */ /* 0x041fe200048070ff */
[----:B------:R-:W-:-:S01]  /*1c200*/  FADD.FTZ R13, R10, R13 ;  /* 0x0000000d0a0d7221 */ /* 0x000fc20000010000 */
[----:B------:R-:W-:Y:S02]  /*1c210*/  F2FP.SATFINITE.E4M3.F32.PACK_AB_MERGE_C R218, R35, R218, R51 ;  /* 0x000000da23da723e */ /* 0x000fe40004807033 */
[----:B------:R-:W-:-:S02]  /*1c220*/  CS2R R24, SRZ ;  /* 0x0000000000187805 */ /* 0x000fc4000001ff00 */
[----:B------:R-:W-:Y:S02]  /*1c230*/  F2FP.SATFINITE.E4M3.F32.PACK_AB_MERGE_C R212, R47, R212, R60 ;  /* 0x000000d42fd4723e */ /* 0x000fe4000480703c */
[----:B------:R-:W-:Y:S02]  /*1c240*/  CS2R R32, SRZ ;  /* 0x0000000000207805 */ /* 0x000fe4000001ff00 */
[----:B------:R-:W-:Y:S02]  /*1c250*/  F2FP.SATFINITE.E4M3.F32.PACK_AB_MERGE_C R214, R55, R214, R62 ;  /* 0x000000d637d6723e */ /* 0x000fe4000480703e */
[----:B------:R-:W-:Y:S02]  /*1c260*/  CS2R R34, SRZ ;  /* 0x0000000000227805 */ /* 0x000fe4000001ff00 */
        /* <DEDUP_REMOVED lines=16> */
[----:B------:R-:W-:Y:S02]  /*1c370*/  @P4 LOP3.LUT R22, R22, 0x8, RZ, 0xfc, !PT ;  /* 0x0000000816164812 */ /* 0x000fe400078efcff */
        /* <DEDUP_REMOVED lines=36> */
[----:B--2---:R-:W-:-:S04]  /*1c5c0*/  VIMNMX R21, R11, R6, !PT ;  /* 0x000000060b157248 */ /* 0x004fc80007fe0100 */
[----:B------:R-:W-:Y:S02]  /*1c5d0*/  ISETP.GE.AND P1, PT, R8, R21, PT ;  /* 0x000000150800720c */ /* 0x000fe40003f26270 */
[----:B------:R-:W-:-:S11]  /*1c5e0*/  CS2R R118, SRZ ;  /* 0x0000000000767805 */ /* 0x000fd6000001ff00 */
[----:B------:R-:W-:Y:S05]  /*1c5f0*/  @!P1 BRA `(.L_x_2909) ;  /* 0x0000004400289947 */ /* 0x000fea0003800000 */
[----:B------:R0:W5:Y:S01]  /*1c600*/  LDL.LU R9, [R1] ;  /* 0x0000000001097983 */ /* 0x0001620000300800 */
        /* <DEDUP_REMOVED lines=51> */
.L_x_2921:
[----:B------:R-:W2:Y:S01]  /*1c940*/  LDL R4, [R1+0x2c] ;  /* 0x00002c0001047983 */ /* 0x000ea20000100800 */
[----:B------:R-:W-:Y:S01]  /*1c950*/  ISETP.NE.AND P1, PT, R3, 0x1, PT ;  /* 0x000000010300780c */ /* 0x000fe20003f25270 */
[----:B------:R-:W-:Y:S05]  /*1c960*/  YIELD ;  /* 0x0000000000007946 */ /* 0x000fea0003800000 */
[----:B------:R-:W-:Y:S02]  /*1c970*/  SEL R0, RZ, 0x1, P1 ;  /* 0x00000001ff007807 */ /* 0x000fe40000800000 */
[----:B--2---:R-:W-:Y:S02]  /*1c980*/  ISETP.NE.AND P1, PT, R4, RZ, PT ;  /* 0x000000ff0400720c */ /* 0x004fe40003f25270 */
[----:B-----5:R-:W-:-:S05]  /*1c990*/  LOP3.LUT R4, R9, R0, RZ, 0x3c, !PT ;  /* 0x0000000009047212 */ /* 0x020fca00078e3cff */
[----:B------:R0:W-:Y:S06]  /*1c9a0*/  STL [R1], R4 ;  /* 0x0000000401007387 */ /* 0x0001ec0000100800 */
[----:B------:R-:W-:Y:S05]  /*1c9b0*/  @P1 BRA `(.L_x_2910) ;  /* 0x00000000003c1947 */ /* 0x000fea0003800000 */
[----:B------:R-:W-:Y:S05]  /*1c9c0*/  @!P0 BRA `(.L_x_2911) ;  /* 0x0000000000048947 */ /* 0x000fea0003800000 */
[----:B------:R-:W-:Y:S01]  /*1c9d0*/  BPT.TRAP 0x1 ;  /* 0x000000040000795c */ /* 0x000fe20000300000 */
.L_x_2911:
[----:B------:R-:W-:-:S05]  /*1c9e0*/  VIADD R0, R3, 0x1 ;  /* 0x0000000103007836 */ /* 0x000fca0000000000 */
[----:B------:R-:W-:-:S04]  /*1c9f0*/  ISETP.NE.AND P2, PT, R0, 0x2, PT ;  /* 0x000000020000780c */ /* 0x000fc80003f45270 */
[----:B------:R-:W-:Y:S02]  /*1ca00*/  SEL R5, R0, RZ, P2 ;  /* 0x000000ff00057207 */ /* 0x000fe40001000000 */
[----:B------:R-:W-:Y:S02]  /*1ca10*/  SHF.L.U32 R0, R4, 0x1f, RZ ;  /* 0x0000001f04007819 */ /* 0x000fe400000006ff */
[----:B------:R-:W-:-:S04]  /*1ca20*/  LEA R5, R5, R18, 0x3 ;  /* 0x0000001205057211 */ /* 0x000fc800078e18ff */
[----:B------:R1:W2:Y:S01]  /*1ca30*/  SYNCS.PHASECHK.TRANS64.TRYWAIT P2, [R5+URZ+0x33430], R0 ;  /* 0x03343000050075a7 */ /* 0x0002a2000804017f */
[----:B------:R-:W-:Y:S05]  /*1ca40*/  @!P0 BRA `(.L_x_2912) ;  /* 0x0000000000048947 */ /* 0x000fea0003800000 */
[----:B------:R-:W-:Y:S01]  /*1ca50*/  BPT.TRAP 0x1 ;  /* 0x000000040000795c */ /* 0x000fe20000300000 */
.L_x_2912:
[----:B------:R-:W-:Y:S04]  /*1ca60*/  BSSY B0, `(.L_x_2910) ;  /* 0x0000004000007945 */ /* 0x000fe80003800000 */
[----:B--2---:R-:W-:Y:S05]  /*1ca70*/  @P2 BRA `(.L_x_2913) ;  /* 0x0000000000082947 */ /* 0x004fea0003800000 */
[----:B------:R-:W2:Y:S02]  /*1ca80*/  SYNCS.PHASECHK.TRANS64.TRYWAIT P2, [R5+URZ+0x33430], R0 ;  /* 0x03343000050075a7 */ /* 0x000ea4000804017f */
[----:B--2---:R-:W-:Y:S05]  /*1ca90*/  @!P2 BRA `(.L_x_2914) ;  /* 0x0000017c0074a947 */ /* 0x004fea0003800000 */
.L_x_2913:
[----:B------:R-:W-:Y:S05]  /*1caa0*/  BSYNC B0 ;  /* 0x0000000000007941 */ /* 0x000fea0003800000 */
.L_x_2910:
[----:B-12---:R-:W1:Y:S01]  /*1cab0*/  S2R R0, SR_TID.X ;  /* 0x0000000000007919 */ /* 0x006e620000002100 */
[----:B------:R-:W-:Y:S01]  /*1cac0*/  VIADD R222, R3, 0x1 ;  /* 0x0000000103de7836 */ /* 0x000fe20000000000 */
[----:B------:R-:W-:Y:S05]  /*1cad0*/  WARPSYNC.ALL ;  /* 0x0000000000007948 */ /* 0x000fea0003800000 */
[C---:B------:R-:W-:Y:S01]  /*1cae0*/  ISETP.NE.AND P2, PT, R222.reuse, 0x2, PT ;  /* 0x00000002de00780c */ /* 0x040fe20003f45270 */
[----:B------:R-:W-:Y:S01]  /*1caf0*/  IMAD.MOV.U32 R5, RZ, RZ, -0x7fffffe0 ;  /* 0x80000020ff057424 */ /* 0x000fe200078e00ff */
[----:B------:R-:W-:Y:S01]  /*1cb00*/  UMOV UR44, UR24 ;  /* 0x00000018002c7c82 */ /* 0x000fe20008000000 */
[----:B------:R-:W-:Y:S01]  /*1cb10*/  UMOV UR45, UR25 ;  /* 0x00000019002d7c82 */ /* 0x000fe20008000000 */
[----:B------:R-:W-:Y:S01]  /*1cb20*/  SEL R222, R222, RZ, P2 ;  /* 0x000000ffdede7207 */ /* 0x000fe20001000000 */
[----:B------:R-:W-:Y:S01]  /*1cb30*/  IMAD.MOV.U32 R121, RZ, RZ, -0x7fffffe0 ;  /* 0x80000020ff797424 */ /* 0x000fe200078e00ff */
[----:B------:R-:W-:Y:S01]  /*1cb40*/  R2UR UR47, R5 ;  /* 0x00000000052f72ca */ /* 0x000fe200000e0000 */
[----:B------:R-:W-:Y:S01]  /*1cb50*/  UMOV UR40, UR24 ;  /* 0x0000001800287c82 */ /* 0x000fe20008000000 */
[----:B------:R-:W-:Y:S01]  /*1cb60*/  UMOV UR41, UR25 ;  /* 0x0000001900297c82 */ /* 0x000fe20008000000 */
[----:B0-----:R-:W-:Y:S01]  /*1cb70*/  IMAD R4, R222, 0x780, R20 ;  /* 0x00000780de047824 */ /* 0x001fe200078e0214 */
[----:B------:R-:W-:Y:S01]  /*1cb80*/  R2UR UR43, R121 ;  /* 0x00000000792b72ca */ /* 0x000fe200000e0000 */
[----:B------:R-:W-:Y:S01]  /*1cb90*/  IMAD.MOV.U32 R15, RZ, RZ, -0x7fffffe0 ;  /* 0x80000020ff0f7424 */ /* 0x000fe200078e00ff */
[----:B------:R-:W-:Y:S01]  /*1cba0*/  MOV R7, 0x80000020 ;  /* 0x8000002000077802 */ /* 0x000fe20000000f00 */
[C---:B------:R-:W-:Y:S01]  /*1cbb0*/  VIADD R120, R4.reuse, 0x80 ;  /* 0x0000008004787836 */ /* 0x040fe20000000000 */
[C---:B------:R-:W-:Y:S01]  /*1cbc0*/  R2UR UR46, R4.reuse ;  /* 0x00000000042e72ca */ /* 0x040fe200000e0000 */
[C---:B------:R-:W-:Y:S01]  /*1cbd0*/  VIADD R6, R4.reuse, 0x100 ;  /* 0x0000010004067836 */ /* 0x040fe20000000000 */
[----:B------:R-:W-:Y:S01]  /*1cbe0*/  R2UR UR27, R7 ;  /* 0x00000000071b72ca */ /* 0x000fe200000e0000 */
[----:B------:R-:W-:Y:S01]  /*1cbf0*/  VIADD R14, R4, 0x180 ;  /* 0x00000180040e7836 */ /* 0x000fe20000000000 */
[----:B------:R-:W-:Y:S01]  /*1cc00*/  R2UR UR42, R120 ;  /* 0x00000000782a72ca */ /* 0x000fe200000e0000 */
[----:B------:R-:W-:Y:S01]  /*1cc10*/  UMOV UR32, UR24 ;  /* 0x0000001800207c82 */ /* 0x000fe20008000000 */
[----:B------:R-:W-:Y:S01]  /*1cc20*/  R2UR UR26, R6 ;  /* 0x00000000061a72ca */ /* 0x000fe200000e0000 */
[----:B------:R-:W-:Y:S01]  /*1cc30*/  UMOV UR33, UR25 ;  /* 0x0000001900217c82 */ /* 0x000fe20008000000 */
[----:B------:R-:W-:Y:S01]  /*1cc40*/  R2UR UR34, R14 ;  /* 0x000000000e2272ca */ /* 0x000fe200000e0000 */
[----:B------:R-:W-:Y:S01]  /*1cc50*/  VIADD R120, R4, 0x200 ;  /* 0x0000020004787836 */ /* 0x000fe20000000000 */
[----:B------:R-:W-:Y:S01]  /*1cc60*/  R2UR UR35, R15 ;  /* 0x000000000f2372ca */ /* 0x000fe200000e0000 */
[----:B------:R-:W-:Y:S01]  /*1cc70*/  UMOV UR28, UR24 ;  /* 0x00000018001c7c82 */ /* 0x000fe20008000000 */
[----:B-1----:R-:W-:Y:S01]  /*1cc80*/  SHF.R.U32.HI R0, RZ, 0x7, R0 ;  /* 0x00000007ff007819 */ /* 0x002fe20000011600 */
[----:B------:R-:W-:Y:S01]  /*1cc90*/  UMOV UR29, UR25 ;  /* 0x00000019001d7c82 */ /* 0x000fe20008000000 */
[----:B------:R-:W-:Y:S01]  /*1cca0*/  R2UR UR30, R120 ;  /* 0x00000000781e72ca */ /* 0x000fe200000e0000 */
[----:B------:R-:W-:Y:S01]  /*1ccb0*/  VIADD R6, R4, 0x2 ;  /* 0x0000000204067836 */ /* 0x000fe20000000000 */
[----:B------:R-:W-:Y:S01]  /*1ccc0*/  R2UR UR31, R121 ;  /* 0x00000000791f72ca */ /* 0x000fe200000e0000 */
[----:B------:R-:W-:Y:S01]  /*1ccd0*/  VIADD R0, R0, 0x8 ;  /* 0x0000000800007836 */ /* 0x000fe20000000000 */
[----:B------:R-:W-:Y:S01]  /*1cce0*/  R2UR UR7, R7 ;  /* 0x00000000070772ca */ /* 0x000fe200000e0000 */
[----:B------:R-:W-:Y:S01]  /*1ccf0*/  VIADD R14, R4, 0x82 ;  /* 0x00000082040e7836 */ /* 0x000fe20000000000 */
[----:B------:R-:W-:Y:S01]  /*1cd00*/  R2UR UR6, R6 ;  /* 0x00000000060672ca */ /* 0x000fe200000e0000 */
[----:B------:R-:W-:Y:S01]  /*1cd10*/  IMAD.MOV.U32 R15, RZ, RZ, -0x7fffffe0 ;  /* 0x80000020ff0f7424 */ /* 0x000fe200078e00ff */
[----:B------:R0:W-:Y:S01]  /*1cd20*/  BAR.SYNC.DEFER_BLOCKING R0, 0x100 ;  /* 0x000400000000751d */ /* 0x0001e20000010000 */
[----:B------:R-:W-:-:S02]  /*1cd30*/  VIADD R6, R4, 0x102 ;  /* 0x0000010204067836 */ /* 0x000fc40000000000 */
[----:B------:R-:W-:Y:S02]  /*1cd40*/  IMAD.MOV.U32 R7, RZ, RZ, -0x7fffffe0 ;  /* 0x80000020ff077424 */ /* 0x000fe400078e00ff */
[----:B------:R-:W-:Y:S01]  /*1cd50*/  IMAD.MOV.U32 R5, RZ, RZ, -0x7fffffe0 ;  /* 0x80000020ff057424 */ /* 0x000fe200078e00ff */
        /* <DEDUP_REMOVED lines=15> */
[----:B------:R-:W-:Y:S02]  /*1ce50*/  WARPGROUP.DEPBAR.LE gsb0, 0x0 ;  /* 0x00008000000079c5 */ /* 0x000fe40000010000 */
[----:B------:R-:W-:-:S06]  /*1ce60*/  WARPGROUP.ARRIVE ;  /* 0x00000000000079c5 */ /* 0x000fcc0000000000 */
[----:B------:R-:W-:Y:S03]  /*1ce70*/  QGMMA.64x32x32.F32.E4M3.E4M3 R152, gdesc[UR24], RZ, !UPT, gsb0 ;  /* 0x00600000189879f3 */ /* 0x000fe6000c0008ff */
[----:B------:R-:W-:Y:S02]  /*1ce80*/  WARPGROUP.DEPBAR.LE gsb0, 0x0 ;  /* 0x00008000000079c5 */ /* 0x000fe40000010000 */
[----:B------:R-:W-:-:S06]  /*1ce90*/  WARPGROUP.ARRIVE ;  /* 0x00000000000079c5 */ /* 0x000fcc0000000000 */
[----:B------:R-:W-:Y:S01]  /*1cea0*/  QGMMA.64x32x32.F32.E4M3.E4M3 R136, gdesc[UR32], RZ, !UPT, gsb0 ;  /* 0x00600000208879f3 */ /* 0x000fe2000c0008ff */
[----:B------:R-:W-:Y:S01]  /*1ceb0*/  UMOV UR32, UR4 ;  /* 0x0000000400207c82 */ /* 0x000fe20008000000 */
[----:B------:R-:W-:Y:S01]  /*1cec0*/  UMOV UR33, UR5 ;  /* 0x0000000500217c82 */ /* 0x000fe20008000000 */
        /* <DEDUP_REMOVED lines=51> */
[----:B------:R-:W-:-:S03]  /*1d200*/  IMAD.MOV.U32 R7, RZ, RZ, -0x7fffffe0 ;  /* 0x80000020ff077424 */ /* 0x000fc600078e00ff */
        /* <DEDUP_REMOVED lines=113> */
[C---:B------:R-:W-:Y:S02]  /*1d920*/  VIADD R6, R4.reuse, 0x682 ;  /* 0x0000068204067836 */ /* 0x040fe40000000000 */
[----:B------:R-:W-:Y:S02]  /*1d930*/  IMAD.MOV.U32 R7, RZ, RZ, -0x7fffffe0 ;  /* 0x80000020ff077424 */ /* 0x000fe400078e00ff */
[----:B------:R-:W-:Y:S01]  /*1d940*/  VIADD R4, R4, 0x702 ;  /* 0x0000070204047836 */ /* 0x000fe20000000000 */
        /* <DEDUP_REMOVED lines=30> */
[----:B0-----:R-:W-:Y:S05]  /*1db30*/  @P1 BRA `(.L_x_2915) ;  /* 0x0000000000281947 */ /* 0x001fea0003800000 */
[----:B------:R-:W-:Y:S05]  /*1db40*/  @!P0 BRA `(.L_x_2916) ;  /* 0x0000000000048947 */ /* 0x000fea0003800000 */
[----:B------:R-:W-:Y:S01]  /*1db50*/  BPT.TRAP 0x1 ;  /* 0x000000040000795c */ /* 0x000fe20000300000 */
.L_x_2916:
[----:B------:R-:W-:Y:S01]  /*1db60*/  SHF.L.U32 R0, R9, 0x1f, RZ ;  /* 0x0000001f09007819 */ /* 0x000fe200000006ff */
[----:B------:R-:W-:-:S04]  /*1db70*/  IMAD R4, R3, 0x8, R18 ;  /* 0x0000000803047824 */ /* 0x000fc800078e0212 */
[----:B------:R0:W1:Y:S01]  /*1db80*/  SYNCS.PHASECHK.TRANS64.TRYWAIT P1, [R4+URZ+0x33450], R0 ;  /* 0x03345000040075a7 */ /* 0x000062000802017f */
[----:B------:R-:W-:Y:S05]  /*1db90*/  @!P0 BRA `(.L_x_2917) ;  /* 0x0000000000048947 */ /* 0x000fea0003800000 */
[----:B------:R-:W-:Y:S01]  /*1dba0*/  BPT.TRAP 0x1 ;  /* 0x000000040000795c */ /* 0x000fe20000300000 */
.L_x_2917:
[----:B-1----:R-:W-:Y:S05]  /*1dbb0*/  @P1 BRA `(.L_x_2915) ;  /* 0x0000000000081947 */ /* 0x002fea0003800000 */
[----:B------:R-:W1:Y:S02]  /*1dbc0*/  SYNCS.PHASECHK.TRANS64.TRYWAIT P1, [R4+URZ+0x33450], R0 ;  /* 0x03345000040075a7 */ /* 0x000e64000802017f */
[----:B-1----:R-:W-:Y:S05]  /*1dbd0*/  @!P1 BRA `(.L_x_2918) ;  /* 0x0000016c00389947 */ /* 0x002fea0003800000 */
.L_x_2915:
[----:B01----:R-:W-:Y:S01]  /*1dbe0*/  VIADD R0, R18, 0x200 ;  /* 0x0000020012007836 */ /* 0x003fe20000000000 */
[----:B------:R-:W-:Y:S05]  /*1dbf0*/  WARPSYNC.ALL ;  /* 0x0000000000007948 */ /* 0x000fea0003800000 */
[----:B------:R-:W-:Y:S01]  /*1dc00*/  SHF.R.U32.HI R0, RZ, 0x4, R0 ;  /* 0x00000004ff007819 */ /* 0x000fe20000011600 */
[----:B------:R-:W-:Y:S01]  /*1dc10*/  IMAD.MOV.U32 R5, RZ, RZ, -0x3ffffff0 ;  /* 0xc0000010ff057424 */ /* 0x000fe200078e00ff */
[----:B------:R-:W-:Y:S01]  /*1dc20*/  WARPGROUP.ARRIVE ;  /* 0x00000000000079c5 */ /* 0x000fe20000000000 */
[----:B------:R-:W-:Y:S01]  /*1dc30*/  IMAD.MOV.U32 R7, RZ, RZ, -0x3ffffff0 ;  /* 0xc0000010ff077424 */ /* 0x000fe200078e00ff */
[----:B------:R-:W-:-:S04]  /*1dc40*/  LOP3.LUT R0, R0, 0x3fff, RZ, 0xc0, !PT ;  /* 0x00003fff00007812 */ /* 0x000fc800078ec0ff */
[----:B------:R-:W0:Y:S01]  /*1dc50*/  S2R R9, SR_TID.X ;  /* 0x0000000000097919 */ /* 0x000e220000002100 */
[----:B------:R-:W-:Y:S01]  /*1dc60*/  R2UR UR7, R5 ;  /* 0x00000000050772ca */ /* 0x000fe200000e0000 */
[----:B------:R-:W-:Y:S01]  /*1dc70*/  IMAD.MOV.U32 R5, RZ, RZ, -0x3ffffff0 ;  /* 0xc0000010ff057424 */ /* 0x000fe200078e00ff */
[----:B------:R-:W-:-:S05]  /*1dc80*/  LOP3.LUT R0, R0, 0x10000, RZ, 0xfc, !PT ;  /* 0x0001000000007812 */ /* 0x000fca00078efcff */
[----:B------:R-:W-:-:S05]  /*1dc90*/  IMAD R4, R3, 0x780, R0 ;  /* 0x0000078003047824 */ /* 0x000fca00078e0200 */
[C---:B------:R-:W-:Y:S02]  /*1dca0*/  R2UR UR6, R4.reuse ;  /* 0x00000000040672ca */ /* 0x040fe400000e0000 */
[----:B------:R-:W-:-:S11]  /*1dcb0*/  IADD3 R6, R4, 0x180, RZ ;  /* 0x0000018004067810 */ /* 0x000fd60007ffe0ff */
        /* <DEDUP_REMOVED lines=13> */
[----:B------:R-:W-:Y:S02]  /*1dd90*/  IMAD.MOV.U32 R7, RZ, RZ, -0x3ffffff0 ;  /* 0xc0000010ff077424 */ /* 0x000fe400078e00ff */
[----:B------:R-:W-:Y:S01]  /*1dda0*/  VIADD R4, R4, 0x600 ;  /* 0x0000060004047836 */ /* 0x000fe20000000000 */
[----:B------:R-:W-:Y:S02]  /*1ddb0*/  WARPGROUP.DEPBAR.LE gsb0, 0x0 ;  /* 0x00008000000079c5 */ /* 0x000fe40000010000 */
[----:B------:R-:W-:-:S11]  /*1ddc0*/  WARPGROUP.ARRIVE ;  /* 0x00000000000079c5 */ /* 0x000fd60000000000 */
        /* <DEDUP_REMOVED lines=15> */
.L_x_2919:
[----:B------:R-:W2:Y:S01]  /*1dec0*/  LDL R14, [R1+0x48] ;  /* 0x00004800010e7983 */ /* 0x000ea20000100800 */
[----:B------:R-:W1:Y:S03]  /*1ded0*/  LDC R4, c[0x0][0x448] ;  /* 0x00011200ff047b82 */ /* 0x000e660000000800 */
[----:B0-----:R-:W2:Y:S04]  /*1dee0*/  LDL R0, [R1+0x5c] ;  /* 0x00005c0001007983 */ /* 0x001ea80000100800 */
[----:B------:R-:W3:Y:S04]  /*1def0*/  LDL R9, [R1+0x54] ;  /* 0x0000540001097983 */ /* 0x000ee80000100800 */
[----:B------:R-:W4:Y:S04]  /*1df00*/  LDL R7, [R1+0x50] ;  /* 0x0000500001077983 */ /* 0x000f280000100800 */
[----:B------:R-:W4:Y:S01]  /*1df10*/  LDL R6, [R1+0x4c] ;  /* 0x00004c0001067983 */ /* 0x000f220000100800 */
[----:B------:R-:W-:-:S04]  /*1df20*/  LOP3.LUT R22, R22, 0xfffffeff, RZ, 0xc0, !PT ;  /* 0xfffffeff16167812 */ /* 0x000fc800078ec0ff */
[----:B------:R-:W-:Y:S02]  /*1df30*/  @P0 LOP3.LUT R22, R22, 0x100, RZ, 0xfc, !PT ;  /* 0x0000010016160812 */ /* 0x000fe400078efcff */
[----:B-1----:R-:W-:Y:S02]  /*1df40*/  ISETP.NE.AND P1, PT, R4, 0x1, PT ;  /* 0x000000010400780c */ /* 0x002fe40003f25270 */
[----:B------:R-:W-:-:S11]  /*1df50*/  LOP3.LUT R22, R22, 0xfffffdff, RZ, 0xc0, !PT ;  /* 0xfffffdff16167812 */ /* 0x000fd600078ec0ff */
[----:B------:R-:W0:Y:S08]  /*1df60*/  @P1 LDC R5, c[0x0][0x44c] ;  /* 0x00011300ff051b82 */ /* 0x000e300000000800 */
[----:B------:R-:W1:Y:S01]  /*1df70*/  @P1 LDC R4, c[0x0][0x450] ;  /* 0x00011400ff041b82 */ /* 0x000e620000000800 */
[----:B--2---:R-:W-:-:S04]  /*1df80*/  IMAD.IADD R0, R0, 0x1, R14 ;  /* 0x0000000100007824 */ /* 0x004fc800078e020e */
[----:B0-----:R-:W-:-:S05]  /*1df90*/  @P1 IMAD.HI.U32 R5, R0, R5, RZ ;  /* 0x0000000500051227 */ /* 0x001fca00078e00ff */
[----:B-1----:R-:W-:Y:S01]  /*1dfa0*/  @P1 SHF.R.U32.HI R0, RZ, R4, R5 ;  /* 0x00000004ff001219 */ /* 0x002fe20000011605 */
[----:B------:R-:W-:-:S04]  /*1dfb0*/  IMAD R5, R8, -0xa0, RZ ;  /* 0xffffff6008057824 */ /* 0x000fc800078e02ff */
[----:B------:R-:W0:Y:S01]  /*1dfc0*/  SHFL.IDX PT, R4, R0, RZ, 0x1c1f ;  /* 0x001c1fff00047589 */ /* 0x000e2200000e0000 */
[----:B---3--:R-:W-:-:S03]  /*1dfd0*/  IADD3 R5, -R9, 0x1, R5 ;  /* 0x0000000109057810 */ /* 0x008fc60007ffe105 */
[----:B------:R-:W1:Y:S01]  /*1dfe0*/  SHFL.IDX PT, R0, R0, 0x1, 0x1c1f ;  /* 0x003c1f0000007f89 */ /* 0x000e6200000e0000 */
[----:B----4-:R-:W-:-:S04]  /*1dff0*/  IADD3 R5, -R6, R5, R7 ;  /* 0x0000000506057210 */ /* 0x010fc80007ffe107 */
[----:B0-----:R-:W-:-:S04]  /*1e000*/  IADD3 R4, R5, R4, RZ ;  /* 0x0000000405047210 */ /* 0x001fc80007ffe0ff */
[C---:B------:R-:W-:Y:S01]  /*1e010*/  ISETP.GT.AND P3, PT, R4.reuse, RZ, PT ;  /* 0x000000ff0400720c */ /* 0x040fe20003f64270 */
[----:B-1----:R-:W-:Y:S01]  /*1e020*/  IMAD.IADD R0, R5, 0x1, R0 ;  /* 0x0000000105007824 */ /* 0x002fe200078e0200 */
[C---:B------:R-:W-:Y:S02]  /*1e030*/  ISETP.GT.AND P4, PT, R4.reuse, 0x1, PT ;  /* 0x000000010400780c */ /* 0x040fe40003f84270 */
[C---:B------:R-:W-:Y:S02]  /*1e040*/  ISETP.GT.AND P2, PT, R4.reuse, 0x8, PT ;  /* 0x000000080400780c */ /* 0x040fe40003f44270 */
[----:B------:R-:W-:Y:S02]  /*1e050*/  ISETP.GT.AND P1, PT, R4, 0x9, PT ;  /* 0x000000090400780c */ /* 0x000fe40003f24270 */
        /* <DEDUP_REMOVED lines=8> */
[----:B------:R-:W-:Y:S02]  /*1e0e0*/  FSEL R192, R192, -INF , P3 ;  /* 0xff800000c0c07808 */ /* 0x000fe40001800000 */
[----:B------:R-:W-:Y:S02]  /*1e0f0*/  FSEL R193, R193, -INF , P4 ;  /* 0xff800000c1c17808 */ /* 0x000fe40002000000 */
[----:B------:R-:W-:Y:S02]  /*1e100*/  FSEL R196, R196, -INF , P2 ;  /* 0xff800000c4c47808 */ /* 0x000fe40001000000 */
[----:B------:R-:W-:Y:S02]  /*1e110*/  FSEL R197, R197, -INF , P1 ;  /* 0xff800000c5c57808 */ /* 0x000fe40000800000 */
        /* <DEDUP_REMOVED lines=8> */
[C---:B------:R-:W-:Y:S02]  /*1e1a0*/  ISETP.GT.AND P3, PT, R4.reuse, 0x30, PT ;  /* 0x000000300400780c */ /* 0x040fe40003f64270 */
        /* <DEDUP_REMOVED lines=51> */
[----:B------:R-:W-:Y:S02]  /*1e4e0*/  FMNMX.FTZ R4, R184, R10, !PT ;  /* 0x0000000ab8047209 */ /* 0x000fe40007810000 */
[----:B------:R-:W-:-:S02]  /*1e4f0*/  FSEL R128, R128, -INF , P3 ;  /* 0xff80000080807808 */ /* 0x000fc40001800000 */
[----:B------:R-:W-:Y:S02]  /*1e500*/  FMNMX.FTZ R4, R185, R4, !PT ;  /* 0x00000004b9047209 */ /* 0x000fe40007810000 */
[----:B------:R-:W-:Y:S02]  /*1e510*/  ISETP.GT.AND P3, PT, R0, RZ, PT ;  /* 0x000000ff0000720c */ /* 0x000fe40003f64270 */
[----:B------:R-:W-:Y:S02]  /*1e520*/  FMNMX.FTZ R4, R188, R4, !PT ;  /* 0x00000004bc047209 */ /* 0x000fe40007810000 */
[----:B------:R-:W-:Y:S02]  /*1e530*/  FSEL R186, R186, -INF , P3 ;  /* 0xff800000baba7808 */ /* 0x000fe40001800000 */
[----:B------:R-:W-:Y:S02]  /*1e540*/  FMNMX.FTZ R4, R189, R4, !PT ;  /* 0x00000004bd047209 */ /* 0x000fe40007810000 */
[----:B------:R-:W-:-:S02]  /*1e550*/  ISETP.GT.AND P3, PT, R0, 0x1, PT ;  /* 0x000000010000780c */ /* 0x000fc40003f64270 */
[----:B------:R-:W-:Y:S02]  /*1e560*/  FMNMX.FTZ R4, R192, R4, !PT ;  /* 0x00000004c0047209 */ /* 0x000fe40007810000 */
        /* <DEDUP_REMOVED lines=67> */
[----:B------:R-:W-:Y:S02]  /*1e9a0*/  FSEL R133, R133, -INF , P1 ;  /* 0xff80000085857808 */ /* 0x000fe40000800000 */
[----:B------:R-:W-:Y:S02]  /*1e9b0*/  FMNMX.FTZ R4, R132, R4, !PT ;  /* 0x0000000484047209 */ /* 0x000fe40007810000 */
[----:B------:R-:W-:Y:S02]  /*1e9c0*/  FSEL R155, R155, -INF , P3 ;  /* 0xff8000009b9b7808 */ /* 0x000fe40001800000 */
[----:B------:R-:W-:-:S02]  /*1e9d0*/  ISETP.GT.AND P3, PT, R0, 0x48, PT ;  /* 0x000000480000780c */ /* 0x000fc40003f64270 */
[----:B------:R-:W-:Y:S02]  /*1e9e0*/  FMNMX.FTZ R4, R133, R4, !PT ;  /* 0x0000000485047209 */ /* 0x000fe40007810000 */
[----:B------:R-:W-:Y:S02]  /*1e9f0*/  FSEL R158, R158, -INF , P3 ;  /* 0xff8000009e9e7808 */ /* 0x000fe40001800000 */
[C---:B------:R-:W-:Y:S01]  /*1ea00*/  ISETP.GT.AND P3, PT, R0.reuse, 0x49, PT ;  /* 0x000000490000780c */ /* 0x040fe20003f64270 */
[----:B------:R-:W0:Y:S01]  /*1ea10*/  SHFL.BFLY PT, R5, R4, 0x2, 0x1f ;  /* 0x0c401f0004057f89 */ /* 0x000e2200000e0000 */
[C---:B------:R-:W-:Y:S02]  /*1ea20*/  ISETP.GT.AND P0, PT, R0.reuse, 0x81, PT ;  /* 0x000000810000780c */ /* 0x040fe40003f04270 */
[----:B------:R-:W-:Y:S02]  /*1ea30*/  FSEL R159, R159, -INF , P3 ;  /* 0xff8000009f9f7808 */ /* 0x000fe40001800000 */
[----:B------:R-:W-:-:S02]  /*1ea40*/  ISETP.GT.AND P3, PT, R0, 0x50, PT ;  /* 0x000000500000780c */ /* 0x000fc40003f64270 */
[----:B------:R-:W-:Y:S02]  /*1ea50*/  ISETP.GT.AND P1, PT, R0, 0x89, PT ;  /* 0x000000890000780c */ /* 0x000fe40003f24270 */
[----:B------:R-:W-:Y:S02]  /*1ea60*/  FSEL R162, R162, -INF , P3 ;  /* 0xff800000a2a27808 */ /* 0x000fe40001800000 */
[C---:B------:R-:W-:Y:S02]  /*1ea70*/  ISETP.GT.AND P3, PT, R0.reuse, 0x51, PT ;  /* 0x000000510000780c */ /* 0x040fe40003f64270 */
[C---:B------:R-:W-:Y:S02]  /*1ea80*/  ISETP.GT.AND P2, PT, R0.reuse, 0x90, PT ;  /* 0x000000900000780c */ /* 0x040fe40003f44270 */
[----:B------:R-:W-:Y:S02]  /*1ea90*/  FSEL R163, R163, -INF , P3 ;  /* 0xff800000a3a37808 */ /* 0x000fe40001800000 */
[----:B------:R-:W-:-:S02]  /*1eaa0*/  ISETP.GT.AND P3, PT, R0, 0x58, PT ;  /* 0x000000580000780c */ /* 0x000fc40003f64270 */
[----:B------:R-:W-:Y:S02]  /*1eab0*/  @P0 LOP3.LUT R22, R22, 0x200, RZ, 0xfc, !PT ;  /* 0x0000020016160812 */ /* 0x000fe400078efcff */
[----:B------:R-:W-:Y:S02]  /*1eac0*/  FSEL R166, R166, -INF , P3 ;  /* 0xff800000a6a67808 */ /* 0x000fe40001800000 */
[----:B------:R-:W-:Y:S02]  /*1ead0*/  ISETP.GT.AND P3, PT, R0, 0x59, PT ;  /* 0x000000590000780c */ /* 0x000fe40003f64270 */
[----:B0-----:R-:W-:Y:S02]  /*1eae0*/  FMNMX.FTZ R4, R4, R5, !PT ;  /* 0x0000000504047209 */ /* 0x001fe40007810000 */
[----:B------:R-:W-:Y:S02]  /*1eaf0*/  FSEL R167, R167, -INF , P3 ;  /* 0xff800000a7a77808 */ /* 0x000fe40001800000 */
[C---:B------:R-:W-:Y:S01]  /*1eb00*/  ISETP.GT.AND P3, PT, R0.reuse, 0x60, PT ;  /* 0x000000600000780c */ /* 0x040fe20003f64270 */
[----:B------:R-:W0:Y:S01]  /*1eb10*/  SHFL.BFLY PT, R5, R4, 0x1, 0x1f ;  /* 0x0c201f0004057f89 */ /* 0x000e2200000e0000 */
[----:B------:R-:W-:-:S02]  /*1eb20*/  ISETP.GT.AND P4, PT, R0, 0x98, PT ;  /* 0x000000980000780c */ /* 0x000fc40003f84270 */
[----:B------:R-:W-:Y:S02]  /*1eb30*/  FSEL R138, R138, -INF , P3 ;  /* 0xff8000008a8a7808 */ /* 0x000fe40001800000 */
[C---:B------:R-:W-:Y:S02]  /*1eb40*/  ISETP.GT.AND P3, PT, R0.reuse, 0x61, PT ;  /* 0x000000610000780c */ /* 0x040fe40003f64270 */
[C---:B------:R-:W-:Y:S02]  /*1eb50*/  ISETP.GT.AND P5, PT, R0.reuse, 0x99, PT ;  /* 0x000000990000780c */ /* 0x040fe40003fa4270 */
[----:B------:R-:W-:Y:S02]  /*1eb60*/  FSEL R139, R139, -INF , P3 ;  /* 0xff8000008b8b7808 */ /* 0x000fe40001800000 */
[C---:B------:R-:W-:Y:S02]  /*1eb70*/  ISETP.GT.AND P3, PT, R0.reuse, 0x68, PT ;  /* 0x000000680000780c */ /* 0x040fe40003f64270 */
[----:B------:R-:W-:-:S02]  /*1eb80*/  ISETP.GT.AND P0, PT, R0, 0x80, PT ;  /* 0x000000800000780c */ /* 0x000fc40003f04270 */
[----:B------:R-:W-:Y:S02]  /*1eb90*/  FSEL R142, R142, -INF , P3 ;  /* 0xff8000008e8e7808 */ /* 0x000fe40001800000 */
[----:B------:R-:W-:Y:S02]  /*1eba0*/  ISETP.GT.AND P3, PT, R0, 0x69, PT ;  /* 0x000000690000780c */ /* 0x000fe40003f64270 */
[----:B------:R-:W-:Y:S02]  /*1ebb0*/  FSEL R122, R122, -INF , P0 ;  /* 0xff8000007a7a7808 */ /* 0x000fe40000000000 */
[----:B------:R-:W-:Y:S02]  /*1ebc0*/  FSEL R143, R143, -INF , P3 ;  /* 0xff8000008f8f7808 */ /* 0x000fe40001800000 */
[----:B------:R-:W-:Y:S02]  /*1ebd0*/  ISETP.GT.AND P3, PT, R0, 0x70, PT ;  /* 0x000000700000780c */ /* 0x000fe40003f64270 */
[----:B0-----:R-:W-:-:S02]  /*1ebe0*/  FMNMX.FTZ R4, R4, R5, !PT ;  /* 0x0000000504047209 */ /* 0x001fc40007810000 */
[----:B------:R-:W-:Y:S02]  /*1ebf0*/  FSEL R146, R146, -INF , P3 ;  /* 0xff80000092927808 */ /* 0x000fe40001800000 */
[----:B------:R-:W-:Y:S01]  /*1ec00*/  ISETP.GT.AND P3, PT, R0, 0x71, PT ;  /* 0x000000710000780c */ /* 0x000fe20003f64270 */
[----:B------:R-:W-:-:S01]  /*1ec10*/  FFMA.FTZ R7, R2, R4, -8 ;  /* 0xc100000002077423 */ /* 0x000fc20000010004 */
[----:B------:R-:W-:Y:S02]  /*1ec20*/  FSETP.NEU.FTZ.AND P6, PT, R4, -INF , PT ;  /* 0xff8000000400780b */ /* 0x000fe40003fdd000 */
[----:B------:R-:W-:Y:S02]  /*1ec30*/  FSEL R147, R147, -INF , P3 ;  /* 0xff80000093937808 */ /* 0x000fe40001800000 */
[----:B------:R-:W-:Y:S02]  /*1ec40*/  ISETP.GT.AND P3, PT, R0, 0x78, PT ;  /* 0x000000780000780c */ /* 0x000fe40003f64270 */
[----:B------:R-:W-:-:S02]  /*1ec50*/  FSEL R5, R4, RZ, P6 ;  /* 0x000000ff04057208 */ /* 0x000fc40003000000 */
[----:B------:R-:W-:Y:S02]  /*1ec60*/  FSEL R150, R150, -INF , P3 ;  /* 0xff80000096967808 */ /* 0x000fe40001800000 */
[----:B------:R-:W-:Y:S01]  /*1ec70*/  ISETP.GT.AND P3, PT, R0, 0x79, PT ;  /* 0x000000790000780c */ /* 0x000fe20003f64270 */
[----:B------:R-:W-:Y:S01]  /*1ec80*/  FADD.FTZ R5, -R5, R10 ;  /* 0x0000000a05057221 */ /* 0x000fe20000010100 */
[----:B------:R-:W-:Y:S01]  /*1ec90*/  FSEL R7, R7, RZ, P6 ;  /* 0x000000ff07077208 */ /* 0x000fe20003000000 */
[----:B------:R-:W-:Y:S01]  /*1eca0*/  IMAD R10, R222, 0x8, R18 ;  /* 0x00000008de0a7824 */ /* 0x000fe200078e0212 */
[----:B------:R-:W-:Y:S01]  /*1ecb0*/  FSEL R151, R151, -INF , P3 ;  /* 0xff80000097977808 */ /* 0x000fe20001800000 */
[----:B------:R-:W-:Y:S01]  /*1ecc0*/  FMUL.FTZ R5, R2, R5 ;  /* 0x0000000502057220 */ /* 0x000fe20000410000 */
[----:B------:R-:W-:Y:S01]  /*1ecd0*/  ISETP.GT.AND P3, PT, R0, 0x91, PT ;  /* 0x000000910000780c */ /* 0x000fe20003f64270 */
[--C-:B------:R-:W-:Y:S01]  /*1ece0*/  FFMA.FTZ R184, R2, R184, -R7.reuse ;  /* 0x000000b802b87223 */ /* 0x100fe20000010807 */
[----:B------:R-:W-:Y:S01]  /*1ecf0*/  ISETP.GT.AND P6, PT, R0, 0x88, PT ;  /* 0x000000880000780c */ /* 0x000fe20003fc4270 */
[--C-:B------:R-:W-:Y:S01]  /*1ed00*/  FFMA.FTZ R185, R2, R185, -R7.reuse ;  /* 0x000000b902b97223 */ /* 0x100fe20000010807 */
[----:B------:R-:W-:Y:S01]  /*1ed10*/  FMNMX.FTZ R0, R186, R11, !PT ;  /* 0x0000000bba007209 */ /* 0x000fe20007810000 */
[----:B------:R-:W-:Y:S01]  /*1ed20*/  MUFU.EX2 R5, R5 ;  /* 0x0000000500057308 */ /* 0x000fe20000000800 */
[----:B------:R-:W-:Y:S01]  /*1ed30*/  LOP3.LUT P0, RZ, R22, 0x200, RZ, 0xc0, !PT ;  /* 0x0000020016ff7812 */ /* 0x000fe2000780c0ff */
[C-C-:B------:R-:W-:Y:S01]  /*1ed40*/  FFMA.FTZ R188, R2.reuse, R188, -R7.reuse ;  /* 0x000000bc02bc7223 */ /* 0x140fe20000010807 */
[----:B------:R-:W-:Y:S01]  /*1ed50*/  FMNMX.FTZ R0, R187, R0, !PT ;  /* 0x00000000bb007209 */ /* 0x000fe20007810000 */
[C-C-:B------:R-:W-:Y:S01]  /*1ed60*/  FFMA.FTZ R189, R2.reuse, R189, -R7.reuse ;  /* 0x000000bd02bd7223 */ /* 0x140fe20000010807 */
[----:B------:R-:W-:Y:S01]  /*1ed70*/  FSEL R123, R123, -INF , P0 ;  /* 0xff8000007b7b7808 */ /* 0x000fe20000000000 */
[--C-:B------:R-:W-:Y:S01]  /*1ed80*/  FFMA.FTZ R192, R2, R192, -R7.reuse ;  /* 0x000000c002c07223 */ /* 0x100fe20000010807 */
[----:B------:R-:W-:Y:S01]  /*1ed90*/  FMNMX.FTZ R0, R190, R0, !PT ;  /* 0x00000000be007209 */ /* 0x000fe20007810000 */
[----:B------:R-:W0:Y:S01]  /*1eda0*/  MUFU.EX2 R184, R184 ;  /* 0x000000b800b87308 */ /* 0x000e220000000800 */
[----:B------:R-:W-:Y:S01]  /*1edb0*/  FSEL R126, R126, -INF , P6 ;  /* 0xff8000007e7e7808 */ /* 0x000fe20003000000 */
[----:B------:R-:W-:Y:S01]  /*1edc0*/  VIADD R10, R10, 0x33440 ;  /* 0x000334400a0a7836 */ /* 0x000fe20000000000 */
[----:B------:R-:W-:Y:S01]  /*1edd0*/  FMNMX.FTZ R0, R191, R0, !PT ;  /* 0x00000000bf007209 */ /* 0x000fe20007810000 */
[C-C-:B------:R-:W-:Y:S01]  /*1ede0*/  FFMA.FTZ R193, R2.reuse, R193, -R7.reuse ;  /* 0x000000c102c17223 */ /* 0x140fe20000010807 */
[----:B------:R-:W-:Y:S01]  /*1edf0*/  FSEL R127, R127, -INF , P1 ;  /* 0xff8000007f7f7808 */ /* 0x000fe20000800000 */
[--C-:B------:R-:W-:Y:S01]  /*1ee00*/  FFMA.FTZ R196, R2, R196, -R7.reuse ;  /* 0x000000c402c47223 */ /* 0x100fe20000010807 */
[----:B------:R-:W-:Y:S01]  /*1ee10*/  FMNMX.FTZ R0, R194, R0, !PT ;  /* 0x00000000c2007209 */ /* 0x000fe20007810000 */
[----:B------:R-:W1:Y:S01]  /*1ee20*/  MUFU.EX2 R185, R185 ;  /* 0x000000b900b97308 */ /* 0x000e620000000800 */
[----:B------:R-:W-:Y:S01]  /*1ee30*/  FSEL R130, R130, -INF , P2 ;  /* 0xff80000082827808 */ /* 0x000fe20001000000 */
[C-C-:B------:R-:W-:Y:S01]  /*1ee40*/  FFMA.FTZ R197, R2.reuse, R197, -R7.reuse ;  /* 0x000000c502c57223 */ /* 0x140fe20000010807 */
[----:B------:R-:W-:Y:S01]  /*1ee50*/  FMNMX.FTZ R0, R195, R0, !PT ;  /* 0x00000000c3007209 */ /* 0x000fe20007810000 */
[C-C-:B------:R-:W-:Y:S01]  /*1ee60*/  FFMA.FTZ R168, R2.reuse, R168, -R7.reuse ;  /* 0x000000a802a87223 */ /* 0x140fe20000010807 */
[----:B------:R-:W-:Y:S01]  /*1ee70*/  FSEL R131, R131, -INF , P3 ;  /* 0xff80000083837808 */ /* 0x000fe20001800000 */
[--C-:B------:R-:W-:Y:S01]  /*1ee80*/  FFMA.FTZ R169, R2, R169, -R7.reuse ;  /* 0x000000a902a97223 */ /* 0x100fe20000010807 */
[----:B------:R-:W-:Y:S01]  /*1ee90*/  FMNMX.FTZ R0, R198, R0, !PT ;  /* 0x00000000c6007209 */ /* 0x000fe20007810000 */
[----:B------:R-:W2:Y:S01]  /*1eea0*/  MUFU.EX2 R188, R188 ;  /* 0x000000bc00bc7308 */ /* 0x000ea20000000800 */
[----:B------:R-:W-:Y:S01]  /*1eeb0*/  FSEL R134, R134, -INF , P4 ;  /* 0xff80000086867808 */ /* 0x000fe20002000000 */
[----:B0-----:R-:W-:Y:S01]  /*1eec0*/  FFMA.FTZ R13, R5, R13, R184 ;  /* 0x0000000d050d7223 */ /* 0x001fe200000100b8 */
[----:B------:R-:W-:Y:S01]  /*1eed0*/  FMNMX.FTZ R0, R199, R0, !PT ;  /* 0x00000000c7007209 */ /* 0x000fe20007810000 */
[C-C-:B------:R-:W-:Y:S01]  /*1eee0*/  FFMA.FTZ R172, R2.reuse, R172, -R7.reuse ;  /* 0x000000ac02ac7223 */ /* 0x140fe20000010807 */
[----:B------:R-:W-:Y:S01]  /*1eef0*/  FSEL R135, R135, -INF , P5 ;  /* 0xff80000087877808 */ /* 0x000fe20002800000 */
[--C-:B------:R-:W-:Y:S01]  /*1ef00*/  FFMA.FTZ R173, R2, R173, -R7.reuse ;  /* 0x000000ad02ad7223 */ /* 0x100fe20000010807 */
[----:B------:R-:W-:Y:S01]  /*1ef10*/  FMNMX.FTZ R0, R170, R0, !PT ;  /* 0x00000000aa007209 */ /* 0x000fe20007810000 */
[----:B------:R-:W0:Y:S01]  /*1ef20*/  MUFU.EX2 R189, R189 ;  /* 0x000000bd00bd7308 */ /* 0x000e220000000800 */
[----:B------:R-:W-:-:S01]  /*1ef30*/  FFMA.FTZ R176, R2, R176, -R7 ;  /* 0x000000b002b07223 */ /* 0x000fc20000010807 */
[C-C-:B------:R-:W-:Y:S01]  /*1ef40*/  FFMA.FTZ R177, R2.reuse, R177, -R7.reuse ;  /* 0x000000b102b17223 */ /* 0x140fe20000010807 */
[----:B------:R-:W-:Y:S01]  /*1ef50*/  FMNMX.FTZ R0, R171, R0, !PT ;  /* 0x00000000ab007209 */ /* 0x000fe20007810000 */
[C-C-:B------:R-:W-:Y:S01]  /*1ef60*/  FFMA.FTZ R180, R2.reuse, R180, -R7.reuse ;  /* 0x000000b402b47223 */ /* 0x140fe20000010807 */
[----:B------:R-:W-:-:S01]  /*1ef70*/  FFMA.FTZ R181, R2, R181, -R7 ;  /* 0x000000b502b57223 */ /* 0x000fc20000010807 */
[--C-:B------:R-:W-:Y:S01]  /*1ef80*/  FFMA.FTZ R152, R2, R152, -R7.reuse ;  /* 0x0000009802987223 */ /* 0x100fe20000010807 */
[----:B------:R-:W-:Y:S01]  /*1ef90*/  FMNMX.FTZ R0, R174, R0, !PT ;  /* 0x00000000ae007209 */ /* 0x000fe20007810000 */
[----:B------:R-:W-:Y:S01]  /*1efa0*/  MUFU.EX2 R192, R192 ;  /* 0x000000c000c07308 */ /* 0x000fe20000000800 */
        /* <DEDUP_REMOVED lines=35> */
[----:B------:R-:W-:Y:S01]  /*1f1e0*/  FFMA.FTZ R7, R2, R133, -R7 ;  /* 0x0000008502077223 */ /* 0x000fe20000010807 */
[----:B------:R-:W-:-:S02]  /*1f1f0*/  LOP3.LUT P0, RZ, R22, 0x100, RZ, 0xc0, !PT ;  /* 0x0000010016ff7812 */ /* 0x000fc4000780c0ff */
        /* <DEDUP_REMOVED lines=29> */
[----:B------:R-:W-:-:S05]  /*1f3d0*/  FMNMX.FTZ R0, R135, R0, !PT ;  /* 0x0000000087007209 */ /* 0x000fca0007810000 */
[----:B------:R-:W3:Y:S01]  /*1f3e0*/  SHFL.BFLY PT, R6, R0, 0x2, 0x1f ;  /* 0x0c401f0000067f89 */ /* 0x000ee200000e0000 */
[----:B------:R-:W-:Y:S08]  /*1f3f0*/  MUFU.EX2 R157, R157 ;  /* 0x0000009d009d7308 */ /* 0x000ff00000000800 */
[----:B------:R-:W-:Y:S08]  /*1f400*/  MUFU.EX2 R160, R160 ;  /* 0x000000a000a07308 */ /* 0x000ff00000000800 */
[----:B------:R-:W-:Y:S01]  /*1f410*/  MUFU.EX2 R161, R161 ;  /* 0x000000a100a17308 */ /* 0x000fe20000000800 */
[----:B---3--:R-:W-:-:S07]  /*1f420*/  FMNMX.FTZ R0, R0, R6, !PT ;  /* 0x0000000600007209 */ /* 0x008fce0007810000 */
[----:B------:R-:W-:Y:S01]  /*1f430*/  MUFU.EX2 R164, R164 ;  /* 0x000000a400a47308 */ /* 0x000fe20000000800 */
[----:B------:R-:W3:Y:S07]  /*1f440*/  SHFL.BFLY PT, R6, R0, 0x1, 0x1f ;  /* 0x0c201f0000067f89 */ /* 0x000eee00000e0000 */
[----:B------:R-:W-:Y:S08]  /*1f450*/  MUFU.EX2 R165, R165 ;  /* 0x000000a500a57308 */ /* 0x000ff00000000800 */
[----:B------:R-:W-:Y:S08]  /*1f460*/  MUFU.EX2 R136, R136 ;  /* 0x0000008800887308 */ /* 0x000ff00000000800 */
[----:B------:R-:W-:Y:S01]  /*1f470*/  MUFU.EX2 R137, R137 ;  /* 0x0000008900897308 */ /* 0x000fe20000000800 */
[----:B---3--:R-:W-:-:S04]  /*1f480*/  FMNMX.FTZ R0, R0, R6, !PT ;  /* 0x0000000600007209 */ /* 0x008fc80007810000 */
[----:B------:R-:W-:Y:S01]  /*1f490*/  FSETP.NEU.FTZ.AND P1, PT, R0, -INF , PT ;  /* 0xff8000000000780b */ /* 0x000fe20003f3d000 */
[----:B------:R-:W-:-:S02]  /*1f4a0*/  FFMA.FTZ R9, R2, R0, -8 ;  /* 0xc100000002097423 */ /* 0x000fc40000010000 */
[----:B------:R-:W-:Y:S01]  /*1f4b0*/  MUFU.EX2 R140, R140 ;  /* 0x0000008c008c7308 */ /* 0x000fe20000000800 */
[----:B------:R-:W-:Y:S02]  /*1f4c0*/  FSEL R6, R0, RZ, P1 ;  /* 0x000000ff00067208 */ /* 0x000fe40000800000 */
[----:B------:R-:W-:-:S03]  /*1f4d0*/  FSEL R9, R9, RZ, P1 ;  /* 0x000000ff09097208 */ /* 0x000fc60000800000 */
[----:B------:R-:W-:Y:S01]  /*1f4e0*/  FADD.FTZ R6, -R6, R11 ;  /* 0x0000000b06067221 */ /* 0x000fe20000010100 */
[----:B------:R-:W-:Y:S02]  /*1f4f0*/  IMAD.U32 R11, RZ, RZ, UR38 ;  /* 0x00000026ff0b7e24 */ /* 0x000fe4000f8e00ff */
[C-C-:B------:R-:W-:Y:S01]  /*1f500*/  FFMA.FTZ R186, R2.reuse, R186, -R9.reuse ;  /* 0x000000ba02ba7223 */ /* 0x140fe20000010809 */
[----:B------:R-:W-:-:S01]  /*1f510*/  FFMA.FTZ R187, R2, R187, -R9 ;  /* 0x000000bb02bb7223 */ /* 0x000fc20000010809 */
[C---:B------:R-:W-:Y:S01]  /*1f520*/  FMUL.FTZ R6, R2.reuse, R6 ;  /* 0x0000000602067220 */ /* 0x040fe20000410000 */
[----:B------:R-:W-:-:S01]  /*1f530*/  FFMA.FTZ R190, R2, R190, -R9 ;  /* 0x000000be02be7223 */ /* 0x000fc20000010809 */
[C-C-:B------:R-:W-:Y:S01]  /*1f540*/  FFMA.FTZ R191, R2.reuse, R191, -R9.reuse ;  /* 0x000000bf02bf7223 */ /* 0x140fe20000010809 */
[----:B------:R-:W-:-:S01]  /*1f550*/  FFMA.FTZ R194, R2, R194, -R9 ;  /* 0x000000c202c27223 */ /* 0x000fc20000010809 */
[----:B------:R-:W-:Y:S01]  /*1f560*/  MUFU.EX2 R186, R186 ;  /* 0x000000ba00ba7308 */ /* 0x000fe20000000800 */
[----:B------:R-:W-:-:S01]  /*1f570*/  FFMA.FTZ R195, R2, R195, -R9 ;  /* 0x000000c302c37223 */ /* 0x000fc20000010809 */
[----:B------:R-:W-:Y:S01]  /*1f580*/  PRMT R10, R11, 0x654, R10 ;  /* 0x000006540b0a7816 */ /* 0x000fe2000000000a */
[----:B------:R-:W-:-:S01]  /*1f590*/  FFMA.FTZ R198, R2, R198, -R9 ;  /* 0x000000c602c67223 */ /* 0x000fc20000010809 */
[C-C-:B------:R-:W-:Y:S01]  /*1f5a0*/  FFMA.FTZ R199, R2.reuse, R199, -R9.reuse ;  /* 0x000000c702c77223 */ /* 0x140fe20000010809 */
[----:B------:R-:W-:-:S01]  /*1f5b0*/  FFMA.FTZ R170, R2, R170, -R9 ;  /* 0x000000aa02aa7223 */ /* 0x000fc20000010809 */
[----:B------:R1:W-:Y:S01]  /*1f5c0*/  SYNCS.ARRIVE.TRANS64.RED.A1T0 RZ, [R10+URZ], RZ ;  /* 0x000000ff0aff79a7 */ /* 0x0003e2000810043f */
[----:B------:R-:W-:-:S01]  /*1f5d0*/  FFMA.FTZ R171, R2, R171, -R9 ;  /* 0x000000ab02ab7223 */ /* 0x000fc20000010809 */
[----:B------:R-:W3:Y:S01]  /*1f5e0*/  MUFU.EX2 R6, R6 ;  /* 0x0000000600067308 */ /* 0x000ee20000000800 */
[----:B------:R-:W-:-:S01]  /*1f5f0*/  FFMA.FTZ R174, R2, R174, -R9 ;  /* 0x000000ae02ae7223 */ /* 0x000fc20000010809 */
[C-C-:B------:R-:W-:Y:S01]  /*1f600*/  FFMA.FTZ R175, R2.reuse, R175, -R9.reuse ;  /* 0x000000af02af7223 */ /* 0x140fe20000010809 */
[----:B------:R-:W-:-:S01]  /*1f610*/  FFMA.FTZ R178, R2, R178, -R9 ;  /* 0x000000b202b27223 */ /* 0x000fc20000010809 */
[C-C-:B------:R-:W-:Y:S01]  /*1f620*/  FFMA.FTZ R179, R2.reuse, R179, -R9.reuse ;  /* 0x000000b302b37223 */ /* 0x140fe20000010809 */
[----:B------:R-:W-:-:S01]  /*1f630*/  FFMA.FTZ R182, R2, R182, -R9 ;  /* 0x000000b602b67223 */ /* 0x000fc20000010809 */
[----:B-1----:R-:W-:Y:S01]  /*1f640*/  FADD.FTZ R10, R185, R13 ;  /* 0x0000000db90a7221 */ /* 0x002fe20000010000 */
[----:B------:R-:W-:-:S01]  /*1f650*/  FFMA.FTZ R183, R2, R183, -R9 ;  /* 0x000000b702b77223 */ /* 0x000fc20000010809 */
[----:B------:R-:W1:Y:S01]  /*1f660*/  MUFU.EX2 R187, R187 ;  /* 0x000000bb00bb7308 */ /* 0x000e620000000800 */
[----:B------:R-:W-:-:S01]  /*1f670*/  FFMA.FTZ R154, R2, R154, -R9 ;  /* 0x0000009a029a7223 */ /* 0x000fc20000010809 */
[----:B--2---:R-:W-:Y:S01]  /*1f680*/  FADD.FTZ R10, R188, R10 ;  /* 0x0000000abc0a7221 */ /* 0x004fe20000010000 */
[----:B------:R-:W-:-:S01]  /*1f690*/  FFMA.FTZ R155, R2, R155, -R9 ;  /* 0x0000009b029b7223 */ /* 0x000fc20000010809 */
[C-C-:B------:R-:W-:Y:S01]  /*1f6a0*/  FFMA.FTZ R158, R2.reuse, R158, -R9.reuse ;  /* 0x0000009e029e7223 */ /* 0x140fe20000010809 */
[----:B------:R-:W-:-:S01]  /*1f6b0*/  FFMA.FTZ R159, R2, R159, -R9 ;  /* 0x0000009f029f7223 */ /* 0x000fc20000010809 */
[----:B0-----:R-:W-:Y:S01]  /*1f6c0*/  FADD.FTZ R10, R189, R10 ;  /* 0x0000000abd0a7221 */ /* 0x001fe20000010000 */
[----:B------:R-:W-:-:S01]  /*1f6d0*/  FFMA.FTZ R162, R2, R162, -R9 ;  /* 0x000000a202a27223 */ /* 0x000fc20000010809 */
[----:B------:R-:W0:Y:S01]  /*1f6e0*/  MUFU.EX2 R190, R190 ;  /* 0x000000be00be7308 */ /* 0x000e220000000800 */
[----:B---3--:R-:W-:-:S01]  /*1f6f0*/  FFMA.FTZ R12, R6, R12, R186 ;  /* 0x0000000c060c7223 */ /* 0x008fc200000100ba */
[----:B------:R-:W-:Y:S01]  /*1f700*/  FADD.FTZ R10, R192, R10 ;  /* 0x0000000ac00a7221 */ /* 0x000fe20000010000 */
[----:B------:R-:W-:-:S01]  /*1f710*/  FFMA.FTZ R163, R2, R163, -R9 ;  /* 0x000000a302a37223 */ /* 0x000fc20000010809 */
[C-C-:B------:R-:W-:Y:S01]  /*1f720*/  FFMA.FTZ R166, R2.reuse, R166, -R9.reuse ;  /* 0x000000a602a67223 */ /* 0x140fe20000010809 */
[----:B------:R-:W-:-:S01]  /*1f730*/  FFMA.FTZ R167, R2, R167, -R9 ;  /* 0x000000a702a77223 */ /* 0x000fc20000010809 */
[----:B------:R-:W-:Y:S01]  /*1f740*/  FADD.FTZ R10, R193, R10 ;  /* 0x0000000ac10a7221 */ /* 0x000fe20000010000 */
[----:B------:R-:W-:-:S01]  /*1f750*/  FFMA.FTZ R138, R2, R138, -R9 ;  /* 0x0000008a028a7223 */ /* 0x000fc20000010809 */
[----:B------:R-:W2:Y:S01]  /*1f760*/  MUFU.EX2 R191, R191 ;  /* 0x000000bf00bf7308 */ /* 0x000ea20000000800 */
        /* <DEDUP_REMOVED lines=8> */
[----:B0-----:R-:W-:-:S01]  /*1f7f0*/  FADD.FTZ R11, R190, R11 ;  /* 0x0000000bbe0b7221 */ /* 0x001fc20000010000 */
[----:B------:R-:W-:Y:S01]  /*1f800*/  FADD.FTZ R10, R168, R10 ;  /* 0x0000000aa80a7221 */ /* 0x000fe20000010000 */
[----:B------:R-:W-:-:S01]  /*1f810*/  FFMA.FTZ R147, R2, R147, -R9 ;  /* 0x0000009302937223 */ /* 0x000fc20000010809 */
[C-C-:B------:R-:W-:Y:S01]  /*1f820*/  FFMA.FTZ R150, R2.reuse, R150, -R9.reuse ;  /* 0x0000009602967223 */ /* 0x140fe20000010809 */
[----:B------:R-:W-:-:S01]  /*1f830*/  FFMA.FTZ R151, R2, R151, -R9 ;  /* 0x0000009702977223 */ /* 0x000fc20000010809 */
[----:B------:R-:W-:Y:S01]  /*1f840*/  FADD.FTZ R10, R169, R10 ;  /* 0x0000000aa90a7221 */ /* 0x000fe20000010000 */
[----:B------:R-:W-:-:S01]  /*1f850*/  FFMA.FTZ R122, R2, R122, -R9 ;  /* 0x0000007a027a7223 */ /* 0x000fc20000010809 */
[----:B------:R-:W0:Y:S01]  /*1f860*/  MUFU.EX2 R195, R195 ;  /* 0x000000c300c37308 */ /* 0x000e220000000800 */
[----:B--2---:R-:W-:-:S01]  /*1f870*/  FADD.FTZ R11, R191, R11 ;  /* 0x0000000bbf0b7221 */ /* 0x004fc20000010000 */
        /* <DEDUP_REMOVED lines=12> */
[----:B------:R-:W-:-:S02]  /*1f940*/  FADD.FTZ R10, R177, R10 ;  /* 0x0000000ab10a7221 */ /* 0x000fc40000010000 */
        /* <DEDUP_REMOVED lines=26> */
[----:B------:R-:W-:-:S06]  /*1faf0*/  FADD.FTZ R10, R140, R10 ;  /* 0x0000000a8c0a7221 */ /* 0x000fcc0000010000 */
        /* <DEDUP_REMOVED lines=82> */
.L_x_2920:
[----:B------:R-:W-:Y:S01]  /*20020*/  F2FP.SATFINITE.E4M3.F32.PACK_AB_MERGE_C R9, R9, R134, RZ ;  /* 0x000000860909723e */ /* 0x000fe200048070ff */
[----:B------:R-:W-:Y:S01]  /*20030*/  IMAD R3, R3, 0x8, R18 ;  /* 0x0000000803037824 */ /* 0x000fe200078e0212 */
[----:B------:R-:W-:Y:S01]  /*20040*/  ISETP.GT.AND P1, PT, R8, R21, PT ;  /* 0x000000150800720c */ /* 0x000fe20003f24270 */
[----:B------:R-:W-:Y:S01]  /*20050*/  IMAD.U32 R10, RZ, RZ, UR38 ;  /* 0x00000026ff0a7e24 */ /* 0x000fe2000f8e00ff */
[----:B------:R-:W-:Y:S01]  /*20060*/  F2FP.SATFINITE.E4M3.F32.PACK_AB_MERGE_C R130, R131, R130, R9 ;  /* 0x000000828382723e */ /* 0x000fe20004807009 */
[----:B------:R-:W-:Y:S01]  /*20070*/  VIADD R3, R3, 0x33460 ;  /* 0x0003346003037836 */ /* 0x000fe20000000000 */
[----:B------:R0:W5:Y:S01]  /*20080*/  LDL R9, [R1] ;  /* 0x0000000001097983 */ /* 0x0001620000100800 */
        /* <DEDUP_REMOVED lines=137> */
[----:B------:R-:W-:Y:S01]  /*20920*/  MOV R11, R0 ;  /* 0x00000000000b7202 */ /* 0x000fe20000000f00 */
[----:B------:R-:W-:Y:S01]  /*20930*/  IMAD.MOV.U32 R10, RZ, RZ, R4 ;  /* 0x000000ffff0a7224 */ /* 0x000fe200078e0004 */
[----:B------:R-:W-:Y:S01]  /*20940*/  MOV R214, R180 ;  /* 0x000000b400d67202 */ /* 0x000fe20000000f00 */
[----:B-1----:R-:W-:Y:S01]  /*20950*/  IMAD.MOV.U32 R3, RZ, RZ, R222 ;  /* 0x000000ffff037224 */ /* 0x002fe200078e00de */
        /* <DEDUP_REMOVED lines=18> */
[----:B------:R-:W-:Y:S01]  /*20a80*/  IMAD.MOV.U32 R203, RZ, RZ, R130 ;  /* 0x000000ffffcb7224 */ /* 0x000fe200078e0082 */
[----:B0-----:R-:W-:Y:S06]  /*20a90*/  @P1 BRA `(.L_x_2921) ;  /* 0xffffffbc00a81947 */ /* 0x001fec000383ffff */
.L_x_2909:
[----:B------:R-:W2:Y:S02]  /*20aa0*/  LDL R3, [R1+0x44] ;  /* 0x0000440001037983 */ /* 0x000ea40000100800 */
[----:B--2---:R-:W-:-:S13]  /*20ab0*/  ISETP.GE.AND P1, PT, R8, R3, PT ;  /* 0x000000030800720c */ /* 0x004fda0003f26270 */
[----:B------:R-:W-:Y:S05]  /*20ac0*/  @!P1 BRA `(.L_x_2922) ;  /* 0x0000003400609947 */ /* 0x000fea0003800000 */
[----:B-----5:R0:W5:Y:S01]  /*20ad0*/  LDL.LU R9, [R1] ;  /* 0x0000000001097983 */ /* 0x0201620000300800 */
[----:B------:R-:W-:Y:S02]  /*20ae0*/  IMAD.MOV.U32 R11, RZ, RZ, R0 ;  /* 0x000000ffff0b7224 */ /* 0x000fe400078e0000 */
[----:B------:R-:W-:Y:S02]  /*20af0*/  IMAD.MOV.U32 R10, RZ, RZ, R4 ;  /* 0x000000ffff0a7224 */ /* 0x000fe400078e0004 */
[----:B------:R-:W-:-:S07]  /*20b00*/  IMAD.MOV.U32 R3, RZ, RZ, R222 ;  /* 0x000000ffff037224 */ /* 0x000fce00078e00de */
.L_x_2934:
[----:B------:R-:W2:Y:S01]  /*20b10*/  LDL R4, [R1+0x2c] ;  /* 0x00002c0001047983 */ /* 0x000ea20000100800 */
[----:B------:R-:W-:Y:S01]  /*20b20*/  VIADD R222, R3, 0x1 ;  /* 0x0000000103de7836 */ /* 0x000fe20000000000 */
[----:B------:R-:W-:Y:S05]  /*20b30*/  YIELD ;  /* 0x0000000000007946 */ /* 0x000fea0003800000 */
[----:B------:R-:W-:-:S04]  /*20b40*/  ISETP.NE.AND P1, PT, R222, 0x2, PT ;  /* 0x00000002de00780c */ /* 0x000fc80003f25270 */
[----:B------:R-:W-:Y:S02]  /*20b50*/  SEL R0, RZ, 0x1, P1 ;  /* 0x00000001ff007807 */ /* 0x000fe40000800000 */
[----:B------:R-:W-:Y:S02]  /*20b60*/  SEL R222, R222, RZ, P1 ;  /* 0x000000ffdede7207 */ /* 0x000fe40000800000 */
[----:B--2---:R-:W-:Y:S02]  /*20b70*/  ISETP.NE.AND P2, PT, R4, RZ, PT ;  /* 0x000000ff0400720c */ /* 0x004fe40003f45270 */
[----:B-----5:R-:W-:-:S05]  /*20b80*/  LOP3.LUT R4, R9, R0, RZ, 0x3c, !PT ;  /* 0x0000000009047212 */ /* 0x020fca00078e3cff */
[----:B------:R1:W-:Y:S06]  /*20b90*/  STL [R1], R4 ;  /* 0x0000000401007387 */ /* 0x0003ec0000100800 */
[----:B------:R-:W-:Y:S05]  /*20ba0*/  @P2 BRA `(.L_x_2923) ;  /* 0x0000000000302947 */ /* 0x000fea0003800000 */
[----:B------:R-:W-:Y:S05]  /*20bb0*/  @!P0 BRA `(.L_x_2924) ;  /* 0x0000000000048947 */ /* 0x000fea0003800000 */
[----:B------:R-:W-:Y:S01]  /*20bc0*/  BPT.TRAP 0x1 ;  /* 0x000000040000795c */ /* 0x000fe20000300000 */
.L_x_2924:
[----:B------:R-:W-:Y:S02]  /*20bd0*/  LEA R0, R222, R18, 0x3 ;  /* 0x00000012de007211 */ /* 0x000fe400078e18ff */
[----:B------:R-:W-:-:S04]  /*20be0*/  SHF.L.U32 R5, R4, 0x1f, RZ ;  /* 0x0000001f04057819 */ /* 0x000fc800000006ff */
[----:B------:R2:W3:Y:S01]  /*20bf0*/  SYNCS.PHASECHK.TRANS64.TRYWAIT P1, [R0+URZ+0x33430], R5 ;  /* 0x03343005000075a7 */ /* 0x0004e2000802017f */
[----:B------:R-:W-:Y:S05]  /*20c00*/  @!P0 BRA `(.L_x_2925) ;  /* 0x0000000000048947 */ /* 0x000fea0003800000 */
[----:B------:R-:W-:Y:S01]  /*20c10*/  BPT.TRAP 0x1 ;  /* 0x000000040000795c */ /* 0x000fe20000300000 */
.L_x_2925:
[----:B------:R-:W-:Y:S04]  /*20c20*/  BSSY B0, `(.L_x_2923) ;  /* 0x0000004000007945 */ /* 0x000fe80003800000 */
[----:B---3--:R-:W-:Y:S05]  /*20c30*/  @P1 BRA `(.L_x_2926) ;  /* 0x0000000000081947 */ /* 0x008fea0003800000 */
[----:B------:R-:W3:Y:S02]  /*20c40*/  SYNCS.PHASECHK.TRANS64.TRYWAIT P1, [R0+URZ+0x33430], R5 ;  /* 0x03343005000075a7 */ /* 0x000ee4000802017f */
[----:B---3--:R-:W-:Y:S05]  /*20c50*/  @!P1 BRA `(.L_x_2927) ;  /* 0x0000013c002c9947 */ /* 0x008fea0003800000 */
.L_x_2926:
[----:B------:R-:W-:Y:S05]  /*20c60*/  BSYNC B0 ;  /* 0x0000000000007941 */ /* 0x000fea0003800000 */
.L_x_2923:
[----:B--23--:R-:W2:Y:S01]  /*20c70*/  S2R R0, SR_TID.X ;  /* 0x0000000000007919 */ /* 0x00cea20000002100 */
[----:B------:R-:W-:Y:S05]  /*20c80*/  WARPSYNC.ALL ;  /* 0x0000000000007948 */ /* 0x000fea0003800000 */
[----:B-1----:R-:W-:Y:S01]  /*20c90*/  IMAD R4, R222, 0x780, R20 ;  /* 0x00000780de047824 */ /* 0x002fe200078e0214 */
[----:B------:R-:W-:Y:S01]  /*20ca0*/  UMOV UR44, UR24 ;  /* 0x00000018002c7c82 */ /* 0x000fe20008000000 */
[----:B------:R-:W-:Y:S01]  /*20cb0*/  IMAD.MOV.U32 R5, RZ, RZ, -0x7fffffe0 ;  /* 0x80000020ff057424 */ /* 0x000fe200078e00ff */
[----:B------:R-:W-:Y:S01]  /*20cc0*/  UMOV UR45, UR25 ;  /* 0x00000019002d7c82 */ /* 0x000fe20008000000 */
[C---:B------:R-:W-:Y:S01]  /*20cd0*/  VIADD R120, R4.reuse, 0x80 ;  /* 0x0000008004787836 */ /* 0x040fe20000000000 */
[----:B------:R-:W-:Y:S01]  /*20ce0*/  R2UR UR46, R4 ;  /* 0x00000000042e72ca */ /* 0x000fe200000e0000 */
[----:B------:R-:W-:Y:S01]  /*20cf0*/  IMAD.MOV.U32 R121, RZ, RZ, -0x7fffffe0 ;  /* 0x80000020ff797424 */ /* 0x000fe200078e00ff */
[----:B------:R-:W-:Y:S01]  /*20d00*/  R2UR UR47, R5 ;  /* 0x00000000052f72ca */ /* 0x000fe200000e0000 */
[----:B------:R-:W-:Y:S01]  /*20d10*/  UMOV UR40, UR24 ;  /* 0x0000001800287c82 */ /* 0x000fe20008000000 */
[----:B------:R-:W-:Y:S01]  /*20d20*/  R2UR UR42, R120 ;  /* 0x00000000782a72ca */ /* 0x000fe200000e0000 */
[----:B------:R-:W-:Y:S01]  /*20d30*/  UMOV UR41, UR25 ;  /* 0x0000001900297c82 */ /* 0x000fe20008000000 */
[----:B------:R-:W-:Y:S01]  /*20d40*/  R2UR UR43, R121 ;  /* 0x00000000792b72ca */ /* 0x000fe200000e0000 */
[C---:B------:R-:W-:Y:S01]  /*20d50*/  VIADD R6, R4.reuse, 0x100 ;  /* 0x0000010004067836 */ /* 0x040fe20000000000 */
[----:B------:R-:W-:Y:S01]  /*20d60*/  MOV R15, 0x80000020 ;  /* 0x80000020000f7802 */ /* 0x000fe20000000f00 */
[----:B------:R-:W-:Y:S01]  /*20d70*/  IMAD.MOV.U32 R7, RZ, RZ, -0x7fffffe0 ;  /* 0x80000020ff077424 */ /* 0x000fe200078e00ff */
[----:B------:R-:W-:Y:S01]  /*20d80*/  UMOV UR32, UR24 ;  /* 0x0000001800207c82 */ /* 0x000fe20008000000 */
[----:B------:R-:W-:Y:S01]  /*20d90*/  VIADD R14, R4, 0x180 ;  /* 0x00000180040e7836 */ /* 0x000fe20000000000 */
[----:B------:R-:W-:Y:S01]  /*20da0*/  R2UR UR26, R6 ;  /* 0x00000000061a72ca */ /* 0x000fe200000e0000 */
[----:B------:R-:W-:Y:S01]  /*20db0*/  UMOV UR33, UR25 ;  /* 0x0000001900217c82 */ /* 0x000fe20008000000 */
[----:B------:R-:W-:Y:S01]  /*20dc0*/  R2UR UR27, R7 ;  /* 0x00000000071b72ca */ /* 0x000fe200000e0000 */
[----:B------:R-:W-:Y:S01]  /*20dd0*/  VIADD R120, R4, 0x200 ;  /* 0x0000020004787836 */ /* 0x000fe20000000000 */
[----:B------:R-:W-:Y:S01]  /*20de0*/  R2UR UR34, R14 ;  /* 0x000000000e2272ca */ /* 0x000fe200000e0000 */
[----:B------:R-:W-:Y:S01]  /*20df0*/  UMOV UR28, UR24 ;  /* 0x00000018001c7c82 */ /* 0x000fe20008000000 */
[----:B------:R-:W-:Y:S01]  /*20e00*/  R2UR UR35, R15 ;  /* 0x000000000f2372ca */ /* 0x000fe200000e0000 */
[----:B------:R-:W-:Y:S01]  /*20e10*/  UMOV UR29, UR25 ;  /* 0x00000019001d7c82 */ /* 0x000fe20008000000 */
[----:B------:R-:W-:Y:S01]  /*20e20*/  R2UR UR30, R120 ;  /* 0x00000000781e72ca */ /* 0x000fe200000e0000 */
[C---:B------:R-:W-:Y:S01]  /*20e30*/  VIADD R6, R4.reuse, 0x2 ;  /* 0x0000000204067836 */ /* 0x040fe20000000000 */
[----:B--2---:R-:W-:Y:S01]  /*20e40*/  SHF.R.U32.HI R0, RZ, 0x7, R0 ;  /* 0x00000007ff007819 */ /* 0x004fe20000011600 */
[----:B------:R-:W-:Y:S01]  /*20e50*/  VIADD R14, R4, 0x82 ;  /* 0x00000082040e7836 */ /* 0x000fe20000000000 */
[----:B------:R-:W-:Y:S01]  /*20e60*/  R2UR UR31, R121 ;  /* 0x00000000791f72ca */ /* 0x000fe200000e0000 */
[----:B------:R-:W-:Y:S01]  /*20e70*/  IMAD.MOV.U32 R15, RZ, RZ, -0x7fffffe0 ;  /* 0x80000020ff0f7424 */ /* 0x000fe200078e00ff */
[----:B------:R-:W-:Y:S01]  /*20e80*/  R2UR UR6, R6 ;  /* 0x00000000060672ca */ /* 0x000fe200000e0000 */
[----:B------:R-:W-:Y:S01]  /*20e90*/  VIADD R0, R0, 0x8 ;  /* 0x0000000800007836 */ /* 0x000fe20000000000 */
[----:B------:R-:W-:Y:S01]  /*20ea0*/  R2UR UR7, R7 ;  /* 0x00000000070772ca */ /* 0x000fe200000e0000 */
[----:B------:R-:W-:-:S02]  /*20eb0*/  VIADD R6, R4, 0x102 ;  /* 0x0000010204067836 */ /* 0x000fc40000000000 */
[----:B------:R-:W-:Y:S01]  /*20ec0*/  IMAD.MOV.U32 R7, RZ, RZ, -0x7fffffe0 ;  /* 0x80000020ff077424 */ /* 0x000fe200078e00ff */
[----:B------:R1:W-:Y:S01]  /*20ed0*/  BAR.SYNC.DEFER_BLOCKING R0, 0x100 ;  /* 0x000400000000751d */ /* 0x0003e20000010000 */
[----:B------:R-:W-:-:S05]  /*20ee0*/  IMAD.MOV.U32 R5, RZ, RZ, -0x7fffffe0 ;  /* 0x80000020ff057424 */ /* 0x000fca00078e00ff */
        /* <DEDUP_REMOVED lines=221> */
[----:B-1----:R-:W-:Y:S05]  /*21cc0*/  @P2 BRA `(.L_x_2928) ;  /* 0x0000000000282947 */ /* 0x002fea0003800000 */
[----:B------:R-:W-:Y:S05]  /*21cd0*/  @!P0 BRA `(.L_x_2929) ;  /* 0x0000000000048947 */ /* 0x000fea0003800000 */
[----:B------:R-:W-:Y:S01]  /*21ce0*/  BPT.TRAP 0x1 ;  /* 0x000000040000795c */ /* 0x000fe20000300000 */
.L_x_2929:
[----:B------:R-:W-:Y:S01]  /*21cf0*/  SHF.L.U32 R0, R9, 0x1f, RZ ;  /* 0x0000001f09007819 */ /* 0x000fe200000006ff */
[----:B------:R-:W-:-:S04]  /*21d00*/  IMAD R4, R3, 0x8, R18 ;  /* 0x0000000803047824 */ /* 0x000fc800078e0212 */
[----:B------:R1:W2:Y:S01]  /*21d10*/  SYNCS.PHASECHK.TRANS64.TRYWAIT P1, [R4+URZ+0x33450], R0 ;  /* 0x03345000040075a7 */ /* 0x0002a2000802017f */
[----:B------:R-:W-:Y:S05]  /*21d20*/  @!P0 BRA `(.L_x_2930) ;  /* 0x0000000000048947 */ /* 0x000fea0003800000 */
[----:B------:R-:W-:Y:S01]  /*21d30*/  BPT.TRAP 0x1 ;  /* 0x000000040000795c */ /* 0x000fe20000300000 */
.L_x_2930:
[----:B--2---:R-:W-:Y:S05]  /*21d40*/  @P1 BRA `(.L_x_2928) ;  /* 0x0000000000081947 */ /* 0x004fea0003800000 */
[----:B------:R-:W2:Y:S02]  /*21d50*/  SYNCS.PHASECHK.TRANS64.TRYWAIT P1, [R4+URZ+0x33450], R0 ;  /* 0x03345000040075a7 */ /* 0x000ea4000802017f */
[----:B--2---:R-:W-:Y:S05]  /*21d60*/  @!P1 BRA `(.L_x_2931) ;  /* 0x0000012800fc9947 */ /* 0x004fea0003800000 */
.L_x_2928:
[----:B-12---:R-:W-:Y:S01]  /*21d70*/  VIADD R0, R18, 0x200 ;  /* 0x0000020012007836 */ /* 0x006fe20000000000 */
[----:B------:R-:W-:Y:S05]  /*21d80*/  WARPSYNC.ALL ;  /* 0x0000000000007948 */ /* 0x000fea0003800000 */
[----:B------:R-:W-:Y:S01]  /*21d90*/  SHF.R.U32.HI R0, RZ, 0x4, R0 ;  /* 0x00000004ff007819 */ /* 0x000fe20000011600 */
[----:B------:R-:W-:Y:S01]  /*21da0*/  IMAD.MOV.U32 R5, RZ, RZ, -0x3ffffff0 ;  /* 0xc0000010ff057424 */ /* 0x000fe200078e00ff */
[----:B------:R-:W-:Y:S01]  /*21db0*/  WARPGROUP.ARRIVE ;  /* 0x00000000000079c5 */ /* 0x000fe20000000000 */
[----:B------:R-:W-:-:S05]  /*21dc0*/  MOV R7, 0xc0000010 ;  /* 0xc000001000077802 */ /* 0x000fca0000000f00 */
[----:B------:R-:W1:Y:S01]  /*21dd0*/  S2R R9, SR_TID.X ;  /* 0x0000000000097919 */ /* 0x000e620000002100 */
[----:B------:R-:W-:Y:S02]  /*21de0*/  LOP3.LUT R0, R0, 0x3fff, RZ, 0xc0, !PT ;  /* 0x00003fff00007812 */ /* 0x000fe400078ec0ff */
[----:B------:R-:W-:Y:S01]  /*21df0*/  R2UR UR7, R5 ;  /* 0x00000000050772ca */ /* 0x000fe200000e0000 */
[----:B------:R-:W-:Y:S01]  /*21e00*/  IMAD.MOV.U32 R5, RZ, RZ, -0x3ffffff0 ;  /* 0xc0000010ff057424 */ /* 0x000fe200078e00ff */
        /* <DEDUP_REMOVED lines=9> */
[----:B-1----:R-:W-:-:S04]  /*21ea0*/  SHF.R.U32.HI R9, RZ, 0x7, R9 ;  /* 0x00000007ff097819 */ /* 0x002fc80000011609 */
        /* <DEDUP_REMOVED lines=26> */
.L_x_2932:
[----:B-1----:R-:W-:Y:S01]  /*22050*/  IMAD R0, R222, 0x8, R18 ;  /* 0x00000008de007824 */ /* 0x002fe200078e0212 */
[----:B------:R-:W-:-:S03]  /*22060*/  MOV R4, UR38 ;  /* 0x0000002600047c02 */ /* 0x000fc60008000f00 */
[----:B------:R-:W-:-:S05]  /*22070*/  VIADD R0, R0, 0x33440 ;  /* 0x0003344000007836 */ /* 0x000fca0000000000 */
[----:B------:R-:W-:-:S04]  /*22080*/  PRMT R0, R4, 0x654, R0 ;  /* 0x0000065404007816 */ /* 0x000fc80000000000 */
[----:B------:R1:W-:Y:S02]  /*22090*/  SYNCS.ARRIVE.TRANS64.RED.A1T0 RZ, [R0+URZ], RZ ;  /* 0x000000ff00ff79a7 */ /* 0x0003e4000810043f */
[----:B-1----:R-:W-:-:S04]  /*220a0*/  FMNMX.FTZ R0, R184, R10, !PT ;  /* 0x0000000ab8007209 */ /* 0x002fc80007810000 */
        /* <DEDUP_REMOVED lines=39> */
[----:B------:R-:W1:Y:S02]  /*22320*/  SHFL.BFLY PT, R4, R0, 0x2, 0x1f ;  /* 0x0c401f0000047f89 */ /* 0x000e6400000e0000 */
[----:B-1----:R-:W-:-:S05]  /*22330*/  FMNMX.FTZ R4, R0, R4, !PT ;  /* 0x0000000400047209 */ /* 0x002fca0007810000 */
[----:B------:R-:W1:Y:S02]  /*22340*/  SHFL.BFLY PT, R0, R4, 0x1, 0x1f ;  /* 0x0c201f0004007f89 */ /* 0x000e6400000e0000 */
[----:B-1----:R-:W-:Y:S02]  /*22350*/  FMNMX.FTZ R4, R4, R0, !PT ;  /* 0x0000000004047209 */ /* 0x002fe40007810000 */
        /* <DEDUP_REMOVED lines=46> */
[----:B-1----:R-:W-:Y:S01]  /*22640*/  FMNMX.FTZ R0, R0, R5, !PT ;  /* 0x0000000500007209 */ /* 0x002fe20007810000 */
        /* <DEDUP_REMOVED lines=9> */
[----:B------:R-:W1:Y:S01]  /*226e0*/  MUFU.EX2 R184, R184 ;  /* 0x000000b800b87308 */ /* 0x000e620000000800 */
        /* <DEDUP_REMOVED lines=31> */
[----:B------:R-:W3:Y:S01]  /*228e0*/  MUFU.EX2 R187, R187 ;  /* 0x000000bb00bb7308 */ /* 0x000ee20000000800 */
[----:B--2---:R-:W-:-:S01]  /*228f0*/  FFMA.FTZ R12, R7, R12, R186 ;  /* 0x0000000c070c7223 */ /* 0x004fc200000100ba */
        /* <DEDUP_REMOVED lines=15> */
[----:B---3--:R-:W-:-:S01]  /*229f0*/  FADD.FTZ R11, R187, R12 ;  /* 0x0000000cbb0b7221 */ /* 0x008fc20000010000 */
[C---:B------:R-:W-:Y:S01]  /*22a00*/  FFMA.FTZ R164, R2.reuse, R164, -R5 ;  /* 0x000000a402a47223 */ /* 0x040fe20000010805 */
[----:B------:R-:W-:-:S01]  /*22a10*/  FFMA.FTZ R166, R2, R166, -R9 ;  /* 0x000000a602a67223 */ /* 0x000fc20000010809 */
[C---:B------:R-:W-:Y:S01]  /*22a20*/  FFMA.FTZ R165, R2.reuse, R165, -R5 ;  /* 0x000000a502a57223 */ /* 0x040fe20000010805 */
[----:B------:R-:W-:-:S01]  /*22a30*/  FFMA.FTZ R167, R2, R167, -R9 ;  /* 0x000000a702a77223 */ /* 0x000fc20000010809 */
[C---:B------:R-:W-:Y:S01]  /*22a40*/  FFMA.FTZ R136, R2.reuse, R136, -R5 ;  /* 0x0000008802887223 */ /* 0x040fe20000010805 */
[----:B------:R-:W-:-:S01]  /*22a50*/  FFMA.FTZ R138, R2, R138, -R9 ;  /* 0x0000008a028a7223 */ /* 0x000fc20000010809 */
[----:B------:R-:W3:Y:S01]  /*22a60*/  MUFU.EX2 R189, R189 ;  /* 0x000000bd00bd7308 */ /* 0x000ee20000000800 */
        /* <DEDUP_REMOVED lines=40> */
[----:B---3--:R-:W-:-:S07]  /*22cf0*/  FADD.FTZ R11, R194, R11 ;  /* 0x0000000bc20b7221 */ /* 0x008fce0000010000 */
[----:B------:R-:W3:Y:S01]  /*22d00*/  MUFU.EX2 R196, R196 ;  /* 0x000000c400c47308 */ /* 0x000ee20000000800 */
[----:B--2---:R-:W-:-:S07]  /*22d10*/  FADD.FTZ R10, R193, R10 ;  /* 0x0000000ac10a7221 */ /* 0x004fce0000010000 */
[----:B------:R-:W2:Y:S01]  /*22d20*/  MUFU.EX2 R198, R198 ;  /* 0x000000c600c67308 */ /* 0x000ea20000000800 */
[----:B-1----:R-:W-:-:S07]  /*22d30*/  FADD.FTZ R11, R195, R11 ;  /* 0x0000000bc30b7221 */ /* 0x002fce0000010000 */
        /* <DEDUP_REMOVED lines=131> */
[----:B-1----:R-:W-:-:S01]  /*23570*/  FADD.FTZ R11, R134, R11 ;  /* 0x0000000b860b7221 */ /* 0x002fc20000010000 */
[----:B---3--:R-:W-:-:S03]  /*23580*/  FADD.FTZ R13, R5, R10 ;  /* 0x0000000a050d7221 */ /* 0x008fc60000010000 */
[----:B--2---:R-:W-:Y:S01]  /*23590*/  FADD.FTZ R12, R9, R11 ;  /* 0x0000000b090c7221 */ /* 0x004fe20000010000 */
[----:B------:R-:W-:Y:S06]  /*235a0*/  @!P0 BRA `(.L_x_2933) ;  /* 0x0000000000048947 */ /* 0x000fec0003800000 */
[----:B------:R-:W-:Y:S01]  /*235b0*/  BPT.TRAP 0x1 ;  /* 0x000000040000795c */ /* 0x000fe20000300000 */
.L_x_2933:
[----:B------:R-:W2:Y:S01]  /*235c0*/  LDL R11, [R1+0x44] ;  /* 0x00004400010b7983 */ /* 0x000ea20000100800 */
[----:B------:R-:W-:Y:S01]  /*235d0*/  F2FP.SATFINITE.E4M3.F32.PACK_AB_MERGE_C R9, R9, R134, RZ ;  /* 0x000000860909723e */ /* 0x000fe200048070ff */
[----:B------:R-:W-:Y:S01]  /*235e0*/  IMAD R3, R3, 0x8, R18 ;  /* 0x0000000803037824 */ /* 0x000fe200078e0212 */
[----:B------:R-:W-:Y:S01]  /*235f0*/  F2FP.SATFINITE.E4M3.F32.PACK_AB_MERGE_C R188, R189, R188, RZ ;  /* 0x000000bcbdbc723e */ /* 0x000fe200048070ff */
[----:B------:R-:W-:Y:S01]  /*23600*/  IMAD.U32 R10, RZ, RZ, UR38 ;  /* 0x00000026ff0a7e24 */ /* 0x000fe2000f8e00ff */
[----:B------:R-:W-:Y:S01]  /*23610*/  F2FP.SATFINITE.E4M3.F32.PACK_AB_MERGE_C R130, R131, R130, R9 ;  /* 0x000000828382723e */ /* 0x000fe20004807009 */
[----:B------:R-:W-:Y:S01]  /*23620*/  VIADD R3, R3, 0x33460 ;  /* 0x0003346003037836 */ /* 0x000fe20000000000 */
[----:B------:R1:W5:Y:S01]  /*23630*/  LDL R9, [R1] ;  /* 0x0000000001097983 */ /* 0x0003620000100800 */
        /* <DEDUP_REMOVED lines=136> */
[----:B------:R-:W-:Y:S01]  /*23ec0*/  MOV R217, R190 ;  /* 0x000000be00d97202 */ /* 0x000fe20000000f00 */
[----:B---3--:R-:W-:Y:S01]  /*23ed0*/  IMAD.MOV.U32 R3, RZ, RZ, R222 ;  /* 0x000000ffff037224 */ /* 0x008fe200078e00de */
        /* <DEDUP_REMOVED lines=19> */
[C---:B--2---:R-:W-:Y:S01]  /*24010*/  ISETP.GT.AND P1, PT, R8.reuse, R11, PT ;  /* 0x0000000b0800720c */ /* 0x044fe20003f24270 */
[----:B------:R-:W-:Y:S02]  /*24020*/  VIADD R8, R8, 0xffffffff ;  /* 0xffffffff08087836 */ /* 0x000fe40000000000 */
[----:B------:R-:W-:-:S10]  /*24030*/  IMAD.MOV.U32 R11, RZ, RZ, R0 ;  /* 0x000000ffff0b7224 */ /* 0x000fd400078e0000 */
[----:B-1----:R-:W-:Y:S05]  /*24040*/  @P1 BRA `(.L_x_2934) ;  /* 0xffffffc800b01947 */ /* 0x002fea000383ffff */
.L_x_2922:
[----:B------:R-:W-:Y:S05]  /*24050*/  WARPSYNC.ALL ;  /* 0x0000000000007948 */ /* 0x000fea0003800000 */
[----:B------:R-:W-:Y:S06]  /*24060*/  BAR.ARV 0x8, 0x180 ;  /* 0x0206000000007b1d */ /* 0x000fec0000002000 */
[----:B------:R-:W-:Y:S05]  /*24070*/  @!P0 BRA `(.L_x_2935) ;  /* 0x0000000000048947 */ /* 0x000fea0003800000 */
[----:B------:R-:W-:Y:S01]  /*24080*/  BPT.TRAP 0x1 ;  /* 0x000000040000795c */ /* 0x000fe20000300000 */
.L_x_2935:
[----:B------:R-:W2:Y:S01]  /*24090*/  LDL R5, [R1] ;  /* 0x0000000001057983 */ /* 0x000ea20000100800 */
[----:B------:R-:W-:Y:S01]  /*240a0*/  IMAD R3, R222, 0x8, R18 ;  /* 0x00000008de037824 */ /* 0x000fe200078e0212 */
[----:B--2---:R-:W-:-:S04]  /*240b0*/  SHF.L.U32 R6, R5, 0x1f, RZ ;  /* 0x0000001f05067819 */ /* 0x004fc800000006ff */
[----:B------:R1:W2:Y:S01]  /*240c0*/  SYNCS.PHASECHK.TRANS64.TRYWAIT P1, [R3+URZ+0x33450], R6 ;  /* 0x03345006030075a7 */ /* 0x0002a2000802017f */
[----:B------:R-:W-:Y:S05]  /*240d0*/  @!P0 BRA `(.L_x_2936) ;  /* 0x0000000000048947 */ /* 0x000fea0003800000 */
[----:B------:R-:W-:Y:S01]  /*240e0*/  BPT.TRAP 0x1 ;  /* 0x000000040000795c */ /* 0x000fe20000300000 */
.L_x_2936:
[----:B------:R-:W-:-:S05]  /*240f0*/  VIADD R18, R18, 0x200 ;  /* 0x0000020012127836 */ /* 0x000fca0000000000 */
[----:B------:R-:W-:-:S04]  /*24100*/  SHF.R.U32.HI R18, RZ, 0x4, R18 ;  /* 0x00000004ff127819 */ /* 0x000fc80000011612 */
[----:B------:R-:W-:-:S04]  /*24110*/  LOP3.LUT R18, R18, 0x3fff, RZ, 0xc0, !PT ;  /* 0x00003fff12127812 */ /* 0x000fc800078ec0ff */
[----:B------:R-:W-:Y:S01]  /*24120*/  LOP3.LUT R7, R18, 0x10000, RZ, 0xfc, !PT ;  /* 0x0001000012077812 */ /* 0x000fe200078efcff */
[----:B--2---:R-:W-:Y:S06]  /*24130*/  @P1 BRA `(.L_x_2937) ;  /* 0x0000000000081947 */ /* 0x004fec0003800000 */
[----:B------:R-:W2:Y:S02]  /*24140*/  SYNCS.PHASECHK.TRANS64.TRYWAIT P1, [R3+URZ+0x33450], R6 ;  /* 0x03345006030075a7 */ /* 0x000ea4000802017f */
[----:B--2---:R-:W-:Y:S05]  /*24150*/  @!P1 BRA `(.L_x_2938) ;  /* 0x0000010800149947 */ /* 0x004fea0003800000 */
.L_x_2937:
[----:B-12---:R-:W-:Y:S01]  /*24160*/  IMAD R6, R222, 0x780, R7 ;  /* 0x00000780de067824 */ /* 0x006fe200078e0207 */
[----:B------:R-:W2:Y:S01]  /*24170*/  LDL R5, [R1+0x70] ;  /* 0x0000700001057983 */ /* 0x000ea20000100800 */
[----:B------:R-:W-:Y:S01]  /*24180*/  IMAD.MOV.U32 R7, RZ, RZ, -0x3ffffff0 ;  /* 0xc0000010ff077424 */ /* 0x000fe200078e00ff */
[----:B------:R-:W-:Y:S05]  /*24190*/  WARPSYNC.ALL ;  /* 0x0000000000007948 */ /* 0x000fea0003800000 */
[C---:B------:R-:W-:Y:S01]  /*241a0*/  R2UR UR6, R6.reuse ;  /* 0x00000000060672ca */ /* 0x040fe200000e0000 */
[----:B------:R-:W3:Y:S01]  /*241b0*/  LDL R15, [R1+0x60] ;  /* 0x00006000010f7983 */ /* 0x000ee20000100800 */
[----:B------:R-:W-:Y:S01]  /*241c0*/  R2UR UR7, R7 ;  /* 0x00000000070772ca */ /* 0x000fe200000e0000 */
[----:B------:R-:W-:Y:S01]  /*241d0*/  WARPGROUP.ARRIVE ;  /* 0x00000000000079c5 */ /* 0x000fe20000000000 */
[----:B------:R-:W-:Y:S01]  /*241e0*/  VIADD R8, R6, 0x180 ;  /* 0x0000018006087836 */ /* 0x000fe20000000000 */
[----:B------:R-:W-:Y:S01]  /*241f0*/  ULDC.64 UR4, c[0x0][0x9a0] ;  /* 0x0002680000047ab9 */ /* 0x000fe20000000a00 */
[----:B-----5:R-:W-:Y:S01]  /*24200*/  IMAD.MOV.U32 R9, RZ, RZ, -0x3ffffff0 ;  /* 0xc0000010ff097424 */ /* 0x020fe200078e00ff */
[----:B------:R-:W-:-:S04]  /*24210*/  ISETP.NE.U32.AND P1, PT, RZ, UR4, PT ;  /* 0x00000004ff007c0c */ /* 0x000fc8000bf25070 */
[----:B------:R-:W-:-:S04]  /*24220*/  ISETP.NE.AND.EX P1, PT, RZ, UR5, PT, P1 ;  /* 0x00000005ff007c0c */ /* 0x000fc8000bf25310 */
[----:B------:R-:W-:Y:S01]  /*24230*/  QGMMA.64x192x32.F32.E4M3.E4M3 R24, R216, gdesc[UR4], R24, gsb0 ;  /* 0x02e00004d8187df3 */ /* 0x000fe20008000818 */
[----:B------:R-:W-:Y:S01]  /*24240*/  R2UR UR6, R8 ;  /* 0x00000000080672ca */ /* 0x000fe200000e0000 */
[----:B------:R-:W-:Y:S01]  /*24250*/  VIADD R8, R6, 0x300 ;  /* 0x0000030006087836 */ /* 0x000fe20000000000 */
[----:B------:R-:W-:Y:S01]  /*24260*/  R2UR UR7, R9 ;  /* 0x00000000090772ca */ /* 0x000fe200000e0000 */
[----:B------:R-:W-:-:S05]  /*24270*/  IMAD.MOV.U32 R9, RZ, RZ, -0x3ffffff0 ;  /* 0xc0000010ff097424 */ /* 0x000fca00078e00ff */
[----:B------:R-:W2:Y:S01]  /*24280*/  @P1 LDC.64 R10, c[0x0][0x9c8] ;  /* 0x00027200ff0a1b82 */ /* 0x000ea20000000a00 */
[----:B------:R-:W-:Y:S02]  /*24290*/  WARPGROUP.DEPBAR.LE gsb0, 0x0 ;  /* 0x00008000000079c5 */ /* 0x000fe40000010000 */
[----:B------:R-:W-:-:S08]  /*242a0*/  WARPGROUP.ARRIVE ;  /* 0x00000000000079c5 */ /* 0x000fd00000000000 */
[----:B------:R-:W-:Y:S01]  /*242b0*/  QGMMA.64x192x32.F32.E4M3.E4M3 R24, R212, gdesc[UR4], R24, gsb0 ;  /* 0x02e00004d4187df3 */ /* 0x000fe20008000818 */
[----:B------:R-:W-:Y:S02]  /*242c0*/  R2UR UR6, R8 ;  /* 0x00000000080672ca */ /* 0x000fe400000e0000 */
[----:B------:R-:W-:Y:S02]  /*242d0*/  R2UR UR7, R9 ;  /* 0x00000000090772ca */ /* 0x000fe400000e0000 */
[----:B------:R-:W1:Y:S01]  /*242e0*/  @P1 LDC.64 R8, c[0x0][0x9d0] ;  /* 0x00027400ff081b82 */ /* 0x000e620000000a00 */
[----:B--2---:R-:W-:-:S04]  /*242f0*/  @P1 IMAD R14, R5, R10, RZ ;  /* 0x0000000a050e1224 */ /* 0x004fc800078e02ff */
[C---:B---3--:R-:W-:Y:S02]  /*24300*/  @P1 IMAD R5, R15.reuse, R11, R14 ;  /* 0x0000000b0f051224 */ /* 0x048fe400078e020e */
[----:B------:R-:W-:-:S04]  /*24310*/  @P1 IMAD.WIDE.U32 R10, R15, R10, RZ ;  /* 0x0000000a0f0a1225 */ /* 0x000fc800078e00ff */
[----:B------:R-:W-:Y:S01]  /*24320*/  @P1 IMAD.IADD R11, R11, 0x1, R5 ;  /* 0x000000010b0b1824 */ /* 0x000fe200078e0205 */
[----:B------:R-:W-:Y:S01]  /*24330*/  MOV R5, 0x3f800000 ;  /* 0x3f80000000057802 */ /* 0x000fe20000000f00 */
[----:B-1----:R-:W-:-:S04]  /*24340*/  @P1 IMAD.WIDE.U32 R10, R225, R8, R10 ;  /* 0x00000008e10a1225 */ /* 0x002fc800078e000a */
[----:B------:R-:W-:Y:S01]  /*24350*/  @P1 IMAD R9, R225, R9, R11 ;  /* 0x00000009e1091224 */ /* 0x000fe200078e020b */
[----:B------:R-:W-:-:S04]  /*24360*/  @P1 LEA R8, P2, R10, UR4, 0x2 ;  /* 0x000000040a081c11 */ /* 0x000fc8000f8410ff */
[----:B------:R-:W-:-:S05]  /*24370*/  @P1 LEA.HI.X R9, R10, UR5, R9, 0x2, P2 ;  /* 0x000000050a091c11 */ /* 0x000fca00090f1409 */
[----:B------:R1:W2:Y:S01]  /*24380*/  @P1 LDG.E R5, desc[UR50][R8.64] ;  /* 0x0000003208051981 */ /* 0x0002a2000c1e1900 */
[----:B------:R-:W-:Y:S02]  /*24390*/  WARPGROUP.DEPBAR.LE gsb0, 0x0 ;  /* 0x00008000000079c5 */ /* 0x000fe40000010000 */
[----:B------:R-:W-:-:S06]  /*243a0*/  WARPGROUP.ARRIVE ;  /* 0x00000000000079c5 */ /* 0x000fcc0000000000 */
[----:B------:R-:W-:Y:S01]  /*243b0*/  QGMMA.64x192x32.F32.E4M3.E4M3 R24, R208, gdesc[UR4], R24, gsb0 ;  /* 0x02e00004d0187df3 */ /* 0x000fe20008000818 */
[----:B-1----:R-:W-:Y:S02]  /*243c0*/  VIADD R8, R6, 0x480 ;  /* 0x0000048006087836 */ /* 0x002fe40000000000 */
[----:B------:R-:W-:-:S03]  /*243d0*/  IMAD.MOV.U32 R9, RZ, RZ, -0x3ffffff0 ;  /* 0xc0000010ff097424 */ /* 0x000fc600078e00ff */
[----:B------:R-:W-:Y:S02]  /*243e0*/  R2UR UR6, R8 ;  /* 0x00000000080672ca */ /* 0x000fe400000e0000 */
[----:B------:R-:W-:Y:S01]  /*243f0*/  R2UR UR7, R9 ;  /* 0x00000000090772ca */ /* 0x000fe200000e0000 */
[----:B------:R-:W-:Y:S02]  /*24400*/  VIADD R6, R6, 0x600 ;  /* 0x0000060006067836 */ /* 0x000fe40000000000 */
[----:B------:R-:W-:Y:S01]  /*24410*/  IMAD.MOV.U32 R7, RZ, RZ, -0x3ffffff0 ;  /* 0xc0000010ff077424 */ /* 0x000fe200078e00ff */
[----:B------:R-:W1:Y:S01]  /*24420*/  SHFL.BFLY PT, R11, R12, 0x2, 0x1f ;  /* 0x0c401f000c0b7f89 */ /* 0x000e6200000e0000 */
[----:B------:R-:W-:Y:S02]  /*24430*/  WARPGROUP.DEPBAR.LE gsb0, 0x0 ;  /* 0x00008000000079c5 */ /* 0x000fe40000010000 */
[----:B------:R-:W-:-:S06]  /*24440*/  WARPGROUP.ARRIVE ;  /* 0x00000000000079c5 */ /* 0x000fcc0000000000 */
[----:B------:R-:W-:Y:S01]  /*24450*/  QGMMA.64x192x32.F32.E4M3.E4M3 R24, R204, gdesc[UR4], R24, gsb0 ;  /* 0x02e00004cc187df3 */ /* 0x000fe20008000818 */
[----:B------:R-:W-:Y:S02]  /*24460*/  R2UR UR6, R6 ;  /* 0x00000000060672ca */ /* 0x000fe400000e0000 */
[----:B------:R-:W-:Y:S01]  /*24470*/  R2UR UR7, R7 ;  /* 0x00000000070772ca */ /* 0x000fe200000e0000 */
[----:B------:R-:W3:Y:S01]  /*24480*/  SHFL.BFLY PT, R6, R13, 0x2, 0x1f ;  /* 0x0c401f000d067f89 */ /* 0x000ee200000e0000 */
[----:B-1----:R-:W-:-:S05]  /*24490*/  FADD.FTZ R11, R11, R12 ;  /* 0x0000000c0b0b7221 */ /* 0x002fca0000010000 */
[----:B------:R-:W1:Y:S01]  /*244a0*/  SHFL.BFLY PT, R8, R11, 0x1, 0x1f ;  /* 0x0c201f000b087f89 */ /* 0x000e6200000e0000 */
[----:B---3--:R-:W-:-:S05]  /*244b0*/  FADD.FTZ R6, R6, R13 ;  /* 0x0000000d06067221 */ /* 0x008fca0000010000 */
[----:B------:R-:W3:Y:S01]  /*244c0*/  SHFL.BFLY PT, R7, R6, 0x1, 0x1f ;  /* 0x0c201f0006077f89 */ /* 0x000ee200000e0000 */
[----:B-1----:R-:W-:-:S01]  /*244d0*/  FADD.FTZ R15, R11, R8 ;  /* 0x000000080b0f7221 */ /* 0x002fc20000010000 */
[----:B------:R-:W-:-:S03]  /*244e0*/  IMAD.MOV.U32 R8, RZ, RZ, RZ ;  /* 0x000000ffff087224 */ /* 0x000fc600078e00ff */
[----:B------:R-:W-:-:S05]  /*244f0*/  FMUL.FTZ R12, R15, 0.00390625 ;  /* 0x3b8000000f0c7820 */ /* 0x000fca0000410000 */
[----:B------:R-:W-:Y:S01]  /*24500*/  FSETP.NE.FTZ.AND P3, PT, R12, RZ, PT ;  /* 0x000000ff0c00720b */ /* 0x000fe20003f75000 */
[----:B---3--:R-:W-:-:S05]  /*24510*/  FADD.FTZ R14, R6, R7 ;  /* 0x00000007060e7221 */ /* 0x008fca0000010000 */
[C---:B------:R-:W-:Y:S01]  /*24520*/  FSETP.NE.FTZ.AND P1, PT, R14.reuse, RZ, PT ;  /* 0x000000ff0e00720b */ /* 0x040fe20003f35000 */
[----:B------:R-:W-:-:S05]  /*24530*/  FMUL.FTZ R18, R14, 0.00390625 ;  /* 0x3b8000000e127820 */ /* 0x000fca0000410000 */
[----:B------:R-:W-:-:S07]  /*24540*/  FSETP.NE.FTZ.AND P2, PT, R18, RZ, PT ;  /* 0x000000ff1200720b */ /* 0x000fce0003f55000 */
[----:B------:R-:W-:Y:S01]  /*24550*/  @P1 MUFU.RCP R8, R14 ;  /* 0x0000000e00081308 */ /* 0x000fe20000001000 */
[----:B------:R-:W-:Y:S01]  /*24560*/  FSETP.NE.FTZ.AND P1, PT, R15, RZ, PT ;  /* 0x000000ff0f00720b */ /* 0x000fe20003f35000 */
[----:B------:R-:W-:-:S06]  /*24570*/  IMAD.MOV.U32 R10, RZ, RZ, RZ ;  /* 0x000000ffff0a7224 */ /* 0x000fcc00078e00ff */
[----:B------:R-:W1:Y:S01]  /*24580*/  @P3 MUFU.LG2 R9, R12 ;  /* 0x0000000c00093308 */ /* 0x000e620000000c00 */
[----:B------:R-:W-:Y:S02]  /*24590*/  WARPGROUP.DEPBAR.LE gsb0, 0x0 ;  /* 0x00008000000079c5 */ /* 0x000fe40000010000 */
[----:B------:R-:W-:-:S06]  /*245a0*/  WARPGROUP.ARRIVE ;  /* 0x00000000000079c5 */ /* 0x000fcc0000000000 */
[----:B------:R-:W-:Y:S01]  /*245b0*/  QGMMA.64x192x32.F32.E4M3.E4M3 R24, R200, gdesc[UR4], R24, gsb0 ;  /* 0x02e00004c8187df3 */ /* 0x000fe20008000818 */
[----:B------:R-:W3:Y:S08]  /*245c0*/  @P2 MUFU.LG2 R6, R18 ;  /* 0x0000001200062308 */ /* 0x000ef00000000c00 */
[----:B------:R-:W4:Y:S01]  /*245d0*/  @P1 MUFU.RCP R10, R15 ;  /* 0x0000000f000a1308 */ /* 0x000f220000001000 */
[C---:B------:R-:W-:Y:S01]  /*245e0*/  @P2 FMUL.FTZ R7, R2.reuse, 0.69314718246459960938 ;  /* 0x3f31721802072820 */ /* 0x040fe20000410000 */
[----:B------:R-:W-:Y:S01]  /*245f0*/  @P3 FMUL.FTZ R2, R2, 0.69314718246459960938 ;  /* 0x3f31721802023820 */ /* 0x000fe20000410000 */
[----:B-1----:R-:W-:Y:S01]  /*24600*/  @P3 FMUL.FTZ R9, R9, 0.69314718246459960938 ;  /* 0x3f31721809093820 */ /* 0x002fe20000410000 */
[----:B------:R-:W-:-:S02]  /*24610*/  IMAD.MOV.U32 R151, RZ, RZ, -0x800000 ;  /* 0xff800000ff977424 */ /* 0x000fc400078e00ff */
[----:B------:R-:W-:Y:S02]  /*24620*/  IMAD.MOV.U32 R150, RZ, RZ, -0x800000 ;  /* 0xff800000ff967424 */ /* 0x000fe400078e00ff */
[----:B---3--:R-:W-:Y:S01]  /*24630*/  @P2 FMUL.FTZ R6, R6, 0.69314718246459960938 ;  /* 0x3f31721806062820 */ /* 0x008fe20000410000 */
[----:B------:R-:W-:-:S01]  /*24640*/  @P3 FFMA.FTZ R151, R2, R0, R9 ;  /* 0x0000000002973223 */ /* 0x000fc20000010009 */
[----:B--2---:R-:W-:Y:S02]  /*24650*/  FMUL.FTZ R2, R8, R5 ;  /* 0x0000000508027220 */ /* 0x004fe40000410000 */
[----:B------:R-:W-:-:S01]  /*24660*/  @P2 FFMA.FTZ R150, R7, R4, R6 ;  /* 0x0000000407962223 */ /* 0x000fc20000010006 */
[----:B----4-:R-:W-:Y:S01]  /*24670*/  FMUL.FTZ R0, R10, R5 ;  /* 0x000000050a007220 */ /* 0x010fe20000410000 */
[----:B------:R-:W-:Y:S02]  /*24680*/  WARPGROUP.DEPBAR.LE gsb0, 0x0 ;  /* 0x00008000000079c5 */ /* 0x000fe40000010000 */
[----:B------:R-:W-:Y:S05]  /*24690*/  @!P0 BRA `(.L_x_2939) ;  /* 0x0000000000048947 */ /* 0x000fea0003800000 */
[----:B------:R-:W-:Y:S01]  /*246a0*/  BPT.TRAP 0x1 ;  /* 0x000000040000795c */ /* 0x000fe20000300000 */
.L_x_2939:
[----:B------:R-:W2:Y:S01]  /*246b0*/  LDL.LU R13, [R1] ;  /* 0x00000000010d7983 */ /* 0x000ea20000300800 */
[----:B------:R-:W-:Y:S01]  /*246c0*/  VIADD R222, R222, 0x1 ;  /* 0x00000001dede7836 */ /* 0x000fe20000000000 */
[----:B------:R-:W-:Y:S01]  /*246d0*/  IADD3 R5, R3, 0x33460, RZ ;  /* 0x0003346003057810 */ /* 0x000fe20007ffe0ff */
[----:B------:R-:W-:Y:S02]  /*246e0*/  IMAD.U32 R6, RZ, RZ, UR38 ;  /* 0x00000026ff067e24 */ /* 0x000fe4000f8e00ff */
[-C--:B------:R-:W-:Y:S01]  /*246f0*/  FMUL.FTZ R12, R64, R2.reuse ;  /* 0x00000002400c7220 */ /* 0x080fe20000410000 */
[-C--:B------:R-:W-:Y:S01]  /*24700*/  FMUL.FTZ R3, R32, R2.reuse ;  /* 0x0000000220037220 */ /* 0x080fe20000410000 */
[----:B------:R-:W-:Y:S01]  /*24710*/  ISETP.NE.AND P1, PT, R222, 0x2, PT ;  /* 0x00000002de00780c */ /* 0x000fe20003f25270 */
        /* <DEDUP_REMOVED lines=47> */
[----:B------:R-:W-:Y:S01]  /*24a10*/  SEL R2, RZ, 0x1, P1 ;  /* 0x00000001ff027807 */ /* 0x000fe20000800000 */
[-C--:B------:R-:W-:Y:S01]  /*24a20*/  FMUL.FTZ R92, R42, R0.reuse ;  /* 0x000000002a5c7220 */ /* 0x080fe20000410000 */
[-C--:B------:R-:W-:Y:S01]  /*24a30*/  FMUL.FTZ R42, R79, R0.reuse ;  /* 0x000000004f2a7220 */ /* 0x080fe20000410000 */
[-C--:B------:R-:W-:Y:S01]  /*24a40*/  FMUL.FTZ R137, R38, R0.reuse ;  /* 0x0000000026897220 */ /* 0x080fe20000410000 */
[-C--:B------:R-:W-:Y:S01]  /*24a50*/  FMUL.FTZ R138, R43, R0.reuse ;  /* 0x000000002b8a7220 */ /* 0x080fe20000410000 */
        /* <DEDUP_REMOVED lines=25> */
[-C--:B-1----:R-:W-:Y:S01]  /*24bf0*/  FMUL.FTZ R5, R119, R0.reuse ;  /* 0x0000000077057220 */ /* 0x082fe20000410000 */
        /* <DEDUP_REMOVED lines=20> */
[----:B------:R-:W-:Y:S01]  /*24d40*/  SEL R222, R222, RZ, P1 ;  /* 0x000000ffdede7207 */ /* 0x000fe20000800000 */
[----:B------:R-:W-:Y:S01]  /*24d50*/  UIADD3 UR37, UR37, 0x1, URZ ;  /* 0x0000000125257890 */ /* 0x000fe2000fffe03f */
[----:B--2---:R-:W-:-:S05]  /*24d60*/  LOP3.LUT R13, R13, R2, RZ, 0x3c, !PT ;  /* 0x000000020d0d7212 */ /* 0x004fca00078e3cff */
[----:B------:R1:W-:Y:S06]  /*24d70*/  STL [R1], R13 ;  /* 0x0000000d01007387 */ /* 0x0003ec0000100800 */
.L_x_2868:
[----:B------:R-:W-:Y:S05]  /*24d80*/  WARPSYNC.ALL ;  /* 0x0000000000007948 */ /* 0x000fea0003800000 */
[----:B------:R-:W2:Y:S01]  /*24d90*/  LDL R166, [R1+0x64] ;  /* 0x0000640001a67983 */ /* 0x000ea20000100800 */
[----:B------:R-:W3:Y:S01]  /*24da0*/  S2UR UR38, SR_CgaCtaId ;  /* 0x00000000002679c3 */ /* 0x000ee20000008800 */
[----:B------:R-:W-:Y:S01]  /*24db0*/  UMOV UR4, 0x400 ;  /* 0x0000040000047882 */ /* 0x000fe20000000000 */
[----:B------:R-:W-:Y:S01]  /*24dc0*/  BSSY B0, `(.L_x_2940) ;  /* 0x00005c3000007945 */ /* 0x000fe20003800000 */
[----:B---3--:R-:W-:-:S06]  /*24dd0*/  ULEA UR4, UR38, UR4, 0x18 ;  /* 0x0000000426047291 */ /* 0x008fcc000f8ec03f */
[----:B------:R-:W-:Y:S01]  /*24de0*/  IMAD.U32 R18, RZ, RZ, UR4 ;  /* 0x00000004ff127e24 */ /* 0x000fe2000f8e00ff */
[----:B------:R-:W-:Y:S06]  /*24df0*/  BAR.SYNC.DEFER_BLOCKING 0x5, 0x180 ;  /* 0x0146000000007b1d */ /* 0x000fec0000010000 */
[----:B------:R3:W4:Y:S02]  /*24e00*/  LDS.128 R28, [R18+0x334d0] ;  /* 0x0334d000121c7984 */ /* 0x0007240000000c00 */
[----:B------:R-:W-:Y:S06]  /*24e10*/  BAR.ARV 0x4, 0x180 ;  /* 0x0106000000007b1d */ /* 0x000fec0000002000 */
[----:B--2---:R-:W-:-:S13]  /*24e20*/  ISETP.NE.AND P1, PT, R166, RZ, PT ;  /* 0x000000ffa600720c */ /* 0x004fda0003f25270 */
[----:B------:R-:W2:Y:S02]  /*24e30*/  @!P1 LDC R166, c[0x0][0xad4] ;  /* 0x0002b500ffa69b82 */ /* 0x000ea40000000800 */
[----:B--2---:R3:W-:Y:S01]  /*24e40*/  @!P1 STL [R1+0x64], R166 ;  /* 0x000064a601009387 */ /* 0x0047e20000100800 */
[----:B----4-:R-:W-:Y:S05]  /*24e50*/  @P0 BRA `(.L_x_2941) ;  /* 0x0000004c00640947 */ /* 0x010fea0003800000 */
[----:B------:R-:W2:Y:S01]  /*24e60*/  LDL R26, [R1+0x144] ;  /* 0x00014400011a7983 */ /* 0x000ea20000100800 */
[----:B------:R-:W-:Y:S01]  /*24e70*/  ULDC.64 UR4, c[0x4][0x38] ;  /* 0x01000e0000047ab9 */ /* 0x000fe20000000a00 */
[----:B-1----:R-:W1:Y:S01]  /*24e80*/  S2R R13, SR_SWINHI ;  /* 0x00000000000d7919 */ /* 0x002e620000002f00 */
[----:B------:R-:W4:Y:S01]  /*24e90*/  S2R R167, SR_TID.X ;  /* 0x0000000000a77919 */ /* 0x000f220000002100 */
[----:B------:R-:W-:Y:S02]  /*24ea0*/  MOV R80, R18 ;  /* 0x0000001200507202 */ /* 0x000fe40000000f00 */
[----:B-1----:R-:W-:Y:S01]  /*24eb0*/  MOV R81, R13 ;  /* 0x0000000d00517202 */ /* 0x002fe20000000f00 */
[----:B----4-:R-:W-:-:S05]  /*24ec0*/  IMAD.SHL.U32 R0, R167, 0x4, RZ ;  /* 0x00000004a7007824 */ /* 0x010fca00078e00ff */
[----:B------:R-:W-:-:S04]  /*24ed0*/  LOP3.LUT R0, R0, 0xc, RZ, 0xc0, !PT ;  /* 0x0000000c00007812 */ /* 0x000fc800078ec0ff */
[----:B------:R-:W-:-:S05]  /*24ee0*/  IADD3 R24, P0, R0, UR4, RZ ;  /* 0x0000000400187c10 */ /* 0x000fca000ff1e0ff */
[----:B------:R-:W-:-:S05]  /*24ef0*/  IMAD.X R25, RZ, RZ, UR5, P0 ;  /* 0x00000005ff197e24 */ /* 0x000fca00080e06ff */
[----:B------:R1:W5:Y:S01]  /*24f00*/  LDG.E.CONSTANT R0, desc[UR50][R24.64] ;  /* 0x0000003218007981 */ /* 0x000362000c1e9900 */
[----:B------:R-:W-:Y:S01]  /*24f10*/  LOP3.LUT P0, R2, R167, 0x3, RZ, 0xc0, !PT ;  /* 0x00000003a7027812 */ /* 0x000fe2000780c0ff */
[----:B------:R-:W-:-:S03]  /*24f20*/  UMOV UR4, 0xffffffff ;  /* 0xffffffff00047882 */ /* 0x000fc60000000000 */
[----:B------:R-:W-:-:S04]  /*24f30*/  ISETP.EQ.OR P0, PT, R2, 0x3, !P0 ;  /* 0x000000030200780c */ /* 0x000fc80004702670 */
[----:B------:R-:W-:Y:S02]  /*24f40*/  SEL R2, R4, R149, P0 ;  /* 0x0000009504027207 */ /* 0x000fe40000000000 */
[----:B------:R-:W-:Y:S02]  /*24f50*/  SEL R13, R148, R20, P0 ;  /* 0x00000014940d7207 */ /* 0x000fe40000000000 */
[----:B------:R-:W-:Y:S02]  /*24f60*/  SEL R149, R149, R4, P0 ;  /* 0x0000000495957207 */ /* 0x000fe40000000000 */
[----:B------:R-:W-:Y:S01]  /*24f70*/  SEL R148, R20, R148, P0 ;  /* 0x0000009414947207 */ /* 0x000fe20000000000 */
[----:B--2---:R-:W-:-:S03]  /*24f80*/  IMAD.WIDE R54, R26, 0x2, R80 ;  /* 0x000000021a367825 */ /* 0x004fc600078e0250 */
[C---:B------:R-:W-:Y:S02]  /*24f90*/  IADD3 R59, P3, R54.reuse, 0x8060, RZ ;  /* 0x00008060363b7810 */ /* 0x040fe40007f7e0ff */
[----:B------:R-:W-:Y:S02]  /*24fa0*/  IADD3 R69, P1, R54, 0x8000, RZ ;  /* 0x0000800036457810 */ /* 0x000fe40007f3e0ff */
[----:B------:R-:W-:Y:S02]  /*24fb0*/  LOP3.LUT R58, R59, 0x380, RZ, 0xc0, !PT ;  /* 0x000003803b3a7812 */ /* 0x000fe400078ec0ff */
[----:B------:R-:W-:Y:S02]  /*24fc0*/  LOP3.LUT R68, R69, 0x380, RZ, 0xc0, !PT ;  /* 0x0000038045447812 */ /* 0x000fe400078ec0ff */
[----:B------:R-:W-:Y:S02]  /*24fd0*/  SHF.R.U64 R58, R58, 0x3, RZ ;  /* 0x000000033a3a7819 */ /* 0x000fe400000012ff */
[----:B------:R-:W-:-:S02]  /*24fe0*/  SHF.R.U64 R68, R68, 0x3, RZ ;  /* 0x0000000344447819 */ /* 0x000fc400000012ff */
[----:B------:R-:W-:Y:S01]  /*24ff0*/  LOP3.LUT R58, R58, R59, RZ, 0x3c, !PT ;  /* 0x0000003b3a3a7212 */ /* 0x000fe200078e3cff */
[----:B------:R-:W-:Y:S01]  /*25000*/  IMAD.X R59, RZ, RZ, R55, P3 ;  /* 0x000000ffff3b7224 */ /* 0x000fe200018e0637 */
[C---:B------:R-:W-:Y:S02]  /*25010*/  IADD3 R63, P4, R54.reuse, 0x8040, RZ ;  /* 0x00008040363f7810 */ /* 0x040fe40007f9e0ff */
[C---:B------:R-:W-:Y:S02]  /*25020*/  IADD3 R67, P5, R54.reuse, 0x8020, RZ ;  /* 0x0000802036437810 */ /* 0x040fe40007fbe0ff */
[C---:B------:R-:W-:Y:S02]  /*25030*/  IADD3 R71, P2, R54.reuse, 0x4060, RZ ;  /* 0x0000406036477810 */ /* 0x040fe40007f5e0ff */
[----:B------:R-:W-:Y:S02]  /*25040*/  IADD3 R73, P3, R54, 0x4040, RZ ;  /* 0x0000404036497810 */ /* 0x000fe40007f7e0ff */
[----:B------:R-:W-:-:S02]  /*25050*/  LOP3.LUT R68, R68, R69, RZ, 0x3c, !PT ;  /* 0x0000004544447212 */ /* 0x000fc400078e3cff */
[----:B------:R-:W-:Y:S02]  /*25060*/  LOP3.LUT R62, R63, 0x380, RZ, 0xc0, !PT ;  /* 0x000003803f3e7812 */ /* 0x000fe400078ec0ff */
[----:B------:R-:W-:Y:S02]  /*25070*/  LOP3.LUT R66, R67, 0x380, RZ, 0xc0, !PT ;  /* 0x0000038043427812 */ /* 0x000fe400078ec0ff */
[----:B------:R-:W-:Y:S02]  /*25080*/  LOP3.LUT R70, R71, 0x380, RZ, 0xc0, !PT ;  /* 0x0000038047467812 */ /* 0x000fe400078ec0ff */
[----:B------:R-:W-:Y:S02]  /*25090*/  LOP3.LUT R72, R73, 0x380, RZ, 0xc0, !PT ;  /* 0x0000038049487812 */ /* 0x000fe400078ec0ff */
[----:B------:R-:W-:Y:S02]  /*250a0*/  IADD3.X R69, RZ, R55, RZ, P1, !PT ;  /* 0x00000037ff457210 */ /* 0x000fe40000ffe4ff */
[----:B------:R-:W-:-:S02]  /*250b0*/  IADD3 R27, P1, R54, 0x60, RZ ;  /* 0x00000060361b7810 */ /* 0x000fc40007f3e0ff */
[----:B------:R-:W-:Y:S02]  /*250c0*/  SHF.R.U64 R62, R62, 0x3, RZ ;  /* 0x000000033e3e7819 */ /* 0x000fe400000012ff */
[----:B------:R-:W-:Y:S02]  /*250d0*/  SHF.R.U64 R66, R66, 0x3, RZ ;  /* 0x0000000342427819 */ /* 0x000fe400000012ff */
        /* <DEDUP_REMOVED lines=13> */
[C---:B-1----:R-:W-:Y:S02]  /*251b0*/  IADD3 R25, P5, R54.reuse, 0x4000, RZ ;  /* 0x0000400036197810 */ /* 0x042fe40007fbe0ff */
        /* <DEDUP_REMOVED lines=39> */
[----:B------:R-:W-:Y:S01]  /*25430*/  SEL R32, R32, R33, P0 ;  /* 0x0000002120207207 */ /* 0x000fe20000000000 */
[----:B-----5:R-:W-:Y:S01]  /*25440*/  SHFL.IDX PT, R28, R28, R0, 0x1c1f ;  /* 0x001c1f001c1c7589 */ /* 0x020fe200000e0000 */
[----:B------:R-:W-:Y:S02]  /*25450*/  SEL R3, R14, R133, P0 ;  /* 0x000000850e037207 */ /* 0x000fe40000000000 */
[----:B------:R-:W-:-:S02]  /*25460*/  SEL R33, R88, R121, P0 ;  /* 0x0000007958217207 */ /* 0x000fc40000000000 */
[----:B------:R-:W-:Y:S02]  /*25470*/  SEL R34, R121, R88, P0 ;  /* 0x0000005879227207 */ /* 0x000fe40000000000 */
[----:B------:R-:W-:Y:S01]  /*25480*/  SEL R119, R6, R127, P0 ;  /* 0x0000007f06777207 */ /* 0x000fe20000000000 */
[----:B------:R-:W-:Y:S01]  /*25490*/  SHFL.IDX PT, R3, R3, R0, 0x1c1f ;  /* 0x001c1f0003037589 */ /* 0x000fe200000e0000 */
[----:B------:R-:W-:Y:S02]  /*254a0*/  SEL R146, R127, R6, P0 ;  /* 0x000000067f927207 */ /* 0x000fe40000000000 */
[----:B------:R-:W-:Y:S01]  /*254b0*/  SEL R133, R133, R14, P0 ;  /* 0x0000000e85857207 */ /* 0x000fe20000000000 */
[----:B------:R-:W-:Y:S01]  /*254c0*/  SHFL.IDX PT, R33, R33, R0, 0x1c1f ;  /* 0x001c1f0021217589 */ /* 0x000fe200000e0000 */
[----:B------:R-:W-:Y:S02]  /*254d0*/  LOP3.LUT R121, R0, 0x2, RZ, 0x3c, !PT ;  /* 0x0000000200797812 */ /* 0x000fe400078e3cff */
        /* <DEDUP_REMOVED lines=40> */
[----:B------:R-:W4:Y:S01]  /*25760*/  SHFL.IDX PT, R9, R106, R0, 0x1c1f ;  /* 0x001c1f006a097589 */ /* 0x000f2200000e0000 */
[----:B------:R-:W-:Y:S01]  /*25770*/  SEL R27, R128, R11, P0 ;  /* 0x0000000b801b7207 */ /* 0x000fe20000000000 */
[----:B------:R-:W-:Y:S01]  /*25780*/  IMAD.MOV.U32 R128, RZ, RZ, RZ ;  /* 0x000000ffff807224 */ /* 0x000fe200078e00ff */
        /* <DEDUP_REMOVED lines=8> */
[----:B------:R-:W-:Y:S02]  /*25810*/  SEL R56, R56, R57, P0 ;  /* 0x0000003938387207 */ /* 0x000fe40000000000 */
[----:B------:R-:W-:Y:S01]  /*25820*/  SEL R57, R104, R65, P0 ;  /* 0x0000004168397207 */ /* 0x000fe20000000000 */
[----:B------:R-:W3:Y:S01]  /*25830*/  SHFL.IDX PT, R27, R27, R121, 0x1c1f ;  /* 0x001c1f791b1b7589 */ /* 0x000ee200000e0000 */
        /* <DEDUP_REMOVED lines=10> */
[----:B-1----:R-:W-:Y:S01]  /*258e0*/  SEL R124, R3, R4, P0 ;  /* 0x00000004037c7207 */ /* 0x002fe20000000000 */
[----:B------:R-:W1:Y:S01]  /*258f0*/  SHFL.IDX PT, R54, R54, R121, 0x1c1f ;  /* 0x001c1f7936367589 */ /* 0x000e6200000e0000 */
[----:B------:R-:W-:-:S02]  /*25900*/  SEL R3, R4, R3, P0 ;  /* 0x0000000304037207 */ /* 0x000fc40000000000 */
[----:B------:R-:W-:Y:S01]  /*25910*/  SEL R65, R105, R141, P0 ;  /* 0x0000008d69417207 */ /* 0x000fe20000000000 */
[----:B------:R-:W-:Y:S01]  /*25920*/  SHFL.IDX PT, R55, R55, R0, 0x1c1f ;  /* 0x001c1f0037377589 */ /* 0x000fe200000e0000 */
[----:B------:R-:W-:Y:S02]  /*25930*/  SEL R66, R141, R105, P0 ;  /* 0x000000698d427207 */ /* 0x000fe40000000000 */
[----:B--2---:R-:W-:Y:S01]  /*25940*/  SEL R4, R5, R6, P0 ;  /* 0x0000000605047207 */ /* 0x004fe20000000000 */
[----:B------:R-:W2:Y:S01]  /*25950*/  SHFL.IDX PT, R56, R56, R121, 0x1c1f ;  /* 0x001c1f7938387589 */ /* 0x000ea200000e0000 */
[----:B------:R-:W-:Y:S02]  /*25960*/  SEL R5, R6, R5, P0 ;  /* 0x0000000506057207 */ /* 0x000fe40000000000 */
[----:B------:R-:W-:Y:S01]  /*25970*/  SEL R6, R7, R8, P0 ;  /* 0x0000000807067207 */ /* 0x000fe20000000000 */
[----:B------:R-:W-:Y:S01]  /*25980*/  SHFL.IDX PT, R57, R57, R0, 0x1c1f ;  /* 0x001c1f0039397589 */ /* 0x000fe200000e0000 */
[----:B------:R-:W-:-:S02]  /*25990*/  SEL R7, R8, R7, P0 ;  /* 0x0000000708077207 */ /* 0x000fc40000000000 */
[----:B------:R-:W-:Y:S01]  /*259a0*/  SEL R69, R100, R140, P0 ;  /* 0x0000008c64457207 */ /* 0x000fe20000000000 */
[----:B------:R-:W2:Y:S01]  /*259b0*/  SHFL.IDX PT, R58, R58, R121, 0x1c1f ;  /* 0x001c1f793a3a7589 */ /* 0x000ea200000e0000 */
[----:B------:R-:W-:Y:S02]  /*259c0*/  SEL R70, R140, R100, P0 ;  /* 0x000000648c467207 */ /* 0x000fe40000000000 */
[----:B----4-:R-:W-:Y:S01]  /*259d0*/  SEL R8, R9, R10, P0 ;  /* 0x0000000a09087207 */ /* 0x010fe20000000000 */
        /* <DEDUP_REMOVED lines=28> */
[----:B0-----:R-:W-:Y:S02]  /*25ba0*/  SEL R21, R24, R25, P0 ;  /* 0x0000001918157207 */ /* 0x001fe40000000000 */
        /* <DEDUP_REMOVED lines=33> */
[----:B---3--:R-:W-:Y:S01]  /*25dc0*/  SEL R25, R26, R27, P0 ;  /* 0x0000001b1a197207 */ /* 0x008fe20000000000 */
        /* <DEDUP_REMOVED lines=9> */
[----:B------:R-:W3:Y:S01]  /*25e60*/  SHFL.IDX PT, R92, R147, R121, 0x1c1f ;  /* 0x001c1f79935c7589 */ /* 0x000ee200000e0000 */
[----:B------:R-:W-:Y:S02]  /*25e70*/  SEL R35, R52, R35, P0 ;  /* 0x0000002334237207 */ /* 0x000fe40000000000 */
[----:B-1----:R-:W-:Y:S01]  /*25e80*/  SEL R52, R53, R54, P0 ;  /* 0x0000003635347207 */ /* 0x002fe20000000000 */
[----:B------:R-:W1:Y:S01]  /*25e90*/  SHFL.IDX PT, R86, R145, R121, 0x1c1f ;  /* 0x001c1f7991567589 */ /* 0x000e6200000e0000 */
[----:B------:R-:W-:-:S02]  /*25ea0*/  SEL R53, R54, R53, P0 ;  /* 0x0000003536357207 */ /* 0x000fc40000000000 */
[----:B--2---:R-:W-:Y:S01]  /*25eb0*/  SEL R54, R55, R56, P0 ;  /* 0x0000003837367207 */ /* 0x004fe20000000000 */
[----:B------:R-:W2:Y:S01]  /*25ec0*/  SHFL.IDX PT, R88, R146, R121, 0x1c1f ;  /* 0x001c1f7992587589 */ /* 0x000ea200000e0000 */
[----:B------:R-:W-:Y:S02]  /*25ed0*/  SEL R55, R56, R55, P0 ;  /* 0x0000003738377207 */ /* 0x000fe40000000000 */
[----:B------:R-:W-:Y:S01]  /*25ee0*/  SEL R56, R57, R58, P0 ;  /* 0x0000003a39387207 */ /* 0x000fe20000000000 */
[----:B------:R-:W2:Y:S01]  /*25ef0*/  SHFL.IDX PT, R84, R143, R121, 0x1c1f ;  /* 0x001c1f798f547589 */ /* 0x000ea200000e0000 */
[----:B------:R-:W-:Y:S02]  /*25f00*/  SEL R57, R58, R57, P0 ;  /* 0x000000393a397207 */ /* 0x000fe40000000000 */
[----:B----4-:R-:W-:Y:S01]  /*25f10*/  SEL R58, R59, R60, P0 ;  /* 0x0000003c3b3a7207 */ /* 0x010fe20000000000 */
        /* <DEDUP_REMOVED lines=25> */
[----:B-1----:R-:W-:Y:S02]  /*260b0*/  SEL R112, R114, R86, P0 ;  /* 0x0000005672707207 */ /* 0x002fe40000000000 */
[----:B--2---:R-:W-:Y:S01]  /*260c0*/  SEL R117, R119, R88, P0 ;  /* 0x0000005877757207 */ /* 0x004fe20000000000 */
[----:B------:R-:W-:Y:S01]  /*260d0*/  SHFL.IDX PT, R91, R91, R0, 0x1c1f ;  /* 0x001c1f005b5b7589 */ /* 0x000fe200000e0000 */
[----:B------:R-:W-:-:S02]  /*260e0*/  SEL R116, R118, R84, P0 ;  /* 0x0000005476747207 */ /* 0x000fc40000000000 */
[----:B----4-:R-:W-:Y:S01]  /*260f0*/  SEL R72, R73, R74, P0 ;  /* 0x0000004a49487207 */ /* 0x010fe20000000000 */
        /* <DEDUP_REMOVED lines=10> */
[----:B------:R-:W-:-:S03]  /*261a0*/  SEL R77, R78, R77, P0 ;  /* 0x0000004d4e4d7207 */ /* 0x000fc60000000000 */
        /* <DEDUP_REMOVED lines=10> */
[----:B------:R-:W4:Y:S04]  /*26250*/  SHFL.IDX PT, R44, R44, R121, 0x1c1f ;  /* 0x001c1f792c2c7589 */ /* 0x000f2800000e0000 */
[----:B------:R-:W-:Y:S01]  /*26260*/  SHFL.IDX PT, R47, R47, R121, 0x1c1f ;  /* 0x001c1f792f2f7589 */ /* 0x000fe200000e0000 */
        /* <DEDUP_REMOVED lines=12> */
[----:B------:R-:W3:Y:S01]  /*26330*/  SHFL.IDX PT, R38, R38, R121, 0x1c1f ;  /* 0x001c1f7926267589 */ /* 0x000ee200000e0000 */
[----:B----4-:R-:W-:Y:S02]  /*26340*/  SEL R88, R89, R44, P0 ;  /* 0x0000002c59587207 */ /* 0x010fe40000000000 */
[----:B------:R-:W-:Y:S01]  /*26350*/  SEL R89, R44, R89, P0 ;  /* 0x000000592c597207 */ /* 0x000fe20000000000 */
        /* <DEDUP_REMOVED lines=8> */
[----:B------:R-:W-:Y:S02]  /*263e0*/  SEL R96, R97, R40, P0 ;  /* 0x0000002861607207 */ /* 0x000fe40000000000 */
[----:B------:R-:W-:Y:S01]  /*263f0*/  SEL R97, R40, R97, P0 ;  /* 0x0000006128617207 */ /* 0x000fe20000000000 */
[----:B------:R-:W0:Y:S01]  /*26400*/  SHFL.IDX PT, R127, R152, R0, 0x1c1f ;  /* 0x001c1f00987f7589 */ /* 0x000e2200000e0000 */
[----:B--2---:R-:W-:-:S02]  /*26410*/  SEL R98, R99, R43, P0 ;  /* 0x0000002b63627207 */ /* 0x004fc40000000000 */
[----:B------:R-:W-:Y:S01]  /*26420*/  SEL R99, R43, R99, P0 ;  /* 0x000000632b637207 */ /* 0x000fe20000000000 */
[----:B------:R2:W0:Y:S01]  /*26430*/  SHFL.IDX PT, R125, R125, R0, 0x1c1f ;  /* 0x001c1f007d7d7589 */ /* 0x00042200000e0000 */
[----:B---3--:R-:W-:Y:S02]  /*26440*/  SEL R100, R101, R38, P0 ;  /* 0x0000002665647207 */ /* 0x008fe40000000000 */
[----:B------:R-:W-:Y:S01]  /*26450*/  SEL R101, R38, R101, P0 ;  /* 0x0000006526657207 */ /* 0x000fe20000000000 */
[----:B------:R-:W3:Y:S01]  /*26460*/  SHFL.IDX PT, R11, R153, R121, 0x1c1f ;  /* 0x001c1f79990b7589 */ /* 0x000ee200000e0000 */
[----:B----4-:R-:W-:Y:S02]  /*26470*/  SEL R102, R103, R41, P0 ;  /* 0x0000002967667207 */ /* 0x010fe40000000000 */
[----:B------:R-:W-:Y:S01]  /*26480*/  SEL R103, R41, R103, P0 ;  /* 0x0000006729677207 */ /* 0x000fe20000000000 */
[----:B------:R4:W3:Y:S01]  /*26490*/  SHFL.IDX PT, R126, R126, R121, 0x1c1f ;  /* 0x001c1f797e7e7589 */ /* 0x0008e200000e0000 */
[----:B------:R-:W-:-:S02]  /*264a0*/  SEL R104, R105, R37, P0 ;  /* 0x0000002569687207 */ /* 0x000fc40000000000 */
[----:B--2---:R-:W-:Y:S02]  /*264b0*/  SEL R0, R111, R2, P0 ;  /* 0x000000026f007207 */ /* 0x004fe40000000000 */
[----:B------:R-:W-:Y:S02]  /*264c0*/  SEL R111, R2, R111, P0 ;  /* 0x0000006f026f7207 */ /* 0x000fe40000000000 */
[----:B------:R-:W-:Y:S02]  /*264d0*/  SEL R2, R110, R90, P0 ;  /* 0x0000005a6e027207 */ /* 0x000fe40000000000 */
[----:B------:R-:W-:Y:S02]  /*264e0*/  SEL R110, R90, R110, P0 ;  /* 0x0000006e5a6e7207 */ /* 0x000fe40000000000 */
[----:B----4-:R-:W-:Y:S02]  /*264f0*/  SEL R121, R123, R82, P0 ;  /* 0x000000527b797207 */ /* 0x010fe40000000000 */
[----:B------:R-:W-:-:S02]  /*26500*/  SEL R123, R82, R123, P0 ;  /* 0x0000007b527b7207 */ /* 0x000fc40000000000 */
[----:B------:R-:W-:Y:S02]  /*26510*/  SEL R82, R83, R51, P0 ;  /* 0x0000003353527207 */ /* 0x000fe40000000000 */
[----:B------:R-:W-:Y:S02]  /*26520*/  SEL R90, R91, R47, P0 ;  /* 0x0000002f5b5a7207 */ /* 0x000fe40000000000 */
[----:B0-----:R-:W-:Y:S02]  /*26530*/  SEL R106, R107, R39, P0 ;  /* 0x000000276b6a7207 */ /* 0x001fe40000000000 */
[----:B-1----:R-:W-:Y:S02]  /*26540*/  SEL R108, R109, R36, P0 ;  /* 0x000000246d6c7207 */ /* 0x002fe40000000000 */
[----:B------:R-:W-:Y:S02]  /*26550*/  SEL R83, R51, R83, P0 ;  /* 0x0000005333537207 */ /* 0x000fe40000000000 */
[----:B------:R-:W-:-:S02]  /*26560*/  SEL R91, R47, R91, P0 ;  /* 0x0000005b2f5b7207 */ /* 0x000fc40000000000 */
[----:B------:R-:W-:Y:S02]  /*26570*/  SEL R105, R37, R105, P0 ;  /* 0x0000006925697207 */ /* 0x000fe40000000000 */
[----:B------:R-:W-:Y:S02]  /*26580*/  SEL R107, R39, R107, P0 ;  /* 0x0000006b276b7207 */ /* 0x000fe40000000000 */
[----:B---3--:R-:W-:-:S07]  /*26590*/  SEL R109, R36, R109, P0 ;  /* 0x0000006d246d7207 */ /* 0x008fce0000000000 */
.L_x_3263:
        /* <DEDUP_REMOVED lines=62> */
[----:B------:R1:W-:Y:S01]  /*26980*/  STSM.16.M88.4 [R163], R44 ;  /* 0x0000002ca3007844 */ /* 0x0003e20000000200 */
[----:B------:R-:W-:Y:S02]  /*26990*/  F2FP.BF16.F32.PACK_AB R14, R59, R57 ;  /* 0x000000393b0e723e */ /* 0x000fe400000010ff */
[----:B------:R-:W-:Y:S02]  /*269a0*/  F2FP.BF16.F32.PACK_AB R15, R109, R107 ;  /* 0x0000006b6d0f723e */ /* 0x000fe400000010ff */
[----:B------:R-:W-:Y:S02]  /*269b0*/  ISETP.NE.U32.AND P0, PT, RZ, UR4, PT ;  /* 0x00000004ff007c0c */ /* 0x000fe4000bf05070 */
[----:B----4-:R-:W-:Y:S01]  /*269c0*/  F2FP.BF16.F32.PACK_AB R36, R62, R60 ;  /* 0x0000003c3e24723e */ /* 0x010fe200000010ff */
[----:B------:R4:W-:Y:S01]  /*269d0*/  STSM.16.M88.4 [R164], R12 ;  /* 0x0000000ca4007844 */ /* 0x0009e20000000200 */
        /* <DEDUP_REMOVED lines=14> */
[----:B----4-:R-:W-:Y:S01]  /*26ac0*/  @P3 IADD3 R12, P1, R130, UR6, RZ ;  /* 0x00000006820c3c10 */ /* 0x010fe2000ff3e0ff */
[----:B------:R-:W-:Y:S02]  /*26ad0*/  ULDC UR6, c[0x0][0xa88] ;  /* 0x0002a20000067ab9 */ /* 0x000fe40000000800 */
[----:B------:R-:W-:Y:S02]  /*26ae0*/  MOV R43, UR6 ;  /* 0x00000006002b7c02 */ /* 0x000fe40008000f00 */
[----:B------:R-:W-:Y:S01]  /*26af0*/  @P3 IADD3.X R13, R129, UR7, RZ, P1, !PT ;  /* 0x00000007810d3c10 */ /* 0x000fe20008ffe4ff */
[----:B0-----:R0:W1:Y:S04]  /*26b00*/  LDC.64 R36, c[0x0][R46+0x218] ;  /* 0x000086002e247b82 */ /* 0x0010680000000a00 */
[----:B------:R2:W5:Y:S01]  /*26b10*/  @P3 LDG.E R43, desc[UR50][R12.64] ;  /* 0x000000320c2b3981 */ /* 0x000562000c1e1900 */
[----:B------:R-:W-:-:S03]  /*26b20*/  ISETP.NE.AND P1, PT, R125, 0x1, PT ;  /* 0x000000017d00780c */ /* 0x000fc60003f25270 */
[----:B------:R0:W3:Y:S08]  /*26b30*/  LDC.64 R14, c[0x0][R46+0x228] ;  /* 0x00008a002e0e7b82 */ /* 0x0000f00000000a00 */
[----:B--2---:R0:W2:Y:S01]  /*26b40*/  LDC.64 R12, c[0x0][R46+0x220] ;  /* 0x000088002e0c7b82 */ /* 0x0040a20000000a00 */
[----:B------:R-:W-:Y:S05]  /*26b50*/  @P3 BRA `(.L_x_2943) ;  /* 0x0000000000103947 */ /* 0x000fea0003800000 */
[----:B------:R-:W-:Y:S05]  /*26b60*/  @!P0 BRA `(.L_x_2943) ;  /* 0x00000000000c8947 */ /* 0x000fea0003800000 */
[----:B------:R-:W4:Y:S04]  /*26b70*/  LDG.E R38, desc[UR50][R40.64] ;  /* 0x0000003228267981 */ /* 0x000f28000c1e1900 */
[----:B-----5:R-:W4:Y:S02]  /*26b80*/  LDG.E R43, desc[UR50][R40.64+0x4] ;  /* 0x00000432282b7981 */ /* 0x020f24000c1e1900 */
[----:B----4-:R-:W-:-:S07]  /*26b90*/  IMAD.IADD R43, R43, 0x1, -R38 ;  /* 0x000000012b2b7824 */ /* 0x010fce00078e0a26 */
.L_x_2943:
[----:B------:R-:W4:Y:S01]  /*26ba0*/  LDL.LU R11, [R1+0x60] ;  /* 0x00006000010b7983 */ /* 0x000f220000300800 */
[----:B------:R0:W3:Y:S03]  /*26bb0*/  LDC.64 R40, c[0x0][R46+0x210] ;  /* 0x000084002e287b82 */ /* 0x0000e60000000a00 */
[----:B------:R-:W2:Y:S04]  /*26bc0*/  LDL.LU R38, [R1+0x70] ;  /* 0x0000700001267983 */ /* 0x000ea80000300800 */
[----:B------:R-:W3:Y:S01]  /*26bd0*/  LDL R42, [R1+0x5c] ;  /* 0x00005c00012a7983 */ /* 0x000ee20000100800 */
[----:B------:R-:W-:Y:S01]  /*26be0*/  ISETP.NE.U32.AND P0, PT, RZ, UR4, PT ;  /* 0x00000004ff007c0c */ /* 0x000fe2000bf05070 */
[----:B------:R-:W3:Y:S02]  /*26bf0*/  @P1 LDC R127, c[0x0][0xbec] ;  /* 0x0002fb00ff7f1b82 */ /* 0x000ee40000000800 */
[----:B------:R-:W3:Y:S04]  /*26c00*/  LDL R131, [R1+0x48] ;  /* 0x0000480001837983 */ /* 0x000ee80000100800 */
[----:B------:R-:W3:Y:S01]  /*26c10*/  LDL R130, [R1+0x74] ;  /* 0x0000740001827983 */ /* 0x000ee20000100800 */
[----:B------:R-:W-:Y:S01]  /*26c20*/  ISETP.NE.AND.EX P0, PT, RZ, UR5, PT, P0 ;  /* 0x00000005ff007c0c */ /* 0x000fe2000bf05300 */
[----:B------:R-:W3:Y:S02]  /*26c30*/  @P1 LDC R129, c[0x0][0xbf0] ;  /* 0x0002fc00ff811b82 */ /* 0x000ee40000000800 */
[----:B------:R-:W3:Y:S04]  /*26c40*/  LDL R132, [R1+0x140] ;  /* 0x0001400001847983 */ /* 0x000ee80000100800 */
[----:B0-----:R-:W3:Y:S01]  /*26c50*/  LDL R46, [R1+0xd4] ;  /* 0x0000d400012e7983 */ /* 0x001ee20000100800 */
[----:B----4-:R-:W-:-:S02]  /*26c60*/  SEL R11, R11, RZ, !P0 ;  /* 0x000000ff0b0b7207 */ /* 0x010fc40004000000 */
[----:B--2---:R-:W-:-:S03]  /*26c70*/  SEL R45, R38, RZ, !P0 ;  /* 0x000000ff262d7207 */ /* 0x004fc60004000000 */
[----:B------:R-:W-:Y:S01]  /*26c80*/  IMAD R13, R13, R11, RZ ;  /* 0x0000000b0d0d7224 */ /* 0x000fe200078e02ff */
[----:B------:R-:W0:Y:S03]  /*26c90*/  LDC.64 R38, c[0x0][0xba8] ;  /* 0x0002ea00ff267b82 */ /* 0x000e260000000a00 */
[C---:B------:R-:W-:Y:S02]  /*26ca0*/  IMAD R47, R12.reuse, R45, R13 ;  /* 0x0000002d0c2f7224 */ /* 0x040fe400078e020d */
[----:B-1----:R-:W-:Y:S02]  /*26cb0*/  IMAD R45, R37, R225, RZ ;  /* 0x000000e1252d7224 */ /* 0x002fe400078e02ff */
[----:B------:R-:W-:-:S04]  /*26cc0*/  IMAD.WIDE.U32 R12, R12, R11, RZ ;  /* 0x0000000b0c0c7225 */ /* 0x000fc800078e00ff */
[----:B------:R-:W-:-:S04]  /*26cd0*/  IMAD.WIDE.U32 R36, R36, R225, RZ ;  /* 0x000000e124247225 */ /* 0x000fc800078e00ff */
[----:B---3--:R-:W-:Y:S01]  /*26ce0*/  IMAD.IADD R42, R42, 0x1, R131 ;  /* 0x000000012a2a7824 */ /* 0x008fe200078e0283 */
[----:B-----5:R-:W-:Y:S01]  /*26cf0*/  IADD3 R44, P0, P3, R12, R36, R128 ;  /* 0x000000240c2c7210 */ /* 0x020fe20007b1e080 */
[----:B------:R-:W-:Y:S02]  /*26d00*/  IMAD.IADD R126, R13, 0x1, R47 ;  /* 0x000000010d7e7824 */ /* 0x000fe400078e022f */
[----:B------:R-:W-:Y:S01]  /*26d10*/  @P1 IMAD.HI.U32 R12, R42, R127, RZ ;  /* 0x0000007f2a0c1227 */ /* 0x000fe200078e00ff */
[----:B------:R-:W-:-:S03]  /*26d20*/  SEL R13, R130, RZ, P2 ;  /* 0x000000ff820d7207 */ /* 0x000fc60001000000 */
[----:B------:R-:W-:Y:S01]  /*26d30*/  IMAD.IADD R45, R37, 0x1, R45 ;  /* 0x00000001252d7824 */ /* 0x000fe200078e022d */
[----:B0-----:R-:W0:Y:S01]  /*26d40*/  @!P2 LDC R38, c[0x0][0xb50] ;  /* 0x0002d400ff26ab82 */ /* 0x001e220000000800 */
[----:B------:R-:W-:Y:S01]  /*26d50*/  IMAD.MOV.U32 R37, RZ, RZ, R42 ;  /* 0x000000ffff257224 */ /* 0x000fe200078e002a */
[----:B------:R-:W-:Y:S01]  /*26d60*/  @P1 SHF.R.U32.HI R37, RZ, R129, R12 ;  /* 0x00000081ff251219 */ /* 0x000fe2000001160c */
        /* <DEDUP_REMOVED lines=15> */
[----:B0-----:R-:W-:-:S04]  /*26e60*/  LEA R40, P0, R14, R38, 0x2 ;  /* 0x000000260e287211 */ /* 0x001fc800078010ff */
[----:B------:R-:W-:-:S04]  /*26e70*/  IADD3 R12, R15, R37, RZ ;  /* 0x000000250f0c7210 */ /* 0x000fc80007ffe0ff */
[----:B-1----:R-:W-:Y:S02]  /*26e80*/  LEA.HI.X R41, R14, R39, R12, 0x2, P0 ;  /* 0x000000270e297211 */ /* 0x002fe400000f140c */
[----:B------:R-:W-:Y:S01]  /*26e90*/  SHFL.IDX PT, R12, R40, RZ, 0x1c1f ;  /* 0x001c1fff280c7589 */ /* 0x000fe200000e0000 */
[----:B------:R-:W-:-:S03]  /*26ea0*/  IMAD.IADD R37, R132, 0x1, R131 ;  /* 0x0000000184257824 */ /* 0x000fc600078e0283 */
        /* <DEDUP_REMOVED lines=12> */
[----:B------:R-:W1:Y:S01]  /*26f70*/  @P1 LDC R9, c[0x0][0xbec] ;  /* 0x0002fb00ff091b82 */ /* 0x000e620000000800 */
[----:B------:R-:W-:-:S03]  /*26f80*/  ULDC.64 UR4, c[0x0][0xaa0] ;  /* 0x0002a80000047ab9 */ /* 0x000fc60000000a00 */
[----:B------:R-:W-:-:S04]  /*26f90*/  SHF.R.S32.HI R3, RZ, 0x1f, R0 ;  /* 0x0000001fff037819 */ /* 0x000fc80000011400 */
[----:B------:R-:W-:Y:S01]  /*26fa0*/  LEA.HI R3, R3, R0, RZ, 0x3 ;  /* 0x0000000003037211 */ /* 0x000fe200078f18ff */
[----:B0-----:R-:W0:Y:S03]  /*26fb0*/  @P1 LDC R13, c[0x0][0xbf0] ;  /* 0x0002fc00ff0d1b82 */ /* 0x001e260000000800 */
        /* <DEDUP_REMOVED lines=17> */
[----:B------:R-:W5:Y:S01]  /*270d0*/  LD.E.128 R24, desc[UR50][R24.64] ;  /* 0x0000003218187980 */ /* 0x000f62000c101d00 */
[----:B------:R-:W-:Y:S02]  /*270e0*/  LOP3.LUT R32, R33, 0x380, RZ, 0xc0, !PT ;  /* 0x0000038021207812 */ /* 0x000fe400078ec0ff */
[----:B------:R-:W-:-:S02]  /*270f0*/  SHF.R.U64 R52, R52, 0x3, RZ ;  /* 0x0000000334347819 */ /* 0x000fc400000012ff */
[----:B------:R-:W-:Y:S02]  /*27100*/  LOP3.LUT R40, R41, 0x380, RZ, 0xc0, !PT ;  /* 0x0000038029287812 */ /* 0x000fe400078ec0ff */
[----:B------:R-:W-:Y:S02]  /*27110*/  LOP3.LUT R44, R45, 0x380, RZ, 0xc0, !PT ;  /* 0x000003802d2c7812 */ /* 0x000fe400078ec0ff */
[----:B------:R-:W-:Y:S02]  /*27120*/  LOP3.LUT R48, R49, 0x380, RZ, 0xc0, !PT ;  /* 0x0000038031307812 */ /* 0x000fe400078ec0ff */
[----:B------:R-:W-:Y:S01]  /*27130*/  LOP3.LUT R52, R52, R53, RZ, 0x3c, !PT ;  /* 0x0000003534347212 */ /* 0x000fe200078e3cff */
[----:B------:R-:W-:Y:S01]  /*27140*/  IMAD.X R53, RZ, RZ, R81, P3 ;  /* 0x000000ffff357224 */ /* 0x000fe200018e0651 */
[----:B------:R-:W-:Y:S02]  /*27150*/  IADD3 R3, P3, R80, 0xb000, RZ ;  /* 0x0000b00050037810 */ /* 0x000fe40007f7e0ff */
[----:B------:R-:W-:-:S02]  /*27160*/  SHF.R.U64 R32, R32, 0x3, RZ ;  /* 0x0000000320207819 */ /* 0x000fc400000012ff */
[----:B------:R-:W-:Y:S01]  /*27170*/  SHF.R.U64 R40, R40, 0x3, RZ ;  /* 0x0000000328287819 */ /* 0x000fe200000012ff */
[--C-:B------:R-:W-:Y:S01]  /*27180*/  IMAD.X R73, RZ, RZ, R81.reuse, P3 ;  /* 0x000000ffff497224 */ /* 0x100fe200018e0651 */
[----:B------:R-:W-:Y:S01]  /*27190*/  SHF.R.U64 R44, R44, 0x3, RZ ;  /* 0x000000032c2c7819 */ /* 0x000fe200000012ff */
[----:B------:R-:W5:Y:S01]  /*271a0*/  LD.E.128 R52, desc[UR50][R52.64] ;  /* 0x0000003234347980 */ /* 0x000f62000c101d00 */
[----:B------:R-:W-:Y:S02]  /*271b0*/  SHF.R.U64 R48, R48, 0x3, RZ ;  /* 0x0000000330307819 */ /* 0x000fe400000012ff */
[----:B------:R-:W-:Y:S02]  /*271c0*/  LOP3.LUT R0, R3, 0x380, RZ, 0xc0, !PT ;  /* 0x0000038003007812 */ /* 0x000fe400078ec0ff */
[----:B------:R-:W-:Y:S01]  /*271d0*/  LOP3.LUT R32, R32, R33, RZ, 0x3c, !PT ;  /* 0x0000002120207212 */ /* 0x000fe200078e3cff */
[----:B------:R-:W-:Y:S01]  /*271e0*/  IMAD.X R33, RZ, RZ, R81, P4 ;  /* 0x000000ffff217224 */ /* 0x000fe200020e0651 */
[----:B------:R-:W-:-:S02]  /*271f0*/  LOP3.LUT R40, R40, R41, RZ, 0x3c, !PT ;  /* 0x0000002928287212 */ /* 0x000fc400078e3cff */
[----:B------:R-:W-:Y:S01]  /*27200*/  LOP3.LUT R44, R44, R45, RZ, 0x3c, !PT ;  /* 0x0000002d2c2c7212 */ /* 0x000fe200078e3cff */
[--C-:B------:R-:W-:Y:S01]  /*27210*/  IMAD.X R45, RZ, RZ, R81.reuse, P0 ;  /* 0x000000ffff2d7224 */ /* 0x100fe200000e0651 */
[----:B------:R-:W-:Y:S01]  /*27220*/  LOP3.LUT R48, R48, R49, RZ, 0x3c, !PT ;  /* 0x0000003130307212 */ /* 0x000fe200078e3cff */
[----:B------:R-:W-:Y:S01]  /*27230*/  IMAD.X R49, RZ, RZ, R81, P2 ;  /* 0x000000ffff317224 */ /* 0x000fe200010e0651 */
[----:B------:R-:W-:Y:S01]  /*27240*/  IADD3.X R41, RZ, R81, RZ, P5, !PT ;  /* 0x00000051ff297210 */ /* 0x000fe20002ffe4ff */
[----:B------:R-:W5:Y:S01]  /*27250*/  LD.E.128 R32, desc[UR50][R32.64] ;  /* 0x0000003220207980 */ /* 0x000f62000c101d00 */
[C---:B------:R-:W-:Y:S02]  /*27260*/  IADD3 R57, P4, R80.reuse, 0x7000, RZ ;  /* 0x0000700050397810 */ /* 0x040fe40007f9e0ff */
[C---:B------:R-:W-:Y:S01]  /*27270*/  IADD3 R61, P5, R80.reuse, 0x8000, RZ ;  /* 0x00008000503d7810 */ /* 0x040fe20007fbe0ff */
[----:B------:R-:W5:Y:S01]  /*27280*/  LD.E.128 R44, desc[UR50][R44.64] ;  /* 0x000000322c2c7980 */ /* 0x000f62000c101d00 */
[----:B------:R-:W-:-:S02]  /*27290*/  IADD3 R65, P0, R80, 0x9000, RZ ;  /* 0x0000900050417810 */ /* 0x000fc40007f1e0ff */
[----:B------:R-:W-:Y:S01]  /*272a0*/  IADD3 R69, P2, R80, 0xa000, RZ ;  /* 0x0000a00050457810 */ /* 0x000fe20007f5e0ff */
[----:B------:R-:W5:Y:S01]  /*272b0*/  LD.E.128 R40, desc[UR50][R40.64] ;  /* 0x0000003228287980 */ /* 0x000f62000c101d00 */
[----:B------:R-:W-:Y:S02]  /*272c0*/  SHF.R.U64 R0, R0, 0x3, RZ ;  /* 0x0000000300007819 */ /* 0x000fe400000012ff */
[----:B------:R-:W-:Y:S01]  /*272d0*/  LOP3.LUT R56, R57, 0x380, RZ, 0xc0, !PT ;  /* 0x0000038039387812 */ /* 0x000fe200078ec0ff */
[----:B------:R-:W5:Y:S01]  /*272e0*/  LD.E.128 R48, desc[UR50][R48.64] ;  /* 0x0000003230307980 */ /* 0x000f62000c101d00 */
[----:B------:R-:W-:Y:S02]  /*272f0*/  LOP3.LUT R60, R61, 0x380, RZ, 0xc0, !PT ;  /* 0x000003803d3c7812 */ /* 0x000fe400078ec0ff */
[----:B------:R-:W-:Y:S02]  /*27300*/  LOP3.LUT R64, R65, 0x380, RZ, 0xc0, !PT ;  /* 0x0000038041407812 */ /* 0x000fe400078ec0ff */
[----:B------:R-:W-:-:S02]  /*27310*/  LOP3.LUT R68, R69, 0x380, RZ, 0xc0, !PT ;  /* 0x0000038045447812 */ /* 0x000fc400078ec0ff */
[----:B------:R-:W-:Y:S01]  /*27320*/  LOP3.LUT R72, R0, R3, RZ, 0x3c, !PT ;  /* 0x0000000300487212 */ /* 0x000fe200078e3cff */
[----:B------:R-:W-:Y:S01]  /*27330*/  IMAD R3, R36, UR4, RZ ;  /* 0x0000000424037c24 */ /* 0x000fe2000f8e02ff */
[----:B------:R-:W-:Y:S02]  /*27340*/  LOP3.LUT R5, R80, 0x380, RZ, 0xc0, !PT ;  /* 0x0000038050057812 */ /* 0x000fe400078ec0ff */
[----:B------:R-:W-:Y:S01]  /*27350*/  SHF.R.U64 R56, R56, 0x3, RZ ;  /* 0x0000000338387819 */ /* 0x000fe200000012ff */
[----:B------:R-:W-:Y:S01]  /*27360*/  IMAD R3, R128, UR5, R3 ;  /* 0x0000000580037c24 */ /* 0x000fe2000f8e0203 */
[----:B------:R-:W-:Y:S02]  /*27370*/  SHF.R.U64 R60, R60, 0x3, RZ ;  /* 0x000000033c3c7819 */ /* 0x000fe400000012ff */
[----:B------:R-:W-:Y:S02]  /*27380*/  SHF.R.U64 R64, R64, 0x3, RZ ;  /* 0x0000000340407819 */ /* 0x000fe400000012ff */
[----:B------:R-:W-:Y:S01]  /*27390*/  SHF.R.U64 R68, R68, 0x3, RZ ;  /* 0x0000000344447819 */ /* 0x000fe200000012ff */
[----:B------:R-:W-:Y:S01]  /*273a0*/  IMAD.WIDE.U32 R128, R128, UR4, RZ ;  /* 0x0000000480807c25 */ /* 0x000fe2000f8e00ff */
[----:B------:R-:W-:Y:S01]  /*273b0*/  SHF.R.U64 R5, R5, 0x3, RZ ;  /* 0x0000000305057819 */ /* 0x000fe200000012ff */
[----:B------:R-:W-:Y:S01]  /*273c0*/  ULDC.64 UR4, c[0x0][0xae8] ;  /* 0x0002ba0000047ab9 */ /* 0x000fe20000000a00 */
        /* <DEDUP_REMOVED lines=10> */
[----:B------:R-:W-:Y:S01]  /*27470*/  IADD3 R129, R129, R3, RZ ;  /* 0x0000000381817210 */ /* 0x000fe20007ffe0ff */
[----:B------:R-:W-:Y:S01]  /*27480*/  IMAD.IADD R12, R131, 0x1, R0 ;  /* 0x00000001830c7824 */ /* 0x000fe200078e0200 */
[----:B------:R-:W5:Y:S01]  /*27490*/  LD.E.128 R56, desc[UR50][R56.64] ;  /* 0x0000003238387980 */ /* 0x000f62000c101d00 */
[----:B------:R-:W-:Y:S01]  /*274a0*/  SHF.R.S32.HI R8, RZ, 0x1f, R11 ;  /* 0x0000001fff087819 */ /* 0x000fe2000001140b */
[----:B------:R-:W-:-:S02]  /*274b0*/  IMAD.WIDE.U32 R128, R225, UR4, R128 ;  /* 0x00000004e1807c25 */ /* 0x000fc4000f8e0080 */
[----:B------:R2:W5:Y:S02]  /*274c0*/  LD.E.128 R4, desc[UR50][R80.64] ;  /* 0x0000003250047980 */ /* 0x000564000c101d00 */
[----:B-1----:R-:W-:Y:S02]  /*274d0*/  @P1 IMAD.HI.U32 R0, R12, R9, RZ ;  /* 0x000000090c001227 */ /* 0x002fe400078e00ff */
        /* <DEDUP_REMOVED lines=10> */
[----:B------:R-:W-:Y:S01]  /*27580*/  IMAD R129, R225, UR5, R129 ;  /* 0x00000005e1817c24 */ /* 0x000fe2000f8e0281 */
[----:B------:R-:W-:Y:S01]  /*27590*/  ULDC.64 UR4, c[0x0][0xaf0] ;  /* 0x0002bc0000047ab9 */ /* 0x000fe20000000a00 */
[----:B------:R-:W-:Y:S01]  /*275a0*/  IMAD.MOV.U32 R3, RZ, RZ, R12 ;  /* 0x000000ffff037224 */ /* 0x000fe200078e000c */
[----:B0-----:R-:W-:Y:S01]  /*275b0*/  @P1 SHF.R.U32.HI R3, RZ, R13, R0 ;  /* 0x0000000dff031219 */ /* 0x001fe20000011600 */
        /* <DEDUP_REMOVED lines=15> */
[----:B-1----:R0:W-:Y:S01]  /*276b0*/  SYNCS.ARRIVE.TRANS64.RED.A1T0 RZ, [R0+URZ], RZ ;  /* 0x000000ff00ff79a7 */ /* 0x0021e2000810043f */
[----:B------:R-:W-:Y:S02]  /*276c0*/  IMAD.IADD R129, R129, 0x1, R9 ;  /* 0x0000000181817824 */ /* 0x000fe400078e0209 */
[----:B0-----:R-:W-:Y:S02]  /*276d0*/  IMAD R0, R3, UR4, RZ ;  /* 0x0000000403007c24 */ /* 0x001fe4000f8e02ff */
[----:B------:R-:W-:-:S04]  /*276e0*/  IMAD.WIDE.U32 R128, R125, UR4, R128 ;  /* 0x000000047d807c25 */ /* 0x000fc8000f8e0080 */
[----:B------:R-:W-:Y:S01]  /*276f0*/  IMAD R3, R125, UR5, R0 ;  /* 0x000000057d037c24 */ /* 0x000fe2000f8e0200 */
[----:B------:R-:W-:Y:S02]  /*27700*/  ULDC.64 UR4, c[0x0][0xa80] ;  /* 0x0002a00000047ab9 */ /* 0x000fe40000000a00 */
[----:B------:R-:W-:Y:S01]  /*27710*/  LEA R20, P0, R128, UR4, 0x1 ;  /* 0x0000000480147c11 */ /* 0x000fe2000f8008ff */
[----:B------:R-:W-:Y:S01]  /*27720*/  IMAD.IADD R3, R129, 0x1, R3 ;  /* 0x0000000181037824 */ /* 0x000fe200078e0203 */
[----:B------:R-:W-:Y:S01]  /*27730*/  UMOV UR4, 0xffffffff ;  /* 0xffffffff00047882 */ /* 0x000fe20000000000 */
[----:B------:R-:W-:-:S03]  /*27740*/  IADD3 R39, R21, 0x80, RZ ;  /* 0x0000008015277810 */ /* 0x000fc60007ffe0ff */
[----:B------:R-:W-:Y:S01]  /*27750*/  LEA.HI.X R128, R128, UR5, R3, 0x1, P0 ;  /* 0x0000000580807c11 */ /* 0x000fe200080f0c03 */
[----:B--2---:R-:W-:Y:S06]  /*27760*/  BRA.DIV UR4, `(.L_x_2945) ;  /* 0x000000fe04d47947 */ /* 0x004fec000b800000 */
[----:B------:R0:W1:Y:S04]  /*27770*/  SHFL.IDX PT, R0, R128, RZ, 0x181f ;  /* 0x00181fff80007589 */ /* 0x00006800000e0000 */
[----:B------:R0:W2:Y:S02]  /*27780*/  SHFL.IDX PT, R14, R20, RZ, 0x181f ;  /* 0x00181fff140e7589 */ /* 0x0000a400000e0000 */
.L_x_3266:
[----:B------:R-:W-:Y:S01]  /*27790*/  IMAD.IADD R37, R2, 0x1, R131 ;  /* 0x0000000102257824 */ /* 0x000fe200078e0283 */
[----:B------:R-:W-:Y:S01]  /*277a0*/  BSSY B1, `(.L_x_2946) ;  /* 0x0000016000017945 */ /* 0x000fe20003800000 */
[----:B------:R-:W-:Y:S01]  /*277b0*/  VIADD R77, R21, 0x40 ;  /* 0x00000040154d7836 */ /* 0x000fe20000000000 */
[----:B------:R-:W-:Y:S02]  /*277c0*/  SHF.R.S32.HI R28, RZ, 0x1f, R39 ;  /* 0x0000001fff1c7819 */ /* 0x000fe40000011427 */
[----:B------:R-:W-:-:S13]  /*277d0*/  ISETP.GE.AND P0, PT, R37, R38, PT ;  /* 0x000000262500720c */ /* 0x000fda0003f06270 */
[----:B------:R-:W-:Y:S05]  /*277e0*/  @P0 BRA `(.L_x_2947) ;  /* 0x0000000000440947 */ /* 0x000fea0003800000 */
[C---:B------:R-:W-:Y:S01]  /*277f0*/  VIADD R9, R21.reuse, 0x40 ;  /* 0x0000004015097836 */ /* 0x040fe20000000000 */
[----:B------:R-:W-:Y:S01]  /*27800*/  ULDC UR4, c[0x0][0xac8] ;  /* 0x0002b20000047ab9 */ /* 0x000fe20000000800 */
[----:B------:R-:W-:Y:S02]  /*27810*/  SHF.R.S32.HI R3, RZ, 0x1f, R21 ;  /* 0x0000001fff037819 */ /* 0x000fe40000011415 */
[----:B------:R-:W-:Y:S02]  /*27820*/  ISETP.GE.AND P0, PT, R21, UR4, PT ;  /* 0x0000000415007c0c */ /* 0x000fe4000bf06270 */
[----:B------:R-:W-:Y:S02]  /*27830*/  ISETP.GE.AND P1, PT, R9, UR4, PT ;  /* 0x0000000409007c0c */ /* 0x000fe4000bf26270 */
[----:B------:R-:W-:Y:S02]  /*27840*/  ISETP.GE.AND P2, PT, R39, UR4, PT ;  /* 0x0000000427007c0c */ /* 0x000fe4000bf46270 */
[----:B------:R-:W-:-:S02]  /*27850*/  SHF.R.S32.HI R12, RZ, 0x1f, R9 ;  /* 0x0000001fff0c7819 */ /* 0x000fc40000011409 */
        /* <DEDUP_REMOVED lines=10> */
.L_x_2947:
[----:B------:R-:W-:Y:S05]  /*27900*/  BSYNC B1 ;  /* 0x0000000000017941 */ /* 0x000fea0003800000 */
.L_x_2946:
[----:B------:R-:W-:Y:S01]  /*27910*/  UMOV UR4, 0xffffffff ;  /* 0xffffffff00047882 */ /* 0x000fe20000000000 */
[----:B---3-5:R-:W-:Y:S02]  /*27920*/  SHF.R.S32.HI R6, RZ, 0x1f, R21 ;  /* 0x0000001fff067819 */ /* 0x028fe40000011415 */
[----:B------:R-:W-:Y:S01]  /*27930*/  SHF.R.S32.HI R7, RZ, 0x1f, R77 ;  /* 0x0000001fff077819 */ /* 0x000fe2000001144d */
[----:B------:R-:W-:Y:S06]  /*27940*/  BRA.DIV UR4, `(.L_x_2948) ;  /* 0x000000fe04907947 */ /* 0x000fec000b800000 */
[----:B-1----:R1:W3:Y:S04]  /*27950*/  SHFL.IDX PT, R0, R128, 0x1, 0x181f ;  /* 0x00381f0080007f89 */ /* 0x0022e800000e0000 */
[----:B--2---:R1:W2:Y:S02]  /*27960*/  SHFL.IDX PT, R14, R20, 0x1, 0x181f ;  /* 0x00381f00140e7f89 */ /* 0x0042a400000e0000 */
.L_x_3270:
        /* <DEDUP_REMOVED lines=17> */
.L_x_2950:
[----:B------:R-:W-:Y:S05]  /*27a80*/  BSYNC B1 ;  /* 0x0000000000017941 */ /* 0x000fea0003800000 */
.L_x_2949:
[----:B------:R-:W-:-:S03]  /*27a90*/  UMOV UR4, 0xffffffff ;  /* 0xffffffff00047882 */ /* 0x000fc60000000000 */
[----:B------:R-:W-:Y:S05]  /*27aa0*/  BRA.DIV UR4, `(.L_x_2951) ;  /* 0x000000fe04807947 */ /* 0x000fea000b800000 */
[----:B---3--:R3:W0:Y:S04]  /*27ab0*/  SHFL.IDX PT, R0, R128, 0x2, 0x181f ;  /* 0x00581f0080007f89 */ /* 0x00862800000e0000 */
[----:B--2-4-:R3:W2:Y:S02]  /*27ac0*/  SHFL.IDX PT, R14, R20, 0x2, 0x181f ;  /* 0x00581f00140e7f89 */ /* 0x0146a400000e0000 */
.L_x_3274:
        /* <DEDUP_REMOVED lines=17> */
.L_x_2953:
[----:B------:R-:W-:Y:S05]  /*27be0*/  BSYNC B1 ;  /* 0x0000000000017941 */ /* 0x000fea0003800000 */
.L_x_2952:
[----:B------:R-:W-:-:S03]  /*27bf0*/  UMOV UR4, 0xffffffff ;  /* 0xffffffff00047882 */ /* 0x000fc60000000000 */
[----:B------:R-:W-:Y:S05]  /*27c00*/  BRA.DIV UR4, `(.L_x_2954) ;  /* 0x000000fe04707947 */ /* 0x000fea000b800000 */
[----:B0-----:R0:W0:Y:S04]  /*27c10*/  SHFL.IDX PT, R0, R128, 0x3, 0x181f ;  /* 0x00781f0080007f89 */ /* 0x00102800000e0000 */
[----:B--2-4-:R2:W4:Y:S02]  /*27c20*/  SHFL.IDX PT, R14, R20, 0x3, 0x181f ;  /* 0x00781f00140e7f89 */ /* 0x01452400000e0000 */
.L_x_3278:
        /* <DEDUP_REMOVED lines=18> */
.L_x_2944:
[----:B------:R-:W-:Y:S01]  /*27d50*/  ULDC.64 UR4, c[0x0][0xb08] ;  /* 0x0002c20000047ab9 */ /* 0x000fe20000000a00 */
[----:B------:R-:W1:Y:S01]  /*27d60*/  @P1 LDC R41, c[0x0][0xbec] ;  /* 0x0002fb00ff291b82 */ /* 0x000e620000000800 */
[----:B0-----:R-:W-:Y:S01]  /*27d70*/  IMAD R15, R36, UR4, RZ ;  /* 0x00000004240f7c24 */ /* 0x001fe2000f8e02ff */
[----:B------:R-:W-:Y:S01]  /*27d80*/  SHF.R.S32.HI R14, RZ, 0x1f, R11 ;  /* 0x0000001fff0e7819 */ /* 0x000fe2000001140b */
[----:B------:R-:W-:-:S04]  /*27d90*/  IMAD.WIDE.U32 R12, R128, UR4, RZ ;  /* 0x00000004800c7c25 */ /* 0x000fc8000f8e00ff */
[----:B------:R-:W-:Y:S01]  /*27da0*/  IMAD R15, R128, UR5, R15 ;  /* 0x00000005800f7c24 */ /* 0x000fe2000f8e020f */
[----:B------:R-:W0:Y:S01]  /*27db0*/  @P1 LDC R36, c[0x0][0xbf0] ;  /* 0x0002fc00ff241b82 */ /* 0x000e220000000800 */
[----:B------:R-:W-:Y:S02]  /*27dc0*/  ULDC.64 UR4, c[0x0][0xb38] ;  /* 0x0002ce0000047ab9 */ /* 0x000fe40000000a00 */
        /* <DEDUP_REMOVED lines=8> */
[----:B-1----:R-:W-:-:S03]  /*27e50*/  @P1 IMAD.HI.U32 R41, R42, R41, RZ ;  /* 0x000000292a291227 */ /* 0x002fc600078e00ff */
[----:B------:R-:W-:Y:S01]  /*27e60*/  IADD3 R13, R13, R15, RZ ;  /* 0x0000000f0d0d7210 */ /* 0x000fe20007ffe0ff */
[----:B------:R-:W-:Y:S01]  /*27e70*/  IMAD.MOV.U32 R11, RZ, RZ, R42 ;  /* 0x000000ffff0b7224 */ /* 0x000fe200078e002a */
[----:B0-----:R-:W-:Y:S01]  /*27e80*/  @P1 SHF.R.U32.HI R11, RZ, R36, R41 ;  /* 0x00000024ff0b1219 */ /* 0x001fe20000011629 */
[----:B------:R-:W-:Y:S02]  /*27e90*/  VIADD R36, R18, 0x33420 ;  /* 0x0003342012247836 */ /* 0x000fe40000000000 */
[C---:B------:R-:W-:Y:S01]  /*27ea0*/  IMAD.WIDE.U32 R12, R130.reuse, UR4, R12 ;  /* 0x00000004820c7c25 */ /* 0x040fe2000f8e000c */
[--C-:B------:R-:W-:Y:S02]  /*27eb0*/  SHF.R.S32.HI R14, RZ, 0x1f, R11.reuse ;  /* 0x0000001fff0e7819 */ /* 0x100fe4000001140b */
[----:B------:R-:W-:Y:S01]  /*27ec0*/  PRMT R36, RZ, 0x654, R36 ;  /* 0x00000654ff247816 */ /* 0x000fe20000000024 */
[----:B------:R-:W-:Y:S02]  /*27ed0*/  IMAD.MOV R15, RZ, RZ, -R11 ;  /* 0x000000ffff0f7224 */ /* 0x000fe400078e0a0b */
        /* <DEDUP_REMOVED lines=21> */
.L_x_3281:
[----:B------:R-:W-:Y:S01]  /*28030*/  ISETP.GE.AND P0, PT, R37, R38, PT ;  /* 0x000000262500720c */ /* 0x000fe20003f06270 */
[----:B------:R-:W-:-:S12]  /*28040*/  BSSY B1, `(.L_x_2957) ;  /* 0x00000c6000017945 */ /* 0x000fd80003800000 */
[----:B------:R-:W-:Y:S05]  /*28050*/  @P0 BRA `(.L_x_2958) ;  /* 0x0000000c00100947 */ /* 0x000fea0003800000 */
[----:B------:R-:W3:Y:S01]  /*28060*/  LDL R36, [R1+0x54] ;  /* 0x0000540001247983 */ /* 0x000ee20000100800 */
[----:B------:R-:W-:-:S03]  /*28070*/  ULDC UR4, c[0x0][0xac8] ;  /* 0x0002b20000047ab9 */ /* 0x000fc60000000800 */
[----:B------:R-:W4:Y:S04]  /*28080*/  LDL R46, [R1+0xd0] ;  /* 0x0000d000012e7983 */ /* 0x000f280000100800 */
[----:B------:R-:W5:Y:S04]  /*28090*/  LDL R80, [R1+0xcc] ;  /* 0x0000cc0001507983 */ /* 0x000f680000100800 */
[----:B------:R-:W2:Y:S04]  /*280a0*/  LDL R125, [R1+0x130] ;  /* 0x00013000017d7983 */ /* 0x000ea80000100800 */
        /* <DEDUP_REMOVED lines=8> */
[----:B------:R-:W2:Y:S01]  /*28130*/  LDL R45, [R1+0xb8] ;  /* 0x0000b800012d7983 */ /* 0x000ea20000100800 */
[----:B---3--:R-:W-:-:S02]  /*28140*/  ISETP.GE.AND P2, PT, R36, UR4, PT ;  /* 0x0000000424007c0c */ /* 0x008fc4000bf46270 */
[----:B----4-:R-:W-:Y:S02]  /*28150*/  ISETP.GE.AND P3, PT, R46, UR4, PT ;  /* 0x000000042e007c0c */ /* 0x010fe4000bf66270 */
[----:B-----5:R-:W-:-:S09]  /*28160*/  ISETP.GE.AND P0, PT, R80, UR4, PT ;  /* 0x0000000450007c0c */ /* 0x020fd2000bf06270 */
[----:B--2---:R-:W-:Y:S02]  /*28170*/  @!P2 IMAD.MOV.U32 R14, RZ, RZ, R43 ;  /* 0x000000ffff0ea224 */ /* 0x004fe400078e002b */
[----:B-1----:R-:W-:Y:S01]  /*28180*/  @!P2 IMAD.MOV.U32 R15, RZ, RZ, R42 ;  /* 0x000000ffff0fa224 */ /* 0x002fe200078e002a */
[----:B------:R-:W-:Y:S01]  /*28190*/  @!P3 LEA R12, P4, R46, R43, 0x2 ;  /* 0x0000002b2e0cb211 */ /* 0x000fe200078810ff */
[----:B------:R-:W-:Y:S02]  /*281a0*/  @!P2 IMAD.MOV.U32 R37, RZ, RZ, R2 ;  /* 0x000000ffff25a224 */ /* 0x000fe400078e0002 */
[----:B------:R-:W-:Y:S01]  /*281b0*/  @!P2 IMAD.WIDE R14, R36, 0x4, R14 ;  /* 0x00000004240ea825 */ /* 0x000fe200078e020e */
[----:B------:R-:W-:Y:S01]  /*281c0*/  @!P3 LEA.HI.X R13, R46, R42, R125, 0x2, P4 ;  /* 0x0000002a2e0db211 */ /* 0x000fe200020f147d */
[----:B------:R-:W2:Y:S02]  /*281d0*/  LDL R2, [R1+0xb0] ;  /* 0x0000b00001027983 */ /* 0x000ea40000100800 */
[----:B------:R-:W-:-:S02]  /*281e0*/  @!P2 IMAD.MOV.U32 R36, RZ, RZ, R0 ;  /* 0x000000ffff24a224 */ /* 0x000fc400078e0000 */
[----:B------:R-:W3:Y:S04]  /*281f0*/  LDL R46, [R1+0xb4] ;  /* 0x0000b400012e7983 */ /* 0x000ee80000100800 */
[----:B------:R1:W-:Y:S04]  /*28200*/  @!P2 ST.E.64 desc[UR50][R14.64], R36 ;  /* 0x000000240e00a985 */ /* 0x0003e8000c101b32 */
[----:B------:R-:W4:Y:S01]  /*28210*/  LDL R125, [R1+0x11c] ;  /* 0x00011c00017d7983 */ /* 0x000f220000100800 */
[----:B------:R-:W-:Y:S02]  /*28220*/  ISETP.GE.AND P1, PT, R44, UR4, PT ;  /* 0x000000042c007c0c */ /* 0x000fe4000bf26270 */
[----:B------:R-:W-:Y:S01]  /*28230*/  @!P3 LOP3.LUT R111, R111, R110, RZ, 0x3c, !PT ;  /* 0x0000006e6f6fb212 */ /* 0x000fe200078e3cff */
[----:B------:R-:W5:Y:S01]  /*28240*/  LDL R0, [R1+0xa0] ;  /* 0x0000a00001007983 */ /* 0x000f620000100800 */
[----:B-1----:R-:W-:-:S03]  /*28250*/  @!P0 LEA R14, P4, R80, R43, 0x2 ;  /* 0x0000002b500e8211 */ /* 0x002fc600078810ff */
[----:B------:R-:W5:Y:S01]  /*28260*/  LDL R37, [R1+0x114] ;  /* 0x0001140001257983 */ /* 0x000f620000100800 */
[----:B------:R-:W-:-:S03]  /*28270*/  @!P0 LEA.HI.X R15, R80, R42, R126, 0x2, P4 ;  /* 0x0000002a500f8211 */ /* 0x000fc600020f147e */
[----:B------:R-:W5:Y:S04]  /*28280*/  LDL R36, [R1+0xa8] ;  /* 0x0000a80001247983 */ /* 0x000f680000100800 */
[----:B------:R-:W2:Y:S01]  /*28290*/  LDL R80, [R1+0x118] ;  /* 0x0001180001507983 */ /* 0x000ea20000100800 */
[----:B------:R-:W-:Y:S02]  /*282a0*/  @!P3 LOP3.LUT R110, R111, R110, RZ, 0x3c, !PT ;  /* 0x0000006e6f6eb212 */ /* 0x000fe400078e3cff */
[----:B------:R-:W-:Y:S01]  /*282b0*/  @!P0 LOP3.LUT R113, R113, R112, RZ, 0x3c, !PT ;  /* 0x0000007071718212 */ /* 0x000fe200078e3cff */
[----:B------:R-:W5:Y:S01]  /*282c0*/  LDL R126, [R1+0xac] ;  /* 0x0000ac00017e7983 */ /* 0x000f620000100800 */
[----:B------:R-:W-:Y:S02]  /*282d0*/  @!P3 LOP3.LUT R111, R111, R110, RZ, 0x3c, !PT ;  /* 0x0000006e6f6fb212 */ /* 0x000fe400078e3cff */
[----:B------:R-:W-:-:S02]  /*282e0*/  ISETP.GE.AND P2, PT, R127, UR4, PT ;  /* 0x000000047f007c0c */ /* 0x000fc4000bf46270 */
[----:B------:R-:W-:Y:S01]  /*282f0*/  @!P0 LOP3.LUT R112, R113, R112, RZ, 0x3c, !PT ;  /* 0x0000007071708212 */ /* 0x000fe200078e3cff */
[----:B------:R1:W-:Y:S01]  /*28300*/  @!P3 ST.E.64 desc[UR50][R12.64], R110 ;  /* 0x0000006e0c00b985 */ /* 0x0003e2000c101b32 */
[----:B------:R-:W-:Y:S02]  /*28310*/  @!P1 LOP3.LUT R115, R115, R114, RZ, 0x3c, !PT ;  /* 0x0000007273739212 */ /* 0x000fe400078e3cff */
[----:B------:R-:W-:Y:S02]  /*28320*/  ISETP.GE.AND P3, PT, R11, UR4, PT ;  /* 0x000000040b007c0c */ /* 0x000fe4000bf66270 */
[----:B------:R-:W-:Y:S02]  /*28330*/  @!P0 LOP3.LUT R113, R113, R112, RZ, 0x3c, !PT ;  /* 0x0000007071718212 */ /* 0x000fe400078e3cff */
[C---:B------:R-:W-:Y:S02]  /*28340*/  @!P1 LOP3.LUT R114, R115.reuse, R114, RZ, 0x3c, !PT ;  /* 0x0000007273729212 */ /* 0x040fe400078e3cff */
[----:B-1----:R-:W-:Y:S01]  /*28350*/  @!P1 LEA R12, P5, R44, R43, 0x2 ;  /* 0x0000002b2c0c9211 */ /* 0x002fe200078a10ff */
[----:B------:R1:W-:Y:S01]  /*28360*/  @!P0 ST.E.64 desc[UR50][R14.64], R112 ;  /* 0x000000700e008985 */ /* 0x0003e2000c101b32 */
[----:B------:R-:W-:-:S02]  /*28370*/  @!P1 LOP3.LUT R115, R115, R114, RZ, 0x3c, !PT ;  /* 0x0000007273739212 */ /* 0x000fc400078e3cff */
[----:B------:R-:W-:Y:S01]  /*28380*/  @!P1 LEA.HI.X R13, R44, R42, R129, 0x2, P5 ;  /* 0x0000002a2c0d9211 */ /* 0x000fe200028f1481 */
[----:B------:R-:W5:Y:S01]  /*28390*/  LDL R110, [R1+0x9c] ;  /* 0x00009c00016e7983 */ /* 0x000f620000100800 */
[----:B------:R-:W-:Y:S02]  /*283a0*/  ISETP.GE.AND P0, PT, R81, UR4, PT ;  /* 0x0000000451007c0c */ /* 0x000fe4000bf06270 */
[-C--:B------:R-:W-:Y:S01]  /*283b0*/  @!P2 LOP3.LUT R117, R117, R116.reuse, RZ, 0x3c, !PT ;  /* 0x000000747575a212 */ /* 0x080fe200078e3cff */
[----:B------:R-:W5:Y:S03]  /*283c0*/  LDL R44, [R1+0x110] ;  /* 0x00011000012c7983 */ /* 0x000f660000100800 */
[----:B------:R-:W-:Y:S01]  /*283d0*/  @!P2 LOP3.LUT R116, R117, R116, RZ, 0x3c, !PT ;  /* 0x000000747574a212 */ /* 0x000fe200078e3cff */
[----:B------:R0:W-:Y:S01]  /*283e0*/  @!P1 ST.E.64 desc[UR50][R12.64], R114 ;  /* 0x000000720c009985 */ /* 0x0001e2000c101b32 */
[----:B-1----:R-:W-:-:S02]  /*283f0*/  @!P2 LEA R14, P4, R127, R43, 0x2 ;  /* 0x0000002b7f0ea211 */ /* 0x002fc400078810ff */
[----:B------:R-:W-:Y:S01]  /*28400*/  @!P3 LOP3.LUT R119, R119, R118, RZ, 0x3c, !PT ;  /* 0x000000767777b212 */ /* 0x000fe200078e3cff */
[----:B------:R-:W5:Y:S01]  /*28410*/  LDL R112, [R1+0x10c] ;  /* 0x00010c0001707983 */ /* 0x000f620000100800 */
[----:B------:R-:W-:Y:S02]  /*28420*/  ISETP.GE.AND P1, PT, R45, UR4, PT ;  /* 0x000000042d007c0c */ /* 0x000fe4000bf26270 */
[----:B------:R-:W-:Y:S01]  /*28430*/  @!P2 LEA.HI.X R15, R127, R42, R128, 0x2, P4 ;  /* 0x0000002a7f0fa211 */ /* 0x000fe200020f1480 */
[----:B------:R-:W5:Y:S01]  /*28440*/  LDL R111, [R1+0xfc] ;  /* 0x0000fc00016f7983 */ /* 0x000f620000100800 */
[----:B------:R-:W-:Y:S02]  /*28450*/  @!P2 LOP3.LUT R117, R117, R116, RZ, 0x3c, !PT ;  /* 0x000000747575a212 */ /* 0x000fe400078e3cff */
[----:B0-----:R-:W-:-:S04]  /*28460*/  @!P3 LEA R12, P5, R11, R43, 0x2 ;  /* 0x0000002b0b0cb211 */ /* 0x001fc800078a10ff */
[----:B------:R-:W-:Y:S02]  /*28470*/  @!P3 LEA.HI.X R13, R11, R42, R47, 0x2, P5 ;  /* 0x0000002a0b0db211 */ /* 0x000fe400028f142f */
[----:B------:R-:W5:Y:S01]  /*28480*/  LDL R11, [R1+0xa4] ;  /* 0x0000a400010b7983 */ /* 0x000f620000100800 */
[----:B------:R-:W-:Y:S02]  /*28490*/  @!P3 LOP3.LUT R118, R119, R118, RZ, 0x3c, !PT ;  /* 0x000000767776b212 */ /* 0x000fe400078e3cff */
[----:B------:R-:W-:Y:S01]  /*284a0*/  @!P0 LOP3.LUT R121, R121, R120, RZ, 0x3c, !PT ;  /* 0x0000007879798212 */ /* 0x000fe200078e3cff */
[----:B------:R0:W-:Y:S01]  /*284b0*/  @!P2 ST.E.64 desc[UR50][R14.64], R116 ;  /* 0x000000740e00a985 */ /* 0x0001e2000c101b32 */
[----:B------:R-:W-:-:S03]  /*284c0*/  @!P3 LOP3.LUT R119, R119, R118, RZ, 0x3c, !PT ;  /* 0x000000767777b212 */ /* 0x000fc600078e3cff */
[----:B------:R-:W5:Y:S01]  /*284d0*/  LDL R47, [R1+0x108] ;  /* 0x00010800012f7983 */ /* 0x000f620000100800 */
[----:B------:R-:W-:-:S03]  /*284e0*/  @!P0 LOP3.LUT R120, R121, R120, RZ, 0x3c, !PT ;  /* 0x0000007879788212 */ /* 0x000fc600078e3cff */
[----:B------:R1:W-:Y:S01]  /*284f0*/  @!P3 ST.E.64 desc[UR50][R12.64], R118 ;  /* 0x000000760c00b985 */ /* 0x0003e2000c101b32 */
[----:B------:R-:W-:Y:S02]  /*28500*/  @!P0 LOP3.LUT R121, R121, R120, RZ, 0x3c, !PT ;  /* 0x0000007879798212 */ /* 0x000fe400078e3cff */
[-C--:B0-----:R-:W-:Y:S02]  /*28510*/  @!P0 LEA R14, P4, R81, R43.reuse, 0x2 ;  /* 0x0000002b510e8211 */ /* 0x081fe400078810ff */
[-C--:B------:R-:W-:Y:S02]  /*28520*/  @!P1 LOP3.LUT R123, R123, R122.reuse, RZ, 0x3c, !PT ;  /* 0x0000007a7b7b9212 */ /* 0x080fe400078e3cff */
[----:B-1----:R-:W-:Y:S02]  /*28530*/  @!P1 LEA R12, P5, R45, R43, 0x2 ;  /* 0x0000002b2d0c9211 */ /* 0x002fe400078a10ff */
[----:B------:R-:W-:-:S04]  /*28540*/  @!P1 LOP3.LUT R122, R123, R122, RZ, 0x3c, !PT ;  /* 0x0000007a7b7a9212 */ /* 0x000fc800078e3cff */
[----:B------:R-:W-:Y:S02]  /*28550*/  @!P1 LOP3.LUT R123, R123, R122, RZ, 0x3c, !PT ;  /* 0x0000007a7b7b9212 */ /* 0x000fe400078e3cff */
[----:B---3--:R-:W-:Y:S02]  /*28560*/  ISETP.GE.AND P2, PT, R46, UR4, PT ;  /* 0x000000042e007c0c */ /* 0x008fe4000bf46270 */
[----:B----4-:R-:W-:Y:S02]  /*28570*/  @!P0 LEA.HI.X R15, R81, R42, R125, 0x2, P4 ;  /* 0x0000002a510f8211 */ /* 0x010fe400020f147d */
[----:B------:R-:W3:Y:S04]  /*28580*/  LDL R81, [R1+0x98] ;  /* 0x0000980001517983 */ /* 0x000ee80000100800 */
[----:B------:R0:W-:Y:S05]  /*28590*/  @!P0 ST.E.64 desc[UR50][R14.64], R120 ;  /* 0x000000780e008985 */ /* 0x0001ea000c101b32 */
[----:B------:R-:W-:-:S02]  /*285a0*/  @!P2 MOV R125, R4 ;  /* 0x00000004007da202 */ /* 0x000fc40000000f00 */
[-C--:B--2---:R-:W-:Y:S02]  /*285b0*/  @!P1 LEA.HI.X R13, R45, R42.reuse, R80, 0x2, P5 ;  /* 0x0000002a2d0d9211 */ /* 0x084fe400028f1450 */
[----:B------:R-:W2:Y:S01]  /*285c0*/  LDL R45, [R1+0x104] ;  /* 0x00010400012d7983 */ /* 0x000ea20000100800 */
[----:B0-----:R-:W-:Y:S02]  /*285d0*/  @!P2 LEA R14, P4, R46, R43, 0x2 ;  /* 0x0000002b2e0ea211 */ /* 0x001fe400078810ff */
[----:B------:R-:W-:Y:S01]  /*285e0*/  ISETP.GE.AND P3, PT, R2, UR4, PT ;  /* 0x0000000402007c0c */ /* 0x000fe2000bf66270 */
[----:B------:R-:W4:Y:S01]  /*285f0*/  LDL R80, [R1+0x94] ;  /* 0x0000940001507983 */ /* 0x000f220000100800 */
[----:B-----5:R-:W-:-:S03]  /*28600*/  @!P2 LEA.HI.X R15, R46, R42, R37, 0x2, P4 ;  /* 0x0000002a2e0fa211 */ /* 0x020fc600020f1425 */
[----:B------:R-:W5:Y:S04]  /*28610*/  LDL R37, [R1+0x100] ;  /* 0x0001000001257983 */ /* 0x000f680000100800 */
[----:B------:R-:W-:Y:S04]  /*28620*/  @!P1 ST.E.64 desc[UR50][R12.64], R122 ;  /* 0x0000007a0c009985 */ /* 0x000fe8000c101b32 */
[----:B------:R0:W-:Y:S01]  /*28630*/  @!P2 ST.E.64 desc[UR50][R14.64], R124 ;  /* 0x0000007c0e00a985 */ /* 0x0001e2000c101b32 */
[----:B------:R-:W-:-:S03]  /*28640*/  ISETP.GE.AND P0, PT, R126, UR4, PT ;  /* 0x000000047e007c0c */ /* 0x000fc6000bf06270 */
[----:B------:R-:W4:Y:S04]  /*28650*/  LDL R46, [R1+0x90] ;  /* 0x00009000012e7983 */ /* 0x000f280000100800 */
[----:B0-----:R-:W4:Y:S01]  /*28660*/  LDL R14, [R1+0xf8] ;  /* 0x0000f800010e7983 */ /* 0x001f220000100800 */
[----:B------:R-:W-:Y:S02]  /*28670*/  ISETP.GE.AND P1, PT, R36, UR4, PT ;  /* 0x0000000424007c0c */ /* 0x000fe4000bf26270 */
[CC--:B------:R-:W-:Y:S01]  /*28680*/  @!P3 LEA R12, P5, R2.reuse, R43.reuse, 0x2 ;  /* 0x0000002b020cb211 */ /* 0x0c0fe200078a10ff */
[----:B------:R-:W4:Y:S03]  /*28690*/  LDL R15, [R1+0x84] ;  /* 0x00008400010f7983 */ /* 0x000f260000100800 */
[----:B------:R-:W-:Y:S01]  /*286a0*/  @!P3 LEA.HI.X R13, R2, R42, R44, 0x2, P5 ;  /* 0x0000002a020db211 */ /* 0x000fe200028f142c */
[----:B------:R-:W-:Y:S01]  /*286b0*/  @!P3 IMAD.MOV.U32 R2, RZ, RZ, R3 ;  /* 0x000000ffff02b224 */ /* 0x000fe200078e0003 */
[----:B------:R-:W4:Y:S01]  /*286c0*/  LDL R44, [R1+0x8c] ;  /* 0x00008c00012c7983 */ /* 0x000f220000100800 */
[----:B------:R-:W-:Y:S01]  /*286d0*/  @!P3 IMAD.MOV.U32 R3, RZ, RZ, R5 ;  /* 0x000000ffff03b224 */ /* 0x000fe200078e0005 */
[----:B------:R-:W-:-:S04]  /*286e0*/  @!P0 LEA R4, P5, R126, R43, 0x2 ;  /* 0x0000002b7e048211 */ /* 0x000fc800078a10ff */
[----:B------:R0:W-:Y:S01]  /*286f0*/  @!P3 ST.E.64 desc[UR50][R12.64], R2 ;  /* 0x000000020c00b985 */ /* 0x0001e2000c101b32 */
[-C--:B------:R-:W-:Y:S02]  /*28700*/  @!P0 LEA.HI.X R5, R126, R42.reuse, R112, 0x2, P5 ;  /* 0x0000002a7e058211 */ /* 0x080fe400028f1470 */
[----:B------:R-:W-:Y:S02]  /*28710*/  ISETP.GE.AND P4, PT, R0, UR4, PT ;  /* 0x0000000400007c0c */ /* 0x000fe4000bf86270 */
[C---:B------:R-:W-:Y:S02]  /*28720*/  ISETP.GE.AND P2, PT, R11.reuse, UR4, PT ;  /* 0x000000040b007c0c */ /* 0x040fe4000bf46270 */
[CC--:B0-----:R-:W-:Y:S01]  /*28730*/  @!P1 LEA R2, P3, R36.reuse, R43.reuse, 0x2 ;  /* 0x0000002b24029211 */ /* 0x0c1fe200078610ff */
[----:B------:R-:W-:Y:S02]  /*28740*/  @!P0 IMAD.MOV.U32 R12, RZ, RZ, R6 ;  /* 0x000000ffff0c8224 */ /* 0x000fe400078e0006 */
[----:B------:R-:W-:Y:S01]  /*28750*/  @!P0 IMAD.MOV.U32 R13, RZ, RZ, R8 ;  /* 0x000000ffff0d8224 */ /* 0x000fe200078e0008 */
[----:B------:R-:W-:Y:S01]  /*28760*/  @!P1 LEA.HI.X R3, R36, R42, R47, 0x2, P3 ;  /* 0x0000002a24039211 */ /* 0x000fe200018f142f */
[----:B------:R-:W4:Y:S04]  /*28770*/  LDL R8, [R1+0xf4] ;  /* 0x0000f40001087983 */ /* 0x000f280000100800 */
[----:B------:R-:W4:Y:S04]  /*28780*/  LDL R36, [R1+0x88] ;  /* 0x0000880001247983 */ /* 0x000f280000100800 */
[----:B------:R0:W-:Y:S01]  /*28790*/  @!P0 ST.E.64 desc[UR50][R4.64], R12 ;  /* 0x0000000c04008985 */ /* 0x0001e2000c101b32 */
[----:B------:R-:W-:-:S03]  /*287a0*/  @!P2 LEA R6, P3, R11, R43, 0x2 ;  /* 0x0000002b0b06a211 */ /* 0x000fc600078610ff */
[----:B------:R-:W4:Y:S01]  /*287b0*/  LDL R47, [R1+0xf0] ;  /* 0x0000f000012f7983 */ /* 0x000f220000100800 */
[----:B0-----:R-:W-:-:S03]  /*287c0*/  @!P1 IMAD.MOV.U32 R4, RZ, RZ, R7 ;  /* 0x000000ffff049224 */ /* 0x001fc600078e0007 */
[----:B------:R-:W4:Y:S01]  /*287d0*/  LDL R13, [R1+0x80] ;  /* 0x00008000010d7983 */ /* 0x000f220000100800 */
[----:B------:R-:W-:-:S03]  /*287e0*/  @!P1 IMAD.MOV.U32 R5, RZ, RZ, R9 ;  /* 0x000000ffff059224 */ /* 0x000fc600078e0009 */
[----:B------:R-:W4:Y:S04]  /*287f0*/  LDL R12, [R1+0x7c] ;  /* 0x00007c00010c7983 */ /* 0x000f280000100800 */
[----:B------:R0:W-:Y:S02]  /*28800*/  @!P1 ST.E.64 desc[UR50][R2.64], R4 ;  /* 0x0000000402009985 */ /* 0x0001e4000c101b32 */
[----:B0-----:R-:W-:Y:S02]  /*28810*/  @!P4 LEA R2, P5, R0, R43, 0x2 ;  /* 0x0000002b0002c211 */ /* 0x001fe400078a10ff */
[----:B---3--:R-:W-:Y:S02]  /*28820*/  ISETP.GE.AND P1, PT, R81, UR4, PT ;  /* 0x0000000451007c0c */ /* 0x008fe4000bf26270 */
[----:B--2---:R-:W-:-:S02]  /*28830*/  @!P2 LEA.HI.X R7, R11, R42, R45, 0x2, P3 ;  /* 0x0000002a0b07a211 */ /* 0x004fc400018f142d */
[----:B------:R-:W2:Y:S01]  /*28840*/  LDL R45, [R1+0xec] ;  /* 0x0000ec00012d7983 */ /* 0x000ea20000100800 */
[----:B------:R-:W-:Y:S02]  /*28850*/  @!P2 IMAD.MOV.U32 R11, RZ, RZ, R21 ;  /* 0x000000ffff0ba224 */ /* 0x000fe400078e0015 */
[----:B------:R-:W-:Y:S01]  /*28860*/  @!P4 IMAD.MOV.U32 R21, RZ, RZ, R24 ;  /* 0x000000ffff15c224 */ /* 0x000fe200078e0018 */
[----:B-----5:R-:W-:Y:S02]  /*28870*/  @!P4 LEA.HI.X R3, R0, R42, R37, 0x2, P5 ;  /* 0x0000002a0003c211 */ /* 0x020fe400028f1425 */
[----:B------:R-:W3:Y:S04]  /*28880*/  LDL R37, [R1+0xe8] ;  /* 0x0000e80001257983 */ /* 0x000ee80000100800 */
[----:B------:R-:W5:Y:S04]  /*28890*/  LDL R0, [R1+0x78] ;  /* 0x0000780001007983 */ /* 0x000f680000100800 */
[----:B------:R0:W-:Y:S04]  /*288a0*/  @!P2 ST.E.64 desc[UR50][R6.64], R10 ;  /* 0x0000000a0600a985 */ /* 0x0001e8000c101b32 */
[----:B------:R1:W-:Y:S04]  /*288b0*/  @!P4 ST.E.64 desc[UR50][R2.64], R20 ;  /* 0x000000140200c985 */ /* 0x0003e8000c101b32 */
[----:B0-----:R-:W5:Y:S01]  /*288c0*/  LDL R11, [R1+0xdc] ;  /* 0x0000dc00010b7983 */ /* 0x001f620000100800 */
[----:B-1----:R-:W-:-:S03]  /*288d0*/  @!P1 LEA R2, P5, R81, R43, 0x2 ;  /* 0x0000002b51029211 */ /* 0x002fc600078a10ff */
[----:B------:R-:W5:Y:S01]  /*288e0*/  LDL R20, [R1+0xe4] ;  /* 0x0000e40001147983 */ /* 0x000f620000100800 */
[----:B----4-:R-:W-:-:S03]  /*288f0*/  @!P1 LEA.HI.X R3, R81, R42, R14, 0x2, P5 ;  /* 0x0000002a51039211 */ /* 0x010fc600028f140e */
[----:B------:R-:W4:Y:S04]  /*28900*/  LDL R10, [R1+0xd8] ;  /* 0x0000d800010a7983 */ /* 0x000f280000100800 */
[----:B------:R-:W4:Y:S01]  /*28910*/  LDL R14, [R1+0xe0] ;  /* 0x0000e000010e7983 */ /* 0x000f220000100800 */
[----:B------:R-:W-:Y:S02]  /*28920*/  ISETP.GE.AND P0, PT, R110, UR4, PT ;  /* 0x000000046e007c0c */ /* 0x000fe4000bf06270 */
[----:B------:R-:W-:Y:S02]  /*28930*/  ISETP.GE.AND P2, PT, R80, UR4, PT ;  /* 0x0000000450007c0c */ /* 0x000fe4000bf46270 */
[----:B------:R-:W-:-:S09]  /*28940*/  ISETP.GE.AND P4, PT, R46, UR4, PT ;  /* 0x000000042e007c0c */ /* 0x000fd2000bf86270 */
[C---:B------:R-:W-:Y:S01]  /*28950*/  @!P0 LEA R4, P3, R110.reuse, R43, 0x2 ;  /* 0x0000002b6e048211 */ /* 0x040fe200078610ff */
[----:B------:R-:W-:Y:S01]  /*28960*/  @!P0 IMAD.MOV.U32 R7, RZ, RZ, R27 ;  /* 0x000000ffff078224 */ /* 0x000fe200078e001b */
[----:B------:R-:W-:Y:S02]  /*28970*/  @!P0 MOV R6, R25 ;  /* 0x0000001900068202 */ /* 0x000fe40000000f00 */
[----:B------:R-:W-:Y:S01]  /*28980*/  @!P0 LEA.HI.X R5, R110, R42, R111, 0x2, P3 ;  /* 0x0000002a6e058211 */ /* 0x000fe200018f146f */
[----:B------:R-:W-:Y:S01]  /*28990*/  @!P1 IMAD.MOV.U32 R27, RZ, RZ, R28 ;  /* 0x000000ffff1b9224 */ /* 0x000fe200078e001c */
[----:B------:R-:W-:-:S03]  /*289a0*/  ISETP.GE.AND P3, PT, R44, UR4, PT ;  /* 0x000000042c007c0c */ /* 0x000fc6000bf66270 */
[----:B------:R0:W-:Y:S04]  /*289b0*/  @!P0 ST.E.64 desc[UR50][R4.64], R6 ;  /* 0x0000000604008985 */ /* 0x0001e8000c101b32 */
[----:B------:R1:W-:Y:S01]  /*289c0*/  @!P1 ST.E.64 desc[UR50][R2.64], R26 ;  /* 0x0000001a02009985 */ /* 0x0003e2000c101b32 */
[CC--:B0-----:R-:W-:Y:S01]  /*289d0*/  @!P2 LEA R4, P0, R80.reuse, R43.reuse, 0x2 ;  /* 0x0000002b5004a211 */ /* 0x0c1fe200078010ff */
[----:B------:R-:W-:Y:S02]  /*289e0*/  @!P2 IMAD.MOV.U32 R6, RZ, RZ, R32 ;  /* 0x000000ffff06a224 */ /* 0x000fe400078e0020 */
[----:B------:R-:W-:Y:S01]  /*289f0*/  @!P2 IMAD.MOV.U32 R7, RZ, RZ, R34 ;  /* 0x000000ffff07a224 */ /* 0x000fe200078e0022 */
[----:B------:R-:W-:Y:S02]  /*28a00*/  @!P2 LEA.HI.X R5, R80, R42, R8, 0x2, P0 ;  /* 0x0000002a5005a211 */ /* 0x000fe400000f1408 */
[----:B-1----:R-:W-:-:S02]  /*28a10*/  @!P4 LEA R2, P1, R46, R43, 0x2 ;  /* 0x0000002b2e02c211 */ /* 0x002fc400078210ff */
[----:B------:R-:W-:Y:S01]  /*28a20*/  ISETP.GE.AND P0, PT, R36, UR4, PT ;  /* 0x0000000424007c0c */ /* 0x000fe2000bf06270 */
[----:B------:R0:W-:Y:S01]  /*28a30*/  @!P2 ST.E.64 desc[UR50][R4.64], R6 ;  /* 0x000000060400a985 */ /* 0x0001e2000c101b32 */
[----:B------:R-:W-:Y:S02]  /*28a40*/  @!P4 LEA.HI.X R3, R46, R42, R47, 0x2, P1 ;  /* 0x0000002a2e03c211 */ /* 0x000fe400008f142f */
[----:B------:R-:W-:Y:S02]  /*28a50*/  ISETP.GE.AND P1, PT, R15, UR4, PT ;  /* 0x000000040f007c0c */ /* 0x000fe4000bf26270 */
[----:B------:R-:W-:Y:S01]  /*28a60*/  @!P3 LEA R8, P5, R44, R43, 0x2 ;  /* 0x0000002b2c08b211 */ /* 0x000fe200078a10ff */
[----:B0-----:R-:W-:Y:S02]  /*28a70*/  @!P4 IMAD.MOV.U32 R4, RZ, RZ, R33 ;  /* 0x000000ffff04c224 */ /* 0x001fe400078e0021 */
[----:B------:R-:W-:-:S05]  /*28a80*/  @!P4 IMAD.MOV.U32 R5, RZ, RZ, R35 ;  /* 0x000000ffff05c224 */ /* 0x000fca00078e0023 */
[----:B------:R0:W-:Y:S01]  /*28a90*/  @!P4 ST.E.64 desc[UR50][R2.64], R4 ;  /* 0x000000040200c985 */ /* 0x0001e2000c101b32 */
[----:B------:R-:W-:Y:S01]  /*28aa0*/  ISETP.GE.AND P4, PT, R13, UR4, PT ;  /* 0x000000040d007c0c */ /* 0x000fe2000bf86270 */
[----:B------:R-:W-:Y:S01]  /*28ab0*/  @!P0 IMAD.MOV.U32 R7, RZ, RZ, R55 ;  /* 0x000000ffff078224 */ /* 0x000fe200078e0037 */
[----:B------:R-:W-:Y:S01]  /*28ac0*/  @!P0 MOV R6, R53 ;  /* 0x0000003500068202 */ /* 0x000fe20000000f00 */
[----:B0-----:R-:W-:Y:S02]  /*28ad0*/  @!P3 IMAD.MOV.U32 R2, RZ, RZ, R52 ;  /* 0x000000ffff02b224 */ /* 0x001fe400078e0034 */
[----:B------:R-:W-:Y:S01]  /*28ae0*/  @!P3 IMAD.MOV.U32 R3, RZ, RZ, R54 ;  /* 0x000000ffff03b224 */ /* 0x000fe200078e0036 */
[----:B------:R-:W-:Y:S02]  /*28af0*/  @!P0 LEA R4, P2, R36, R43, 0x2 ;  /* 0x0000002b24048211 */ /* 0x000fe400078410ff */
[----:B--2---:R-:W-:Y:S02]  /*28b00*/  @!P3 LEA.HI.X R9, R44, R42, R45, 0x2, P5 ;  /* 0x0000002a2c09b211 */ /* 0x004fe400028f142d */
[----:B------:R-:W-:-:S03]  /*28b10*/  ISETP.GE.AND P5, PT, R12, UR4, PT ;  /* 0x000000040c007c0c */ /* 0x000fc6000bfa6270 */
[----:B------:R0:W-:Y:S01]  /*28b20*/  @!P3 ST.E.64 desc[UR50][R8.64], R2 ;  /* 0x000000020800b985 */ /* 0x0001e2000c101b32 */
[----:B---3--:R-:W-:Y:S02]  /*28b30*/  @!P0 LEA.HI.X R5, R36, R42, R37, 0x2, P2 ;  /* 0x0000002a24058211 */ /* 0x008fe400010f1425 */
[----:B-----5:R-:W-:-:S03]  /*28b40*/  ISETP.GE.AND P3, PT, R0, UR4, PT ;  /* 0x0000000400007c0c */ /* 0x020fc6000bf66270 */
[----:B------:R1:W-:Y:S01]  /*28b50*/  @!P0 ST.E.64 desc[UR50][R4.64], R6 ;  /* 0x0000000604008985 */ /* 0x0003e2000c101b32 */
[-C--:B0-----:R-:W-:Y:S01]  /*28b60*/  @!P1 LEA R2, P2, R15, R43.reuse, 0x2 ;  /* 0x0000002b0f029211 */ /* 0x081fe200078410ff */
[----:B------:R-:W-:Y:S02]  /*28b70*/  @!P4 IMAD.MOV.U32 R8, RZ, RZ, R57 ;  /* 0x000000ffff08c224 */ /* 0x000fe400078e0039 */
[----:B------:R-:W-:Y:S02]  /*28b80*/  @!P4 IMAD.MOV.U32 R9, RZ, RZ, R59 ;  /* 0x000000ffff09c224 */ /* 0x000fe400078e003b */
[----:B-1----:R-:W-:Y:S01]  /*28b90*/  @!P1 IMAD.MOV.U32 R4, RZ, RZ, R56 ;  /* 0x000000ffff049224 */ /* 0x002fe200078e0038 */
[----:B------:R-:W-:Y:S01]  /*28ba0*/  @!P4 LEA R6, P0, R13, R43, 0x2 ;  /* 0x0000002b0d06c211 */ /* 0x000fe200078010ff */
[----:B------:R-:W-:Y:S01]  /*28bb0*/  @!P1 IMAD.MOV.U32 R5, RZ, RZ, R58 ;  /* 0x000000ffff059224 */ /* 0x000fe200078e003a */
[----:B------:R-:W-:-:S05]  /*28bc0*/  @!P1 LEA.HI.X R3, R15, R42, R20, 0x2, P2 ;  /* 0x0000002a0f039211 */ /* 0x000fca00010f1414 */
[----:B------:R0:W-:Y:S01]  /*28bd0*/  @!P1 ST.E.64 desc[UR50][R2.64], R4 ;  /* 0x0000000402009985 */ /* 0x0001e2000c101b32 */
[----:B----4-:R-:W-:-:S05]  /*28be0*/  @!P4 LEA.HI.X R7, R13, R42, R14, 0x2, P0 ;  /* 0x0000002a0d07c211 */ /* 0x010fca00000f140e */
[----:B------:R1:W-:Y:S01]  /*28bf0*/  @!P4 ST.E.64 desc[UR50][R6.64], R8 ;  /* 0x000000080600c985 */ /* 0x0003e2000c101b32 */
[-C--:B0-----:R-:W-:Y:S02]  /*28c00*/  @!P5 LEA R2, P1, R12, R43.reuse, 0x2 ;  /* 0x0000002b0c02d211 */ /* 0x081fe400078210ff */
[----:B------:R-:W-:Y:S02]  /*28c10*/  @!P3 LEA R4, P2, R0, R43, 0x2 ;  /* 0x0000002b0004b211 */ /* 0x000fe400078410ff */
[-C--:B------:R-:W-:Y:S02]  /*28c20*/  @!P5 LEA.HI.X R3, R12, R42.reuse, R11, 0x2, P1 ;  /* 0x0000002a0c03d211 */ /* 0x080fe400008f140b */
[----:B------:R-:W-:Y:S01]  /*28c30*/  @!P3 LEA.HI.X R5, R0, R42, R10, 0x2, P2 ;  /* 0x0000002a0005b211 */ /* 0x000fe200010f140a */
[----:B-1----:R-:W-:Y:S01]  /*28c40*/  @!P5 IMAD.MOV.U32 R6, RZ, RZ, R60 ;  /* 0x000000ffff06d224 */ /* 0x002fe200078e003c */
[----:B------:R-:W-:Y:S01]  /*28c50*/  @!P3 MOV R9, R63 ;  /* 0x0000003f0009b202 */ /* 0x000fe20000000f00 */
[----:B------:R-:W-:-:S02]  /*28c60*/  @!P5 IMAD.MOV.U32 R7, RZ, RZ, R62 ;  /* 0x000000ffff07d224 */ /* 0x000fc400078e003e */
[----:B------:R-:W-:-:S03]  /*28c70*/  @!P3 IMAD.MOV.U32 R8, RZ, RZ, R61 ;  /* 0x000000ffff08b224 */ /* 0x000fc600078e003d */
[----:B------:R3:W-:Y:S04]  /*28c80*/  @!P5 ST.E.64 desc[UR50][R2.64], R6 ;  /* 0x000000060200d985 */ /* 0x0007e8000c101b32 */
[----:B------:R3:W-:Y:S02]  /*28c90*/  @!P3 ST.E.64 desc[UR50][R4.64], R8 ;  /* 0x000000080400b985 */ /* 0x0007e4000c101b32 */
.L_x_2958:
[----:B------:R-:W-:Y:S05]  /*28ca0*/  BSYNC B1 ;  /* 0x0000000000017941 */ /* 0x000fea0003800000 */
.L_x_2957:
[----:B------:R-:W-:-:S03]  /*28cb0*/  UMOV UR4, 0xffffffff ;  /* 0xffffffff00047882 */ /* 0x000fc60000000000 */
[----:B------:R-:W-:Y:S05]  /*28cc0*/  BRA.DIV UR4, `(.L_x_2959) ;  /* 0x000000ee04c07947 */ /* 0x000fea000b800000 */
[----:B0-----:R-:W0:Y:S04]  /*28cd0*/  SHFL.IDX PT, R41, R41, 0x1, 0x1c1f ;  /* 0x003c1f0029297f89 */ /* 0x001e2800000e0000 */
[----:B------:R4:W0:Y:S02]  /*28ce0*/  SHFL.IDX PT, R14, R40, 0x1, 0x1c1f ;  /* 0x003c1f00280e7f89 */ /* 0x00082400000e0000 */
.L_x_3285:
[----:B------:R-:W-:-:S13]  /*28cf0*/  ISETP.GE.AND P0, PT, R39, R38, PT ;  /* 0x000000262700720c */ /* 0x000fda0003f06270 */
[----:B------:R-:W-:Y:S05]  /*28d00*/  @P0 BRA `(.L_x_2955) ;  /* 0x0000001c00380947 */ /* 0x000fea0003800000 */
[----:B------:R-:W5:Y:S01]  /*28d10*/  LDL R46, [R1+0x54] ;  /* 0x00005400012e7983 */ /* 0x000f620000100800 */
[----:B------:R-:W-:-:S03]  /*28d20*/  ULDC UR4, c[0x0][0xac8] ;  /* 0x0002b20000047ab9 */ /* 0x000fc60000000800 */
[----:B------:R-:W5:Y:S04]  /*28d30*/  LDL R58, [R1+0xd0] ;  /* 0x0000d000013a7983 */ /* 0x000f680000100800 */
[----:B------:R-:W5:Y:S04]  /*28d40*/  LDL R44, [R1+0x130] ;  /* 0x00013000012c7983 */ /* 0x000f680000100800 */
[----:B---3--:R-:W3:Y:S04]  /*28d50*/  LDL R6, [R1+0x108] ;  /* 0x0001080001067983 */ /* 0x008ee80000100800 */
        /* <DEDUP_REMOVED lines=15> */
[----:B--2---:R-:W2:Y:S04]  /*28e50*/  LDL R43, [R1+0xac] ;  /* 0x0000ac00012b7983 */ /* 0x004ea80000100800 */
        /* <DEDUP_REMOVED lines=9> */
[----:B----4-:R-:W4:Y:S04]  /*28ef0*/  LDL R40, [R1+0xa0] ;  /* 0x0000a00001287983 */ /* 0x010f280000100800 */
[----:B------:R-:W4:Y:S04]  /*28f00*/  LDL R33, [R1+0xf4] ;  /* 0x0000f40001217983 */ /* 0x000f280000100800 */
[----:B------:R-:W4:Y:S04]  /*28f10*/  LDL R9, [R1+0xf0] ;  /* 0x0000f00001097983 */ /* 0x000f280000100800 */
[----:B------:R-:W4:Y:S04]  /*28f20*/  LDL R26, [R1+0xfc] ;  /* 0x0000fc00011a7983 */ /* 0x000f280000100800 */
[----:B------:R-:W4:Y:S04]  /*28f30*/  LDL R10, [R1+0xe4] ;  /* 0x0000e400010a7983 */ /* 0x000f280000100800 */
[----:B------:R-:W4:Y:S04]  /*28f40*/  LDL R11, [R1+0xe0] ;  /* 0x0000e000010b7983 */ /* 0x000f280000100800 */
[----:B------:R-:W4:Y:S04]  /*28f50*/  LDL R15, [R1+0x7c] ;  /* 0x00007c00010f7983 */ /* 0x000f280000100800 */
[----:B------:R-:W4:Y:S04]  /*28f60*/  LDL R28, [R1+0xe8] ;  /* 0x0000e800011c7983 */ /* 0x000f280000100800 */
[----:B------:R-:W4:Y:S04]  /*28f70*/  LDL R20, [R1+0xdc] ;  /* 0x0000dc0001147983 */ /* 0x000f280000100800 */
[----:B------:R-:W4:Y:S01]  /*28f80*/  LDL R0, [R1+0x78] ;  /* 0x0000780001007983 */ /* 0x000f220000100800 */
[----:B-----5:R-:W-:-:S02]  /*28f90*/  ISETP.GE.AND P3, PT, R46, UR4, PT ;  /* 0x000000042e007c0c */ /* 0x020fc4000bf66270 */
[----:B------:R-:W-:Y:S01]  /*28fa0*/  ISETP.GE.AND P0, PT, R58, UR4, PT ;  /* 0x000000043a007c0c */ /* 0x000fe2000bf06270 */
[----:B------:R-:W-:-:S10]  /*28fb0*/  IMAD.MOV.U32 R63, RZ, RZ, R44 ;  /* 0x000000ffff3f7224 */ /* 0x000fd400078e002c */
[----:B0-----:R-:W-:Y:S02]  /*28fc0*/  @!P3 IMAD.MOV.U32 R2, RZ, RZ, R14 ;  /* 0x000000ffff02b224 */ /* 0x001fe400078e000e */
[----:B------:R-:W-:Y:S02]  /*28fd0*/  @!P3 IMAD.MOV.U32 R3, RZ, RZ, R41 ;  /* 0x000000ffff03b224 */ /* 0x000fe400078e0029 */
[----:B---3--:R-:W-:Y:S01]  /*28fe0*/  IMAD.MOV.U32 R44, RZ, RZ, R6 ;  /* 0x000000ffff2c7224 */ /* 0x008fe200078e0006 */
[----:B------:R-:W-:Y:S01]  /*28ff0*/  @!P0 LEA R6, P4, R58, R14, 0x2 ;  /* 0x0000000e3a068211 */ /* 0x000fe200078810ff */
[----:B------:R-:W-:Y:S02]  /*29000*/  IMAD.MOV.U32 R56, RZ, RZ, R42 ;  /* 0x000000ffff387224 */ /* 0x000fe400078e002a */
[----:B------:R-:W-:Y:S01]  /*29010*/  @!P3 IMAD.WIDE R2, R46, 0x4, R2 ;  /* 0x000000042e02b825 */ /* 0x000fe200078e0202 */
[----:B------:R-:W3:Y:S03]  /*29020*/  LDL R42, [R1+0x11c] ;  /* 0x00011c00012a7983 */ /* 0x000ee60000100800 */
[----:B------:R-:W-:-:S02]  /*29030*/  IMAD.MOV.U32 R54, RZ, RZ, R35 ;  /* 0x000000ffff367224 */ /* 0x000fc400078e0023 */
[----:B------:R-:W-:Y:S02]  /*29040*/  IMAD.MOV.U32 R52, RZ, RZ, R27 ;  /* 0x000000ffff347224 */ /* 0x000fe400078e001b */
[----:B------:R-:W-:Y:S02]  /*29050*/  IMAD.MOV.U32 R46, RZ, RZ, R5 ;  /* 0x000000ffff2e7224 */ /* 0x000fe400078e0005 */
[----:B------:R-:W-:Y:S02]  /*29060*/  IMAD.MOV.U32 R27, RZ, RZ, R13 ;  /* 0x000000ffff1b7224 */ /* 0x000fe400078e000d */
[----:B------:R-:W-:Y:S01]  /*29070*/  IMAD.MOV.U32 R13, RZ, RZ, R7 ;  /* 0x000000ffff0d7224 */ /* 0x000fe200078e0007 */
[----:B------:R-:W-:Y:S01]  /*29080*/  @!P0 LEA.HI.X R7, R58, R41, R63, 0x2, P4 ;  /* 0x000000293a078211 */ /* 0x000fe200020f143f */
[----:B------:R-:W-:Y:S02]  /*29090*/  IMAD.MOV.U32 R58, RZ, RZ, R54 ;  /* 0x000000ffff3a7224 */ /* 0x000fe400078e0036 */
[----:B------:R-:W-:-:S02]  /*290a0*/  IMAD.MOV.U32 R54, RZ, RZ, R46 ;  /* 0x000000ffff367224 */ /* 0x000fc400078e002e */
[----:B------:R-:W-:Y:S02]  /*290b0*/  IMAD.MOV.U32 R46, RZ, RZ, R37 ;  /* 0x000000ffff2e7224 */ /* 0x000fe400078e0025 */
[----:B------:R-:W-:Y:S02]  /*290c0*/  IMAD.MOV.U32 R37, RZ, RZ, R34 ;  /* 0x000000ffff257224 */ /* 0x000fe400078e0022 */
[----:B------:R-:W5:Y:S01]  /*290d0*/  LDL R34, [R1+0x10c] ;  /* 0x00010c0001227983 */ /* 0x000f620000100800 */
[----:B------:R-:W-:Y:S01]  /*290e0*/  ISETP.GE.AND P1, PT, R62, UR4, PT ;  /* 0x000000043e007c0c */ /* 0x000fe2000bf26270 */
[----:B------:R-:W-:Y:S01]  /*290f0*/  @!P3 IMAD.MOV.U32 R5, RZ, RZ, R66 ;  /* 0x000000ffff05b224 */ /* 0x000fe200078e0042 */
[----:B------:R-:W-:Y:S01]  /*29100*/  MOV R35, R25 ;  /* 0x0000001900237202 */ /* 0x000fe20000000f00 */
[----:B------:R-:W-:Y:S02]  /*29110*/  IMAD.MOV.U32 R25, RZ, RZ, R4 ;  /* 0x000000ffff197224 */ /* 0x000fe400078e0004 */
[----:B------:R-:W-:Y:S01]  /*29120*/  @!P3 IMAD.MOV.U32 R4, RZ, RZ, R64 ;  /* 0x000000ffff04b224 */ /* 0x000fe200078e0040 */
[----:B------:R-:W-:Y:S01]  /*29130*/  MOV R63, R56 ;  /* 0x00000038003f7202 */ /* 0x000fe20000000f00 */
[----:B------:R-:W-:-:S03]  /*29140*/  IMAD.MOV.U32 R56, RZ, RZ, R52 ;  /* 0x000000ffff387224 */ /* 0x000fc600078e0034 */
[----:B------:R0:W-:Y:S03]  /*29150*/  @!P3 ST.E.64 desc[UR50][R2.64], R4 ;  /* 0x000000040200b985 */ /* 0x0001e6000c101b32 */
[----:B0-----:R-:W-:-:S04]  /*29160*/  @!P1 LEA R2, P5, R62, R14, 0x2 ;  /* 0x0000000e3e029211 */ /* 0x001fc800078a10ff */
[----:B------:R-:W-:Y:S01]  /*29170*/  @!P1 LEA.HI.X R3, R62, R41, R63, 0x2, P5 ;  /* 0x000000293e039211 */ /* 0x000fe200028f143f */
[----:B------:R-:W-:Y:S02]  /*29180*/  IMAD.MOV.U32 R62, RZ, RZ, R58 ;  /* 0x000000ffff3e7224 */ /* 0x000fe400078e003a */
[----:B------:R-:W-:Y:S02]  /*29190*/  IMAD.MOV.U32 R58, RZ, RZ, R56 ;  /* 0x000000ffff3a7224 */ /* 0x000fe400078e0038 */
[----:B------:R-:W-:Y:S02]  /*291a0*/  IMAD.MOV.U32 R56, RZ, RZ, R54 ;  /* 0x000000ffff387224 */ /* 0x000fe400078e0036 */
[----:B---3--:R-:W-:Y:S02]  /*291b0*/  IMAD.MOV.U32 R52, RZ, RZ, R42 ;  /* 0x000000ffff347224 */ /* 0x008fe400078e002a */
[----:B------:R-:W-:Y:S02]  /*291c0*/  IMAD.MOV.U32 R42, RZ, RZ, R36 ;  /* 0x000000ffff2a7224 */ /* 0x000fe400078e0024 */
[----:B------:R-:W-:-:S02]  /*291d0*/  IMAD.MOV.U32 R36, RZ, RZ, R32 ;  /* 0x000000ffff247224 */ /* 0x000fc400078e0020 */
[----:B------:R-:W-:Y:S01]  /*291e0*/  IMAD.MOV.U32 R54, RZ, RZ, R52 ;  /* 0x000000ffff367224 */ /* 0x000fe200078e0034 */
[----:B------:R-:W-:Y:S01]  /*291f0*/  ISETP.GE.AND P2, PT, R61, UR4, PT ;  /* 0x000000043d007c0c */ /* 0x000fe2000bf46270 */
[----:B------:R-:W-:Y:S01]  /*29200*/  IMAD.MOV.U32 R52, RZ, RZ, R46 ;  /* 0x000000ffff347224 */ /* 0x000fe200078e002e */
[----:B------:R-:W-:Y:S01]  /*29210*/  @!P0 MOV R4, R65 ;  /* 0x0000004100048202 */ /* 0x000fe20000000f00 */
[----:B------:R-:W-:Y:S02]  /*29220*/  IMAD.MOV.U32 R46, RZ, RZ, R42 ;  /* 0x000000ffff2e7224 */ /* 0x000fe400078e002a */
[----:B------:R-:W-:Y:S02]  /*29230*/  @!P0 IMAD.MOV.U32 R5, RZ, RZ, R67 ;  /* 0x000000ffff058224 */ /* 0x000fe400078e0043 */
[----:B------:R-:W-:Y:S01]  /*29240*/  IMAD.MOV.U32 R47, RZ, RZ, R45 ;  /* 0x000000ffff2f7224 */ /* 0x000fe200078e002d */
[----:B--2---:R-:W-:Y:S01]  /*29250*/  ISETP.GE.AND P3, PT, R60, UR4, PT ;  /* 0x000000043c007c0c */ /* 0x004fe2000bf66270 */
[----:B------:R-:W-:Y:S01]  /*29260*/  IMAD.MOV.U32 R42, RZ, RZ, R36 ;  /* 0x000000ffff2a7224 */ /* 0x000fe200078e0024 */
[----:B------:R-:W2:Y:S01]  /*29270*/  LDL R32, [R1+0x8c] ;  /* 0x00008c0001207983 */ /* 0x000ea20000100800 */
[----:B-----5:R-:W-:-:S03]  /*29280*/  MOV R36, R34 ;  /* 0x0000002200247202 */ /* 0x020fc60000000f00 */
[----:B------:R-:W3:Y:S04]  /*29290*/  LDL R34, [R1+0x100] ;  /* 0x0001000001227983 */ /* 0x000ee80000100800 */
[----:B------:R0:W-:Y:S01]  /*292a0*/  @!P0 ST.E.64 desc[UR50][R6.64], R4 ;  /* 0x0000000406008985 */ /* 0x0001e2000c101b32 */
[----:B------:R-:W-:Y:S02]  /*292b0*/  IMAD.MOV.U32 R45, RZ, RZ, R43 ;  /* 0x000000ffff2d7224 */ /* 0x000fe400078e002b */
[----:B------:R-:W-:Y:S02]  /*292c0*/  IMAD.MOV.U32 R43, RZ, RZ, R24 ;  /* 0x000000ffff2b7224 */ /* 0x000fe400078e0018 */
[----:B------:R-:W5:Y:S01]  /*292d0*/  LDL R24, [R1+0x9c] ;  /* 0x00009c0001187983 */ /* 0x000f620000100800 */
[----:B0-----:R-:W-:-:S04]  /*292e0*/  @!P2 LEA R6, P4, R61, R14, 0x2 ;  /* 0x0000000e3d06a211 */ /* 0x001fc800078810ff */
[----:B------:R-:W-:Y:S01]  /*292f0*/  @!P2 LEA.HI.X R7, R61, R41, R62, 0x2, P4 ;  /* 0x000000293d07a211 */ /* 0x000fe200020f143e */
[----:B------:R-:W-:Y:S02]  /*29300*/  IMAD.MOV.U32 R61, RZ, RZ, R58 ;  /* 0x000000ffff3d7224 */ /* 0x000fe400078e003a */
[----:B------:R-:W-:Y:S02]  /*29310*/  IMAD.MOV.U32 R58, RZ, RZ, R56 ;  /* 0x000000ffff3a7224 */ /* 0x000fe400078e0038 */
[----:B------:R-:W-:Y:S02]  /*29320*/  IMAD.MOV.U32 R56, RZ, RZ, R54 ;  /* 0x000000ffff387224 */ /* 0x000fe400078e0036 */
[----:B------:R-:W-:Y:S02]  /*29330*/  IMAD.MOV.U32 R54, RZ, RZ, R52 ;  /* 0x000000ffff367224 */ /* 0x000fe400078e0034 */
[----:B------:R-:W-:Y:S02]  /*29340*/  IMAD.MOV.U32 R52, RZ, RZ, R46 ;  /* 0x000000ffff347224 */ /* 0x000fe400078e002e */
[----:B------:R-:W-:Y:S01]  /*29350*/  IMAD.MOV.U32 R46, RZ, RZ, R42 ;  /* 0x000000ffff2e7224 */ /* 0x000fe200078e002a */
[----:B------:R-:W-:Y:S01]  /*29360*/  MOV R42, R36 ;  /* 0x00000024002a7202 */ /* 0x000fe20000000f00 */
[----:B------:R-:W-:-:S02]  /*29370*/  @!P1 IMAD.MOV.U32 R4, RZ, RZ, R68 ;  /* 0x000000ffff049224 */ /* 0x000fc400078e0044 */
[----:B------:R-:W-:-:S05]  /*29380*/  @!P1 IMAD.MOV.U32 R5, RZ, RZ, R70 ;  /* 0x000000ffff059224 */ /* 0x000fca00078e0046 */
[----:B------:R0:W-:Y:S02]  /*29390*/  @!P1 ST.E.64 desc[UR50][R2.64], R4 ;  /* 0x0000000402009985 */ /* 0x0001e4000c101b32 */
[----:B0-----:R-:W-:-:S04]  /*293a0*/  @!P3 LEA R2, P5, R60, R14, 0x2 ;  /* 0x0000000e3c02b211 */ /* 0x001fc800078a10ff */
[----:B------:R-:W-:Y:S01]  /*293b0*/  @!P3 LEA.HI.X R3, R60, R41, R61, 0x2, P5 ;  /* 0x000000293c03b211 */ /* 0x000fe200028f143d */
[----:B------:R-:W-:Y:S02]  /*293c0*/  IMAD.MOV.U32 R60, RZ, RZ, R58 ;  /* 0x000000ffff3c7224 */ /* 0x000fe400078e003a */
[----:B------:R-:W-:Y:S01]  /*293d0*/  IMAD.MOV.U32 R58, RZ, RZ, R56 ;  /* 0x000000ffff3a7224 */ /* 0x000fe200078e0038 */
[----:B------:R-:W-:Y:S01]  /*293e0*/  MOV R56, R54 ;  /* 0x0000003600387202 */ /* 0x000fe20000000f00 */
[----:B------:R-:W-:Y:S02]  /*293f0*/  IMAD.MOV.U32 R54, RZ, RZ, R46 ;  /* 0x000000ffff367224 */ /* 0x000fe400078e002e */
[----:B------:R-:W-:Y:S02]  /*29400*/  IMAD.MOV.U32 R46, RZ, RZ, R42 ;  /* 0x000000ffff2e7224 */ /* 0x000fe400078e002a */
[----:B---3--:R-:W-:Y:S02]  /*29410*/  IMAD.MOV.U32 R36, RZ, RZ, R34 ;  /* 0x000000ffff247224 */ /* 0x008fe400078e0022 */
[----:B------:R-:W-:-:S02]  /*29420*/  IMAD.MOV.U32 R34, RZ, RZ, R21 ;  /* 0x000000ffff227224 */ /* 0x000fc400078e0015 */
[----:B------:R-:W-:Y:S02]  /*29430*/  IMAD.MOV.U32 R21, RZ, RZ, R12 ;  /* 0x000000ffff157224 */ /* 0x000fe400078e000c */
[----:B------:R-:W-:Y:S02]  /*29440*/  IMAD.MOV.U32 R12, RZ, RZ, R8 ;  /* 0x000000ffff0c7224 */ /* 0x000fe400078e0008 */
[----:B------:R-:W3:Y:S01]  /*29450*/  LDL R8, [R1+0xec] ;  /* 0x0000ec0001087983 */ /* 0x000ee20000100800 */
[----:B------:R-:W-:Y:S02]  /*29460*/  IMAD.MOV.U32 R42, RZ, RZ, R36 ;  /* 0x000000ffff2a7224 */ /* 0x000fe400078e0024 */
[----:B------:R-:W-:Y:S02]  /*29470*/  IMAD.MOV.U32 R36, RZ, RZ, R21 ;  /* 0x000000ffff247224 */ /* 0x000fe400078e0015 */
[----:B------:R-:W2:Y:S01]  /*29480*/  LDL R21, [R1+0x80] ;  /* 0x0000800001157983 */ /* 0x000ea20000100800 */
[----:B------:R-:W-:Y:S01]  /*29490*/  ISETP.GE.AND P0, PT, R59, UR4, PT ;  /* 0x000000043b007c0c */ /* 0x000fe2000bf06270 */
[----:B------:R-:W-:Y:S01]  /*294a0*/  @!P2 IMAD.MOV.U32 R4, RZ, RZ, R69 ;  /* 0x000000ffff04a224 */ /* 0x000fe200078e0045 */
[----:B------:R-:W-:Y:S01]  /*294b0*/  ISETP.GE.AND P1, PT, R57, UR4, PT ;  /* 0x0000000439007c0c */ /* 0x000fe2000bf26270 */
[----:B------:R-:W-:-:S05]  /*294c0*/  @!P2 IMAD.MOV.U32 R5, RZ, RZ, R71 ;  /* 0x000000ffff05a224 */ /* 0x000fca00078e0047 */
[----:B------:R0:W-:Y:S01]  /*294d0*/  @!P2 ST.E.64 desc[UR50][R6.64], R4 ;  /* 0x000000040600a985 */ /* 0x0001e2000c101b32 */
[----:B------:R-:W-:Y:S01]  /*294e0*/  ISETP.GE.AND P2, PT, R55, UR4, PT ;  /* 0x0000000437007c0c */ /* 0x000fe2000bf46270 */
[----:B0-----:R-:W-:Y:S02]  /*294f0*/  @!P3 IMAD.MOV.U32 R4, RZ, RZ, R72 ;  /* 0x000000ffff04b224 */ /* 0x001fe400078e0048 */
[----:B------:R-:W-:Y:S01]  /*29500*/  @!P3 IMAD.MOV.U32 R5, RZ, RZ, R74 ;  /* 0x000000ffff05b224 */ /* 0x000fe200078e004a */
[----:B------:R-:W-:-:S04]  /*29510*/  @!P0 LEA R6, P4, R59, R14, 0x2 ;  /* 0x0000000e3b068211 */ /* 0x000fc800078810ff */
[----:B------:R0:W-:Y:S01]  /*29520*/  @!P3 ST.E.64 desc[UR50][R2.64], R4 ;  /* 0x000000040200b985 */ /* 0x0001e2000c101b32 */
[----:B------:R-:W-:Y:S02]  /*29530*/  @!P0 LEA.HI.X R7, R59, R41, R60, 0x2, P4 ;  /* 0x000000293b078211 */ /* 0x000fe400020f143c */
[----:B------:R-:W-:Y:S01]  /*29540*/  ISETP.GE.AND P3, PT, R53, UR4, PT ;  /* 0x0000000435007c0c */ /* 0x000fe2000bf66270 */
[----:B0-----:R-:W-:Y:S02]  /*29550*/  @!P0 IMAD.MOV.U32 R4, RZ, RZ, R73 ;  /* 0x000000ffff048224 */ /* 0x001fe400078e0049 */
[----:B------:R-:W-:Y:S01]  /*29560*/  @!P0 IMAD.MOV.U32 R5, RZ, RZ, R75 ;  /* 0x000000ffff058224 */ /* 0x000fe200078e004b */
[----:B------:R-:W-:-:S04]  /*29570*/  @!P1 LEA R2, P5, R57, R14, 0x2 ;  /* 0x0000000e39029211 */ /* 0x000fc800078a10ff */
[----:B------:R0:W-:Y:S01]  /*29580*/  @!P0 ST.E.64 desc[UR50][R6.64], R4 ;  /* 0x0000000406008985 */ /* 0x0001e2000c101b32 */
[----:B------:R-:W-:Y:S02]  /*29590*/  @!P1 LEA.HI.X R3, R57, R41, R58, 0x2, P5 ;  /* 0x0000002939039211 */ /* 0x000fe400028f143a */
[----:B------:R-:W-:Y:S02]  /*295a0*/  ISETP.GE.AND P0, PT, R47, UR4, PT ;  /* 0x000000042f007c0c */ /* 0x000fe4000bf06270 */
[----:B0-----:R-:W-:Y:S01]  /*295b0*/  @!P1 MOV R4, R76 ;  /* 0x0000004c00049202 */ /* 0x001fe20000000f00 */
        /* <DEDUP_REMOVED lines=11> */
[----:B------:R-:W-:Y:S01]  /*29670*/  ISETP.GE.AND P4, PT, R35, UR4, PT ;  /* 0x0000000423007c0c */ /* 0x000fe2000bf86270 */
[----:B0-----:R-:W-:Y:S02]  /*29680*/  @!P3 IMAD.MOV.U32 R4, RZ, RZ, R82 ;  /* 0x000000ffff04b224 */ /* 0x001fe400078e0052 */
[----:B------:R-:W-:Y:S01]  /*29690*/  @!P3 IMAD.MOV.U32 R5, RZ, RZ, R84 ;  /* 0x000000ffff05b224 */ /* 0x000fe200078e0054 */
[----:B------:R-:W-:-:S04]  /*296a0*/  @!P0 LEA R6, P5, R47, R14, 0x2 ;  /* 0x0000000e2f068211 */ /* 0x000fc800078a10ff */
[----:B------:R0:W-:Y:S01]  /*296b0*/  @!P3 ST.E.64 desc[UR50][R2.64], R4 ;  /* 0x000000040200b985 */ /* 0x0001e2000c101b32 */
[----:B------:R-:W-:Y:S01]  /*296c0*/  @!P0 LEA.HI.X R7, R47, R41, R52, 0x2, P5 ;  /* 0x000000292f078211 */ /* 0x000fe200028f1434 */
[----:B0-----:R-:W-:Y:S02]  /*296d0*/  @!P0 IMAD.MOV.U32 R4, RZ, RZ, R83 ;  /* 0x000000ffff048224 */ /* 0x001fe400078e0053 */
[----:B------:R-:W-:Y:S01]  /*296e0*/  @!P0 IMAD.MOV.U32 R5, RZ, RZ, R85 ;  /* 0x000000ffff058224 */ /* 0x000fe200078e0055 */
[----:B------:R-:W-:-:S04]  /*296f0*/  @!P1 LEA R2, P3, R45, R14, 0x2 ;  /* 0x0000000e2d029211 */ /* 0x000fc800078610ff */
[----:B------:R0:W-:Y:S01]  /*29700*/  @!P0 ST.E.64 desc[UR50][R6.64], R4 ;  /* 0x0000000406008985 */ /* 0x0001e2000c101b32 */
[-C--:B------:R-:W-:Y:S02]  /*29710*/  @!P1 LEA.HI.X R3, R45, R41.reuse, R46, 0x2, P3 ;  /* 0x000000292d039211 */ /* 0x080fe400018f142e */
[----:B----4-:R-:W-:Y:S01]  /*29720*/  ISETP.GE.AND P0, PT, R40, UR4, PT ;  /* 0x0000000428007c0c */ /* 0x010fe2000bf06270 */
[----:B0-----:R-:W-:Y:S01]  /*29730*/  @!P1 IMAD.MOV.U32 R4, RZ, RZ, R86 ;  /* 0x000000ffff049224 */ /* 0x001fe200078e0056 */
[----:B------:R-:W-:Y:S02]  /*29740*/  @!P1 MOV R5, R88 ;  /* 0x0000005800059202 */ /* 0x000fe40000000f00 */
[C---:B------:R-:W-:Y:S01]  /*29750*/  @!P2 LEA R6, P3, R43.reuse, R14, 0x2 ;  /* 0x0000000e2b06a211 */ /* 0x040fe200078610ff */
[----:B------:R-:W-:Y:S02]  /*29760*/  @!P2 IMAD.MOV.U32 R88, RZ, RZ, R87 ;  /* 0x000000ffff58a224 */ /* 0x000fe400078e0057 */
[----:B------:R0:W-:Y:S01]  /*29770*/  @!P1 ST.E.64 desc[UR50][R2.64], R4 ;  /* 0x0000000402009985 */ /* 0x0001e2000c101b32 */
[----:B------:R-:W-:-:S02]  /*29780*/  @!P2 LEA.HI.X R7, R43, R41, R44, 0x2, P3 ;  /* 0x000000292b07a211 */ /* 0x000fc400018f142c */
[----:B-----5:R-:W-:-:S03]  /*29790*/  ISETP.GE.AND P1, PT, R24, UR4, PT ;  /* 0x0000000418007c0c */ /* 0x020fc6000bf26270 */
[----:B------:R1:W-:Y:S01]  /*297a0*/  @!P2 ST.E.64 desc[UR50][R6.64], R88 ;  /* 0x000000580600a985 */ /* 0x0003e2000c101b32 */
[----:B------:R-:W-:Y:S02]  /*297b0*/  ISETP.GE.AND P2, PT, R12, UR4, PT ;  /* 0x000000040c007c0c */ /* 0x000fe4000bf46270 */
[----:B0-----:R-:W-:-:S04]  /*297c0*/  @!P4 LEA R2, P5, R35, R14, 0x2 ;  /* 0x0000000e2302c211 */ /* 0x001fc800078a10ff */
[----:B------:R-:W-:Y:S01]  /*297d0*/  @!P4 LEA.HI.X R3, R35, R41, R37, 0x2, P5 ;  /* 0x000000292303c211 */ /* 0x000fe200028f1425 */
[----:B-1----:R-:W-:Y:S02]  /*297e0*/  @!P4 IMAD.MOV.U32 R6, RZ, RZ, R90 ;  /* 0x000000ffff06c224 */ /* 0x002fe400078e005a */
[----:B------:R-:W-:Y:S02]  /*297f0*/  @!P4 IMAD.MOV.U32 R7, RZ, RZ, R92 ;  /* 0x000000ffff07c224 */ /* 0x000fe400078e005c */
[----:B------:R-:W-:-:S03]  /*29800*/  IMAD.MOV.U32 R37, RZ, RZ, R33 ;  /* 0x000000ffff257224 */ /* 0x000fc600078e0021 */
[----:B------:R0:W-:Y:S01]  /*29810*/  @!P4 ST.E.64 desc[UR50][R2.64], R6 ;  /* 0x000000060200c985 */ /* 0x0001e2000c101b32 */
[----:B------:R-:W-:Y:S01]  /*29820*/  ISETP.GE.AND P4, PT, R36, UR4, PT ;  /* 0x0000000424007c0c */ /* 0x000fe2000bf86270 */
[----:B------:R-:W-:Y:S01]  /*29830*/  IMAD.MOV.U32 R35, RZ, RZ, R9 ;  /* 0x000000ffff237224 */ /* 0x000fe200078e0009 */
[----:B------:R-:W-:Y:S01]  /*29840*/  @!P1 LEA R4, P5, R24, R14, 0x2 ;  /* 0x0000000e18049211 */ /* 0x000fe200078a10ff */
[----:B------:R-:W-:-:S03]  /*29850*/  @!P0 IMAD.MOV.U32 R92, RZ, RZ, R91 ;  /* 0x000000ffff5c8224 */ /* 0x000fc600078e005b */
[----:B------:R-:W-:Y:S02]  /*29860*/  @!P1 LEA.HI.X R5, R24, R41, R26, 0x2, P5 ;  /* 0x0000002918059211 */ /* 0x000fe400028f141a */
[----:B------:R-:W-:Y:S01]  /*29870*/  MOV R26, R10 ;  /* 0x0000000a001a7202 */ /* 0x000fe20000000f00 */
[----:B------:R-:W-:Y:S02]  /*29880*/  IMAD.MOV.U32 R24, RZ, RZ, R11 ;  /* 0x000000ffff187224 */ /* 0x000fe400078e000b */
[----:B0-----:R-:W-:Y:S02]  /*29890*/  @!P1 IMAD.MOV.U32 R2, RZ, RZ, R94 ;  /* 0x000000ffff029224 */ /* 0x001fe400078e005e */
[----:B------:R-:W-:Y:S02]  /*298a0*/  @!P1 IMAD.MOV.U32 R3, RZ, RZ, R96 ;  /* 0x000000ffff039224 */ /* 0x000fe400078e0060 */
        /* <DEDUP_REMOVED lines=13> */
[----:B------:R-:W-:Y:S01]  /*29980*/  @!P3 LEA R12, P5, R34, R14, 0x2 ;  /* 0x0000000e220cb211 */ /* 0x000fe200078a10ff */
[----:B0-----:R-:W-:-:S02]  /*29990*/  @!P4 IMAD.MOV.U32 R2, RZ, RZ, R98 ;  /* 0x000000ffff02c224 */ /* 0x001fc400078e0062 */
[----:B------:R-:W-:Y:S01]  /*299a0*/  @!P4 IMAD.MOV.U32 R3, RZ, RZ, R100 ;  /* 0x000000ffff03c224 */ /* 0x000fe200078e0064 */
[----:B------:R-:W-:Y:S01]  /*299b0*/  @!P3 LEA.HI.X R13, R34, R41, R35, 0x2, P5 ;  /* 0x00000029220db211 */ /* 0x000fe200028f1423 */
[----:B------:R-:W-:Y:S01]  /*299c0*/  @!P3 IMAD.MOV.U32 R100, RZ, RZ, R99 ;  /* 0x000000ffff64b224 */ /* 0x000fe200078e0063 */
[----:B------:R-:W-:Y:S01]  /*299d0*/  @!P2 ST.E.64 desc[UR50][R10.64], R96 ;  /* 0x000000600a00a985 */ /* 0x000fe2000c101b32 */
[----:B------:R-:W-:-:S03]  /*299e0*/  @!P0 LEA R4, P2, R32, R14, 0x2 ;  /* 0x0000000e20048211 */ /* 0x000fc600078410ff */
[----:B------:R0:W-:Y:S01]  /*299f0*/  @!P4 ST.E.64 desc[UR50][R6.64], R2 ;  /* 0x000000020600c985 */ /* 0x0001e2000c101b32 */
[----:B------:R-:W-:Y:S02]  /*29a00*/  ISETP.GE.AND P4, PT, R25, UR4, PT ;  /* 0x0000000419007c0c */ /* 0x000fe4000bf86270 */
[----:B------:R-:W-:Y:S01]  /*29a10*/  ISETP.GE.AND P5, PT, R21, UR4, PT ;  /* 0x0000000415007c0c */ /* 0x000fe2000bfa6270 */
[----:B------:R1:W-:Y:S01]  /*29a20*/  @!P3 ST.E.64 desc[UR50][R12.64], R100 ;  /* 0x000000640c00b985 */ /* 0x0003e2000c101b32 */
[----:B------:R-:W-:Y:S02]  /*29a30*/  ISETP.GE.AND P3, PT, R15, UR4, PT ;  /* 0x000000040f007c0c */ /* 0x000fe4000bf66270 */
[----:B------:R-:W-:Y:S02]  /*29a40*/  @!P0 LEA.HI.X R5, R32, R41, R33, 0x2, P2 ;  /* 0x0000002920058211 */ /* 0x000fe400010f1421 */
[----:B------:R-:W-:-:S04]  /*29a50*/  @!P1 LEA R8, P2, R27, R14, 0x2 ;  /* 0x0000000e1b089211 */ /* 0x000fc800078410ff */
[----:B------:R-:W-:Y:S01]  /*29a60*/  @!P1 LEA.HI.X R9, R27, R41, R28, 0x2, P2 ;  /* 0x000000291b099211 */ /* 0x000fe200010f141c */
[----:B0-----:R-:W-:Y:S02]  /*29a70*/  @!P0 IMAD.MOV.U32 R2, RZ, RZ, R102 ;  /* 0x000000ffff028224 */ /* 0x001fe400078e0066 */
[----:B------:R-:W-:Y:S01]  /*29a80*/  @!P0 IMAD.MOV.U32 R3, RZ, RZ, R104 ;  /* 0x000000ffff038224 */ /* 0x000fe200078e0068 */
[----:B------:R-:W-:-:S04]  /*29a90*/  @!P1 MOV R104, R103 ;  /* 0x0000006700689202 */ /* 0x000fc80000000f00 */
[----:B------:R0:W-:Y:S01]  /*29aa0*/  @!P0 ST.E.64 desc[UR50][R4.64], R2 ;  /* 0x0000000204008985 */ /* 0x0001e2000c101b32 */
[----:B------:R-:W-:-:S03]  /*29ab0*/  @!P4 LEA R6, P0, R25, R14, 0x2 ;  /* 0x0000000e1906c211 */ /* 0x000fc600078010ff */
[----:B------:R2:W-:Y:S01]  /*29ac0*/  @!P1 ST.E.64 desc[UR50][R8.64], R104 ;  /* 0x0000006808009985 */ /* 0x0005e2000c101b32 */
[-C--:B------:R-:W-:Y:S02]  /*29ad0*/  @!P5 LEA R10, P1, R21, R14.reuse, 0x2 ;  /* 0x0000000e150ad211 */ /* 0x080fe400078210ff */
[----:B-1----:R-:W-:Y:S02]  /*29ae0*/  @!P3 LEA R12, P2, R15, R14, 0x2 ;  /* 0x0000000e0f0cb211 */ /* 0x002fe400078410ff */
[-C--:B------:R-:W-:Y:S02]  /*29af0*/  @!P4 LEA.HI.X R7, R25, R41.reuse, R26, 0x2, P0 ;  /* 0x000000291907c211 */ /* 0x080fe400000f141a */
[-C--:B------:R-:W-:Y:S01]  /*29b00*/  @!P5 LEA.HI.X R11, R21, R41.reuse, R24, 0x2, P1 ;  /* 0x00000029150bd211 */ /* 0x080fe200008f1418 */
[----:B0-----:R-:W-:Y:S02]  /*29b10*/  @!P4 IMAD.MOV.U32 R2, RZ, RZ, R106 ;  /* 0x000000ffff02c224 */ /* 0x001fe400078e006a */
        /* <DEDUP_REMOVED lines=13> */
.L_x_2941:
[----:B------:R-:W2:Y:S01]  /*29bf0*/  LDL.LU R4, [R1+0x68] ;  /* 0x0000680001047983 */ /* 0x000ea20000300800 */
[----:B------:R-:W-:Y:S01]  /*29c00*/  ULDC.64 UR6, c[0x0][0xc08] ;  /* 0x0003020000067ab9 */ /* 0x000fe20000000a00 */
[----:B------:R-:W-:Y:S02]  /*29c10*/  ULDC.64 UR4, c[0x0][0xc00] ;  /* 0x0003000000047ab9 */ /* 0x000fe40000000a00 */
[----:B------:R-:W4:Y:S01]  /*29c20*/  LDL.LU R0, [R1+0x6c] ;  /* 0x00006c0001007983 */ /* 0x000f220000300800 */
[----:B------:R-:W-:Y:S01]  /*29c30*/  ISETP.NE.U32.AND P1, PT, RZ, UR6, PT ;  /* 0x00000006ff007c0c */ /* 0x000fe2000bf25070 */
[----:B------:R-:W-:Y:S01]  /*29c40*/  IMAD.MOV.U32 R15, RZ, RZ, RZ ;  /* 0x000000ffff0f7224 */ /* 0x000fe200078e00ff */
[----:B------:R-:W-:Y:S02]  /*29c50*/  ISETP.NE.U32.AND P0, PT, RZ, UR4, PT ;  /* 0x00000004ff007c0c */ /* 0x000fe4000bf05070 */
[----:B------:R-:W-:Y:S02]  /*29c60*/  ISETP.NE.AND.EX P1, PT, RZ, UR7, PT, P1 ;  /* 0x00000007ff007c0c */ /* 0x000fe4000bf25310 */
[----:B------:R-:W-:Y:S01]  /*29c70*/  ISETP.NE.AND.EX P0, PT, RZ, UR5, PT, P0 ;  /* 0x00000005ff007c0c */ /* 0x000fe2000bf05300 */
[----:B------:R-:W0:Y:S01]  /*29c80*/  S2R R28, SR_TID.X ;  /* 0x00000000001c7919 */ /* 0x000e220000002100 */
[----:B--2---:R-:W-:Y:S01]  /*29c90*/  IADD3 R2, P2, R4, UR4, RZ ;  /* 0x0000000404027c10 */ /* 0x004fe2000ff5e0ff */
[----:B------:R-:W-:-:S03]  /*29ca0*/  ULDC UR4, c[0x0][0xa88] ;  /* 0x0002a20000047ab9 */ /* 0x000fc60000000800 */
[----:B----4-:R-:W-:-:S05]  /*29cb0*/  IADD3.X R3, R0, UR5, RZ, P2, !PT ;  /* 0x0000000500037c10 */ /* 0x010fca00097fe4ff */
[----:B------:R-:W-:Y:S01]  /*29cc0*/  @P1 IADD3 R4, P2, R4, UR6, RZ ;  /* 0x0000000604041c10 */ /* 0x000fe2000ff5e0ff */
[----:B------:R-:W-:Y:S01]  /*29cd0*/  IMAD.U32 R20, RZ, RZ, UR4 ;  /* 0x00000004ff147e24 */ /* 0x000fe2000f8e00ff */
[----:B------:R2:W5:Y:S02]  /*29ce0*/  @P0 LDG.E R15, desc[UR50][R2.64] ;  /* 0x00000032020f0981 */ /* 0x000564000c1e1900 */
[----:B------:R-:W-:-:S05]  /*29cf0*/  @P1 IADD3.X R5, R0, UR7, RZ, P2, !PT ;  /* 0x0000000700051c10 */ /* 0x000fca00097fe4ff */
[----:B------:R2:W5:Y:S01]  /*29d00*/  @P1 LDG.E R20, desc[UR50][R4.64] ;  /* 0x0000003204141981 */ /* 0x000562000c1e1900 */
[----:B0-----:R-:W-:Y:S01]  /*29d10*/  VIADD R0, R28, 0xffffff80 ;  /* 0xffffff801c007836 */ /* 0x001fe20000000000 */
[----:B------:R-:W-:-:S04]  /*29d20*/  ISETP.GT.AND P2, PT, R166, 0x1, PT ;  /* 0x00000001a600780c */ /* 0x000fc80003f44270 */
[----:B------:R-:W-:Y:S01]  /*29d30*/  ISETP.GT.AND P3, PT, R0, 0x7f, PT ;  /* 0x0000007f0000780c */ /* 0x000fe20003f64270 */
[----:B------:R-:W-:-:S12]  /*29d40*/  @P1 BRA `(.L_x_2960) ;  /* 0x0000000000101947 */ /* 0x000fd80003800000 */
[----:B------:R-:W-:Y:S05]  /*29d50*/  @!P0 BRA `(.L_x_2960) ;  /* 0x00000000000c8947 */ /* 0x000fea0003800000 */
[----:B--2---:R-:W2:Y:S04]  /*29d60*/  LDG.E R5, desc[UR50][R2.64] ;  /* 0x0000003202057981 */ /* 0x004ea8000c1e1900 */
[----:B-----5:R-:W2:Y:S02]  /*29d70*/  LDG.E R20, desc[UR50][R2.64+0x4] ;  /* 0x0000043202147981 */ /* 0x020ea4000c1e1900 */
[----:B--2---:R-:W-:-:S07]  /*29d80*/  IMAD.IADD R20, R20, 0x1, -R5 ;  /* 0x0000000114147824 */ /* 0x004fce00078e0a05 */
.L_x_2960:
[----:B--2---:R-:W2:Y:S04]  /*29d90*/  LDL.LU R2, [R1+0x60] ;  /* 0x0000600001027983 */ /* 0x004ea80000300800 */
[----:B------:R-:W4:Y:S01]  /*29da0*/  LDL.LU R0, [R1+0x70] ;  /* 0x0000700001007983 */ /* 0x000f220000300800 */
[----:B------:R-:W-:Y:S01]  /*29db0*/  BSSY B1, `(.L_x_2961) ;  /* 0x0000037000017945 */ /* 0x000fe20003800000 */
[----:B-----5:R-:W-:Y:S02]  /*29dc0*/  SHF.R.S32.HI R14, RZ, 0x1f, R15 ;  /* 0x0000001fff0e7819 */ /* 0x020fe4000001140f */
[----:B--2---:R-:W-:Y:S02]  /*29dd0*/  SEL R25, R2, RZ, !P0 ;  /* 0x000000ff02197207 */ /* 0x004fe40004000000 */
[----:B----4-:R-:W-:Y:S01]  /*29de0*/  SEL R24, R0, RZ, !P0 ;  /* 0x000000ff00187207 */ /* 0x010fe20004000000 */
[----:B------:R-:W-:Y:S06]  /*29df0*/  @P3 BRA `(.L_x_2962) ;  /* 0x0000000000c83947 */ /* 0x000fec0003800000 */
[----:B------:R-:W2:Y:S01]  /*29e00*/  LDL R2, [R1+0x48] ;  /* 0x0000480001027983 */ /* 0x000ea20000100800 */
[----:B------:R-:W0:Y:S02]  /*29e10*/  LDC R33, c[0x0][0xbe8] ;  /* 0x0002fa00ff217b82 */ /* 0x000e240000000800 */
[----:B0-----:R-:W-:Y:S01]  /*29e20*/  IMAD R0, R20, R33, RZ ;  /* 0x0000002114007224 */ /* 0x001fe200078e02ff */
[----:B--2---:R-:W-:-:S04]  /*29e30*/  IADD3 R27, R2, -0x80, R28 ;  /* 0xffffff80021b7810 */ /* 0x004fc80007ffe01c */
[----:B------:R-:W-:-:S13]  /*29e40*/  ISETP.GE.AND P0, PT, R27, R0, PT ;  /* 0x000000001b00720c */ /* 0x000fda0003f06270 */
[----:B------:R-:W-:Y:S05]  /*29e50*/  @P0 BRA `(.L_x_2962) ;  /* 0x0000000000b00947 */ /* 0x000fea0003800000 */
[----:B------:R-:W2:Y:S01]  /*29e60*/  LDL.LU R32, [R1+0x74] ;  /* 0x0000740001207983 */ /* 0x000ea20000300800 */
[----:B------:R-:W-:Y:S01]  /*29e70*/  IMAD.MOV.U32 R0, RZ, RZ, 0x9b8 ;  /* 0x000009b8ff007424 */ /* 0x000fe200078e00ff */
[----:B------:R-:W-:Y:S01]  /*29e80*/  ISETP.GT.AND P3, PT, R166, 0x1, PT ;  /* 0x00000001a600780c */ /* 0x000fe20003f64270 */
[----:B------:R-:W0:Y:S01]  /*29e90*/  LDC.64 R2, c[0x0][0xba8] ;  /* 0x0002ea00ff027b82 */ /* 0x000e220000000a00 */
[----:B------:R-:W-:Y:S02]  /*29ea0*/  ISETP.NE.AND P0, PT, R33, 0x1, PT ;  /* 0x000000012100780c */ /* 0x000fe40003f05270 */
[----:B------:R-:W-:Y:S02]  /*29eb0*/  SEL R26, R0, 0x978, P3 ;  /* 0x00000978001a7807 */ /* 0x000fe40001800000 */
[----:B------:R-:W-:-:S03]  /*29ec0*/  MOV R21, R27 ;  /* 0x0000001b00157202 */ /* 0x000fc60000000f00 */
[----:B------:R-:W4:Y:S08]  /*29ed0*/  LDC.64 R10, c[0x0][R26+0x220] ;  /* 0x000088001a0a7b82 */ /* 0x000f300000000a00 */
[----:B------:R-:W5:Y:S08]  /*29ee0*/  LDC.64 R8, c[0x0][R26+0x218] ;  /* 0x000086001a087b82 */ /* 0x000f700000000a00 */
[----:B------:R-:W3:Y:S08]  /*29ef0*/  LDC.64 R6, c[0x0][R26+0x228] ;  /* 0x00008a001a067b82 */ /* 0x000ef00000000a00 */
[----:B------:R-:W3:Y:S08]  /*29f00*/  LDC.64 R4, c[0x0][R26+0x210] ;  /* 0x000084001a047b82 */ /* 0x000ef00000000a00 */
[----:B------:R-:W1:Y:S08]  /*29f10*/  @P0 LDC R0, c[0x0][0xbec] ;  /* 0x0002fb00ff000b82 */ /* 0x000e700000000800 */
[----:B------:R-:W3:Y:S01]  /*29f20*/  @P0 LDC R37, c[0x0][0xbf0] ;  /* 0x0002fc00ff250b82 */ /* 0x000ee20000000800 */
[----:B----4-:R-:W-:-:S07]  /*29f30*/  IMAD R11, R11, R25, RZ ;  /* 0x000000190b0b7224 */ /* 0x010fce00078e02ff */
[----:B0-----:R-:W0:Y:S01]  /*29f40*/  @!P3 LDC R2, c[0x0][0xb50] ;  /* 0x0002d400ff02bb82 */ /* 0x001e220000000800 */
[----:B------:R-:W-:Y:S02]  /*29f50*/  IMAD R11, R10, R24, R11 ;  /* 0x000000180a0b7224 */ /* 0x000fe400078e020b */
[----:B-1----:R-:W-:-:S05]  /*29f60*/  @P0 IMAD.HI.U32 R0, R27, R0, RZ ;  /* 0x000000001b000227 */ /* 0x002fca00078e00ff */
[----:B------:R-:W1:Y:S01]  /*29f70*/  @!P3 LDC R3, c[0x0][0xb54] ;  /* 0x0002d500ff03bb82 */ /* 0x000e620000000800 */
[-C--:B-----5:R-:W-:Y:S02]  /*29f80*/  IMAD R35, R9, R225.reuse, RZ ;  /* 0x000000e109237224 */ /* 0x0a0fe400078e02ff */
[----:B------:R-:W-:Y:S01]  /*29f90*/  IMAD.WIDE.U32 R12, R8, R225, RZ ;  /* 0x000000e1080c7225 */ /* 0x000fe200078e00ff */
[----:B---3--:R-:W-:-:S03]  /*29fa0*/  @P0 SHF.R.U32.HI R21, RZ, R37, R0 ;  /* 0x00000025ff150219 */ /* 0x008fc60000011600 */
[----:B------:R-:W-:-:S04]  /*29fb0*/  IMAD.WIDE.U32 R8, R10, R25, RZ ;  /* 0x000000190a087225 */ /* 0x000fc800078e00ff */
[----:B------:R-:W-:Y:S01]  /*29fc0*/  IMAD.IADD R13, R35, 0x1, R13 ;  /* 0x00000001230d7824 */ /* 0x000fe200078e020d */
[----:B------:R-:W-:Y:S01]  /*29fd0*/  IADD3 R12, P0, P1, R8, R12, R15 ;  /* 0x0000000c080c7210 */ /* 0x000fe2000791e00f */
[----:B------:R-:W-:Y:S02]  /*29fe0*/  IMAD.MOV R0, RZ, RZ, -R21 ;  /* 0x000000ffff007224 */ /* 0x000fe400078e0a15 */
        /* <DEDUP_REMOVED lines=11> */
[----:B------:R-:W-:-:S04]  /*2a0a0*/  IMAD R0, R5, R9, RZ ;  /* 0x0000000905007224 */ /* 0x000fc800078e02ff */
[C---:B------:R-:W-:Y:S02]  /*2a0b0*/  IMAD R11, R4.reuse, R11, R0 ;  /* 0x0000000b040b7224 */ /* 0x040fe400078e0200 */
[----:B------:R-:W-:-:S04]  /*2a0c0*/  IMAD.WIDE.U32 R4, R4, R9, R6 ;  /* 0x0000000904047225 */ /* 0x000fc800078e0006 */
[----:B------:R-:W-:Y:S01]  /*2a0d0*/  IMAD.IADD R0, R5, 0x1, R11 ;  /* 0x0000000105007824 */ /* 0x000fe200078e020b */
[----:B0-----:R-:W-:Y:S01]  /*2a0e0*/  LEA R2, P0, R4, R2, 0x2 ;  /* 0x0000000204027211 */ /* 0x001fe200078010ff */
[----:B------:R-:W-:-:S03]  /*2a0f0*/  IMAD.MOV.U32 R5, RZ, RZ, -0x800000 ;  /* 0xff800000ff057424 */ /* 0x000fc600078e00ff */
[----:B-1----:R-:W-:-:S05]  /*2a100*/  LEA.HI.X R3, R4, R3, R0, 0x2, P0 ;  /* 0x0000000304037211 */ /* 0x002fca00000f1400 */
[----:B------:R0:W-:Y:S04]  /*2a110*/  STG.E desc[UR50][R2.64], R5 ;  /* 0x0000000502007986 */ /* 0x0001e8000c101932 */
.L_x_2962:
[----:B------:R-:W-:Y:S05]  /*2a120*/  BSYNC B1 ;  /* 0x0000000000017941 */ /* 0x000fea0003800000 */
.L_x_2961:
[----:B------:R-:W-:Y:S05]  /*2a130*/  @P2 BRA `(.L_x_2955) ;  /* 0x00000008002c2947 */ /* 0x000fea0003800000 */
[----:B------:R-:W2:Y:S01]  /*2a140*/  LDL R26, [R1+0x48] ;  /* 0x00004800011a7983 */ /* 0x000ea20000100800 */
[----:B------:R-:W4:Y:S01]  /*2a150*/  LDC R21, c[0x0][0xbe8] ;  /* 0x0002fa00ff157b82 */ /* 0x000f220000000800 */
[----:B------:R-:W-:Y:S01]  /*2a160*/  VIADD R4, R28, 0xffffff80 ;  /* 0xffffff801c047836 */ /* 0x000fe20000000000 */
[----:B------:R-:W-:Y:S01]  /*2a170*/  ULDC.64 UR4, c[0x0][0xaa0] ;  /* 0x0002a80000047ab9 */ /* 0x000fe20000000a00 */
[----:B------:R-:W-:Y:S01]  /*2a180*/  ULDC.64 UR6, c[0x0][0xaf0] ;  /* 0x0002bc0000067ab9 */ /* 0x000fe20000000a00 */
[----:B------:R-:W-:Y:S02]  /*2a190*/  IMAD R0, R14, UR4, RZ ;  /* 0x000000040e007c24 */ /* 0x000fe4000f8e02ff */
[----:B0-----:R-:W-:Y:S02]  /*2a1a0*/  SHF.R.S32.HI R3, RZ, 0x1f, R4 ;  /* 0x0000001fff037819 */ /* 0x001fe40000011404 */
[----:B------:R-:W-:Y:S02]  /*2a1b0*/  IMAD R5, R15, UR5, R0 ;  /* 0x000000050f057c24 */ /* 0x000fe4000f8e0200 */
[----:B------:R-:W-:Y:S01]  /*2a1c0*/  LEA.HI R7, R3, R4, RZ, 0x3 ;  /* 0x0000000403077211 */ /* 0x000fe200078f18ff */
[----:B------:R-:W-:Y:S01]  /*2a1d0*/  IMAD.WIDE.U32 R2, R15, UR4, RZ ;  /* 0x000000040f027c25 */ /* 0x000fe2000f8e00ff */
[----:B------:R-:W-:-:S02]  /*2a1e0*/  ULDC.64 UR4, c[0x0][0xae8] ;  /* 0x0002ba0000047ab9 */ /* 0x000fc40000000a00 */
[----:B------:R-:W-:Y:S02]  /*2a1f0*/  LOP3.LUT R9, R7, 0xfffffff8, RZ, 0xc0, !PT ;  /* 0xfffffff807097812 */ /* 0x000fe400078ec0ff */
[----:B------:R-:W-:Y:S02]  /*2a200*/  SHF.R.S32.HI R27, RZ, 0x3, R7 ;  /* 0x00000003ff1b7819 */ /* 0x000fe40000011407 */
[----:B------:R-:W-:Y:S01]  /*2a210*/  IADD3 R3, R3, R5, RZ ;  /* 0x0000000503037210 */ /* 0x000fe20007ffe0ff */
[----:B------:R-:W-:Y:S02]  /*2a220*/  IMAD.IADD R8, R4, 0x1, -R9 ;  /* 0x0000000104087824 */ /* 0x000fe400078e0a09 */
[----:B------:R-:W-:Y:S02]  /*2a230*/  IMAD R4, R24, UR6, RZ ;  /* 0x0000000618047c24 */ /* 0x000fe4000f8e02ff */
[----:B------:R-:W-:Y:S01]  /*2a240*/  IMAD R0, R8, 0x20, R27 ;  /* 0x0000002008007824 */ /* 0x000fe200078e021b */
[----:B----4-:R-:W-:Y:S01]  /*2a250*/  ISETP.NE.AND P0, PT, R21, 0x1, PT ;  /* 0x000000011500780c */ /* 0x010fe20003f05270 */
[----:B------:R-:W-:-:S04]  /*2a260*/  IMAD.WIDE.U32 R2, R225, UR4, R2 ;  /* 0x00000004e1027c25 */ /* 0x000fc8000f8e0002 */
[----:B------:R-:W-:Y:S01]  /*2a270*/  IMAD R3, R225, UR5, R3 ;  /* 0x00000005e1037c24 */ /* 0x000fe2000f8e0203 */
[----:B------:R-:W-:Y:S01]  /*2a280*/  ULDC.64 UR4, c[0x0][0xae0] ;  /* 0x0002b80000047ab9 */ /* 0x000fe20000000a00 */
[C---:B------:R-:W-:Y:S02]  /*2a290*/  IMAD R7, R25.reuse, UR7, R4 ;  /* 0x0000000719077c24 */ /* 0x040fe4000f8e0204 */
[----:B------:R-:W-:-:S04]  /*2a2a0*/  IMAD.WIDE.U32 R2, R25, UR6, R2 ;  /* 0x0000000619027c25 */ /* 0x000fc8000f8e0002 */
[----:B------:R-:W0:Y:S01]  /*2a2b0*/  @P0 LDC R6, c[0x0][0xbec] ;  /* 0x0002fb00ff060b82 */ /* 0x000e220000000800 */
[----:B------:R-:W-:-:S07]  /*2a2c0*/  IMAD.IADD R3, R3, 0x1, R7 ;  /* 0x0000000103037824 */ /* 0x000fce00078e0207 */
[----:B------:R-:W4:Y:S01]  /*2a2d0*/  @P0 LDC R11, c[0x0][0xbf0] ;  /* 0x0002fc00ff0b0b82 */ /* 0x000f220000000800 */
[----:B--2---:R-:W-:-:S04]  /*2a2e0*/  IMAD.IADD R9, R26, 0x1, R0 ;  /* 0x000000011a097824 */ /* 0x004fc800078e0200 */
[----:B0-----:R-:W-:-:S04]  /*2a2f0*/  @P0 IMAD.HI.U32 R0, R9, R6, RZ ;  /* 0x0000000609000227 */ /* 0x001fc800078e00ff */
[----:B------:R-:W-:Y:S01]  /*2a300*/  IMAD.MOV.U32 R5, RZ, RZ, R9 ;  /* 0x000000ffff057224 */ /* 0x000fe200078e0009 */
[----:B----4-:R-:W-:-:S04]  /*2a310*/  @P0 SHF.R.U32.HI R5, RZ, R11, R0 ;  /* 0x0000000bff050219 */ /* 0x010fc80000011600 */
        /* <DEDUP_REMOVED lines=18> */
[----:B------:R-:W-:Y:S02]  /*2a440*/  IADD3 R5, R7, 0x80, RZ ;  /* 0x0000008007057810 */ /* 0x000fe40007ffe0ff */
[----:B------:R-:W-:Y:S02]  /*2a450*/  LEA.HI.X R3, R4, UR5, R3, 0x1, P0 ;  /* 0x0000000504037c11 */ /* 0x000fe400080f0c03 */
[----:B------:R-:W-:-:S02]  /*2a460*/  SHF.R.S32.HI R24, RZ, 0x1f, R7 ;  /* 0x0000001fff187819 */ /* 0x000fc40000011407 */
[----:B------:R-:W-:Y:S02]  /*2a470*/  SHF.R.S32.HI R8, RZ, 0x1f, R5 ;  /* 0x0000001fff087819 */ /* 0x000fe40000011405 */
[----:B------:R-:W-:Y:S01]  /*2a480*/  SHF.R.S32.HI R10, RZ, 0x1f, R9 ;  /* 0x0000001fff0a7819 */ /* 0x000fe20000011409 */
[----:B------:R-:W-:Y:S06]  /*2a490*/  BRA.DIV UR4, `(.L_x_2963) ;  /* 0x000000da04147947 */ /* 0x000fec000b800000 */
[----:B------:R0:W2:Y:S04]  /*2a4a0*/  SHFL.IDX PT, R0, R3, RZ, 0x181f ;  /* 0x00181fff03007589 */ /* 0x0000a800000e0000 */
[----:B------:R0:W4:Y:S02]  /*2a4b0*/  SHFL.IDX PT, R14, R2, RZ, 0x181f ;  /* 0x00181fff020e7589 */ /* 0x00012400000e0000 */
.L_x_3288:
        /* <DEDUP_REMOVED lines=12> */
[-C--:B-12---:R-:W-:Y:S02]  /*2a580*/  @!P3 LEA.HI.X R13, R7, R0.reuse, R24, 0x1, P0 ;  /* 0x00000000070db211 */ /* 0x086fe400000f0c18 */
[-C--:B------:R-:W-:Y:S02]  /*2a590*/  @!P4 LEA.HI.X R27, R9, R0.reuse, R10, 0x1, P1 ;  /* 0x00000000091bc211 */ /* 0x080fe400008f0c0a */
[----:B------:R-:W-:Y:S01]  /*2a5a0*/  @!P5 LEA.HI.X R15, R5, R0, R8, 0x1, P2 ;  /* 0x00000000050fd211 */ /* 0x000fe200010f0c08 */
[----:B------:R1:W-:Y:S04]  /*2a5b0*/  @!P3 ST.E.128 desc[UR50][R12.64], RZ ;  /* 0x000000ff0c00b985 */ /* 0x0003e8000c101d32 */
[----:B------:R1:W-:Y:S04]  /*2a5c0*/  @!P4 ST.E.128 desc[UR50][R26.64], RZ ;  /* 0x000000ff1a00c985 */ /* 0x0003e8000c101d32 */
[----:B------:R1:W-:Y:S02]  /*2a5d0*/  @!P5 ST.E.128 desc[UR50][R14.64], RZ ;  /* 0x000000ff0e00d985 */ /* 0x0003e4000c101d32 */
.L_x_2965:
[----:B------:R-:W-:Y:S05]  /*2a5e0*/  BSYNC B1 ;  /* 0x0000000000017941 */ /* 0x000fea0003800000 */
.L_x_2964:
[----:B------:R-:W-:-:S03]  /*2a5f0*/  UMOV UR4, 0xffffffff ;  /* 0xffffffff00047882 */ /* 0x000fc60000000000 */
[----:B------:R-:W-:Y:S05]  /*2a600*/  BRA.DIV UR4, `(.L_x_2966) ;  /* 0x000000d604ec7947 */ /* 0x000fea000b800000 */
[----:B--2---:R2:W0:Y:S04]  /*2a610*/  SHFL.IDX PT, R0, R3, 0x1, 0x181f ;  /* 0x00381f0003007f89 */ /* 0x00442800000e0000 */
[----:B-1--4-:R2:W1:Y:S02]  /*2a620*/  SHFL.IDX PT, R14, R2, 0x1, 0x181f ;  /* 0x00381f00020e7f89 */ /* 0x01246400000e0000 */
.L_x_3292:
        /* <DEDUP_REMOVED lines=17> */
.L_x_2968:
[----:B------:R-:W-:Y:S05]  /*2a740*/  BSYNC B1 ;  /* 0x0000000000017941 */ /* 0x000fea0003800000 */
.L_x_2967:
[----:B------:R-:W-:-:S03]  /*2a750*/  UMOV UR4, 0xffffffff ;  /* 0xffffffff00047882 */ /* 0x000fc60000000000 */
[----:B------:R-:W-:Y:S05]  /*2a760*/  BRA.DIV UR4, `(.L_x_2969) ;  /* 0x000000d604dc7947 */ /* 0x000fea000b800000 */
[----:B0-----:R0:W0:Y:S04]  /*2a770*/  SHFL.IDX PT, R0, R3, 0x2, 0x181f ;  /* 0x00581f0003007f89 */ /* 0x00102800000e0000 */
[----:B-1--4-:R1:W4:Y:S02]  /*2a780*/  SHFL.IDX PT, R14, R2, 0x2, 0x181f ;  /* 0x00581f00020e7f89 */ /* 0x01232400000e0000 */
.L_x_3296:
        /* <DEDUP_REMOVED lines=17> */
.L_x_2971:
[----:B------:R-:W-:Y:S05]  /*2a8a0*/  BSYNC B1 ;  /* 0x0000000000017941 */ /* 0x000fea0003800000 */
.L_x_2970:
[----:B------:R-:W-:-:S03]  /*2a8b0*/  UMOV UR4, 0xffffffff ;  /* 0xffffffff00047882 */ /* 0x000fc60000000000 */
[----:B------:R-:W-:Y:S05]  /*2a8c0*/  BRA.DIV UR4, `(.L_x_2972) ;  /* 0x000000d604cc7947 */ /* 0x000fea000b800000 */
[----:B0-----:R0:W0:Y:S04]  /*2a8d0*/  SHFL.IDX PT, R0, R3, 0x3, 0x181f ;  /* 0x00781f0003007f89 */ /* 0x00102800000e0000 */
[----:B----4-:R4:W0:Y:S02]  /*2a8e0*/  SHFL.IDX PT, R14, R2, 0x3, 0x181f ;  /* 0x00781f00020e7f89 */ /* 0x01082400000e0000 */
.L_x_3300:
[----:B-12-4-:R-:W-:-:S05]  /*2a8f0*/  VIADD R2, R6, 0x60 ;  /* 0x0000006006027836 */ /* 0x016fca0000000000 */
        /* <DEDUP_REMOVED lines=15> */
.L_x_2955:
[----:B------:R-:W-:Y:S05]  /*2a9f0*/  BSYNC B0 ;  /* 0x0000000000007941 */ /* 0x000fea0003800000 */
.L_x_2940:
[----:B------:R-:W-:Y:S02]  /*2aa00*/  ULDC UR4, c[0x0][0xc3c] ;  /* 0x00030f0000047ab9 */ /* 0x000fe40000000800 */
[----:B------:R-:W-:-:S13]  /*2aa10*/  ISETP.GE.AND P0, PT, R31, UR4, PT ;  /* 0x000000041f007c0c */ /* 0x000fda000bf06270 */
[----:B------:R-:W-:Y:S05]  /*2aa20*/  @!P0 BRA `(.L_x_2973) ;  /* 0xfffffd6c00dc8947 */ /* 0x000fea000383ffff */
[----:B------:R-:W-:Y:S05]  /*2aa30*/  BRA `(.L_x_2748) ;  /* 0x0000009000287947 */ /* 0x000fea0003800000 */
.L_x_2746:
        /* <DEDUP_REMOVED lines=58> */
.L_x_2977:
        /* <DEDUP_REMOVED lines=13> */
[----:B-1----:R-:W-:Y:S01]  /*2aeb0*/  @!P6 IMAD.WIDE R2, R9, 0x4, R2 ;  /* 0x000000040902e825 */ /* 0x002fe200078e0202 */
[----:B------:R-:W-:-:S06]  /*2aec0*/  MOV R9, RZ ;  /* 0x000000ff00097202 */ /* 0x000fcc0000000f00 */
        /* <DEDUP_REMOVED lines=22> */
.L_x_2975:
        /* <DEDUP_REMOVED lines=11> */
[----:B------:R-:W-:-:S06]  /*2b0e0*/  IADD3 R16, R19, -0x1, RZ ;  /* 0xffffffff13107810 */ /* 0x000fcc0007ffe0ff */
[----:B------:R0:W1:Y:S02]  /*2b0f0*/  SHFL.IDX PT, R16, R5, R16, 0x1f ;  /* 0x00001f1005107589 */ /* 0x00006400000e0000 */
.L_x_2978:
        /* <DEDUP_REMOVED lines=30> */
[----:B------:R-:W-:Y:S01]  /*2b2e0*/  @P0 IADD3 R2, R2, 0x1, RZ ;  /* 0x0000000102020810 */ /* 0x000fe20007ffe0ff */
[----:B0-----:R-:W-:-:S04]  /*2b2f0*/  IMAD.MOV R11, RZ, RZ, -R3 ;  /* 0x000000ffff0b7224 */ /* 0x001fc800078e0a03 */
[----:B------:R-:W-:Y:S01]  /*2b300*/  IMAD.MOV.U32 R8, RZ, RZ, R2 ;  /* 0x000000ffff087224 */ /* 0x000fe200078e0002 */
[----:B------:R-:W-:Y:S01]  /*2b310*/  IABS R2, R9 ;  /* 0x0000000900027213 */ /* 0x000fe20000000000 */
[----:B------:R-:W-:Y:S02]  /*2b320*/  IMAD R11, R11, R4, RZ ;  /* 0x000000040b0b7224 */ /* 0x000fe400078e02ff */
[----:B------:R-:W-:Y:S01]  /*2b330*/  @!P2 IMAD.MOV R8, RZ, RZ, -R8 ;  /* 0x000000ffff08a224 */ /* 0x000fe200078e0a08 */
[----:B------:R-:W-:Y:S01]  /*2b340*/  @!P1 LOP3.LUT R8, RZ, R0, RZ, 0x33, !PT ;  /* 0x00000000ff089212 */ /* 0x000fe200078e33ff */
[----:B------:R-:W-:Y:S02]  /*2b350*/  IMAD.MOV R10, RZ, RZ, -R2 ;  /* 0x000000ffff0a7224 */ /* 0x000fe400078e0a02 */
[----:B------:R-:W-:Y:S01]  /*2b360*/  IMAD.MOV.U32 R2, RZ, RZ, RZ ;  /* 0x000000ffff027224 */ /* 0x000fe200078e00ff */
[----:B------:R-:W-:-:S03]  /*2b370*/  IABS R6, R8 ;  /* 0x0000000800067213 */ /* 0x000fc60000000000 */
[----:B------:R-:W-:-:S04]  /*2b380*/  IMAD.HI.U32 R2, R3, R11, R2 ;  /* 0x0000000b03027227 */ /* 0x000fc800078e0002 */
[----:B------:R-:W-:Y:S02]  /*2b390*/  IMAD.MOV.U32 R3, RZ, RZ, R6 ;  /* 0x000000ffff037224 */ /* 0x000fe400078e0006 */
[----:B------:R-:W-:Y:S02]  /*2b3a0*/  IMAD.MOV.U32 R6, RZ, RZ, R10 ;  /* 0x000000ffff067224 */ /* 0x000fe400078e000a */
[----:B------:R-:W-:-:S04]  /*2b3b0*/  IMAD.HI.U32 R2, R2, R3, RZ ;  /* 0x0000000302027227 */ /* 0x000fc800078e00ff */
[----:B------:R-:W-:-:S05]  /*2b3c0*/  IMAD R3, R2, R6, R3 ;  /* 0x0000000602037224 */ /* 0x000fca00078e0203 */
[----:B------:R-:W-:-:S13]  /*2b3d0*/  ISETP.GT.U32.AND P1, PT, R4, R3, PT ;  /* 0x000000030400720c */ /* 0x000fda0003f24070 */
[----:B------:R-:W-:Y:S01]  /*2b3e0*/  @!P1 IMAD.IADD R3, R3, 0x1, -R4 ;  /* 0x0000000103039824 */ /* 0x000fe200078e0a04 */
[----:B------:R-:W-:Y:S02]  /*2b3f0*/  @!P1 IADD3 R2, R2, 0x1, RZ ;  /* 0x0000000102029810 */ /* 0x000fe40007ffe0ff */
        /* <DEDUP_REMOVED lines=14> */
.L_x_2979:
[----:B------:R-:W0:Y:S02]  /*2b4e0*/  LDC.64 R2, c[0x0][0xc90] ;  /* 0x00032400ff027b82 */ /* 0x000e240000000a00 */
[----:B0-----:R-:W-:-:S05]  /*2b4f0*/  IMAD.WIDE R2, R19, 0x4, R2 ;  /* 0x0000000413027825 */ /* 0x001fca00078e0202 */
[----:B------:R0:W2:Y:S01]  /*2b500*/  LDG.E R11, desc[UR50][R2.64] ;  /* 0x00000032020b7981 */ /* 0x0000a2000c1e1900 */
[----:B------:R-:W-:Y:S02]  /*2b510*/  IABS R13, R5 ;  /* 0x00000005000d7213 */ /* 0x000fe40000000000 */
[----:B0-----:R-:W-:Y:S01]  /*2b520*/  MOV R2, RZ ;  /* 0x000000ff00027202 */ /* 0x001fe20000000f00 */
        /* <DEDUP_REMOVED lines=36> */
[----:B0-----:R-:W-:-:S05]  /*2b770*/  IADD3 R9, RZ, -R3, RZ ;  /* 0x80000003ff097210 */ /* 0x001fca0007ffe0ff */
        /* <DEDUP_REMOVED lines=19> */
.L_x_2980:
[----:B------:R-:W-:-:S04]  /*2b8b0*/  LOP3.LUT R17, RZ, R2, RZ, 0x33, !PT ;  /* 0x00000002ff117212 */ /* 0x000fc800078e33ff */
[----:B------:R-:W-:Y:S01]  /*2b8c0*/  IADD3 R17, R0, R17, RZ ;  /* 0x0000001100117210 */ /* 0x000fe20007ffe0ff */
[----:B------:R-:W-:Y:S06]  /*2b8d0*/  BRA `(.L_x_2981) ;  /* 0x00000000000c7947 */ /* 0x000fec0003800000 */
.L_x_2976:
[----:B------:R-:W-:Y:S02]  /*2b8e0*/  IMAD.MOV.U32 R17, RZ, RZ, RZ ;  /* 0x000000ffff117224 */ /* 0x000fe400078e00ff */
[----:B------:R-:W-:Y:S02]  /*2b8f0*/  IMAD.U32 R16, RZ, RZ, UR6 ;  /* 0x00000006ff107e24 */ /* 0x000fe4000f8e00ff */
[----:B------:R-:W-:-:S07]  /*2b900*/  IMAD.MOV.U32 R18, RZ, RZ, RZ ;  /* 0x000000ffff127224 */ /* 0x000fce00078e00ff */
.L_x_2981:
[----:B------:R-:W-:-:S13]  /*2b910*/  ISETP.NE.AND P0, PT, R7, RZ, PT ;  /* 0x000000ff0700720c */ /* 0x000fda0003f05270 */
[----:B------:R-:W0:Y:S01]  /*2b920*/  @!P0 S2R R3, SR_CgaCtaId ;  /* 0x0000000000038919 */ /* 0x000e220000008800 */
[----:B------:R-:W-:-:S04]  /*2b930*/  @!P0 MOV R0, 0x400 ;  /* 0x0000040000008802 */ /* 0x000fc80000000f00 */
[----:B0-----:R-:W-:-:S05]  /*2b940*/  @!P0 LEA R0, R3, R0, 0x18 ;  /* 0x0000000003008211 */ /* 0x001fca00078ec0ff */
[----:B------:R2:W-:Y:S01]  /*2b950*/  @!P0 STS.128 [R0+0x334d0], R16 ;  /* 0x0334d01000008388 */ /* 0x0005e20000000c00 */
[----:B------:R-:W-:Y:S06]  /*2b960*/  BAR.ARV 0x5, 0x180 ;  /* 0x0146000000007b1d */ /* 0x000fec0000002000 */
.L_x_2974:
        /* <DEDUP_REMOVED lines=30> */
[----:B------:R-:W-:Y:S01]  /*2bb50*/  LOP3.LUT R6, R4, 0x600, RZ, 0xc0, !PT ;  /* 0x0000060004067812 */ /* 0x000fe200078ec0ff */
[----:B------:R-:W-:Y:S01]  /*2bb60*/  IMAD.SHL.U32 R4, R7, 0x8, RZ ;  /* 0x0000000807047824 */ /* 0x000fe200078e00ff */
[----:B------:R-:W-:Y:S02]  /*2bb70*/  LOP3.LUT R5, R0, 0x80, RZ, 0xc0, !PT ;  /* 0x0000008000057812 */ /* 0x000fe400078ec0ff */
        /* <DEDUP_REMOVED lines=17> */
[----:B-1----:R-:W-:-:S05]  /*2bc90*/  IMAD.U32 R2, RZ, RZ, UR4 ;  /* 0x00000004ff027e24 */ /* 0x002fca000f8e00ff */
[----:B------:R-:W-:Y:S01]  /*2bca0*/  LEA R23, R2, R23, 0x18 ;  /* 0x0000001702177211 */ /* 0x000fe200078ec0ff */
[----:B------:R0:W-:Y:S02]  /*2bcb0*/  STL [R1+0xc], R2 ;  /* 0x00000c0201007387 */ /* 0x0001e40000100800 */
[----:B0-----:R-:W-:Y:S02]  /*2bcc0*/  LOP3.LUT R2, R37, 0x40, RZ, 0xfc, !PT ;  /* 0x0000004025027812 */ /* 0x001fe400078efcff */
[----:B------:R-:W-:Y:S02]  /*2bcd0*/  LOP3.LUT R2, R0, 0x80, RZ, 0xfc, !PT ;  /* 0x0000008000027812 */ /* 0x000fe400078efcff */
[----:B------:R-:W-:-:S05]  /*2bce0*/  IADD3 R0, R23, R11, RZ ;  /* 0x0000000b17007210 */ /* 0x000fca0007ffe0ff */
[----:B------:R0:W-:Y:S02]  /*2bcf0*/  STL [R1+0x1c], R0 ;  /* 0x00001c0001007387 */ /* 0x0001e40000100800 */
.L_x_3106:
[----:B-1----:R-:W1:Y:S02]  /*2bd00*/  LDC.64 R24, c[0x0][0xc88] ;  /* 0x00032200ff187b82 */ /* 0x002e640000000a00 */
[----:B-1----:R-:W-:-:S06]  /*2bd10*/  IMAD.WIDE R24, R19, 0x4, R24 ;  /* 0x0000000413187825 */ /* 0x002fcc00078e0218 */
[----:B0-----:R-:W0:Y:S01]  /*2bd20*/  LDG.E R24, desc[UR50][R24.64] ;  /* 0x0000003218187981 */ /* 0x001e22000c1e1900 */
[----:B------:R-:W-:Y:S05]  /*2bd30*/  YIELD ;  /* 0x0000000000007946 */ /* 0x000fea0003800000 */
[----:B------:R-:W-:Y:S01]  /*2bd40*/  ULDC.64 UR4, c[0x0][0xa28] ;  /* 0x00028a0000047ab9 */ /* 0x000fe20000000a00 */
[----:B------:R-:W-:Y:S01]  /*2bd50*/  IMAD.MOV.U32 R10, RZ, RZ, RZ ;  /* 0x000000ffff0a7224 */ /* 0x000fe200078e00ff */
[----:B------:R-:W-:Y:S01]  /*2bd60*/  ISETP.NE.U32.AND P0, PT, RZ, UR4, PT ;  /* 0x00000004ff007c0c */ /* 0x000fe2000bf05070 */
[----:B------:R-:W-:Y:S01]  /*2bd70*/  ULDC.64 UR6, c[0x0][0xa10] ;  /* 0x0002840000067ab9 */ /* 0x000fe20000000a00 */
[----:B------:R-:W-:Y:S01]  /*2bd80*/  IMAD.MOV.U32 R28, RZ, RZ, RZ ;  /* 0x000000ffff1c7224 */ /* 0x000fe200078e00ff */
[----:B------:R-:W-:Y:S01]  /*2bd90*/  ULDC.64 UR8, c[0x0][0xa18] ;  /* 0x0002860000087ab9 */ /* 0x000fe20000000a00 */
[----:B------:R-:W-:-:S02]  /*2bda0*/  ISETP.NE.AND.EX P0, PT, RZ, UR5, PT, P0 ;  /* 0x00000005ff007c0c */ /* 0x000fc4000bf05300 */
[----:B0-----:R-:W-:-:S11]  /*2bdb0*/  SHF.R.S32.HI R0, RZ, 0x1f, R24 ;  /* 0x0000001fff007819 */ /* 0x001fd60000011418 */
[C---:B---3--:R-:W-:Y:S01]  /*2bdc0*/  @P0 LEA R2, P1, R24.reuse, UR4, 0x2 ;  /* 0x0000000418020c11 */ /* 0x048fe2000f8210ff */
[C---:B------:R-:W-:Y:S01]  /*2bdd0*/  IMAD.SHL.U32 R25, R24.reuse, 0x4, RZ ;  /* 0x0000000418197824 */ /* 0x040fe200078e00ff */
[C-C-:B------:R-:W-:Y:S01]  /*2bde0*/  SHF.L.U64.HI R26, R24.reuse, 0x2, R0.reuse ;  /* 0x00000002181a7819 */ /* 0x140fe20000010200 */
[----:B------:R0:W-:Y:S01]  /*2bdf0*/  STL [R1+0x2c], R0 ;  /* 0x00002c0001007387 */ /* 0x0001e20000100800 */
[----:B------:R-:W-:Y:S01]  /*2be00*/  @P0 LEA.HI.X R3, R24, UR5, R0, 0x2, P1 ;  /* 0x0000000518030c11 */ /* 0x000fe200088f1400 */
[----:B------:R-:W-:-:S04]  /*2be10*/  ULDC.64 UR4, c[0x0][0xa00] ;  /* 0x0002800000047ab9 */ /* 0x000fc80000000a00 */
[----:B------:R1:W2:Y:S01]  /*2be20*/  @P0 LDG.E R10, desc[UR50][R2.64] ;  /* 0x00000032020a0981 */ /* 0x0002a2000c1e1900 */
[----:B------:R-:W-:Y:S02]  /*2be30*/  ISETP.NE.U32.AND P0, PT, RZ, UR4, PT ;  /* 0x00000004ff007c0c */ /* 0x000fe4000bf05070 */
[----:B------:R-:W-:Y:S01]  /*2be40*/  ISETP.NE.U32.AND P1, PT, RZ, UR6, PT ;  /* 0x00000006ff007c0c */ /* 0x000fe2000bf25070 */
[----:B0-----:R-:W-:Y:S01]  /*2be50*/  IMAD.MOV.U32 R0, RZ, RZ, RZ ;  /* 0x000000ffff007224 */ /* 0x001fe200078e00ff */
[----:B------:R-:W-:Y:S02]  /*2be60*/  ISETP.NE.AND.EX P0, PT, RZ, UR5, PT, P0 ;  /* 0x00000005ff007c0c */ /* 0x000fe4000bf05300 */
[----:B------:R-:W-:Y:S02]  /*2be70*/  ISETP.NE.AND.EX P1, PT, RZ, UR7, PT, P1 ;  /* 0x00000007ff007c0c */ /* 0x000fe4000bf25310 */
[C---:B------:R-:W-:Y:S02]  /*2be80*/  IADD3 R4, P4, R25.reuse, UR6, RZ ;  /* 0x0000000619047c10 */ /* 0x040fe4000ff9e0ff */
[----:B-1----:R-:W-:-:S02]  /*2be90*/  IADD3 R2, P3, R25, UR4, RZ ;  /* 0x0000000419027c10 */ /* 0x002fc4000ff7e0ff */
[C---:B------:R-:W-:Y:S02]  /*2bea0*/  IADD3.X R5, R26.reuse, UR7, RZ, P4, !PT ;  /* 0x000000071a057c10 */ /* 0x040fe4000a7fe4ff */
[----:B------:R-:W-:Y:S02]  /*2beb0*/  IADD3.X R3, R26, UR5, RZ, P3, !PT ;  /* 0x000000051a037c10 */ /* 0x000fe40009ffe4ff */
[----:B------:R-:W-:-:S03]  /*2bec0*/  ISETP.NE.U32.AND P2, PT, RZ, UR8, PT ;  /* 0x00000008ff007c0c */ /* 0x000fc6000bf45070 */
[----:B------:R-:W5:Y:S01]  /*2bed0*/  @P0 LDG.E R28, desc[UR50][R2.64] ;  /* 0x00000032021c0981 */ /* 0x000f62000c1e1900 */
[----:B------:R-:W-:-:S03]  /*2bee0*/  ISETP.NE.AND.EX P2, PT, RZ, UR9, PT, P2 ;  /* 0x00000009ff007c0c */ /* 0x000fc6000bf45320 */
[----:B------:R-:W5:Y:S01]  /*2bef0*/  @P1 LDG.E R0, desc[UR50][R4.64] ;  /* 0x0000003204001981 */ /* 0x000f62000c1e1900 */
[----:B------:R-:W-:Y:S02]  /*2bf00*/  ULDC UR4, c[0x0][0x288] ;  /* 0x0000a20000047ab9 */ /* 0x000fe40000000800 */
[----:B------:R-:W-:Y:S01]  /*2bf10*/  IMAD.U32 R31, RZ, RZ, UR4 ;  /* 0x00000004ff1f7e24 */ /* 0x000fe2000f8e00ff */
[----:B------:R-:W-:Y:S02]  /*2bf20*/  ULDC.64 UR4, c[0x0][0x418] ;  /* 0x0001060000047ab9 */ /* 0x000fe40000000a00 */
[----:B------:R-:W-:-:S03]  /*2bf30*/  UISETP.NE.U32.AND UP0, UPT, UR4, URZ, UPT ;  /* 0x0000003f0400728c */ /* 0x000fc6000bf05070 */
[----:B------:R-:W-:Y:S01]  /*2bf40*/  ULDC UR4, c[0x0][0x424] ;  /* 0x0001090000047ab9 */ /* 0x000fe20000000800 */
[----:B------:R-:W-:Y:S01]  /*2bf50*/  UISETP.NE.AND.EX UP0, UPT, UR5, URZ, UPT, UP0 ;  /* 0x0000003f0500728c */ /* 0x000fe2000bf05300 */
[----:B------:R-:W-:Y:S02]  /*2bf60*/  @P2 IADD3 R6, P3, R25, UR8, RZ ;  /* 0x0000000819062c10 */ /* 0x000fe4000ff7e0ff */
[----:B------:R-:W-:Y:S01]  /*2bf70*/  ULDC UR5, c[0x0][0x2f0] ;  /* 0x0000bc0000057ab9 */ /* 0x000fe20000000800 */
[----:B------:R-:W-:Y:S01]  /*2bf80*/  USEL UR4, UR4, 0x1, UP0 ;  /* 0x0000000104047887 */ /* 0x000fe20008000000 */
[----:B------:R-:W-:-:S03]  /*2bf90*/  @P2 IADD3.X R7, R26, UR9, RZ, P3, !PT ;  /* 0x000000091a072c10 */ /* 0x000fc60009ffe4ff */
[----:B------:R-:W-:Y:S02]  /*2bfa0*/  UIMAD UR4, UR4, UR5, URZ ;  /* 0x00000005040472a4 */ /* 0x000fe4000f8e023f */
[----:B------:R0:W5:Y:S01]  /*2bfb0*/  @P2 LDG.E R31, desc[UR50][R6.64] ;  /* 0x00000032061f2981 */ /* 0x000162000c1e1900 */
[----:B------:R-:W-:-:S03]  /*2bfc0*/  ULDC UR5, c[0x0][0x348] ;  /* 0x0000d20000057ab9 */ /* 0x000fc60000000800 */
[----:B------:R-:W-:Y:S02]  /*2bfd0*/  IMAD.U32 R9, RZ, RZ, UR4 ;  /* 0x00000004ff097e24 */ /* 0x000fe4000f8e00ff */
[----:B0-----:R-:W-:Y:S01]  /*2bfe0*/  IMAD.U32 R6, RZ, RZ, UR5 ;  /* 0x00000005ff067e24 */ /* 0x001fe2000f8e00ff */
[----:B--2---:R0:W-:Y:S01]  /*2bff0*/  STL [R1], R10 ;  /* 0x0000000a01007387 */ /* 0x0041e20000100800 */
[----:B------:R-:W-:Y:S05]  /*2c000*/  @P2 BRA `(.L_x_2983) ;  /* 0x0000000000102947 */ /* 0x000fea0003800000 */
[----:B------:R-:W-:Y:S05]  /*2c010*/  @!P0 BRA `(.L_x_2983) ;  /* 0x00000000000c8947 */ /* 0x000fea0003800000 */
[----:B-----5:R-:W2:Y:S04]  /*2c020*/  LDG.E R31, desc[UR50][R2.64] ;  /* 0x00000032021f7981 */ /* 0x020ea8000c1e1900 */
[----:B------:R-:W2:Y:S02]  /*2c030*/  LDG.E R2, desc[UR50][R2.64+0x4] ;  /* 0x0000043202027981 */ /* 0x000ea4000c1e1900 */
[----:B--2---:R-:W-:-:S07]  /*2c040*/  IMAD.IADD R31, R2, 0x1, -R31 ;  /* 0x00000001021f7824 */ /* 0x004fce00078e0a1f */
.L_x_2983:
[----:B------:R-:W-:Y:S01]  /*2c050*/  ULDC.64 UR4, c[0x0][0xa20] ;  /* 0x0002880000047ab9 */ /* 0x000fe20000000a00 */
[C---:B------:R-:W-:Y:S02]  /*2c060*/  LOP3.LUT R8, R18.reuse, 0xff000000, RZ, 0xc0, !PT ;  /* 0xff00000012087812 */ /* 0x040fe400078ec0ff */
[----:B------:R-:W-:Y:S02]  /*2c070*/  ISETP.NE.U32.AND P0, PT, RZ, UR4, PT ;  /* 0x00000004ff007c0c */ /* 0x000fe4000bf05070 */
[----:B------:R-:W-:Y:S02]  /*2c080*/  SHF.R.U32.HI R8, RZ, 0x8, R8 ;  /* 0x00000008ff087819 */ /* 0x000fe40000011608 */
[----:B------:R-:W-:Y:S02]  /*2c090*/  ISETP.NE.AND.EX P0, PT, RZ, UR5, PT, P0 ;  /* 0x00000005ff007c0c */ /* 0x000fe4000bf05300 */
[C---:B------:R-:W-:Y:S02]  /*2c0a0*/  LOP3.LUT R2, R18.reuse, 0xff0000, RZ, 0xc0, !PT ;  /* 0x00ff000012027812 */ /* 0x040fe400078ec0ff */
        /* <DEDUP_REMOVED lines=8> */
.L_x_2984:
        /* <DEDUP_REMOVED lines=9> */
.L_x_2985:
[----:B-1----:R-:W2:Y:S01]  /*2c1c0*/  @P1 LDG.E R2, desc[UR50][R4.64] ;  /* 0x0000003204021981 */ /* 0x002ea2000c1e1900 */
[----:B------:R-:W1:Y:S03]  /*2c1d0*/  LDC R3, c[0x0][0x448] ;  /* 0x00011200ff037b82 */ /* 0x000e660000000800 */
[----:B------:R3:W2:Y:S01]  /*2c1e0*/  @P1 LDG.E R5, desc[UR50][R4.64+0x4] ;  /* 0x0000043204051981 */ /* 0x0006a2000c1e1900 */
[----:B-----5:R-:W-:Y:S01]  /*2c1f0*/  IMAD.IADD R9, R9, 0x1, -R10 ;  /* 0x0000000109097824 */ /* 0x020fe200078e0a0a */
[----:B------:R-:W-:Y:S01]  /*2c200*/  BSSY B0, `(.L_x_2986) ;  /* 0x0000036000007945 */ /* 0x000fe20003800000 */
[----:B------:R-:W-:Y:S02]  /*2c210*/  LOP3.LUT R20, R8, 0xff, RZ, 0xc0, !PT ;  /* 0x000000ff08147812 */ /* 0x000fe400078ec0ff */
[----:B-1----:R-:W-:-:S13]  /*2c220*/  ISETP.NE.AND P0, PT, R3, 0x1, PT ;  /* 0x000000010300780c */ /* 0x002fda0003f05270 */
[----:B---3--:R-:W1:Y:S08]  /*2c230*/  @P0 LDC R4, c[0x0][0x44c] ;  /* 0x00011300ff040b82 */ /* 0x008e700000000800 */
[----:B------:R-:W3:Y:S01]  /*2c240*/  @P0 LDC R3, c[0x0][0x450] ;  /* 0x00011400ff030b82 */ /* 0x000ee20000000800 */
[----:B--2---:R-:W-:Y:S02]  /*2c250*/  @P1 IMAD.IADD R6, R5, 0x1, -R2 ;  /* 0x0000000105061824 */ /* 0x004fe400078e0a02 */
[----:B------:R-:W-:-:S02]  /*2c260*/  IMAD.SHL.U32 R2, R17, 0x80, RZ ;  /* 0x0000008011027824 */ /* 0x000fc400078e00ff */
[----:B------:R-:W-:Y:S02]  /*2c270*/  IMAD.IADD R27, R9, 0x1, R6 ;  /* 0x00000001091b7824 */ /* 0x000fe400078e0206 */
[----:B------:R-:W-:Y:S02]  /*2c280*/  VIADD R2, R2, 0x7f ;  /* 0x0000007f02027836 */ /* 0x000fe40000000000 */
[C---:B------:R-:W-:Y:S01]  /*2c290*/  VIADD R5, R27.reuse, 0x9f ;  /* 0x0000009f1b057836 */ /* 0x040fe20000000000 */
[----:B------:R-:W-:Y:S01]  /*2c2a0*/  IADD3 R7, R27, 0xa0, -R31 ;  /* 0x000000a01b077810 */ /* 0x000fe20007ffe81f */
[----:B-1----:R-:W-:-:S04]  /*2c2b0*/  @P0 IMAD.HI.U32 R4, R2, R4, RZ ;  /* 0x0000000402040227 */ /* 0x002fc800078e00ff */
[----:B------:R-:W-:Y:S01]  /*2c2c0*/  IMAD.HI R5, R5, 0x66666667, RZ ;  /* 0x6666666705057827 */ /* 0x000fe200078e02ff */
[----:B---3--:R-:W-:Y:S02]  /*2c2d0*/  @P0 SHF.R.U32.HI R2, RZ, R3, R4 ;  /* 0x00000003ff020219 */ /* 0x008fe40000011604 */
[----:B------:R-:W-:Y:S02]  /*2c2e0*/  SHF.R.U32.HI R4, RZ, 0x10, R8 ;  /* 0x00000010ff047819 */ /* 0x000fe40000011608 */
[----:B------:R-:W-:Y:S01]  /*2c2f0*/  SHF.R.U32.HI R3, RZ, 0x1f, R5 ;  /* 0x0000001fff037819 */ /* 0x000fe20000011605 */
[----:B------:R-:W-:-:S03]  /*2c300*/  IMAD.IADD R2, R7, 0x1, R2 ;  /* 0x0000000107027824 */ /* 0x000fc600078e0202 */
[----:B------:R-:W-:Y:S01]  /*2c310*/  LEA.HI.SX32 R5, R5, R3, 0x1a ;  /* 0x0000000305057211 */ /* 0x000fe200078fd2ff */
[----:B------:R-:W-:-:S05]  /*2c320*/  IMAD.HI R2, R2, 0x66666667, RZ ;  /* 0x6666666702027827 */ /* 0x000fca00078e02ff */
[----:B------:R-:W-:-:S04]  /*2c330*/  SHF.R.U32.HI R3, RZ, 0x1f, R2 ;  /* 0x0000001fff037819 */ /* 0x000fc80000011602 */
[----:B------:R-:W-:Y:S02]  /*2c340*/  LEA.HI.SX32 R3, R2, R3, 0x1a ;  /* 0x0000000302037211 */ /* 0x000fe400078fd2ff */
[----:B------:R-:W-:Y:S02]  /*2c350*/  MOV R2, RZ ;  /* 0x000000ff00027202 */ /* 0x000fe40000000f00 */
[----:B0-----:R-:W-:-:S04]  /*2c360*/  VIMNMX R10, R5, R3, PT ;  /* 0x00000003050a7248 */ /* 0x001fc80003fe0100 */
[----:B------:R-:W-:-:S13]  /*2c370*/  ISETP.GE.AND P0, PT, R10, 0x1, PT ;  /* 0x000000010a00780c */ /* 0x000fda0003f06270 */
[----:B------:R-:W-:Y:S05]  /*2c380*/  @!P0 BRA `(.L_x_2987) ;  /* 0x0000000000748947 */ /* 0x000fea0003800000 */
        /* <DEDUP_REMOVED lines=17> */
[----:B------:R-:W-:-:S04]  /*2c4a0*/  IMAD.MOV R2, RZ, RZ, -R2 ;  /* 0x000000ffff027224 */ /* 0x000fc800078e0a02 */
[----:B------:R-:W-:Y:S02]  /*2c4b0*/  IMAD.MOV.U32 R12, RZ, RZ, R2 ;  /* 0x000000ffff0c7224 */ /* 0x000fe400078e0002 */
[----:B------:R-:W-:-:S04]  /*2c4c0*/  IMAD.HI.U32 R2, R13, R3, RZ ;  /* 0x000000030d027227 */ /* 0x000fc800078e00ff */
[----:B------:R-:W-:-:S05]  /*2c4d0*/  IMAD R3, R2, R12, R3 ;  /* 0x0000000c02037224 */ /* 0x000fca00078e0203 */
[----:B------:R-:W-:-:S13]  /*2c4e0*/  ISETP.GT.U32.AND P2, PT, R11, R3, PT ;  /* 0x000000030b00720c */ /* 0x000fda0003f44070 */
[----:B------:R-:W-:Y:S02]  /*2c4f0*/  @!P2 IMAD.IADD R3, R3, 0x1, -R11 ;  /* 0x000000010303a824 */ /* 0x000fe400078e0a0b */
[----:B------:R-:W-:Y:S01]  /*2c500*/  @!P2 VIADD R2, R2, 0x1 ;  /* 0x000000010202a836 */ /* 0x000fe20000000000 */
[----:B------:R-:W-:Y:S02]  /*2c510*/  ISETP.NE.AND P2, PT, R8, RZ, PT ;  /* 0x000000ff0800720c */ /* 0x000fe40003f45270 */
[----:B------:R-:W-:-:S13]  /*2c520*/  ISETP.GE.U32.AND P0, PT, R3, R11, PT ;  /* 0x0000000b0300720c */ /* 0x000fda0003f06070 */
[----:B------:R-:W-:-:S05]  /*2c530*/  @P0 VIADD R2, R2, 0x1 ;  /* 0x0000000102020836 */ /* 0x000fca0000000000 */
[----:B------:R-:W-:Y:S02]  /*2c540*/  @!P3 IADD3 R2, -R2, RZ, RZ ;  /* 0x000000ff0202b210 */ /* 0x000fe40007ffe1ff */
[----:B------:R-:W-:-:S07]  /*2c550*/  @!P2 LOP3.LUT R2, RZ, R8, RZ, 0x33, !PT ;  /* 0x00000008ff02a212 */ /* 0x000fce00078e33ff */
.L_x_2987:
[----:B------:R-:W-:Y:S05]  /*2c560*/  BSYNC B0 ;  /* 0x0000000000007941 */ /* 0x000fea0003800000 */
.L_x_2986:
[-C--:B------:R-:W-:Y:S01]  /*2c570*/  IMAD R3, R20, R2.reuse, RZ ;  /* 0x0000000214037224 */ /* 0x080fe200078e02ff */
[----:B------:R-:W-:Y:S04]  /*2c580*/  BSSY B0, `(.L_x_2988) ;  /* 0x0000151000007945 */ /* 0x000fe80003800000 */
[C---:B------:R-:W-:Y:S01]  /*2c590*/  VIADDMNMX R2, R3.reuse, R2, R10, PT ;  /* 0x0000000203027246 */ /* 0x040fe2000380010a */
[----:B------:R-:W-:-:S04]  /*2c5a0*/  IMAD R3, R3, 0xa0, -R9 ;  /* 0x000000a003037824 */ /* 0x000fc800078e0a09 */
[----:B------:R-:W-:Y:S01]  /*2c5b0*/  IMAD R2, R2, 0xa0, -R9 ;  /* 0x000000a002027824 */ /* 0x000fe200078e0a09 */
[----:B------:R-:W-:-:S04]  /*2c5c0*/  VIMNMX R3, RZ, R3, !PT ;  /* 0x00000003ff037248 */ /* 0x000fc80007fe0100 */
[----:B------:R-:W-:-:S04]  /*2c5d0*/  VIMNMX R2, R2, R6, PT ;  /* 0x0000000602027248 */ /* 0x000fc80003fe0100 */
[----:B------:R-:W-:-:S13]  /*2c5e0*/  ISETP.GT.AND P0, PT, R2, R3, PT ;  /* 0x000000030200720c */ /* 0x000fda0003f04270 */
[----:B------:R-:W-:Y:S02]  /*2c5f0*/  @P0 VIADD R8, R2, 0x9f ;  /* 0x0000009f02080836 */ /* 0x000fe40000000000 */
[----:B------:R-:W-:-:S04]  /*2c600*/  IMAD.WIDE.U32 R2, R3, -0x33333333, RZ ;  /* 0xcccccccd03027825 */ /* 0x000fc800078e00ff */
[----:B------:R-:W-:Y:S01]  /*2c610*/  @P0 IMAD.HI R8, R8, 0x66666667, RZ ;  /* 0x6666666708080827 */ /* 0x000fe200078e02ff */
[----:B------:R-:W-:-:S04]  /*2c620*/  SHF.R.U32.HI R6, RZ, 0x7, R3 ;  /* 0x00000007ff067819 */ /* 0x000fc80000011603 */
[----:B------:R-:W-:Y:S01]  /*2c630*/  @P0 SHF.R.U32.HI R2, RZ, 0x1f, R8 ;  /* 0x0000001fff020819 */ /* 0x000fe20000011608 */
[----:B------:R-:W-:-:S03]  /*2c640*/  IMAD.MOV.U32 R3, RZ, RZ, R6 ;  /* 0x000000ffff037224 */ /* 0x000fc600078e0006 */
        /* <DEDUP_REMOVED lines=11> */
.L_x_3303:
[----:B-1----:R-:W-:Y:S02]  /*2c700*/  ISETP.NE.AND P0, PT, R14, RZ, PT ;  /* 0x000000ff0e00720c */ /* 0x002fe40003f05270 */
[----:B------:R-:W-:-:S11]  /*2c710*/  PLOP3.LUT P6, PT, PT, PT, PT, 0x8, 0x0 ;  /* 0x000000000000781c */ /* 0x000fd60003fce170 */
[----:B------:R-:W-:Y:S05]  /*2c720*/  @P0 BRA `(.L_x_2991) ;  /* 0x00000000000c0947 */ /* 0x000fea0003800000 */
[----:B------:R-:W-:-:S03]  /*2c730*/  UMOV UR4, 0xffffffff ;  /* 0xffffffff00047882 */ /* 0x000fc60000000000 */
[----:B------:R-:W-:Y:S05]  /*2c740*/  BRA.DIV UR4, `(.L_x_2992) ;  /* 0x000000ba04a87947 */ /* 0x000fea000b800000 */
[----:B------:R-:W-:-:S13]  /*2c750*/  ELECT P6, URZ, PT ;  /* 0x00000000003f782f */ /* 0x000fda00038c0000 */
.L_x_2991:
        /* <DEDUP_REMOVED lines=9> */
.L_x_3306:
[----:B------:R-:W-:Y:S05]  /*2c7f0*/  BSYNC B1 ;  /* 0x0000000000017941 */ /* 0x000fea0003800000 */
.L_x_2993:
        /* <DEDUP_REMOVED lines=10> */
.L_x_3307:
[----:B------:R-:W-:Y:S05]  /*2c8a0*/  BSYNC B2 ;  /* 0x0000000000027941 */ /* 0x000fea0003800000 */
.L_x_2997:
        /* <DEDUP_REMOVED lines=9> */
.L_x_3000:
[----:B------:R-:W-:Y:S05]  /*2c940*/  BSYNC B2 ;  /* 0x0000000000027941 */ /* 0x000fea0003800000 */
.L_x_2999:
        /* <DEDUP_REMOVED lines=12> */
.L_x_3001:
        /* <DEDUP_REMOVED lines=16> */
.L_x_3002:
        /* <DEDUP_REMOVED lines=16> */
.L_x_3003:
        /* <DEDUP_REMOVED lines=13> */
.L_x_3308:
[----:B------:R-:W-:Y:S05]  /*2cce0*/  BSYNC B2 ;  /* 0x0000000000027941 */ /* 0x000fea0003800000 */
.L_x_3004:
        /* <DEDUP_REMOVED lines=11> */
.L_x_3007:
[----:B------:R-:W-:Y:S05]  /*2cda0*/  BSYNC B2 ;  /* 0x0000000000027941 */ /* 0x000fea0003800000 */
.L_x_3006:
[----:B------:R-:W-:Y:S01]  /*2cdb0*/  R2UR UR10, R35 ;  /* 0x00000000230a72ca */ /* 0x000fe200000e0000 */
[----:B------:R-:W-:Y:S01]  /*2cdc0*/  UIADD3 UR4, UP0, UR40, 0x670, URZ ;  /* 0x0000067028047890 */ /* 0x000fe2000ff1e03f */
[----:B------:R-:W-:Y:S01]  /*2cdd0*/  R2UR UR6, R14 ;  /* 0x000000000e0672ca */ /* 0x000fe200000e0000 */
[----:B------:R-:W-:Y:S01]  /*2cde0*/  VIADD R8, R10, 0xf200 ;  /* 0x0000f2000a087836 */ /* 0x000fe20000000000 */
[----:B------:R-:W-:Y:S01]  /*2cdf0*/  R2UR UR7, R15 ;  /* 0x000000000f0772ca */ /* 0x000fe200000e0000 */
[----:B------:R-:W-:Y:S01]  /*2ce00*/  UIADD3.X UR5, URZ, UR41, URZ, UP0, !UPT ;  /* 0x000000293f057290 */ /* 0x000fe200087fe43f */
[----:B------:R-:W-:Y:S02]  /*2ce10*/  PLOP3.LUT P0, PT, PT, PT, PT, 0x80, 0x0 ;  /* 0x000000000000781c */ /* 0x000fe40003f0f070 */
[----:B01----:R-:W-:-:S11]  /*2ce20*/  IADD3 R12, R12, 0x334b0, RZ ;  /* 0x000334b00c0c7810 */ /* 0x003fd60007ffe0ff */
.L_x_3008:
        /* <DEDUP_REMOVED lines=15> */
.L_x_3009:
        /* <DEDUP_REMOVED lines=15> */
.L_x_3010:
        /* <DEDUP_REMOVED lines=10> */
.L_x_2996:
[----:B------:R-:W-:Y:S05]  /*2d0b0*/  BSYNC B1 ;  /* 0x0000000000017941 */ /* 0x000fea0003800000 */
.L_x_2995:
        /* <DEDUP_REMOVED lines=9> */
.L_x_3027:
        /* <DEDUP_REMOVED lines=11> */
.L_x_3309:
[----:B------:R-:W-:Y:S05]  /*2d200*/  BSYNC B2 ;  /* 0x0000000000027941 */ /* 0x000fea0003800000 */
.L_x_3013:
        /* <DEDUP_REMOVED lines=9> */
.L_x_3016:
[----:B------:R-:W-:Y:S05]  /*2d2a0*/  BSYNC B2 ;  /* 0x0000000000027941 */ /* 0x000fea0003800000 */
.L_x_3015:
        /* <DEDUP_REMOVED lines=11> */
.L_x_3017:
        /* <DEDUP_REMOVED lines=16> */
.L_x_3018:
        /* <DEDUP_REMOVED lines=16> */
.L_x_3019:
        /* <DEDUP_REMOVED lines=13> */
.L_x_3310:
[----:B------:R-:W-:Y:S05]  /*2d630*/  BSYNC B2 ;  /* 0x0000000000027941 */ /* 0x000fea0003800000 */
.L_x_3020:
        /* <DEDUP_REMOVED lines=11> */
.L_x_3023:
[----:B------:R-:W-:Y:S05]  /*2d6f0*/  BSYNC B2 ;  /* 0x0000000000027941 */ /* 0x000fea0003800000 */
.L_x_3022:
        /* <DEDUP_REMOVED lines=8> */
.L_x_3024:
        /* <DEDUP_REMOVED lines=15> */
.L_x_3025:
        /* <DEDUP_REMOVED lines=15> */
.L_x_3026:
        /* <DEDUP_REMOVED lines=10> */
.L_x_3012:
[----:B------:R-:W-:Y:S05]  /*2da00*/  BSYNC B1 ;  /* 0x0000000000017941 */ /* 0x000fea0003800000 */
.L_x_3011:
        /* <DEDUP_REMOVED lines=8> */
.L_x_2989:
[----:B------:R-:W-:Y:S05]  /*2da90*/  BSYNC B0 ;  /* 0x0000000000007941 */ /* 0x000fea0003800000 */
.L_x_2988:
[----:B------:R-:W1:Y:S01]  /*2daa0*/  LDC R0, c[0x0][0x448] ;  /* 0x00011200ff007b82 */ /* 0x000e620000000800 */
[----:B------:R-:W-:Y:S01]  /*2dab0*/  LEA R2, R17, 0x7f, 0x7 ;  /* 0x0000007f11027811 */ /* 0x000fe200078e38ff */
[----:B------:R-:W-:Y:S06]  /*2dac0*/  @!P0 WARPSYNC.ALL ;  /* 0x0000000000008948 */ /* 0x000fec0003800000 */
[----:B------:R-:W-:Y:S01]  /*2dad0*/  @!P0 BAR.SYNC.DEFER_BLOCKING 0xc, 0x180 ;  /* 0x0306000000008b1d */ /* 0x000fe20000010000 */
[----:B------:R-:W-:Y:S01]  /*2dae0*/  ISETP.NE.AND P2, PT, R4, RZ, PT ;  /* 0x000000ff0400720c */ /* 0x000fe20003f45270 */
[----:B------:R-:W-:-:S04]  /*2daf0*/  IMAD.MOV.U32 R29, RZ, RZ, RZ ;  /* 0x000000ffff1d7224 */ /* 0x000fc800078e00ff */
[----:B------:R-:W-:Y:S08]  /*2db00*/  BSSY B0, `(.L_x_3028) ;  /* 0x0000028000007945 */ /* 0x000ff00003800000 */
[----:B------:R-:W2:Y:S01]  /*2db10*/  @!P2 LDC R4, c[0x0][0x9f0] ;  /* 0x00027c00ff04ab82 */ /* 0x000ea20000000800 */
[----:B-1----:R-:W-:-:S13]  /*2db20*/  ISETP.NE.AND P1, PT, R0, 0x1, PT ;  /* 0x000000010000780c */ /* 0x002fda0003f25270 */
[----:B------:R-:W1:Y:S08]  /*2db30*/  @P1 LDC R3, c[0x0][0x44c] ;  /* 0x00011300ff031b82 */ /* 0x000e700000000800 */
[----:B------:R-:W3:Y:S01]  /*2db40*/  @P1 LDC R0, c[0x0][0x450] ;  /* 0x00011400ff001b82 */ /* 0x000ee20000000800 */
[----:B-1----:R-:W-:-:S05]  /*2db50*/  @P1 IMAD.HI.U32 R3, R2, R3, RZ ;  /* 0x0000000302031227 */ /* 0x002fca00078e00ff */
[----:B---3--:R-:W-:-:S05]  /*2db60*/  @P1 SHF.R.U32.HI R2, RZ, R0, R3 ;  /* 0x00000000ff021219 */ /* 0x008fca0000011603 */
[----:B------:R-:W-:-:S04]  /*2db70*/  IMAD.IADD R0, R7, 0x1, R2 ;  /* 0x0000000107007824 */ /* 0x000fc800078e0202 */
[----:B------:R-:W-:-:S05]  /*2db80*/  IMAD.HI R0, R0, 0x66666667, RZ ;  /* 0x6666666700007827 */ /* 0x000fca00078e02ff */
[----:B------:R-:W-:-:S04]  /*2db90*/  SHF.R.U32.HI R2, RZ, 0x1f, R0 ;  /* 0x0000001fff027819 */ /* 0x000fc80000011600 */
[----:B------:R-:W-:-:S04]  /*2dba0*/  LEA.HI.SX32 R2, R0, R2, 0x1a ;  /* 0x0000000200027211 */ /* 0x000fc800078fd2ff */
[----:B------:R-:W-:-:S04]  /*2dbb0*/  VIMNMX R5, R5, R2, PT ;  /* 0x0000000205057248 */ /* 0x000fc80003fe0100 */
[----:B------:R-:W-:-:S13]  /*2dbc0*/  ISETP.GE.AND P1, PT, R5, 0x1, PT ;  /* 0x000000010500780c */ /* 0x000fda0003f26270 */
[----:B--2---:R-:W-:Y:S05]  /*2dbd0*/  @!P1 BRA `(.L_x_3029) ;  /* 0x0000000000689947 */ /* 0x004fea0003800000 */
[-C--:B------:R-:W-:Y:S02]  /*2dbe0*/  IABS R0, R4.reuse ;  /* 0x0000000400007213 */ /* 0x080fe40000000000 */
[----:B------:R-:W-:Y:S02]  /*2dbf0*/  IABS R7, R4 ;  /* 0x0000000400077213 */ /* 0x000fe40000000000 */
[----:B------:R-:W1:Y:S03]  /*2dc00*/  I2F.RP R2, R0 ;  /* 0x0000000000027306 */ /* 0x000e660000209400 */
[----:B------:R-:W-:-:S05]  /*2dc10*/  IMAD.MOV R7, RZ, RZ, -R7 ;  /* 0x000000ffff077224 */ /* 0x000fca00078e0a07 */
[----:B-1----:R-:W1:Y:S02]  /*2dc20*/  MUFU.RCP R2, R2 ;  /* 0x0000000200027308 */ /* 0x002e640000001000 */
[----:B-1----:R-:W-:-:S06]  /*2dc30*/  VIADD R2, R2, 0xffffffe ;  /* 0x0ffffffe02027836 */ /* 0x002fcc0000000000 */
[----:B------:R-:W1:Y:S02]  /*2dc40*/  F2I.FTZ.U32.TRUNC.NTZ R3, R2 ;  /* 0x0000000200037305 */ /* 0x000e64000021f000 */
[----:B-1----:R-:W-:-:S05]  /*2dc50*/  IADD3 R2, RZ, -R3, RZ ;  /* 0x80000003ff027210 */ /* 0x002fca0007ffe0ff */
[----:B------:R-:W-:Y:S02]  /*2dc60*/  IMAD R6, R2, R0, RZ ;  /* 0x0000000002067224 */ /* 0x000fe400078e02ff */
[----:B------:R-:W-:-:S04]  /*2dc70*/  IMAD.MOV.U32 R2, RZ, RZ, RZ ;  /* 0x000000ffff027224 */ /* 0x000fc800078e00ff */
        /* <DEDUP_REMOVED lines=16> */
.L_x_3029:
[----:B------:R-:W-:Y:S05]  /*2dd80*/  BSYNC B0 ;  /* 0x0000000000007941 */ /* 0x000fea0003800000 */
.L_x_3028:
        /* <DEDUP_REMOVED lines=22> */
.L_x_3030:
        /* <DEDUP_REMOVED lines=8> */
[----:B------:R-:W-:Y:S01]  /*2df70*/  MOV R4, UR6 ;  /* 0x0000000600047c02 */ /* 0x000fe20008000f00 */
[----:B------:R-:W-:Y:S01]  /*2df80*/  IMAD.U32 R5, RZ, RZ, UR7 ;  /* 0x00000007ff057e24 */ /* 0x000fe2000f8e00ff */
        /* <DEDUP_REMOVED lines=10> */
.L_x_3033:
[----:B------:R-:W-:Y:S05]  /*2e030*/  BSYNC B6 ;  /* 0x0000000000067941 */ /* 0x000fea0003800000 */
.L_x_3032:
[----:B------:R-:W-:Y:S01]  /*2e040*/  IADD3 R0, R23, 0xf200, RZ ;  /* 0x0000f20017007810 */ /* 0x000fe20007ffe0ff */
[----:B------:R-:W-:Y:S01]  /*2e050*/  BSSY B6, `(.L_x_3034) ;  /* 0x0000015000067945 */ /* 0x000fe20003800000 */
[----:B------:R-:W-:Y:S02]  /*2e060*/  LOP3.LUT R22, R22, 0xfffffffe, RZ, 0xc0, !PT ;  /* 0xfffffffe16167812 */ /* 0x000fe400078ec0ff */
[----:B------:R-:W-:-:S13]  /*2e070*/  LOP3.LUT P0, RZ, R0, 0x1bf, RZ, 0xc0, !PT ;  /* 0x000001bf00ff7812 */ /* 0x000fda000780c0ff */
[----:B------:R-:W-:Y:S01]  /*2e080*/  @P0 LOP3.LUT R22, R22, 0x1, RZ, 0xfc, !PT ;  /* 0x0000000116160812 */ /* 0x000fe200078efcff */
[----:B------:R-:W-:Y:S06]  /*2e090*/  @!P0 BRA `(.L_x_3035) ;  /* 0x0000000000408947 */ /* 0x000fec0003800000 */
[----:B------:R-:W-:Y:S01]  /*2e0a0*/  MOV R2, 0x0 ;  /* 0x0000000000027802 */ /* 0x000fe20000000f00 */
[----:B------:R-:W-:Y:S01]  /*2e0b0*/  ULDC.64 UR6, c[0x4][0xc0] ;  /* 0x0100300000067ab9 */ /* 0x000fe20000000a00 */
[----:B------:R-:W-:Y:S01]  /*2e0c0*/  ULDC.64 UR8, c[0x4][0xc8] ;  /* 0x0100320000087ab9 */ /* 0x000fe20000000a00 */
[----:B------:R-:W-:Y:S01]  /*2e0d0*/  ULDC.64 UR4, c[0x4][0x10] ;  /* 0x0100040000047ab9 */ /* 0x000fe20000000a00 */
[----:B------:R-:W-:Y:S01]  /*2e0e0*/  IMAD.U32 R4, RZ, RZ, UR6 ;  /* 0x00000006ff047e24 */ /* 0x000fe2000f8e00ff */
[----:B------:R-:W-:Y:S01]  /*2e0f0*/  MOV R13, RZ ;  /* 0x000000ff000d7202 */ /* 0x000fe20000000f00 */
[----:B------:R-:W1:Y:S01]  /*2e100*/  LDC.64 R2, c[0x4][R2] ;  /* 0x0100000002027b82 */ /* 0x000e620000000a00 */
[----:B------:R-:W-:Y:S02]  /*2e110*/  IMAD.U32 R5, RZ, RZ, UR7 ;  /* 0x00000007ff057e24 */ /* 0x000fe4000f8e00ff */
[----:B------:R-:W-:Y:S02]  /*2e120*/  IMAD.U32 R6, RZ, RZ, UR8 ;  /* 0x00000008ff067e24 */ /* 0x000fe4000f8e00ff */
[----:B------:R-:W-:-:S02]  /*2e130*/  IMAD.U32 R7, RZ, RZ, UR9 ;  /* 0x00000009ff077e24 */ /* 0x000fc4000f8e00ff */
[----:B------:R-:W-:Y:S02]  /*2e140*/  IMAD.U32 R10, RZ, RZ, UR4 ;  /* 0x00000004ff0a7e24 */ /* 0x000fe4000f8e00ff */
[----:B------:R-:W-:Y:S02]  /*2e150*/  IMAD.U32 R11, RZ, RZ, UR5 ;  /* 0x00000005ff0b7e24 */ /* 0x000fe4000f8e00ff */
[----:B0-----:R-:W-:Y:S02]  /*2e160*/  IMAD.MOV.U32 R8, RZ, RZ, 0x70 ;  /* 0x00000070ff087424 */ /* 0x001fe400078e00ff */
[----:B------:R-:W-:-:S07]  /*2e170*/  IMAD.MOV.U32 R12, RZ, RZ, 0x1 ;  /* 0x00000001ff0c7424 */ /* 0x000fce00078e00ff */
[----:B------:R-:W-:-:S07]  /*2e180*/  LEPC R20, `(.L_x_3035) ;  /* 0x000000001014794e */ /* 0x000fce0000000000 */
[----:B-1----:R-:W-:Y:S05]  /*2e190*/  CALL.ABS.NOINC R2 ;  /* 0x0000000002007343 */ /* 0x002fea0003c00000 */
.L_x_3035:
[----:B------:R-:W-:Y:S05]  /*2e1a0*/  BSYNC B6 ;  /* 0x0000000000067941 */ /* 0x000fea0003800000 */
.L_x_3034:
        /* <DEDUP_REMOVED lines=9> */
[----:B------:R-:W-:Y:S01]  /*2e240*/  MOV R12, 0x1 ;  /* 0x00000001000c7802 */ /* 0x000fe20000000f00 */
[----:B------:R-:W1:Y:S01]  /*2e250*/  LDC.64 R2, c[0x4][R2] ;  /* 0x0100000002027b82 */ /* 0x000e620000000a00 */
[----:B------:R-:W-:Y:S02]  /*2e260*/  IMAD.U32 R5, RZ, RZ, UR7 ;  /* 0x00000007ff057e24 */ /* 0x000fe4000f8e00ff */
[----:B------:R-:W-:Y:S02]  /*2e270*/  IMAD.U32 R6, RZ, RZ, UR8 ;  /* 0x00000008ff067e24 */ /* 0x000fe4000f8e00ff */
[----:B------:R-:W-:-:S02]  /*2e280*/  IMAD.U32 R7, RZ, RZ, UR9 ;  /* 0x00000009ff077e24 */ /* 0x000fc4000f8e00ff */
[----:B------:R-:W-:Y:S02]  /*2e290*/  IMAD.U32 R10, RZ, RZ, UR4 ;  /* 0x00000004ff0a7e24 */ /* 0x000fe4000f8e00ff */
[----:B------:R-:W-:Y:S02]  /*2e2a0*/  IMAD.U32 R11, RZ, RZ, UR5 ;  /* 0x00000005ff0b7e24 */ /* 0x000fe4000f8e00ff */
[----:B0-----:R-:W-:Y:S02]  /*2e2b0*/  IMAD.MOV.U32 R8, RZ, RZ, 0x70 ;  /* 0x00000070ff087424 */ /* 0x001fe400078e00ff */
[----:B------:R-:W-:-:S07]  /*2e2c0*/  IMAD.MOV.U32 R13, RZ, RZ, RZ ;  /* 0x000000ffff0d7224 */ /* 0x000fce00078e00ff */
[----:B------:R-:W-:-:S07]  /*2e2d0*/  LEPC R20, `(.L_x_3037) ;  /* 0x000000001014794e */ /* 0x000fce0000000000 */
[----:B-1----:R-:W-:Y:S05]  /*2e2e0*/  CALL.ABS.NOINC R2 ;  /* 0x0000000002007343 */ /* 0x002fea0003c00000 */
.L_x_3037:
[----:B------:R-:W-:Y:S05]  /*2e2f0*/  BSYNC B6 ;  /* 0x0000000000067941 */ /* 0x000fea0003800000 */
.L_x_3036:
        /* <DEDUP_REMOVED lines=19> */
.L_x_3039:
[----:B------:R-:W-:Y:S05]  /*2e430*/  BSYNC B6 ;  /* 0x0000000000067941 */ /* 0x000fea0003800000 */
.L_x_3038:
[----:B------:R-:W2:Y:S01]  /*2e440*/  LDL R21, [R1] ;  /* 0x0000000001157983 */ /* 0x000ea20000100800 */
[----:B------:R-:W-:Y:S01]  /*2e450*/  ULDC.64 UR4, c[0x0][0x9f8] ;  /* 0x00027e0000047ab9 */ /* 0x000fe20000000a00 */
[----:B------:R-:W1:Y:S01]  /*2e460*/  LDC R12, c[0x0][0x430] ;  /* 0x00010c00ff0c7b82 */ /* 0x000e620000000800 */
[----:B------:R-:W-:Y:S01]  /*2e470*/  ISETP.NE.U32.AND P0, PT, RZ, UR4, PT ;  /* 0x00000004ff007c0c */ /* 0x000fe2000bf05070 */
[----:B------:R-:W3:Y:S03]  /*2e480*/  S2R R20, SR_TID.X ;  /* 0x0000000000147919 */ /* 0x000ee60000002100 */
[----:B------:R-:W-:-:S13]  /*2e490*/  ISETP.NE.AND.EX P0, PT, RZ, UR5, PT, P0 ;  /* 0x00000005ff007c0c */ /* 0x000fda000bf05300 */
[----:B------:R-:W-:-:S04]  /*2e4a0*/  @P0 IADD3 R2, P1, R25, UR4, RZ ;  /* 0x0000000419020c10 */ /* 0x000fc8000ff3e0ff */
[----:B------:R-:W-:-:S05]  /*2e4b0*/  @P0 IADD3.X R3, R26, UR5, RZ, P1, !PT ;  /* 0x000000051a030c10 */ /* 0x000fca0008ffe4ff */
[----:B------:R4:W2:Y:S01]  /*2e4c0*/  @P0 LDG.E R33, desc[UR50][R2.64] ;  /* 0x0000003202210981 */ /* 0x0008a2000c1e1900 */
[----:B-1----:R-:W-:Y:S01]  /*2e4d0*/  ISETP.NE.AND P0, PT, R12, 0x1, PT ;  /* 0x000000010c00780c */ /* 0x002fe20003f05270 */
[----:B------:R-:W-:Y:S01]  /*2e4e0*/  IMAD.MOV.U32 R5, RZ, RZ, 0xa0 ;  /* 0x000000a0ff057424 */ /* 0x000fe200078e00ff */
[----:B------:R-:W1:Y:S03]  /*2e4f0*/  S2R R35, SR_TID.X ;  /* 0x0000000000237919 */ /* 0x000e660000002100 */
[----:B------:R-:W-:Y:S01]  /*2e500*/  IMAD R5, R29, R5, -0xa0 ;  /* 0xffffff601d057424 */ /* 0x000fe200078e0205 */
[----:B---3--:R-:W-:-:S04]  /*2e510*/  LOP3.LUT R20, R20, 0x7f, RZ, 0xc0, !PT ;  /* 0x0000007f14147812 */ /* 0x008fc800078ec0ff */
[----:B------:R-:W-:-:S03]  /*2e520*/  SHF.R.U32.HI R20, RZ, 0x2, R20 ;  /* 0x00000002ff147819 */ /* 0x000fc60000011614 */
[----:B----4-:R-:W3:Y:S08]  /*2e530*/  @P0 LDC R3, c[0x0][0x434] ;  /* 0x00010d00ff030b82 */ /* 0x010ef00000000800 */
[----:B------:R-:W4:Y:S08]  /*2e540*/  @P0 LDC R0, c[0x0][0x438] ;  /* 0x00010e00ff000b82 */ /* 0x000f300000000800 */
[----:B------:R-:W4:Y:S01]  /*2e550*/  @P0 LDC R9, c[0x0][0x434] ;  /* 0x00010d00ff090b82 */ /* 0x000f220000000800 */
[----:B-1----:R-:W-:-:S07]  /*2e560*/  IMAD.SHL.U32 R35, R35, 0x20, RZ ;  /* 0x0000002023237824 */ /* 0x002fce00078e00ff */
[----:B------:R-:W1:Y:S01]  /*2e570*/  @P0 LDC R4, c[0x0][0x438] ;  /* 0x00010e00ff040b82 */ /* 0x000e620000000800 */
[----:B------:R-:W-:Y:S02]  /*2e580*/  LOP3.LUT R35, R20, 0x60, R35, 0xf8, !PT ;  /* 0x0000006014237812 */ /* 0x000fe400078ef823 */
[----:B------:R-:W0:Y:S03]  /*2e590*/  S2R R20, SR_TID.X ;  /* 0x0000000000147919 */ /* 0x000e260000002100 */
[----:B------:R-:W-:-:S05]  /*2e5a0*/  IMAD.IADD R2, R35, 0x1, R5 ;  /* 0x0000000123027824 */ /* 0x000fca00078e0205 */
[----:B------:R-:W-:Y:S02]  /*2e5b0*/  ISETP.GE.AND P1, PT, R2, R27, PT ;  /* 0x0000001b0200720c */ /* 0x000fe40003f26270 */
[C---:B0-----:R-:W-:Y:S01]  /*2e5c0*/  LOP3.LUT R35, R20.reuse, 0x7f, RZ, 0xc0, !PT ;  /* 0x0000007f14237812 */ /* 0x041fe200078ec0ff */
[----:B------:R-:W-:-:S03]  /*2e5d0*/  IMAD.SHL.U32 R20, R20, 0x20, RZ ;  /* 0x0000002014147824 */ /* 0x000fc600078e00ff */
[----:B------:R-:W-:-:S04]  /*2e5e0*/  SHF.R.U32.HI R35, RZ, 0x2, R35 ;  /* 0x00000002ff237819 */ /* 0x000fc80000011623 */
[----:B------:R-:W-:-:S04]  /*2e5f0*/  LOP3.LUT R20, R35, 0x60, R20, 0xf8, !PT ;  /* 0x0000006023147812 */ /* 0x000fc800078ef814 */
[----:B------:R-:W-:-:S05]  /*2e600*/  LOP3.LUT R20, R20, 0x80, RZ, 0xfc, !PT ;  /* 0x0000008014147812 */ /* 0x000fca00078efcff */
[----:B------:R-:W-:Y:S01]  /*2e610*/  IMAD.IADD R5, R20, 0x1, R5 ;  /* 0x0000000114057824 */ /* 0x000fe200078e0205 */
[----:B------:R-:W-:Y:S01]  /*2e620*/  LOP3.LUT R22, R22, 0xfffffff7, RZ, 0xc0, !PT ;  /* 0xfffffff716167812 */ /* 0x000fe200078ec0ff */
[----:B------:R-:W-:Y:S01]  /*2e630*/  UMOV UR4, 0xffffffff ;  /* 0xffffffff00047882 */ /* 0x000fe20000000000 */
[----:B--2---:R-:W-:Y:S02]  /*2e640*/  IMAD.IADD R6, R2, 0x1, R21 ;  /* 0x0000000102067824 */ /* 0x004fe400078e0215 */
[----:B------:R-:W-:Y:S02]  /*2e650*/  IADD3 R7, R5, R21, RZ ;  /* 0x0000001505077210 */ /* 0x000fe40007ffe0ff */
[----:B---3--:R-:W-:-:S04]  /*2e660*/  @P0 IMAD.HI.U32 R3, R6, R3, RZ ;  /* 0x0000000306030227 */ /* 0x008fc800078e00ff */
[----:B------:R-:W-:Y:S01]  /*2e670*/  IMAD.MOV.U32 R8, RZ, RZ, R6 ;  /* 0x000000ffff087224 */ /* 0x000fe200078e0006 */
[----:B----4-:R-:W-:Y:S01]  /*2e680*/  @P0 SHF.R.U32.HI R8, RZ, R0, R3 ;  /* 0x00000000ff080219 */ /* 0x010fe20000011603 */
[----:B------:R-:W-:Y:S01]  /*2e690*/  @P0 IMAD.HI.U32 R9, R7, R9, RZ ;  /* 0x0000000907090227 */ /* 0x000fe200078e00ff */
[----:B------:R-:W0:Y:S03]  /*2e6a0*/  @!P1 LDC.64 R2, c[0x0][0x428] ;  /* 0x00010a00ff029b82 */ /* 0x000e260000000a00 */
[----:B------:R-:W-:Y:S01]  /*2e6b0*/  IMAD.MOV.U32 R0, RZ, RZ, R7 ;  /* 0x000000ffff007224 */ /* 0x000fe200078e0007 */
[----:B-1----:R-:W-:Y:S01]  /*2e6c0*/  @P0 SHF.R.U32.HI R0, RZ, R4, R9 ;  /* 0x00000004ff000219 */ /* 0x002fe20000011609 */
[--C-:B------:R-:W-:Y:S01]  /*2e6d0*/  @!P1 IMAD.MOV.U32 R4, RZ, RZ, R8.reuse ;  /* 0x000000ffff049224 */ /* 0x100fe200078e0008 */
[----:B------:R-:W-:Y:S02]  /*2e6e0*/  ISETP.GE.AND P0, PT, R5, R27, PT ;  /* 0x0000001b0500720c */ /* 0x000fe40003f06270 */
[----:B------:R-:W-:-:S02]  /*2e6f0*/  @!P1 SHF.R.S32.HI R5, RZ, 0x1f, R8 ;  /* 0x0000001fff059819 */ /* 0x000fc40000011408 */
[----:B------:R-:W-:Y:S02]  /*2e700*/  ISETP.GT.U32.OR P0, PT, R20, 0x9f, P0 ;  /* 0x0000009f1400780c */ /* 0x000fe40000704470 */
[----:B------:R-:W-:-:S05]  /*2e710*/  SHF.R.S32.HI R13, RZ, 0x1f, R33 ;  /* 0x0000001fff0d7819 */ /* 0x000fca0000011421 */
[----:B------:R1:W-:Y:S01]  /*2e720*/  STL [R1+0x4], R13 ;  /* 0x0000040d01007387 */ /* 0x0003e20000100800 */
[-C--:B0-----:R-:W-:Y:S02]  /*2e730*/  @!P1 IMAD R9, R13, R2.reuse, RZ ;  /* 0x000000020d099224 */ /* 0x081fe400078e02ff */
[----:B------:R-:W-:-:S04]  /*2e740*/  @!P1 IMAD.WIDE.U32 R4, R33, R2, R4 ;  /* 0x0000000221049225 */ /* 0x000fc800078e0004 */
[----:B------:R-:W-:Y:S02]  /*2e750*/  @!P1 IMAD R9, R33, R3, R9 ;  /* 0x0000000321099224 */ /* 0x000fe400078e0209 */
[----:B------:R-:W0:Y:S02]  /*2e760*/  @!P1 LDC.64 R2, c[0x0][0x418] ;  /* 0x00010600ff029b82 */ /* 0x000e240000000a00 */
[----:B------:R-:W-:Y:S01]  /*2e770*/  @!P1 IMAD.IADD R9, R5, 0x1, R9 ;  /* 0x0000000105099824 */ /* 0x000fe200078e0209 */
[C---:B0-----:R-:W-:Y:S01]  /*2e780*/  @!P1 LEA R10, P2, R4.reuse, R2, 0x2 ;  /* 0x00000002040a9211 */ /* 0x041fe200078410ff */
[----:B------:R-:W-:Y:S02]  /*2e790*/  IMAD.MOV R2, RZ, RZ, -R8 ;  /* 0x000000ffff027224 */ /* 0x000fe400078e0a08 */
[----:B------:R-:W-:Y:S01]  /*2e7a0*/  @!P0 IMAD.MOV.U32 R8, RZ, RZ, R0 ;  /* 0x000000ffff088224 */ /* 0x000fe200078e0000 */
[----:B------:R-:W-:Y:S01]  /*2e7b0*/  @!P1 LEA.HI.X R11, R4, R3, R9, 0x2, P2 ;  /* 0x00000003040b9211 */ /* 0x000fe200010f1409 */
[----:B------:R-:W-:Y:S01]  /*2e7c0*/  IMAD R6, R12, R2, R6 ;  /* 0x000000020c067224 */ /* 0x000fe200078e0206 */
[----:B------:R-:W0:Y:S01]  /*2e7d0*/  @!P0 LDC.64 R4, c[0x0][0x418] ;  /* 0x00010600ff048b82 */ /* 0x000e220000000a00 */
        /* <DEDUP_REMOVED lines=8> */
[----:B0-----:R-:W-:-:S03]  /*2e860*/  @!P0 LEA R2, P2, R8, R4, 0x2 ;  /* 0x0000000408028211 */ /* 0x001fc600078410ff */
[----:B------:R-:W-:-:S05]  /*2e870*/  @!P0 IMAD.IADD R3, R3, 0x1, R9 ;  /* 0x0000000103038824 */ /* 0x000fca00078e0209 */
[----:B------:R-:W-:Y:S01]  /*2e880*/  @!P0 LEA.HI.X R3, R8, R5, R3, 0x2, P2 ;  /* 0x0000000508038211 */ /* 0x000fe200010f1403 */
[----:B------:R-:W-:Y:S01]  /*2e890*/  IMAD.MOV.U32 R5, RZ, RZ, RZ ;  /* 0x000000ffff057224 */ /* 0x000fe200078e00ff */
[----:B------:R-:W-:Y:S01]  /*2e8a0*/  ISETP.GT.U32.AND P2, PT, R20, 0x9f, PT ;  /* 0x0000009f1400780c */ /* 0x000fe20003f44070 */
[----:B------:R-:W-:-:S04]  /*2e8b0*/  IMAD.U32 R12, RZ, RZ, UR39 ;  /* 0x00000027ff0c7e24 */ /* 0x000fc8000f8e00ff */
[----:B------:R0:W5:Y:S01]  /*2e8c0*/  @!P1 LDG.E R5, desc[UR50][R10.64] ;  /* 0x000000320a059981 */ /* 0x000162000c1e1900 */
[----:B---3--:R-:W-:Y:S02]  /*2e8d0*/  ISETP.GE.AND P1, PT, R37, R0, PT ;  /* 0x000000002500720c */ /* 0x008fe40003f26270 */
[----:B------:R-:W-:Y:S02]  /*2e8e0*/  ISETP.NE.AND P3, PT, R12, 0x3, PT ;  /* 0x000000030c00780c */ /* 0x000fe40003f65270 */
[----:B------:R-:W-:-:S03]  /*2e8f0*/  MOV R8, RZ ;  /* 0x000000ff00087202 */ /* 0x000fc60000000f00 */
[----:B------:R-:W-:Y:S02]  /*2e900*/  @P2 LOP3.LUT R22, R22, 0x8, RZ, 0xfc, !PT ;  /* 0x0000000816162812 */ /* 0x000fe400078efcff */
[----:B-1----:R-:W-:Y:S01]  /*2e910*/  LOP3.LUT R13, R37, 0x40, RZ, 0xfc, !PT ;  /* 0x00000040250d7812 */ /* 0x002fe200078efcff */
[----:B------:R0:W5:Y:S01]  /*2e920*/  @!P0 LDG.E R8, desc[UR50][R2.64] ;  /* 0x0000003202088981 */ /* 0x000162000c1e1900 */
        /* <DEDUP_REMOVED lines=10> */
[----:B------:R-:W-:Y:S01]  /*2e9d0*/  @P0 LOP3.LUT R22, R22, 0x1, RZ, 0xfc, !PT ;  /* 0x0000000116160812 */ /* 0x000fe200078efcff */
[----:B0-----:R-:W-:Y:S06]  /*2e9e0*/  BRA.DIV UR4, `(.L_x_3040) ;  /* 0x0000009a04847947 */ /* 0x001fec000b800000 */
.L_x_3313:
[----:B------:R-:W-:Y:S01]  /*2e9f0*/  VIADD R9, R29, 0xffffffff ;  /* 0xffffffff1d097836 */ /* 0x000fe20000000000 */
[----:B------:R-:W-:Y:S06]  /*2ea00*/  @!P3 BRA `(.L_x_3041) ;  /* 0x000000000004b947 */ /* 0x000fec0003800000 */
[----:B------:R-:W-:Y:S01]  /*2ea10*/  BPT.TRAP 0x1 ;  /* 0x000000040000795c */ /* 0x000fe20000300000 */
.L_x_3041:
[----:B------:R-:W-:Y:S01]  /*2ea20*/  IMAD R0, R30, 0x8, R23 ;  /* 0x000000081e007824 */ /* 0x000fe200078e0217 */
[----:B------:R-:W-:Y:S01]  /*2ea30*/  SHF.L.U32 R2, R34, 0x1f, RZ ;  /* 0x0000001f22027819 */ /* 0x000fe200000006ff */
[----:B------:R-:W-:Y:S01]  /*2ea40*/  BSSY B0, `(.L_x_3042) ;  /* 0x0000005000007945 */ /* 0x000fe20003800000 */
[----:B------:R-:W-:Y:S02]  /*2ea50*/  SHF.R.S32.HI R26, RZ, 0x1f, R6 ;  /* 0x0000001fff1a7819 */ /* 0x000fe40000011406 */
[----:B------:R-:W0:Y:S01]  /*2ea60*/  SYNCS.PHASECHK.TRANS64.TRYWAIT P0, [R0+URZ+0x33480], R2 ;  /* 0x03348002000075a7 */ /* 0x000e22000800017f */
[----:B------:R1:W-:Y:S02]  /*2ea70*/  STL [R1+0x28], R2 ;  /* 0x0000280201007387 */ /* 0x0003e40000100800 */
[----:B01----:R-:W-:Y:S05]  /*2ea80*/  @!P0 BRA `(.L_x_3043) ;  /* 0x00000098008c8947 */ /* 0x003fea0003800000 */
.L_x_3314:
[----:B------:R-:W-:Y:S05]  /*2ea90*/  BSYNC B0 ;  /* 0x0000000000007941 */ /* 0x000fea0003800000 */
.L_x_3042:
[----:B------:R-:W2:Y:S01]  /*2eaa0*/  LDL R12, [R1+0x10] ;  /* 0x00001000010c7983 */ /* 0x000ea20000100800 */
[----:B------:R-:W-:Y:S01]  /*2eab0*/  ULDC.64 UR4, c[0x0][0x328] ;  /* 0x0000ca0000047ab9 */ /* 0x000fe20000000a00 */
[----:B-----5:R-:W-:Y:S01]  /*2eac0*/  SHF.R.S32.HI R35, RZ, 0x1f, R5 ;  /* 0x0000001fff237819 */ /* 0x020fe20000011405 */
[----:B------:R-:W-:Y:S01]  /*2ead0*/  IMAD R4, R26, UR4, RZ ;  /* 0x000000041a047c24 */ /* 0x000fe2000f8e02ff */
[----:B------:R-:W-:Y:S01]  /*2eae0*/  ULDC.64 UR6, c[0x0][0x338] ;  /* 0x0000ce0000067ab9 */ /* 0x000fe20000000a00 */
[----:B0-----:R-:W-:Y:S01]  /*2eaf0*/  IMAD.WIDE.U32 R2, R6, UR4, RZ ;  /* 0x0000000406027c25 */ /* 0x001fe2000f8e00ff */
[----:B------:R-:W-:Y:S02]  /*2eb00*/  SHF.R.S32.HI R13, RZ, 0x1f, R8 ;  /* 0x0000001fff0d7819 */ /* 0x000fe40000011408 */
[----:B------:R-:W-:Y:S01]  /*2eb10*/  LOP3.LUT R22, R22, 0xffffffdf, RZ, 0xc0, !PT ;  /* 0xffffffdf16167812 */ /* 0x000fe200078ec0ff */
[----:B------:R-:W-:Y:S02]  /*2eb20*/  IMAD R4, R6, UR5, R4 ;  /* 0x0000000506047c24 */ /* 0x000fe4000f8e0204 */
[----:B------:R-:W-:Y:S01]  /*2eb30*/  IMAD R9, R9, -0xa0, R27 ;  /* 0xffffff6009097824 */ /* 0x000fe200078e021b */
[----:B------:R-:W-:Y:S01]  /*2eb40*/  SHF.R.S32.HI R27, RZ, 0x1f, R7 ;  /* 0x0000001fff1b7819 */ /* 0x000fe20000011407 */
[----:B------:R-:W-:Y:S01]  /*2eb50*/  IMAD.IADD R3, R3, 0x1, R4 ;  /* 0x0000000103037824 */ /* 0x000fe200078e0204 */
[----:B------:R0:W-:Y:S01]  /*2eb60*/  STL [R1+0x24], R13 ;  /* 0x0000240d01007387 */ /* 0x0001e20000100800 */
[----:B------:R-:W-:-:S02]  /*2eb70*/  IMAD R4, R35, UR6, RZ ;  /* 0x0000000623047c24 */ /* 0x000fc4000f8e02ff */
        /* <DEDUP_REMOVED lines=8> */
[----:B------:R-:W-:Y:S02]  /*2ec00*/  IMAD.IADD R3, R3, 0x1, R4 ;  /* 0x0000000103037824 */ /* 0x000fe400078e0204 */
[----:B------:R-:W-:Y:S02]  /*2ec10*/  IMAD R4, R13, UR6, RZ ;  /* 0x000000060d047c24 */ /* 0x000fe4000f8e02ff */
[----:B0-----:R-:W0:Y:S01]  /*2ec20*/  S2R R13, SR_TID.X ;  /* 0x00000000000d7919 */ /* 0x001e220000002100 */
        /* <DEDUP_REMOVED lines=11> */
[----:B------:R-:W-:Y:S02]  /*2ece0*/  IADD3.X R21, R4, UR7, R3, P0, !PT ;  /* 0x0000000704157c10 */ /* 0x000fe400087fe403 */
[----:B0-----:R-:W-:-:S04]  /*2ecf0*/  LOP3.LUT R13, R13, 0x7f, RZ, 0xc0, !PT ;  /* 0x0000007f0d0d7812 */ /* 0x001fc800078ec0ff */
[----:B------:R-:W-:-:S04]  /*2ed00*/  SHF.R.U32.HI R13, RZ, 0x2, R13 ;  /* 0x00000002ff0d7819 */ /* 0x000fc8000001160d */
[----:B------:R-:W-:-:S04]  /*2ed10*/  IADD3 R9, -R13, R9, RZ ;  /* 0x000000090d097210 */ /* 0x000fc80007ffe1ff */
[----:B------:R-:W-:-:S13]  /*2ed20*/  ISETP.GE.AND P0, PT, R9, 0x1, PT ;  /* 0x000000010900780c */ /* 0x000fda0003f06270 */
[----:B------:R-:W-:Y:S01]  /*2ed30*/  @P0 LOP3.LUT R22, R22, 0x20, RZ, 0xfc, !PT ;  /* 0x0000002016160812 */ /* 0x000fe200078efcff */
[----:B--2---:R-:W-:Y:S01]  /*2ed40*/  IMAD R4, R30, 0x7800, R12 ;  /* 0x000078001e047824 */ /* 0x004fe200078e020c */
[----:B------:R-:W-:Y:S06]  /*2ed50*/  BRA.DIV UR4, `(.L_x_3044) ;  /* 0x0000009604f07947 */ /* 0x000fec000b800000 */
[----:B------:R-:W0:Y:S01]  /*2ed60*/  SHFL.IDX PT, R2, R10, RZ, 0x1c1f ;  /* 0x001c1fff0a027589 */ /* 0x000e2200000e0000 */
[----:B------:R-:W1:Y:S01]  /*2ed70*/  LDC R12, c[0x0][0x2f4] ;  /* 0x0000bd00ff0c7b82 */ /* 0x000e620000000800 */
[----:B------:R-:W-:Y:S01]  /*2ed80*/  LOP3.LUT R13, R37, 0x40, RZ, 0xfc, !PT ;  /* 0x00000040250d7812 */ /* 0x000fe200078efcff */
[----:B------:R-:W-:Y:S01]  /*2ed90*/  IMAD.IADD R4, R23, 0x1, R4 ;  /* 0x0000000117047824 */ /* 0x000fe200078e0204 */
[----:B------:R-:W2:Y:S01]  /*2eda0*/  SHFL.IDX PT, R3, R20, RZ, 0x1c1f ;  /* 0x001c1fff14037589 */ /* 0x000ea200000e0000 */
[----:B------:R-:W-:Y:S02]  /*2edb0*/  LOP3.LUT R11, R37, 0x80, RZ, 0xfc, !PT ;  /* 0x00000080250b7812 */ /* 0x000fe400078efcff */
[C---:B------:R-:W-:Y:S02]  /*2edc0*/  ISETP.GE.AND P6, PT, R9.reuse, 0x81, PT ;  /* 0x000000810900780c */ /* 0x040fe40003fc6270 */
[----:B------:R-:W-:Y:S02]  /*2edd0*/  LOP3.LUT R22, R22, 0xffffffbf, RZ, 0xc0, !PT ;  /* 0xffffffbf16167812 */ /* 0x000fe400078ec0ff */
[----:B------:R-:W-:-:S02]  /*2ede0*/  ISETP.GE.AND P5, PT, R9, 0x21, PT ;  /* 0x000000210900780c */ /* 0x000fc40003fa6270 */
[----:B------:R-:W-:-:S07]  /*2edf0*/  ISETP.GE.AND P4, PT, R9, 0x41, PT ;  /* 0x000000410900780c */ /* 0x000fce0003f86270 */
[----:B------:R-:W-:Y:S02]  /*2ee00*/  @P6 LOP3.LUT R22, R22, 0x40, RZ, 0xfc, !PT ;  /* 0x0000004016166812 */ /* 0x000fe400078efcff */
[C---:B0-----:R-:W-:Y:S02]  /*2ee10*/  IADD3 R2, P0, R37.reuse, R2, RZ ;  /* 0x0000000225027210 */ /* 0x041fe40007f1e0ff */
[-C--:B-1----:R-:W-:Y:S02]  /*2ee20*/  ISETP.GE.AND P3, PT, R37, R12.reuse, PT ;  /* 0x0000000c2500720c */ /* 0x082fe40003f66270 */
[----:B------:R-:W-:Y:S01]  /*2ee30*/  ISETP.GE.AND P2, PT, R13, R12, PT ;  /* 0x0000000c0d00720c */ /* 0x000fe20003f46270 */
[----:B--2---:R-:W-:Y:S01]  /*2ee40*/  IMAD.X R3, RZ, RZ, R3, P0 ;  /* 0x000000ffff037224 */ /* 0x004fe200000e0603 */
[C---:B------:R-:W-:Y:S02]  /*2ee50*/  ISETP.LT.OR P0, PT, R9.reuse, 0x1, P3 ;  /* 0x000000010900780c */ /* 0x040fe40001f01670 */
        /* <DEDUP_REMOVED lines=39> */
[----:B------:R0:W2:Y:S06]  /*2f0d0*/  SHFL.IDX PT, R2, R25, RZ, 0x1c1f ;  /* 0x001c1fff19027589 */ /* 0x0000ac00000e0000 */
.L_x_3326:
[C---:B------:R-:W-:Y:S02]  /*2f0e0*/  ISETP.LT.OR P3, PT, R9.reuse, 0x81, P3 ;  /* 0x000000810900780c */ /* 0x040fe40001f61670 */
[C---:B------:R-:W-:Y:S02]  /*2f0f0*/  ISETP.LT.OR P2, PT, R9.reuse, 0x81, P2 ;  /* 0x000000810900780c */ /* 0x040fe40001741670 */
[----:B------:R-:W-:Y:S02]  /*2f100*/  ISETP.LT.OR P0, PT, R9, 0x81, P0 ;  /* 0x000000810900780c */ /* 0x000fe40000701670 */
[----:B--2---:R-:W-:-:S05]  /*2f110*/  IADD3 R2, P6, R37, R2, RZ ;  /* 0x0000000225027210 */ /* 0x004fca0007fde0ff */
        /* <DEDUP_REMOVED lines=9> */
.L_x_3045:
        /* <DEDUP_REMOVED lines=11> */
.L_x_3046:
[----:B------:R1:W-:Y:S01]  /*2f260*/  SYNCS.ARRIVE.TRANS64.A1T0 RZ, [R0+URZ+0x33470], RZ ;  /* 0x033470ff00ff79a7 */ /* 0x0003e2000810003f */
[----:B------:R-:W-:Y:S05]  /*2f270*/  @!P3 BRA `(.L_x_3047) ;  /* 0x000000000004b947 */ /* 0x000fea0003800000 */
[----:B------:R-:W-:Y:S01]  /*2f280*/  BPT.TRAP 0x1 ;  /* 0x000000040000795c */ /* 0x000fe20000300000 */
.L_x_3047:
[----:B------:R-:W2:Y:S01]  /*2f290*/  LDL R2, [R1+0x28] ;  /* 0x0000280001027983 */ /* 0x000ea20000100800 */
[----:B------:R-:W-:Y:S01]  /*2f2a0*/  BSSY B0, `(.L_x_3048) ;  /* 0x0000003000007945 */ /* 0x000fe20003800000 */
[----:B--2---:R-:W2:Y:S03]  /*2f2b0*/  SYNCS.PHASECHK.TRANS64.TRYWAIT P0, [R0+URZ+0x33440], R2 ;  /* 0x03344002000075a7 */ /* 0x004ea6000800017f */
[----:B--2---:R-:W-:Y:S05]  /*2f2c0*/  @!P0 BRA `(.L_x_3049) ;  /* 0x0000009800948947 */ /* 0x004fea0003800000 */
.L_x_3327:
[----:B------:R-:W-:Y:S05]  /*2f2d0*/  BSYNC B0 ;  /* 0x0000000000007941 */ /* 0x000fea0003800000 */
.L_x_3048:
[----:B------:R-:W3:Y:S01]  /*2f2e0*/  LDL.LU R12, [R1+0x24] ;  /* 0x00002400010c7983 */ /* 0x000ee20000300800 */
        /* <DEDUP_REMOVED lines=15> */
[----:B------:R-:W-:Y:S02]  /*2f3e0*/  IMAD.IADD R3, R3, 0x1, R5 ;  /* 0x0000000103037824 */ /* 0x000fe400078e0205 */
[----:B------:R-:W-:-:S04]  /*2f3f0*/  IMAD.WIDE.U32 R6, R18, UR4, R10 ;  /* 0x0000000412067c25 */ /* 0x000fc8000f8e000a */
[----:B------:R-:W-:-:S04]  /*2f400*/  IMAD.WIDE.U32 R2, R8, UR6, R2 ;  /* 0x0000000608027c25 */ /* 0x000fc8000f8e0002 */
[----:B------:R-:W-:Y:S02]  /*2f410*/  IMAD R9, R18, UR5, RZ ;  /* 0x0000000512097c24 */ /* 0x000fe4000f8e02ff */
[----:B---3--:R-:W-:-:S04]  /*2f420*/  IMAD R12, R12, UR6, RZ ;  /* 0x000000060c0c7c24 */ /* 0x008fc8000f8e02ff */
[----:B------:R-:W-:Y:S01]  /*2f430*/  IMAD R12, R8, UR7, R12 ;  /* 0x00000007080c7c24 */ /* 0x000fe2000f8e020c */
[----:B------:R-:W-:Y:S02]  /*2f440*/  ULDC.64 UR6, c[0x0][0x2e8] ;  /* 0x0000ba0000067ab9 */ /* 0x000fe40000000a00 */
[----:B------:R-:W-:Y:S01]  /*2f450*/  IADD3 R5, P0, R6, UR6, RZ ;  /* 0x0000000606057c10 */ /* 0x000fe2000ff1e0ff */
[----:B------:R-:W-:-:S03]  /*2f460*/  IMAD.IADD R3, R3, 0x1, R12 ;  /* 0x0000000103037824 */ /* 0x000fc600078e020c */
[----:B------:R-:W-:Y:S01]  /*2f470*/  IADD3.X R6, R7, UR7, R9, P0, !PT ;  /* 0x0000000707067c10 */ /* 0x000fe200087fe409 */
[----:B------:R-:W-:Y:S01]  /*2f480*/  IMAD.WIDE.U32 R2, R18, UR4, R2 ;  /* 0x0000000412027c25 */ /* 0x000fe2000f8e0002 */
[----:B------:R-:W-:Y:S02]  /*2f490*/  UMOV UR4, 0xffffffff ;  /* 0xffffffff00047882 */ /* 0x000fe40000000000 */
[----:B------:R-:W-:-:S04]  /*2f4a0*/  IADD3 R8, P0, R2, UR6, RZ ;  /* 0x0000000602087c10 */ /* 0x000fc8000ff1e0ff */
[----:B------:R-:W-:Y:S01]  /*2f4b0*/  IADD3.X R7, R9, UR7, R3, P0, !PT ;  /* 0x0000000709077c10 */ /* 0x000fe200087fe403 */
[----:B------:R-:W-:Y:S08]  /*2f4c0*/  BRA.DIV UR4, `(.L_x_3050) ;  /* 0x0000009a042c7947 */ /* 0x000ff0000b800000 */
[----:B------:R-:W2:Y:S01]  /*2f4d0*/  SHFL.IDX PT, R3, R5, RZ, 0x1c1f ;  /* 0x001c1fff05037589 */ /* 0x000ea200000e0000 */
[----:B------:R-:W-:Y:S01]  /*2f4e0*/  LOP3.LUT R22, R22, 0xfffffeff, RZ, 0xc0, !PT ;  /* 0xfffffeff16167812 */ /* 0x000fe200078ec0ff */
[----:B------:R-:W3:Y:S01]  /*2f4f0*/  LDC R10, c[0x0][0x2f4] ;  /* 0x0000bd00ff0a7b82 */ /* 0x000ee20000000800 */
[C---:B------:R-:W-:Y:S01]  /*2f500*/  LOP3.LUT R11, R37.reuse, 0x40, RZ, 0xfc, !PT ;  /* 0x00000040250b7812 */ /* 0x040fe200078efcff */
[----:B------:R-:W4:Y:S01]  /*2f510*/  SHFL.IDX PT, R2, R6, RZ, 0x1c1f ;  /* 0x001c1fff06027589 */ /* 0x000f2200000e0000 */
[----:B------:R-:W-:Y:S02]  /*2f520*/  @P1 LOP3.LUT R22, R22, 0x100, RZ, 0xfc, !PT ;  /* 0x0000010016161812 */ /* 0x000fe400078efcff */
[----:B------:R-:W-:Y:S01]  /*2f530*/  LOP3.LUT R9, R37, 0x80, RZ, 0xfc, !PT ;  /* 0x0000008025097812 */ /* 0x000fe200078efcff */
[----:B------:R-:W-:Y:S01]  /*2f540*/  SHFL.IDX PT, R7, R7, RZ, 0x1c1f ;  /* 0x001c1fff07077589 */ /* 0x000fe200000e0000 */
[----:B------:R-:W-:-:S13]  /*2f550*/  LOP3.LUT P1, RZ, R22, 0x20, RZ, 0xc0, !PT ;  /* 0x0000002016ff7812 */ /* 0x000fda000782c0ff */
[C---:B--2---:R-:W-:Y:S02]  /*2f560*/  @P1 IADD3 R3, P0, R37.reuse, R3, RZ ;  /* 0x0000000325031210 */ /* 0x044fe40007f1e0ff */
[-C--:B---3--:R-:W-:Y:S02]  /*2f570*/  ISETP.GE.AND P6, PT, R37, R10.reuse, PT ;  /* 0x0000000a2500720c */ /* 0x088fe40003fc6270 */
[-C--:B------:R-:W-:Y:S01]  /*2f580*/  ISETP.GE.AND P3, PT, R11, R10.reuse, PT ;  /* 0x0000000a0b00720c */ /* 0x080fe20003f66270 */
[----:B----4-:R-:W-:Y:S01]  /*2f590*/  @P1 IMAD.X R2, RZ, RZ, R2, P0 ;  /* 0x000000ffff021224 */ /* 0x010fe200000e0602 */
        /* <DEDUP_REMOVED lines=8> */
[----:B--2---:R-:W2:Y:S04]  /*2f620*/  SHFL.IDX PT, R3, R5, 0x1, 0x1c1f ;  /* 0x003c1f0005037f89 */ /* 0x004ea800000e0000 */
[----:B------:R-:W3:Y:S01]  /*2f630*/  SHFL.IDX PT, R2, R6, 0x1, 0x1c1f ;  /* 0x003c1f0006027f89 */ /* 0x000ee200000e0000 */
[----:B--2---:R-:W-:-:S05]  /*2f640*/  @P5 IADD3 R3, P0, R37, R3, RZ ;  /* 0x0000000325035210 */ /* 0x004fca0007f1e0ff */
[----:B---3--:R-:W-:-:S05]  /*2f650*/  @P5 IMAD.X R2, RZ, RZ, R2, P0 ;  /* 0x000000ffff025224 */ /* 0x008fca00000e0602 */
[----:B------:R-:W-:-:S04]  /*2f660*/  @P5 LOP3.LUT R3, R3, R2, RZ, 0x3c, !PT ;  /* 0x0000000203035212 */ /* 0x000fc800078e3cff */
[----:B------:R-:W-:-:S04]  /*2f670*/  @P5 LOP3.LUT R2, R3, R2, RZ, 0x3c, !PT ;  /* 0x0000000203025212 */ /* 0x000fc800078e3cff */
[----:B------:R-:W-:-:S05]  /*2f680*/  @P5 LOP3.LUT R3, R3, R2, RZ, 0x3c, !PT ;  /* 0x0000000203035212 */ /* 0x000fca00078e3cff */
[----:B------:R-:W-:Y:S04]  /*2f690*/  @P5 LDGSTS.E.BYPASS.LTC128B.128 [R4+0x24a00], desc[UR50][R2.64], !P6 ;  /* 0x24a0000002045fae */ /* 0x000fe8000f101d72 */
[----:B------:R-:W-:Y:S04]  /*2f6a0*/  @P5 LDGSTS.E.BYPASS.LTC128B.128 [R4+0x27200], desc[UR50][R2.64+0x40], !P3 ;  /* 0x2720004002045fae */ /* 0x000fe8000d901d72 */
[----:B------:R2:W-:Y:S04]  /*2f6b0*/  @P5 LDGSTS.E.BYPASS.LTC128B.128 [R4+0x29a00], desc[UR50][R2.64+0x80], !P2 ;  /* 0x29a0008002045fae */ /* 0x0005e8000d101d72 */
[----:B--2---:R-:W2:Y:S04]  /*2f6c0*/  SHFL.IDX PT, R3, R5, 0x2, 0x1c1f ;  /* 0x005c1f0005037f89 */ /* 0x004ea800000e0000 */
[----:B------:R-:W3:Y:S04]  /*2f6d0*/  SHFL.IDX PT, R2, R6, 0x2, 0x1c1f ;  /* 0x005c1f0006027f89 */ /* 0x000ee800000e0000 */
[----:B------:R-:W4:Y:S04]  /*2f6e0*/  SHFL.IDX PT, R5, R5, 0x3, 0x1c1f ;  /* 0x007c1f0005057f89 */ /* 0x000f2800000e0000 */
[----:B------:R-:W5:Y:S01]  /*2f6f0*/  SHFL.IDX PT, R6, R6, 0x3, 0x1c1f ;  /* 0x007c1f0006067f89 */ /* 0x000f6200000e0000 */
[----:B--2---:R-:W-:-:S05]  /*2f700*/  @P4 IADD3 R3, P0, R37, R3, RZ ;  /* 0x0000000325034210 */ /* 0x004fca0007f1e0ff */
[----:B---3--:R-:W-:-:S05]  /*2f710*/  @P4 IMAD.X R2, RZ, RZ, R2, P0 ;  /* 0x000000ffff024224 */ /* 0x008fca00000e0602 */
[----:B------:R-:W-:-:S04]  /*2f720*/  @P4 LOP3.LUT R3, R3, R2, RZ, 0x3c, !PT ;  /* 0x0000000203034212 */ /* 0x000fc800078e3cff */
[----:B------:R-:W-:-:S04]  /*2f730*/  @P4 LOP3.LUT R2, R3, R2, RZ, 0x3c, !PT ;  /* 0x0000000203024212 */ /* 0x000fc800078e3cff */
[----:B------:R-:W-:-:S05]  /*2f740*/  @P4 LOP3.LUT R3, R3, R2, RZ, 0x3c, !PT ;  /* 0x0000000203034212 */ /* 0x000fca00078e3cff */
[----:B------:R-:W-:Y:S04]  /*2f750*/  @P4 LDGSTS.E.BYPASS.LTC128B.128 [R4+0x25200], desc[UR50][R2.64], !P6 ;  /* 0x2520000002044fae */ /* 0x000fe8000f101d72 */
[----:B------:R-:W-:Y:S04]  /*2f760*/  @P4 LDGSTS.E.BYPASS.LTC128B.128 [R4+0x27a00], desc[UR50][R2.64+0x40], !P3 ;  /* 0x27a0004002044fae */ /* 0x000fe8000d901d72 */
[----:B------:R4:W-:Y:S02]  /*2f770*/  @P4 LDGSTS.E.BYPASS.LTC128B.128 [R4+0x2a200], desc[UR50][R2.64+0x80], !P2 ;  /* 0x2a20008002044fae */ /* 0x0009e4000d101d72 */
[----:B----4-:R-:W-:-:S05]  /*2f780*/  @P1 IADD3 R2, P0, R37, R5, RZ ;  /* 0x0000000525021210 */ /* 0x010fca0007f1e0ff */
[----:B-----5:R-:W-:-:S05]  /*2f790*/  @P1 IMAD.X R3, RZ, RZ, R6, P0 ;  /* 0x000000ffff031224 */ /* 0x020fca00000e0606 */
[----:B------:R-:W-:Y:S04]  /*2f7a0*/  @P1 LDGSTS.E.BYPASS.LTC128B.128 [R4+0x25a00], desc[UR50][R2.64], !P6 ;  /* 0x25a0000002041fae */ /* 0x000fe8000f101d72 */
[----:B------:R-:W-:Y:S04]  /*2f7b0*/  @P1 LDGSTS.E.BYPASS.LTC128B.128 [R4+0x28200], desc[UR50][R2.64+0x40], !P3 ;  /* 0x2820004002041fae */ /* 0x000fe8000d901d72 */
[----:B------:R2:W-:Y:S04]  /*2f7c0*/  @P1 LDGSTS.E.BYPASS.LTC128B.128 [R4+0x2aa00], desc[UR50][R2.64+0x80], !P2 ;  /* 0x2aa0008002041fae */ /* 0x0005e8000d101d72 */
[----:B--2---:R2:W3:Y:S02]  /*2f7d0*/  SHFL.IDX PT, R2, R8, RZ, 0x1c1f ;  /* 0x001c1fff08027589 */ /* 0x0044e400000e0000 */
.L_x_3339:
[----:B------:R-:W-:Y:S01]  /*2f7e0*/  LOP3.LUT P0, RZ, R22, 0x40, RZ, 0xc0, !PT ;  /* 0x0000004016ff7812 */ /* 0x000fe2000780c0ff */
[----:B------:R-:W-:-:S12]  /*2f7f0*/  BSSY B0, `(.L_x_3051) ;  /* 0x0000010000007945 */ /* 0x000fd80003800000 */
[----:B------:R-:W-:Y:S05]  /*2f800*/  @!P0 BRA `(.L_x_3052) ;  /* 0x0000000000388947 */ /* 0x000fea0003800000 */
[----:B------:R-:W4:Y:S01]  /*2f810*/  LDC R6, c[0x0][0x2f4] ;  /* 0x0000bd00ff067b82 */ /* 0x000f220000000800 */
[C---:B--2---:R-:W-:Y:S02]  /*2f820*/  LOP3.LUT R8, R37.reuse, 0x40, RZ, 0xfc, !PT ;  /* 0x0000004025087812 */ /* 0x044fe400078efcff */
[C---:B------:R-:W-:Y:S02]  /*2f830*/  LOP3.LUT R5, R37.reuse, 0x80, RZ, 0xfc, !PT ;  /* 0x0000008025057812 */ /* 0x040fe400078efcff */
[----:B---3--:R-:W-:-:S05]  /*2f840*/  IADD3 R2, P0, R37, R2, RZ ;  /* 0x0000000225027210 */ /* 0x008fca0007f1e0ff */
[----:B------:R-:W-:Y:S01]  /*2f850*/  IMAD.X R3, RZ, RZ, R7, P0 ;  /* 0x000000ffff037224 */ /* 0x000fe200000e0607 */
[-C--:B----4-:R-:W-:Y:S02]  /*2f860*/  ISETP.GE.AND P3, PT, R37, R6.reuse, PT ;  /* 0x000000062500720c */ /* 0x090fe40003f66270 */
        /* <DEDUP_REMOVED lines=8> */
.L_x_3052:
[----:B------:R-:W-:Y:S05]  /*2f8f0*/  BSYNC B0 ;  /* 0x0000000000007941 */ /* 0x000fea0003800000 */
.L_x_3051:
[----:B------:R-:W-:Y:S01]  /*2f900*/  NOP ;  /* 0x0000000000007918 */ /* 0x000fe20000000000 */
[----:B------:R-:W-:-:S13]  /*2f910*/  PLOP3.LUT P0, PT, PT, PT, PT, 0x80, 0x0 ;  /* 0x000000000000781c */ /* 0x000fda0003f0f070 */
.L_x_3053:
[----:B------:R-:W-:Y:S02]  /*2f920*/  PLOP3.LUT P1, PT, P1, P0, PT, 0xa2, 0x0 ;  /* 0x000000000000781c */ /* 0x000fe40000f21472 */
[----:B------:R-:W-:-:S08]  /*2f930*/  @P0 R2UR P1, UR4, R0 ;  /* 0x00000000000402ca */ /* 0x000fd00000020000 */
[----:B------:R-:W-:-:S05]  /*2f940*/  @P0 PLOP3.LUT P0, PT, P1, PT, PT, 0x80, 0x0 ;  /* 0x000000000000081c */ /* 0x000fca0000f0f070 */
[----:B------:R-:W-:Y:S01]  /*2f950*/  @!P1 SYNCS.ARRIVE.TRANS64.RED.A0T1 RZ, [UR4+0x33430], RZ ;  /* 0x033430ffffff99a7 */ /* 0x000fe20008200404 */
[----:B------:R-:W-:Y:S07]  /*2f960*/  @!P1 ARRIVES.LDGSTSBAR.64.TRANSCNT [UR4+0x33430] ;  /* 0x03343000ff0099b0 */ /* 0x000fee0008000a84 */
[----:B------:R-:W-:Y:S05]  /*2f970*/  @P0 BRA.U.ANY `(.L_x_3053) ;  /* 0xfffffffd00e80947 */ /* 0x000fea000393ffff */
[----:B------:R-:W-:Y:S01]  /*2f980*/  NOP ;  /* 0x0000000000007918 */ /* 0x000fe20000000000 */
[----:B---34-:R-:W-:-:S04]  /*2f990*/  MOV R2, UR39 ;  /* 0x0000002700027c02 */ /* 0x018fc80008000f00 */
[----:B------:R-:W-:-:S13]  /*2f9a0*/  ISETP.NE.AND P2, PT, R2, 0x3, PT ;  /* 0x000000030200780c */ /* 0x000fda0003f45270 */
[----:B------:R-:W-:Y:S05]  /*2f9b0*/  @!P2 BRA `(.L_x_3054) ;  /* 0x000000000004a947 */ /* 0x000fea0003800000 */
[----:B------:R-:W-:Y:S01]  /*2f9c0*/  BPT.TRAP 0x1 ;  /* 0x000000040000795c */ /* 0x000fe20000300000 */
.L_x_3054:
[----:B------:R3:W5:Y:S01]  /*2f9d0*/  LDL.LU R3, [R1+0x2c] ;  /* 0x00002c0001037983 */ /* 0x0007620000300800 */
[----:B------:R3:W-:Y:S02]  /*2f9e0*/  SYNCS.ARRIVE.TRANS64.A1T0 RZ, [R0+URZ+0x33430], RZ ;  /* 0x033430ff00ff79a7 */ /* 0x0007e4000810003f */
[----:B------:R-:W-:Y:S05]  /*2f9f0*/  WARPSYNC.ALL ;  /* 0x0000000000007948 */ /* 0x000fea0003800000 */
[----:B------:R-:W-:Y:S01]  /*2fa00*/  ULDC.64 UR6, c[0x0][0xa00] ;  /* 0x0002800000067ab9 */ /* 0x000fe20000000a00 */
[----:B------:R-:W-:Y:S01]  /*2fa10*/  VIADD R2, R23, 0x1e200 ;  /* 0x0001e20017027836 */ /* 0x000fe20000000000 */
[----:B------:R-:W-:Y:S01]  /*2fa20*/  BAR.SYNC.DEFER_BLOCKING 0x8, 0x180 ;  /* 0x0206000000007b1d */ /* 0x000fe20000010000 */
[----:B------:R-:W-:Y:S02]  /*2fa30*/  ISETP.NE.U32.AND P0, PT, RZ, UR6, PT ;  /* 0x00000006ff007c0c */ /* 0x000fe4000bf05070 */
[----:B-1-3--:R-:W-:-:S02]  /*2fa40*/  SHF.R.S32.HI R0, RZ, 0x1f, R28 ;  /* 0x0000001fff007819 */ /* 0x00afc4000001141c */
[----:B------:R-:W-:Y:S01]  /*2fa50*/  ISETP.NE.AND.EX P0, PT, RZ, UR7, PT, P0 ;  /* 0x00000007ff007c0c */ /* 0x000fe2000bf05300 */
[----:B------:R-:W-:Y:S01]  /*2fa60*/  ULDC.64 UR4, c[0x0][0x298] ;  /* 0x0000a60000047ab9 */ /* 0x000fe20000000a00 */
[----:B------:R-:W-:Y:S01]  /*2fa70*/  BSSY B6, `(.L_x_3055) ;  /* 0x0000019000067945 */ /* 0x000fe20003800000 */
[----:B------:R-:W-:Y:S01]  /*2fa80*/  IMAD R0, R0, UR4, RZ ;  /* 0x0000000400007c24 */ /* 0x000fe2000f8e02ff */
[----:B------:R-:W-:Y:S01]  /*2fa90*/  SEL R26, R24, RZ, !P0 ;  /* 0x000000ff181a7207 */ /* 0x000fe20004000000 */
[----:B0-----:R-:W-:-:S04]  /*2faa0*/  IMAD.WIDE.U32 R24, R28, UR4, RZ ;  /* 0x000000041c187c25 */ /* 0x001fc8000f8e00ff */
        /* <DEDUP_REMOVED lines=10> */
[----:B--2---:R-:W-:Y:S01]  /*2fb50*/  MOV R8, 0x70 ;  /* 0x0000007000087802 */ /* 0x004fe20000000f00 */
[----:B------:R-:W0:Y:S01]  /*2fb60*/  LDC.64 R2, c[0x4][R2] ;  /* 0x0100000002027b82 */ /* 0x000e220000000a00 */
[----:B------:R-:W-:Y:S02]  /*2fb70*/  IMAD.U32 R5, RZ, RZ, UR5 ;  /* 0x00000005ff057e24 */ /* 0x000fe4000f8e00ff */
[----:B------:R-:W-:Y:S02]  /*2fb80*/  IMAD.U32 R6, RZ, RZ, UR6 ;  /* 0x00000006ff067e24 */ /* 0x000fe4000f8e00ff */
[----:B------:R-:W-:-:S02]  /*2fb90*/  IMAD.U32 R7, RZ, RZ, UR7 ;  /* 0x00000007ff077e24 */ /* 0x000fc4000f8e00ff */
[----:B------:R-:W-:Y:S02]  /*2fba0*/  IMAD.U32 R10, RZ, RZ, UR8 ;  /* 0x00000008ff0a7e24 */ /* 0x000fe4000f8e00ff */
[----:B------:R-:W-:Y:S02]  /*2fbb0*/  IMAD.U32 R11, RZ, RZ, UR9 ;  /* 0x00000009ff0b7e24 */ /* 0x000fe4000f8e00ff */
[----:B------:R-:W-:Y:S02]  /*2fbc0*/  IMAD.MOV.U32 R12, RZ, RZ, 0x1 ;  /* 0x00000001ff0c7424 */ /* 0x000fe400078e00ff */
[----:B------:R-:W-:-:S07]  /*2fbd0*/  IMAD.MOV.U32 R13, RZ, RZ, RZ ;  /* 0x000000ffff0d7224 */ /* 0x000fce00078e00ff */
[----:B------:R-:W-:-:S07]  /*2fbe0*/  LEPC R20, `(.L_x_3056) ;  /* 0x000000001014794e */ /* 0x000fce0000000000 */
[----:B0-----:R-:W-:Y:S05]  /*2fbf0*/  CALL.ABS.NOINC R2 ;  /* 0x0000000002007343 */ /* 0x001fea0003c00000 */
.L_x_3056:
[----:B------:R-:W-:Y:S05]  /*2fc00*/  BSYNC B6 ;  /* 0x0000000000067941 */ /* 0x000fea0003800000 */
.L_x_3055:
[----:B--2---:R0:W5:Y:S01]  /*2fc10*/  LDL R8, [R1+0x1c] ;  /* 0x00001c0001087983 */ /* 0x0041620000100800 */
[----:B------:R-:W1:Y:S01]  /*2fc20*/  LDC R7, c[0x0][0x448] ;  /* 0x00011200ff077b82 */ /* 0x000e620000000800 */
[----:B------:R-:W-:Y:S01]  /*2fc30*/  IMAD.MOV.U32 R2, RZ, RZ, R24 ;  /* 0x000000ffff027224 */ /* 0x000fe200078e0018 */
[----:B------:R-:W-:Y:S01]  /*2fc40*/  ULDC.64 UR4, c[0x0][0x2d8] ;  /* 0x0000b60000047ab9 */ /* 0x000fe20000000a00 */
[----:B------:R-:W2:Y:S01]  /*2fc50*/  S2R R20, SR_TID.X ;  /* 0x0000000000147919 */ /* 0x000ea20000002100 */
[----:B------:R-:W-:Y:S02]  /*2fc60*/  IMAD.MOV.U32 R3, RZ, RZ, R27 ;  /* 0x000000ffff037224 */ /* 0x000fe400078e001b */
[----:B------:R-:W-:-:S04]  /*2fc70*/  IMAD.WIDE.U32 R2, R18, UR4, R2 ;  /* 0x0000000412027c25 */ /* 0x000fc8000f8e0002 */
[----:B------:R-:W-:Y:S01]  /*2fc80*/  IMAD R3, R18, UR5, R3 ;  /* 0x0000000512037c24 */ /* 0x000fe2000f8e0203 */
[----:B------:R-:W-:Y:S02]  /*2fc90*/  ULDC.64 UR4, c[0x0][0x2e0] ;  /* 0x0000b80000047ab9 */ /* 0x000fe40000000a00 */
[----:B------:R-:W-:Y:S02]  /*2fca0*/  IMAD R35, R35, UR4, RZ ;  /* 0x0000000423237c24 */ /* 0x000fe4000f8e02ff */
[----:B------:R-:W-:-:S04]  /*2fcb0*/  IMAD.WIDE.U32 R2, R26, UR4, R2 ;  /* 0x000000041a027c25 */ /* 0x000fc8000f8e0002 */
[----:B------:R-:W-:Y:S01]  /*2fcc0*/  IMAD R0, R26, UR5, R35 ;  /* 0x000000051a007c24 */ /* 0x000fe2000f8e0223 */
[----:B------:R-:W-:Y:S01]  /*2fcd0*/  ULDC.64 UR4, c[0x0][0x2d0] ;  /* 0x0000b40000047ab9 */ /* 0x000fe20000000a00 */
[----:B-1----:R-:W-:Y:S02]  /*2fce0*/  ISETP.NE.AND P0, PT, R7, 0x1, PT ;  /* 0x000000010700780c */ /* 0x002fe40003f05270 */
[----:B------:R-:W-:Y:S01]  /*2fcf0*/  IMAD.IADD R3, R3, 0x1, R0 ;  /* 0x0000000103037824 */ /* 0x000fe200078e0200 */
[C---:B--2---:R-:W-:Y:S01]  /*2fd00*/  LOP3.LUT R21, R20.reuse, 0x7f, RZ, 0xc0, !PT ;  /* 0x0000007f14157812 */ /* 0x044fe200078ec0ff */
[----:B------:R-:W-:-:S09]  /*2fd10*/  IMAD.SHL.U32 R20, R20, 0x20, RZ ;  /* 0x0000002014147824 */ /* 0x000fd200078e00ff */
[----:B------:R-:W1:Y:S01]  /*2fd20*/  @P0 LDC R6, c[0x0][0x44c] ;  /* 0x00011300ff060b82 */ /* 0x000e620000000800 */
[----:B------:R-:W-:-:S04]  /*2fd30*/  SHF.R.U32.HI R21, RZ, 0x2, R21 ;  /* 0x00000002ff157819 */ /* 0x000fc80000011615 */
[----:B------:R-:W-:-:S03]  /*2fd40*/  LOP3.LUT R20, R21, 0x60, R20, 0xf8, !PT ;  /* 0x0000006015147812 */ /* 0x000fc600078ef814 */
[----:B------:R-:W2:Y:S02]  /*2fd50*/  @P0 LDC R0, c[0x0][0x450] ;  /* 0x00011400ff000b82 */ /* 0x000ea40000000800 */
[----:B------:R-:W-:-:S04]  /*2fd60*/  IMAD R5, R17, 0x80, R20 ;  /* 0x0000008011057824 */ /* 0x000fc800078e0214 */
[----:B------:R-:W-:Y:S01]  /*2fd70*/  IMAD.MOV.U32 R4, RZ, RZ, R5 ;  /* 0x000000ffff047224 */ /* 0x000fe200078e0005 */
[----:B------:R-:W3:Y:S01]  /*2fd80*/  S2R R20, SR_TID.X ;  /* 0x0000000000147919 */ /* 0x000ee20000002100 */
[----:B-1----:R-:W-:-:S05]  /*2fd90*/  @P0 IMAD.HI.U32 R6, R5, R6, RZ ;  /* 0x0000000605060227 */ /* 0x002fca00078e00ff */
[----:B--2---:R-:W-:-:S04]  /*2fda0*/  @P0 SHF.R.U32.HI R4, RZ, R0, R6 ;  /* 0x00000000ff040219 */ /* 0x004fc80000011606 */
[----:B------:R-:W-:-:S05]  /*2fdb0*/  IADD3 R0, -R4, RZ, RZ ;  /* 0x000000ff04007210 */ /* 0x000fca0007ffe1ff */
        /* <DEDUP_REMOVED lines=14> */
[----:B---3--:R-:W-:Y:S02]  /*2fea0*/  LOP3.LUT R21, R20, 0x7f, RZ, 0xc0, !PT ;  /* 0x0000007f14157812 */ /* 0x008fe400078ec0ff */
[C---:B------:R-:W-:Y:S02]  /*2feb0*/  LOP3.LUT R28, R37.reuse, 0x40, RZ, 0xfc, !PT ;  /* 0x00000040251c7812 */ /* 0x040fe400078efcff */
[----:B------:R-:W-:Y:S02]  /*2fec0*/  LOP3.LUT R20, R37, 0x80, RZ, 0xfc, !PT ;  /* 0x0000008025147812 */ /* 0x000fe400078efcff */
[----:B------:R-:W-:Y:S01]  /*2fed0*/  IADD3.X R4, R3, UR5, R4, P0, !PT ;  /* 0x0000000503047c10 */ /* 0x000fe200087fe404 */
[----:B------:R-:W-:Y:S01]  /*2fee0*/  UMOV UR5, 0xffffffff ;  /* 0xffffffff00057882 */ /* 0x000fe20000000000 */
[----:B------:R-:W-:-:S02]  /*2fef0*/  ISETP.GE.AND P3, PT, R37, UR4, PT ;  /* 0x0000000425007c0c */ /* 0x000fc4000bf66270 */
[----:B------:R-:W-:Y:S02]  /*2ff00*/  ISETP.GE.AND P2, PT, R28, UR4, PT ;  /* 0x000000041c007c0c */ /* 0x000fe4000bf46270 */
[----:B------:R-:W-:Y:S02]  /*2ff10*/  ISETP.GE.AND P0, PT, R20, UR4, PT ;  /* 0x0000000414007c0c */ /* 0x000fe4000bf06270 */
[----:B------:R-:W-:Y:S01]  /*2ff20*/  SHF.R.U32.HI R9, RZ, 0x2, R21 ;  /* 0x00000002ff097819 */ /* 0x000fe20000011615 */
[----:B0-----:R-:W-:Y:S10]  /*2ff30*/  BRA.DIV UR5, `(.L_x_3057) ;  /* 0x0000009605607947 */ /* 0x001ff4000b800000 */
[----:B------:R-:W0:Y:S01]  /*2ff40*/  SHFL.IDX PT, R3, R0, RZ, 0x1c1f ;  /* 0x001c1fff00037589 */ /* 0x000e2200000e0000 */
[----:B------:R-:W-:Y:S02]  /*2ff50*/  IMAD R31, R31, R7, RZ ;  /* 0x000000071f1f7224 */ /* 0x000fe400078e02ff */
[----:B------:R-:W-:Y:S01]  /*2ff60*/  IMAD R17, R17, 0x80, R9 ;  /* 0x0000008011117824 */ /* 0x000fe200078e0209 */
[----:B------:R-:W1:Y:S03]  /*2ff70*/  SHFL.IDX PT, R2, R4, RZ, 0x1c1f ;  /* 0x001c1fff04027589 */ /* 0x000e6600000e0000 */
[C---:B------:R-:W-:Y:S01]  /*2ff80*/  VIADD R6, R17.reuse, 0x20 ;  /* 0x0000002011067836 */ /* 0x040fe20000000000 */
[----:B------:R-:W-:Y:S01]  /*2ff90*/  ISETP.GE.AND P1, PT, R17, R31, PT ;  /* 0x0000001f1100720c */ /* 0x000fe20003f26270 */
[----:B------:R-:W2:-:S12]  /*2ffa0*/  SHFL.IDX PT, R14, R0, 0x1, 0x1c1f ;  /* 0x003c1f00000e7f89 */ /* 0x000e9800000e0000 */
[----:B0-----:R-:W-:-:S05]  /*2ffb0*/  @!P1 IADD3 R5, P4, R37, R3, RZ ;  /* 0x0000000325059210 */ /* 0x001fca0007f9e0ff */
[----:B-1----:R-:W-:Y:S02]  /*2ffc0*/  @!P1 IMAD.X R3, RZ, RZ, R2, P4 ;  /* 0x000000ffff039224 */ /* 0x002fe400020e0602 */
[----:B------:R-:W-:-:S05]  /*2ffd0*/  @!P1 IMAD.MOV.U32 R2, RZ, RZ, R5 ;  /* 0x000000ffff029224 */ /* 0x000fca00078e0005 */
[----:B-----5:R-:W-:Y:S04]  /*2ffe0*/  @!P1 LDGSTS.E.BYPASS.LTC128B.128 [R8+0x1e200], desc[UR50][R2.64], !P3 ;  /* 0x1e20000002089fae */ /* 0x020fe8000d901d72 */
[----:B------:R-:W-:Y:S04]  /*2fff0*/  @!P1 LDGSTS.E.BYPASS.LTC128B.128 [R8+0x20200], desc[UR50][R2.64+0x40], !P2 ;  /* 0x2020004002089fae */ /* 0x000fe8000d101d72 */
[----:B------:R0:W-:Y:S01]  /*30000*/  @!P1 LDGSTS.E.BYPASS.LTC128B.128 [R8+0x22200], desc[UR50][R2.64+0x80], !P0 ;  /* 0x2220008002089fae */ /* 0x0001e2000c101d72 */
[----:B------:R-:W-:-:S03]  /*30010*/  ISETP.GE.AND P1, PT, R6, R31, PT ;  /* 0x0000001f0600720c */ /* 0x000fc60003f26270 */
[----:B0-----:R-:W0:Y:S10]  /*30020*/  SHFL.IDX PT, R2, R4, 0x1, 0x1c1f ;  /* 0x003c1f0004027f89 */ /* 0x001e3400000e0000 */
[----:B--2---:R-:W-:-:S02]  /*30030*/  @!P1 IADD3 R5, P4, R37, R14, RZ ;  /* 0x0000000e25059210 */ /* 0x004fc40007f9e0ff */
[----:B------:R-:W1:Y:S03]  /*30040*/  SHFL.IDX PT, R14, R0, 0x2, 0x1c1f ;  /* 0x005c1f00000e7f89 */ /* 0x000e6600000e0000 */
[----:B0-----:R-:W-:Y:S02]  /*30050*/  @!P1 IMAD.X R6, RZ, RZ, R2, P4 ;  /* 0x000000ffff069224 */ /* 0x001fe400020e0602 */
[----:B------:R-:W-:Y:S02]  /*30060*/  @!P1 IMAD.MOV.U32 R2, RZ, RZ, R5 ;  /* 0x000000ffff029224 */ /* 0x000fe400078e0005 */
[----:B------:R-:W-:Y:S01]  /*30070*/  @!P1 IMAD.MOV.U32 R3, RZ, RZ, R6 ;  /* 0x000000ffff039224 */ /* 0x000fe200078e0006 */
[----:B------:R-:W-:-:S04]  /*30080*/  IADD3 R6, R17, 0x40, RZ ;  /* 0x0000004011067810 */ /* 0x000fc80007ffe0ff */
        /* <DEDUP_REMOVED lines=14> */
.L_x_3348:
[----:B--2---:R-:W-:Y:S01]  /*30170*/  VIADD R0, R17, 0x60 ;  /* 0x0000006011007836 */ /* 0x004fe20000000000 */
[----:B------:R-:W-:Y:S04]  /*30180*/  BSSY B0, `(.L_x_3058) ;  /* 0x000000b000007945 */ /* 0x000fe80003800000 */
        /* <DEDUP_REMOVED lines=10> */
.L_x_3059:
[----:B------:R-:W-:Y:S05]  /*30230*/  BSYNC B0 ;  /* 0x0000000000007941 */ /* 0x000fea0003800000 */
.L_x_3058:
[----:B------:R-:W-:Y:S01]  /*30240*/  NOP ;  /* 0x0000000000007918 */ /* 0x000fe20000000000 */
[----:B------:R-:W-:-:S13]  /*30250*/  PLOP3.LUT P0, PT, PT, PT, PT, 0x80, 0x0 ;  /* 0x000000000000781c */ /* 0x000fda0003f0f070 */
.L_x_3060:
        /* <DEDUP_REMOVED lines=19> */
.L_x_3349:
[----:B------:R-:W-:Y:S05]  /*30390*/  BSYNC B0 ;  /* 0x0000000000007941 */ /* 0x000fea0003800000 */
.L_x_3061:
[----:B------:R-:W2:Y:S02]  /*303a0*/  LDL R2, [R1+0x8] ;  /* 0x0000080001027983 */ /* 0x000ea40000100800 */
[----:B--2---:R-:W-:-:S13]  /*303b0*/  ISETP.GE.AND P0, PT, R31, R2, PT ;  /* 0x000000021f00720c */ /* 0x004fda0003f06270 */
[----:B------:R-:W-:Y:S05]  /*303c0*/  @!P0 BRA `(.L_x_3063) ;  /* 0x0000001800388947 */ /* 0x000fea0003800000 */
[----:B------:R-:W-:Y:S01]  /*303d0*/  MOV R17, R30 ;  /* 0x0000001e00117202 */ /* 0x000fe20000000f00 */
[----:B------:R-:W-:-:S07]  /*303e0*/  IMAD.MOV.U32 R20, RZ, RZ, R34 ;  /* 0x000000ffff147224 */ /* 0x000fce00078e0022 */
.L_x_3083:
[----:B0-2---:R-:W2:Y:S01]  /*303f0*/  LDL R0, [R1] ;  /* 0x0000000001007983 */ /* 0x005ea20000100800 */
[----:B------:R-:W0:Y:S03]  /*30400*/  LDC R6, c[0x0][0x430] ;  /* 0x00010c00ff067b82 */ /* 0x000e260000000800 */
[----:B------:R-:W3:Y:S01]  /*30410*/  LDL R9, [R1+0x4] ;  /* 0x0000040001097983 */ /* 0x000ee20000100800 */
[----:B-1----:R-:W1:Y:S01]  /*30420*/  S2R R2, SR_TID.X ;  /* 0x0000000000027919 */ /* 0x002e620000002100 */
[----:B------:R-:W4:Y:S02]  /*30430*/  S2R R8, SR_TID.X ;  /* 0x0000000000087919 */ /* 0x000f240000002100 */
[----:B------:R-:W3:Y:S01]  /*30440*/  LDL R13, [R1+0x8] ;  /* 0x00000800010d7983 */ /* 0x000ee20000100800 */
[----:B0-----:R-:W-:-:S13]  /*30450*/  ISETP.NE.AND P0, PT, R6, 0x1, PT ;  /* 0x000000010600780c */ /* 0x001fda0003f05270 */
[----:B------:R-:W0:Y:S01]  /*30460*/  @P0 LDC R4, c[0x0][0x434] ;  /* 0x00010d00ff040b82 */ /* 0x000e220000000800 */
[C---:B-1----:R-:W-:Y:S01]  /*30470*/  LOP3.LUT R3, R2.reuse, 0x7f, RZ, 0xc0, !PT ;  /* 0x0000007f02037812 */ /* 0x042fe200078ec0ff */
[----:B------:R-:W-:-:S03]  /*30480*/  IMAD.SHL.U32 R5, R2, 0x20, RZ ;  /* 0x0000002002057824 */ /* 0x000fc600078e00ff */
[----:B------:R-:W-:-:S04]  /*30490*/  SHF.R.U32.HI R3, RZ, 0x2, R3 ;  /* 0x00000002ff037819 */ /* 0x000fc80000011603 */
[----:B------:R-:W-:Y:S02]  /*304a0*/  LOP3.LUT R5, R3, 0x60, R5, 0xf8, !PT ;  /* 0x0000006003057812 */ /* 0x000fe400078ef805 */
[----:B------:R-:W1:Y:S01]  /*304b0*/  @P0 LDC R3, c[0x0][0x438] ;  /* 0x00010e00ff030b82 */ /* 0x000e620000000800 */
[----:B------:R-:W-:Y:S01]  /*304c0*/  LOP3.LUT R2, R2, 0x7f, RZ, 0xc0, !PT ;  /* 0x0000007f02027812 */ /* 0x000fe200078ec0ff */
[----:B----4-:R-:W-:-:S03]  /*304d0*/  IMAD.SHL.U32 R8, R8, 0x20, RZ ;  /* 0x0000002008087824 */ /* 0x010fc600078e00ff */
[----:B------:R-:W-:-:S04]  /*304e0*/  SHF.R.U32.HI R7, RZ, 0x2, R2 ;  /* 0x00000002ff077819 */ /* 0x000fc80000011602 */
[----:B------:R-:W-:Y:S02]  /*304f0*/  LOP3.LUT R8, R7, 0x60, R8, 0xf8, !PT ;  /* 0x0000006007087812 */ /* 0x000fe400078ef808 */
[----:B------:R-:W4:Y:S02]  /*30500*/  @P0 LDC R7, c[0x0][0x434] ;  /* 0x00010d00ff070b82 */ /* 0x000f240000000800 */
[----:B------:R-:W-:Y:S01]  /*30510*/  LOP3.LUT R8, R8, 0x80, RZ, 0xfc, !PT ;  /* 0x0000008008087812 */ /* 0x000fe200078efcff */
[----:B------:R-:W-:Y:S05]  /*30520*/  YIELD ;  /* 0x0000000000007946 */ /* 0x000fea0003800000 */
[----:B------:R-:W-:Y:S01]  /*30530*/  ULDC.64 UR4, c[0x0][0x428] ;  /* 0x00010a0000047ab9 */ /* 0x000fe20000000a00 */
[----:B------:R-:W-:Y:S01]  /*30540*/  ULDC.64 UR6, c[0x0][0x418] ;  /* 0x0001060000067ab9 */ /* 0x000fe20000000a00 */
[----:B------:R-:W-:Y:S01]  /*30550*/  ISETP.GT.U32.AND P1, PT, R8, 0x9f, PT ;  /* 0x0000009f0800780c */ /* 0x000fe20003f24070 */
[----:B--2---:R-:W-:-:S04]  /*30560*/  IMAD R0, R31, 0xa0, R0 ;  /* 0x000000a01f007824 */ /* 0x004fc800078e0200 */
[----:B------:R-:W-:-:S04]  /*30570*/  IMAD.IADD R5, R5, 0x1, R0 ;  /* 0x0000000105057824 */ /* 0x000fc800078e0200 */
[----:B0-----:R-:W-:-:S04]  /*30580*/  @P0 IMAD.HI.U32 R4, R5, R4, RZ ;  /* 0x0000000405040227 */ /* 0x001fc800078e00ff */
[----:B------:R-:W-:Y:S01]  /*30590*/  IMAD.MOV.U32 R2, RZ, RZ, R5 ;  /* 0x000000ffff027224 */ /* 0x000fe200078e0005 */
[----:B-1----:R-:W-:Y:S02]  /*305a0*/  @P0 SHF.R.U32.HI R2, RZ, R3, R4 ;  /* 0x00000003ff020219 */ /* 0x002fe40000011604 */
[----:B------:R-:W0:Y:S01]  /*305b0*/  @P0 LDC R3, c[0x0][0x438] ;  /* 0x00010e00ff030b82 */ /* 0x000e220000000800 */
[----:B------:R-:W-:-:S04]  /*305c0*/  IMAD.IADD R0, R8, 0x1, R0 ;  /* 0x0000000108007824 */ /* 0x000fc800078e0200 */
[----:B----4-:R-:W-:-:S04]  /*305d0*/  @P0 IMAD.HI.U32 R7, R0, R7, RZ ;  /* 0x0000000700070227 */ /* 0x010fc800078e00ff */
[----:B------:R-:W-:Y:S01]  /*305e0*/  IMAD.MOV.U32 R4, RZ, RZ, R0 ;  /* 0x000000ffff047224 */ /* 0x000fe200078e0000 */
[----:B0-----:R-:W-:Y:S01]  /*305f0*/  @P0 SHF.R.U32.HI R4, RZ, R3, R7 ;  /* 0x00000003ff040219 */ /* 0x001fe20000011607 */
[----:B------:R-:W-:-:S03]  /*30600*/  IMAD.MOV R7, RZ, RZ, -R2 ;  /* 0x000000ffff077224 */ /* 0x000fc600078e0a02 */
[----:B------:R-:W-:Y:S01]  /*30610*/  IADD3 R3, -R4, RZ, RZ ;  /* 0x000000ff04037210 */ /* 0x000fe20007ffe1ff */
[----:B------:R-:W-:-:S04]  /*30620*/  IMAD R5, R6, R7, R5 ;  /* 0x0000000706057224 */ /* 0x000fc800078e0205 */
[----:B------:R-:W-:Y:S01]  /*30630*/  IMAD R6, R6, R3, R0 ;  /* 0x0000000306067224 */ /* 0x000fe200078e0200 */
[----:B------:R-:W-:Y:S01]  /*30640*/  SHF.R.S32.HI R3, RZ, 0x1f, R2 ;  /* 0x0000001fff037819 */ /* 0x000fe20000011402 */
[----:B---3--:R-:W-:-:S04]  /*30650*/  IMAD R0, R9, UR4, RZ ;  /* 0x0000000409007c24 */ /* 0x008fc8000f8e02ff */
[C---:B------:R-:W-:Y:S02]  /*30660*/  IMAD R0, R33.reuse, UR5, R0 ;  /* 0x0000000521007c24 */ /* 0x040fe4000f8e0200 */
[----:B------:R-:W-:-:S04]  /*30670*/  IMAD.WIDE.U32 R2, R33, UR4, R2 ;  /* 0x0000000421027c25 */ /* 0x000fc8000f8e0002 */
[----:B------:R-:W-:Y:S01]  /*30680*/  IMAD.IADD R3, R0, 0x1, R3 ;  /* 0x0000000100037824 */ /* 0x000fe200078e0203 */
[----:B------:R-:W-:-:S04]  /*30690*/  LEA R8, P0, R2, UR6, 0x2 ;  /* 0x0000000602087c11 */ /* 0x000fc8000f8010ff */
        /* <DEDUP_REMOVED lines=9> */
[----:B------:R-:W-:Y:S02]  /*30730*/  VIADD R30, R17, 0x1 ;  /* 0x00000001111e7836 */ /* 0x000fe40000000000 */
[----:B------:R-:W-:Y:S01]  /*30740*/  IMAD.MOV.U32 R7, RZ, RZ, RZ ;  /* 0x000000ffff077224 */ /* 0x000fe200078e00ff */
        /* <DEDUP_REMOVED lines=11> */
.L_x_3064:
[----:B------:R-:W-:Y:S01]  /*30800*/  IMAD R4, R30, 0x8, R23 ;  /* 0x000000081e047824 */ /* 0x000fe200078e0217 */
[----:B------:R-:W-:Y:S01]  /*30810*/  SHF.L.U32 R29, R34, 0x1f, RZ ;  /* 0x0000001f221d7819 */ /* 0x000fe200000006ff */
[----:B------:R-:W-:Y:S01]  /*30820*/  BSSY B0, `(.L_x_3065) ;  /* 0x0000004000007945 */ /* 0x000fe20003800000 */
[----:B------:R-:W-:Y:S02]  /*30830*/  SHF.R.S32.HI R25, RZ, 0x1f, R5 ;  /* 0x0000001fff197819 */ /* 0x000fe40000011405 */
[----:B------:R-:W0:Y:S02]  /*30840*/  SYNCS.PHASECHK.TRANS64.TRYWAIT P0, [R4+URZ+0x33480], R29 ;  /* 0x0334801d040075a7 */ /* 0x000e24000800017f */
[----:B0-----:R-:W-:Y:S05]  /*30850*/  @!P0 BRA `(.L_x_3066) ;  /* 0x00000090006c8947 */ /* 0x001fea0003800000 */
.L_x_3350:
[----:B------:R-:W-:Y:S05]  /*30860*/  BSYNC B0 ;  /* 0x0000000000007941 */ /* 0x000fea0003800000 */
.L_x_3065:
[----:B------:R-:W2:Y:S01]  /*30870*/  LDL R15, [R1+0x10] ;  /* 0x00001000010f7983 */ /* 0x000ea20000100800 */
[----:B------:R-:W-:Y:S01]  /*30880*/  ULDC.64 UR4, c[0x0][0x328] ;  /* 0x0000ca0000047ab9 */ /* 0x000fe20000000a00 */
[----:B------:R-:W-:Y:S01]  /*30890*/  ULDC.64 UR6, c[0x0][0x338] ;  /* 0x0000ce0000067ab9 */ /* 0x000fe20000000a00 */
[----:B------:R-:W-:Y:S01]  /*308a0*/  IMAD R0, R25, UR4, RZ ;  /* 0x0000000419007c24 */ /* 0x000fe2000f8e02ff */
[----:B------:R-:W-:Y:S01]  /*308b0*/  SHF.R.S32.HI R26, RZ, 0x1f, R6 ;  /* 0x0000001fff1a7819 */ /* 0x000fe20000011406 */
[----:B------:R-:W-:Y:S01]  /*308c0*/  IMAD.WIDE.U32 R2, R5, UR4, RZ ;  /* 0x0000000405027c25 */ /* 0x000fe2000f8e00ff */
[----:B-----5:R-:W-:Y:S01]  /*308d0*/  SHF.R.S32.HI R27, RZ, 0x1f, R7 ;  /* 0x0000001fff1b7819 */ /* 0x020fe20000011407 */
[----:B------:R-:W1:Y:S01]  /*308e0*/  LDC R12, c[0x0][0x2f4] ;  /* 0x0000bd00ff0c7b82 */ /* 0x000e620000000800 */
[----:B------:R-:W-:Y:S01]  /*308f0*/  LOP3.LUT R14, R37, 0x80, RZ, 0xfc, !PT ;  /* 0x00000080250e7812 */ /* 0x000fe200078efcff */
[----:B------:R-:W-:Y:S01]  /*30900*/  IMAD R0, R5, UR5, R0 ;  /* 0x0000000505007c24 */ /* 0x000fe2000f8e0200 */
[----:B------:R-:W-:Y:S01]  /*30910*/  LOP3.LUT R13, R37, 0x40, RZ, 0xfc, !PT ;  /* 0x00000040250d7812 */ /* 0x000fe200078efcff */
[----:B------:R-:W-:-:S03]  /*30920*/  IMAD R10, R28, UR6, RZ ;  /* 0x000000061c0a7c24 */ /* 0x000fc6000f8e02ff */
[----:B------:R-:W-:Y:S01]  /*30930*/  IADD3 R3, R3, R0, RZ ;  /* 0x0000000003037210 */ /* 0x000fe20007ffe0ff */
[----:B------:R-:W-:Y:S02]  /*30940*/  IMAD R10, R8, UR7, R10 ;  /* 0x00000007080a7c24 */ /* 0x000fe4000f8e020a */
[----:B------:R-:W-:Y:S02]  /*30950*/  IMAD R0, R26, UR4, RZ ;  /* 0x000000041a007c24 */ /* 0x000fe4000f8e02ff */
[----:B------:R-:W-:-:S04]  /*30960*/  IMAD.WIDE.U32 R2, R8, UR6, R2 ;  /* 0x0000000608027c25 */ /* 0x000fc8000f8e0002 */
[----:B------:R-:W-:Y:S02]  /*30970*/  IMAD.IADD R11, R3, 0x1, R10 ;  /* 0x00000001030b7824 */ /* 0x000fe400078e020a */
[----:B------:R-:W-:Y:S02]  /*30980*/  IMAD.MOV.U32 R10, RZ, RZ, R2 ;  /* 0x000000ffff0a7224 */ /* 0x000fe400078e0002 */
[C---:B------:R-:W-:Y:S02]  /*30990*/  IMAD R0, R6.reuse, UR5, R0 ;  /* 0x0000000506007c24 */ /* 0x040fe4000f8e0200 */
[----:B------:R-:W-:Y:S01]  /*309a0*/  IMAD.WIDE.U32 R2, R6, UR4, RZ ;  /* 0x0000000406027c25 */ /* 0x000fe2000f8e00ff */
[----:B------:R-:W-:Y:S01]  /*309b0*/  ULDC.64 UR4, c[0x0][0x330] ;  /* 0x0000cc0000047ab9 */ /* 0x000fe20000000a00 */
[-C--:B-1----:R-:W-:Y:S02]  /*309c0*/  ISETP.GE.AND P2, PT, R14, R12.reuse, PT ;  /* 0x0000000c0e00720c */ /* 0x082fe40003f46270 */
        /* <DEDUP_REMOVED lines=43> */
[----:B-1----:R-:W-:-:S04]  /*30c80*/  IADD3 R2, P0, R37, R2, RZ ;  /* 0x0000000225027210 */ /* 0x002fc80007f1e0ff */
[----:B------:R-:W-:-:S05]  /*30c90*/  IADD3.X R3, RZ, R35, RZ, P0, !PT ;  /* 0x00000023ff037210 */ /* 0x000fca00007fe4ff */
[----:B------:R-:W-:Y:S04]  /*30ca0*/  LDGSTS.E.BYPASS.LTC128B.128 [R0+0x10a00], desc[UR50][R2.64], !P4 ;  /* 0x10a0000002007fae */ /* 0x000fe8000e101d72 */
[----:B------:R-:W-:Y:S04]  /*30cb0*/  LDGSTS.E.BYPASS.LTC128B.128 [R0+0x13200], desc[UR50][R2.64+0x40], !P3 ;  /* 0x1320004002007fae */ /* 0x000fe8000d901d72 */
[----:B------:R1:W-:Y:S04]  /*30cc0*/  LDGSTS.E.BYPASS.LTC128B.128 [R0+0x15a00], desc[UR50][R2.64+0x80], !P2 ;  /* 0x15a0008002007fae */ /* 0x0003e8000d101d72 */
[----:B-1----:R1:W2:Y:S02]  /*30cd0*/  SHFL.IDX PT, R2, R24, RZ, 0x1c1f ;  /* 0x001c1fff18027589 */ /* 0x0022a400000e0000 */
.L_x_3362:
        /* <DEDUP_REMOVED lines=10> */
.L_x_3068:
        /* <DEDUP_REMOVED lines=11> */
.L_x_3069:
[----:B------:R2:W-:Y:S01]  /*30e30*/  SYNCS.ARRIVE.TRANS64.A1T0 RZ, [R4+URZ+0x33470], RZ ;  /* 0x033470ff04ff79a7 */ /* 0x0005e2000810003f */
[----:B------:R-:W-:Y:S05]  /*30e40*/  @!P3 BRA `(.L_x_3070) ;  /* 0x000000000004b947 */ /* 0x000fea0003800000 */
[----:B------:R-:W-:Y:S01]  /*30e50*/  BPT.TRAP 0x1 ;  /* 0x000000040000795c */ /* 0x000fe20000300000 */
.L_x_3070:
[----:B------:R-:W3:Y:S01]  /*30e60*/  SYNCS.PHASECHK.TRANS64.TRYWAIT P0, [R4+URZ+0x33440], R29 ;  /* 0x0334401d040075a7 */ /* 0x000ee2000800017f */
[----:B------:R-:W-:Y:S04]  /*30e70*/  BSSY B0, `(.L_x_3071) ;  /* 0x0000002000007945 */ /* 0x000fe80003800000 */
[----:B---3--:R-:W-:Y:S05]  /*30e80*/  @!P0 BRA `(.L_x_3072) ;  /* 0x0000009000748947 */ /* 0x008fea0003800000 */
.L_x_3363:
[----:B------:R-:W-:Y:S05]  /*30e90*/  BSYNC B0 ;  /* 0x0000000000007941 */ /* 0x000fea0003800000 */
.L_x_3071:
[----:B------:R-:W-:Y:S01]  /*30ea0*/  ULDC.64 UR4, c[0x0][0x300] ;  /* 0x0000c00000047ab9 */ /* 0x000fe20000000a00 */
[----:B------:R-:W-:Y:S01]  /*30eb0*/  ULDC.64 UR6, c[0x0][0x310] ;  /* 0x0000c40000067ab9 */ /* 0x000fe20000000a00 */
[----:B------:R-:W-:Y:S01]  /*30ec0*/  IMAD R9, R25, UR4, RZ ;  /* 0x0000000419097c24 */ /* 0x000fe2000f8e02ff */
[----:B------:R-:W4:Y:S01]  /*30ed0*/  LDC R10, c[0x0][0x2f4] ;  /* 0x0000bd00ff0a7b82 */ /* 0x000f220000000800 */
[----:B------:R-:W-:Y:S01]  /*30ee0*/  IMAD.WIDE.U32 R2, R5, UR4, RZ ;  /* 0x0000000405027c25 */ /* 0x000fe2000f8e00ff */
        /* <DEDUP_REMOVED lines=43> */
[----:B----4-:R-:W-:-:S04]  /*311a0*/  IADD3 R2, P0, R37, R2, RZ ;  /* 0x0000000225027210 */ /* 0x010fc80007f1e0ff */
[----:B-----5:R-:W-:-:S05]  /*311b0*/  IADD3.X R3, RZ, R3, RZ, P0, !PT ;  /* 0x00000003ff037210 */ /* 0x020fca00007fe4ff */
        /* <DEDUP_REMOVED lines=16> */
.L_x_3375:
        /* <DEDUP_REMOVED lines=10> */
.L_x_3074:
        /* <DEDUP_REMOVED lines=11> */
.L_x_3075:
[----:B------:R-:W-:Y:S01]  /*31410*/  IMAD.U32 R0, RZ, RZ, UR37 ;  /* 0x00000025ff007e24 */ /* 0x000fe2000f8e00ff */
[----:B------:R4:W-:Y:S04]  /*31420*/  SYNCS.ARRIVE.TRANS64.A1T0 RZ, [R4+URZ+0x33430], RZ ;  /* 0x033430ff04ff79a7 */ /* 0x0009e8000810003f */
[----:B------:R-:W-:-:S13]  /*31430*/  ISETP.NE.AND P0, PT, R0, 0x3, PT ;  /* 0x000000030000780c */ /* 0x000fda0003f05270 */
[----:B----4-:R-:W-:Y:S05]  /*31440*/  @!P0 BRA `(.L_x_3076) ;  /* 0x0000000000048947 */ /* 0x010fea0003800000 */
[----:B------:R-:W-:Y:S01]  /*31450*/  BPT.TRAP 0x1 ;  /* 0x000000040000795c */ /* 0x000fe20000300000 */
.L_x_3076:
[----:B------:R-:W-:Y:S01]  /*31460*/  LOP3.LUT R3, R20, 0x1, RZ, 0x3c, !PT ;  /* 0x0000000114037812 */ /* 0x000fe200078e3cff */
[----:B------:R-:W-:Y:S01]  /*31470*/  IMAD R2, R17, 0x8, R23 ;  /* 0x0000000811027824 */ /* 0x000fe200078e0217 */
[----:B------:R-:W-:Y:S02]  /*31480*/  BSSY B0, `(.L_x_3077) ;  /* 0x0000004000007945 */ /* 0x000fe40003800000 */
[----:B------:R-:W-:-:S04]  /*31490*/  SHF.L.U32 R3, R3, 0x1f, RZ ;  /* 0x0000001f03037819 */ /* 0x000fc800000006ff */
[----:B------:R-:W4:Y:S02]  /*314a0*/  SYNCS.PHASECHK.TRANS64.TRYWAIT P2, [R2+URZ+0x33470], R3 ;  /* 0x03347003020075a7 */ /* 0x000f24000804017f */
[----:B----4-:R-:W-:Y:S05]  /*314b0*/  @!P2 BRA `(.L_x_3078) ;  /* 0x000000900074a947 */ /* 0x010fea0003800000 */
.L_x_3376:
[----:B------:R-:W-:Y:S05]  /*314c0*/  BSYNC B0 ;  /* 0x0000000000007941 */ /* 0x000fea0003800000 */
.L_x_3077:
[----:B------:R-:W-:-:S05]  /*314d0*/  IMAD.U32 R0, RZ, RZ, UR39 ;  /* 0x00000027ff007e24 */ /* 0x000fca000f8e00ff */
[----:B------:R-:W-:-:S13]  /*314e0*/  ISETP.NE.AND P2, PT, R0, 0x3, PT ;  /* 0x000000030000780c */ /* 0x000fda0003f45270 */
[----:B------:R-:W-:Y:S05]  /*314f0*/  @!P2 BRA `(.L_x_3079) ;  /* 0x000000000004a947 */ /* 0x000fea0003800000 */
[----:B------:R-:W-:Y:S01]  /*31500*/  BPT.TRAP 0x1 ;  /* 0x000000040000795c */ /* 0x000fe20000300000 */
.L_x_3079:
[----:B------:R-:W-:Y:S01]  /*31510*/  SHF.L.U32 R5, R20, 0x1f, RZ ;  /* 0x0000001f14057819 */ /* 0x000fe200000006ff */
[----:B----4-:R-:W-:-:S03]  /*31520*/  IMAD R3, R17, 0x7800, RZ ;  /* 0x0000780011037824 */ /* 0x010fc600078e02ff */
[----:B------:R-:W4:Y:S02]  /*31530*/  SYNCS.PHASECHK.TRANS64.TRYWAIT P2, [R2+URZ+0x33460], R5 ;  /* 0x03346005020075a7 */ /* 0x000f24000804017f */
[----:B----4-:R-:W-:Y:S05]  /*31540*/  @!P2 BRA `(.L_x_3080) ;  /* 0x000000900064a947 */ /* 0x010fea0003800000 */
.L_x_3377:
[----:B------:R-:W5:Y:S04]  /*31550*/  LDL R0, [R1+0x18] ;  /* 0x0000180001007983 */ /* 0x000f680000100800 */
[----:B------:R-:W2:Y:S01]  /*31560*/  LDL R10, [R1+0x14] ;  /* 0x00001400010a7983 */ /* 0x000ea20000100800 */
[----:B------:R-:W-:Y:S05]  /*31570*/  WARPSYNC.ALL ;  /* 0x0000000000007948 */ /* 0x000fea0003800000 */
[----:B------:R-:W-:-:S05]  /*31580*/  IMAD.U32 R12, RZ, RZ, UR39 ;  /* 0x00000027ff0c7e24 */ /* 0x000fca000f8e00ff */
[----:B------:R-:W-:Y:S02]  /*31590*/  ISETP.NE.AND P2, PT, R12, 0x3, PT ;  /* 0x000000030c00780c */ /* 0x000fe40003f45270 */
[C---:B-----5:R-:W-:Y:S02]  /*315a0*/  LOP3.LUT R0, R3.reuse, R0, RZ, 0xfc, !PT ;  /* 0x0000000003007212 */ /* 0x060fe400078efcff */
[----:B--2---:R-:W-:-:S03]  /*315b0*/  LOP3.LUT R3, R3, R10, RZ, 0xfc, !PT ;  /* 0x0000000a03037212 */ /* 0x004fc600078efcff */
[C---:B------:R-:W-:Y:S01]  /*315c0*/  IMAD.IADD R0, R23.reuse, 0x1, R0 ;  /* 0x0000000117007824 */ /* 0x040fe200078e0200 */
[----:B------:R-:W-:-:S04]  /*315d0*/  IADD3 R3, R23, R3, RZ ;  /* 0x0000000317037210 */ /* 0x000fc80007ffe0ff */
        /* <DEDUP_REMOVED lines=98> */
.L_x_3081:
[----:B--2---:R2:W-:Y:S01]  /*31c00*/  SYNCS.ARRIVE.TRANS64.A1T0 RZ, [R2+URZ+0x33450], RZ ;  /* 0x033450ff02ff79a7 */ /* 0x0045e2000810003f */
[----:B------:R-:W-:Y:S06]  /*31c10*/  BAR.SYNC.DEFER_BLOCKING 0x2, 0x80 ;  /* 0x0082000000007b1d */ /* 0x000fec0000010000 */
[----:B------:R-:W-:Y:S05]  /*31c20*/  @!P0 BRA `(.L_x_3082) ;  /* 0x0000000000048947 */ /* 0x000fea0003800000 */
[----:B------:R-:W-:Y:S01]  /*31c30*/  BPT.TRAP 0x1 ;  /* 0x000000040000795c */ /* 0x000fe20000300000 */
.L_x_3082:
[----:B------:R-:W3:Y:S01]  /*31c40*/  LDL R0, [R1+0xc] ;  /* 0x00000c0001007983 */ /* 0x000ee20000100800 */
[----:B--2---:R-:W-:Y:S02]  /*31c50*/  VIADD R2, R2, 0x33480 ;  /* 0x0003348002027836 */ /* 0x004fe40000000000 */
[----:B------:R-:W-:Y:S02]  /*31c60*/  IMAD.MOV.U32 R17, RZ, RZ, R30 ;  /* 0x000000ffff117224 */ /* 0x000fe400078e001e */
[----:B------:R-:W-:Y:S01]  /*31c70*/  IMAD.MOV.U32 R20, RZ, RZ, R34 ;  /* 0x000000ffff147224 */ /* 0x000fe200078e0022 */
[----:B---3--:R-:W-:-:S04]  /*31c80*/  PRMT R2, R0, 0x654, R2 ;  /* 0x0000065400027816 */ /* 0x008fc80000000002 */
[----:B------:R2:W-:Y:S01]  /*31c90*/  SYNCS.ARRIVE.TRANS64.RED.A1T0 RZ, [R2+URZ], RZ ;  /* 0x000000ff02ff79a7 */ /* 0x0005e2000810043f */
[----:B------:R-:W-:Y:S05]  /*31ca0*/  @P1 BRA `(.L_x_3083) ;  /* 0xffffffe400d01947 */ /* 0x000fea000383ffff */
.L_x_3063:
[----:B0-----:R-:W2:Y:S01]  /*31cb0*/  S2R R0, SR_TID.X ;  /* 0x0000000000007919 */ /* 0x001ea20000002100 */
[----:B------:R-:W-:Y:S01]  /*31cc0*/  BSSY B0, `(.L_x_3084) ;  /* 0x0000012000007945 */ /* 0x000fe20003800000 */
[----:B--2---:R-:W-:Y:S01]  /*31cd0*/  LOP3.LUT R2, R0, 0x7f, RZ, 0xc0, !PT ;  /* 0x0000007f00027812 */ /* 0x004fe200078ec0ff */
[----:B------:R-:W-:-:S03]  /*31ce0*/  IMAD.U32 R0, RZ, RZ, UR37 ;  /* 0x00000025ff007e24 */ /* 0x000fc6000f8e00ff */
[----:B------:R-:W-:Y:S02]  /*31cf0*/  ISETP.NE.AND P1, PT, R2, RZ, PT ;  /* 0x000000ff0200720c */ /* 0x000fe40003f25270 */
[----:B------:R-:W-:-:S11]  /*31d00*/  ISETP.NE.AND P0, PT, R0, 0x3, PT ;  /* 0x000000030000780c */ /* 0x000fd60003f05270 */
[----:B------:R-:W-:Y:S05]  /*31d10*/  @P1 BRA `(.L_x_3085) ;  /* 0x0000000000301947 */ /* 0x000fea0003800000 */
[----:B------:R-:W0:Y:S01]  /*31d20*/  S2R R5, SR_LANEID ;  /* 0x0000000000057919 */ /* 0x000e220000000000 */
[----:B------:R-:W-:Y:S01]  /*31d30*/  VOTEU.ANY UR4, UPT, PT ;  /* 0x0000000000047886 */ /* 0x000fe200038e0100 */
[----:B------:R-:W2:Y:S01]  /*31d40*/  LDC.64 R2, c[0x0][0xc60] ;  /* 0x00031800ff027b82 */ /* 0x000ea20000000a00 */
        /* <DEDUP_REMOVED lines=9> */
.L_x_3085:
[----:B------:R-:W-:Y:S05]  /*31de0*/  BSYNC B0 ;  /* 0x0000000000007941 */ /* 0x000fea0003800000 */
.L_x_3084:
[----:B------:R-:W-:Y:S05]  /*31df0*/  @!P0 BRA `(.L_x_3086) ;  /* 0x0000000000048947 */ /* 0x000fea0003800000 */
[----:B------:R-:W-:Y:S01]  /*31e00*/  BPT.TRAP 0x1 ;  /* 0x000000040000795c */ /* 0x000fe20000300000 */
.L_x_3086:
[----:B------:R-:W-:Y:S01]  /*31e10*/  LOP3.LUT R0, R34, 0x1, RZ, 0x3c, !PT ;  /* 0x0000000122007812 */ /* 0x000fe200078e3cff */
[----:B------:R-:W-:Y:S01]  /*31e20*/  IMAD R3, R30, 0x8, R23 ;  /* 0x000000081e037824 */ /* 0x000fe200078e0217 */
[----:B------:R-:W-:Y:S02]  /*31e30*/  BSSY B0, `(.L_x_3087) ;  /* 0x0000004000007945 */ /* 0x000fe40003800000 */
[----:B------:R-:W-:-:S04]  /*31e40*/  SHF.L.U32 R0, R0, 0x1f, RZ ;  /* 0x0000001f00007819 */ /* 0x000fc800000006ff */
[----:B------:R-:W0:Y:S02]  /*31e50*/  SYNCS.PHASECHK.TRANS64.TRYWAIT P1, [R3+URZ+0x33470], R0 ;  /* 0x03347000030075a7 */ /* 0x000e24000802017f */
[----:B0-----:R-:W-:Y:S05]  /*31e60*/  @!P1 BRA `(.L_x_3088) ;  /* 0x0000008800309947 */ /* 0x001fea0003800000 */
.L_x_3378:
[----:B------:R-:W-:Y:S05]  /*31e70*/  BSYNC B0 ;  /* 0x0000000000007941 */ /* 0x000fea0003800000 */
.L_x_3087:
[----:B------:R-:W-:-:S05]  /*31e80*/  IMAD.U32 R2, RZ, RZ, UR39 ;  /* 0x00000027ff027e24 */ /* 0x000fca000f8e00ff */
[----:B------:R-:W-:-:S13]  /*31e90*/  ISETP.NE.AND P1, PT, R2, 0x3, PT ;  /* 0x000000030200780c */ /* 0x000fda0003f25270 */
[----:B------:R-:W-:Y:S05]  /*31ea0*/  @!P1 BRA `(.L_x_3089) ;  /* 0x0000000000049947 */ /* 0x000fea0003800000 */
[----:B------:R-:W-:Y:S01]  /*31eb0*/  BPT.TRAP 0x1 ;  /* 0x000000040000795c */ /* 0x000fe20000300000 */
.L_x_3089:
[----:B0-----:R-:W-:-:S04]  /*31ec0*/  SHF.L.U32 R0, R34, 0x1f, RZ ;  /* 0x0000001f22007819 */ /* 0x001fc800000006ff */
[----:B------:R-:W0:Y:S02]  /*31ed0*/  SYNCS.PHASECHK.TRANS64.TRYWAIT P1, [R3+URZ+0x33460], R0 ;  /* 0x03346000030075a7 */ /* 0x000e24000802017f */
[----:B0-----:R-:W-:Y:S05]  /*31ee0*/  @!P1 BRA `(.L_x_3090) ;  /* 0x0000008800249947 */ /* 0x001fea0003800000 */
.L_x_3379:
[----:B------:R-:W0:Y:S04]  /*31ef0*/  LDL R4, [R1+0x18] ;  /* 0x0000180001047983 */ /* 0x000e280000100800 */
[----:B------:R-:W2:Y:S01]  /*31f00*/  LDL R10, [R1+0x14] ;  /* 0x00001400010a7983 */ /* 0x000ea20000100800 */
[----:B------:R-:W-:Y:S01]  /*31f10*/  IMAD R2, R30, 0x7800, RZ ;  /* 0x000078001e027824 */ /* 0x000fe200078e02ff */
[----:B------:R-:W-:Y:S05]  /*31f20*/  WARPSYNC.ALL ;  /* 0x0000000000007948 */ /* 0x000fea0003800000 */
[----:B------:R-:W-:-:S05]  /*31f30*/  IMAD.U32 R12, RZ, RZ, UR39 ;  /* 0x00000027ff0c7e24 */ /* 0x000fca000f8e00ff */
[----:B------:R-:W-:Y:S02]  /*31f40*/  ISETP.NE.AND P1, PT, R12, 0x3, PT ;  /* 0x000000030c00780c */ /* 0x000fe40003f25270 */
[C---:B0-----:R-:W-:Y:S02]  /*31f50*/  LOP3.LUT R0, R2.reuse, R4, RZ, 0xfc, !PT ;  /* 0x0000000402007212 */ /* 0x041fe400078efcff */
[----:B--2---:R-:W-:-:S03]  /*31f60*/  LOP3.LUT R2, R2, R10, RZ, 0xfc, !PT ;  /* 0x0000000a02027212 */ /* 0x004fc600078efcff */
[C---:B------:R-:W-:Y:S01]  /*31f70*/  IMAD.IADD R0, R23.reuse, 0x1, R0 ;  /* 0x0000000117007824 */ /* 0x040fe200078e0200 */
[----:B------:R-:W-:-:S04]  /*31f80*/  IADD3 R2, R23, R2, RZ ;  /* 0x0000000217027210 */ /* 0x000fc80007ffe0ff */
        /* <DEDUP_REMOVED lines=98> */
.L_x_3091:
[----:B--2---:R2:W-:Y:S01]  /*325b0*/  SYNCS.ARRIVE.TRANS64.A1T0 RZ, [R3+URZ+0x33450], RZ ;  /* 0x033450ff03ff79a7 */ /* 0x0045e2000810003f */
[----:B------:R-:W-:Y:S06]  /*325c0*/  BAR.SYNC.DEFER_BLOCKING 0x2, 0x80 ;  /* 0x0082000000007b1d */ /* 0x000fec0000010000 */
[----:B------:R-:W-:Y:S05]  /*325d0*/  @!P0 BRA `(.L_x_3092) ;  /* 0x0000000000048947 */ /* 0x000fea0003800000 */
[----:B------:R-:W-:Y:S01]  /*325e0*/  BPT.TRAP 0x1 ;  /* 0x000000040000795c */ /* 0x000fe20000300000 */
.L_x_3092:
[----:B------:R-:W3:Y:S01]  /*325f0*/  LDL R0, [R1+0xc] ;  /* 0x00000c0001007983 */ /* 0x000ee20000100800 */
[----:B--2---:R-:W-:Y:S02]  /*32600*/  VIADD R3, R3, 0x33480 ;  /* 0x0003348003037836 */ /* 0x004fe40000000000 */
[----:B------:R-:W-:-:S05]  /*32610*/  VIADD R30, R30, 0x1 ;  /* 0x000000011e1e7836 */ /* 0x000fca0000000000 */
[----:B------:R-:W-:-:S04]  /*32620*/  ISETP.NE.AND P0, PT, R30, 0x2, PT ;  /* 0x000000021e00780c */ /* 0x000fc80003f05270 */
[----:B------:R-:W-:Y:S02]  /*32630*/  SEL R30, R30, RZ, P0 ;  /* 0x000000ff1e1e7207 */ /* 0x000fe40000000000 */
[----:B---3--:R-:W-:-:S04]  /*32640*/  PRMT R3, R0, 0x654, R3 ;  /* 0x0000065400037816 */ /* 0x008fc80000000003 */
[----:B------:R2:W-:Y:S02]  /*32650*/  SYNCS.ARRIVE.TRANS64.RED.A1T0 RZ, [R3+URZ], RZ ;  /* 0x000000ff03ff79a7 */ /* 0x0005e4000810043f */
[----:B--2---:R-:W-:-:S04]  /*32660*/  SEL R3, RZ, 0x1, P0 ;  /* 0x00000001ff037807 */ /* 0x004fc80000000000 */
[----:B------:R-:W-:-:S07]  /*32670*/  LOP3.LUT R34, R34, R3, RZ, 0x3c, !PT ;  /* 0x0000000322227212 */ /* 0x000fce00078e3cff */
.L_x_3031:
[----:B------:R-:W-:-:S13]  /*32680*/  LOP3.LUT P0, RZ, R22, 0x80, RZ, 0xc0, !PT ;  /* 0x0000008016ff7812 */ /* 0x000fda000780c0ff */
[----:B------:R-:W-:Y:S05]  /*32690*/  @!P0 BRA `(.L_x_3093) ;  /* 0x0000000000288947 */ /* 0x000fea0003800000 */
[----:B------:R-:W-:Y:S05]  /*326a0*/  WARPSYNC.ALL ;  /* 0x0000000000007948 */ /* 0x000fea0003800000 */
[----:B------:R-:W2:Y:S08]  /*326b0*/  S2UR UR4, SR_CgaCtaId ;  /* 0x00000000000479c3 */ /* 0x000eb00000008800 */
[----:B------:R-:W-:Y:S01]  /*326c0*/  BAR.SYNC.DEFER_BLOCKING 0x5, 0x180 ;  /* 0x0146000000007b1d */ /* 0x000fe20000010000 */
[----:B0-----:R-:W-:Y:S01]  /*326d0*/  MOV R23, 0x400 ;  /* 0x0000040000177802 */ /* 0x001fe20000000f00 */
[----:B--2---:R-:W-:-:S05]  /*326e0*/  IMAD.U32 R0, RZ, RZ, UR4 ;  /* 0x00000004ff007e24 */ /* 0x004fca000f8e00ff */
[----:B------:R-:W-:Y:S01]  /*326f0*/  LEA R23, R0, R23, 0x18 ;  /* 0x0000001700177211 */ /* 0x000fe200078ec0ff */
[----:B------:R0:W-:Y:S04]  /*32700*/  STL [R1+0xc], R0 ;  /* 0x00000c0001007387 */ /* 0x0001e80000100800 */
[----:B------:R0:W2:Y:S01]  /*32710*/  LDS.128 R16, [R23+0x334d0] ;  /* 0x0334d00017107984 */ /* 0x0000a20000000c00 */
[----:B------:R-:W-:Y:S06]  /*32720*/  BAR.ARV 0x4, 0x180 ;  /* 0x0106000000007b1d */ /* 0x000fec0000002000 */
[----:B------:R-:W-:Y:S05]  /*32730*/  BRA `(.L_x_3094) ;  /* 0x0000000c00dc7947 */ /* 0x000fea0003800000 */
.L_x_3093:
        /* <DEDUP_REMOVED lines=23> */
[----:B---3--:R-:W-:Y:S01]  /*328b0*/  @!P1 IMAD.MOV.U32 R17, RZ, RZ, R7 ;  /* 0x000000ffff119224 */ /* 0x008fe200078e0007 */
[----:B--2---:R-:W-:Y:S02]  /*328c0*/  @!P1 MOV R5, R4 ;  /* 0x0000000400059202 */ /* 0x004fe40000000f00 */
        /* <DEDUP_REMOVED lines=17> */
[----:B------:R0:W2:Y:S02]  /*329e0*/  SHFL.IDX PT, R14, R3, 0x1f, 0x1f ;  /* 0x03e01f00030e7f89 */ /* 0x0000a400000e0000 */
.L_x_3389:
[----:B------:R-:W-:Y:S02]  /*329f0*/  ULDC UR4, c[0x0][0xc38] ;  /* 0x00030e0000047ab9 */ /* 0x000fe40000000800 */
[----:B------:R-:W-:-:S04]  /*32a00*/  IMAD.U32 R4, RZ, RZ, UR4 ;  /* 0x00000004ff047e24 */ /* 0x000fc8000f8e00ff */
[----:B--2---:R-:W-:-:S04]  /*32a10*/  IMAD R7, R14, R4, RZ ;  /* 0x000000040e077224 */ /* 0x004fc800078e02ff */
[----:B------:R-:W-:-:S05]  /*32a20*/  IMAD.IADD R6, R6, 0x1, R7 ;  /* 0x0000000106067824 */ /* 0x000fca00078e0207 */
[----:B------:R-:W-:-:S13]  /*32a30*/  ISETP.GT.AND P6, PT, R6, R0, PT ;  /* 0x000000000600720c */ /* 0x000fda0003fc4270 */
[----:B------:R-:W-:Y:S05]  /*32a40*/  @P6 BRA `(.L_x_3096) ;  /* 0x0000000000a46947 */ /* 0x000fea0003800000 */
.L_x_3099:
[----:B------:R-:W2:Y:S01]  /*32a50*/  LDC R2, c[0x0][0xc3c] ;  /* 0x00030f00ff027b82 */ /* 0x000ea20000000800 */
[----:B------:R-:W-:-:S04]  /*32a60*/  IADD3 R19, R19, 0x1f, RZ ;  /* 0x0000001f13137810 */ /* 0x000fc80007ffe0ff */
[----:B--2---:R-:W-:-:S13]  /*32a70*/  ISETP.GE.AND P6, PT, R19, R2, PT ;  /* 0x000000021300720c */ /* 0x004fda0003fc6270 */
[----:B------:R-:W-:Y:S05]  /*32a80*/  @P6 BRA `(.L_x_3097) ;  /* 0x0000000800bc6947 */ /* 0x000fea0003800000 */
[----:B0-----:R-:W0:Y:S01]  /*32a90*/  S2R R3, SR_TID.X ;  /* 0x0000000000037919 */ /* 0x001e220000002100 */
[----:B------:R-:W-:Y:S01]  /*32aa0*/  IMAD.MOV.U32 R17, RZ, RZ, RZ ;  /* 0x000000ffff117224 */ /* 0x000fe200078e00ff */
[----:B0-----:R-:W-:-:S05]  /*32ab0*/  LOP3.LUT R3, R3, 0x1f, RZ, 0xc0, !PT ;  /* 0x0000001f03037812 */ /* 0x001fca00078ec0ff */
[----:B------:R-:W-:-:S05]  /*32ac0*/  IMAD.IADD R7, R19, 0x1, R3 ;  /* 0x0000000113077824 */ /* 0x000fca00078e0203 */
        /* <DEDUP_REMOVED lines=27> */
.L_x_3397:
[----:B------:R-:W-:Y:S02]  /*32c80*/  ULDC UR4, c[0x0][0xc38] ;  /* 0x00030e0000047ab9 */ /* 0x000fe40000000800 */
[----:B------:R-:W-:-:S05]  /*32c90*/  MOV R4, UR4 ;  /* 0x0000000400047c02 */ /* 0x000fca0008000f00 */
[----:B--2---:R-:W-:-:S04]  /*32ca0*/  IMAD R7, R14, R4, RZ ;  /* 0x000000040e077224 */ /* 0x004fc800078e02ff */
[----:B------:R-:W-:-:S05]  /*32cb0*/  IMAD.IADD R6, R7, 0x1, R6 ;  /* 0x0000000107067824 */ /* 0x000fca00078e0206 */
[----:B------:R-:W-:-:S13]  /*32cc0*/  ISETP.GT.AND P6, PT, R6, R0, PT ;  /* 0x000000000600720c */ /* 0x000fda0003fc4270 */
[----:B------:R-:W-:Y:S05]  /*32cd0*/  @!P6 BRA `(.L_x_3099) ;  /* 0xfffffffc005ce947 */ /* 0x000fea000383ffff */
.L_x_3096:
[----:B------:R-:W-:Y:S01]  /*32ce0*/  IMAD.IADD R7, R6, 0x1, -R7 ;  /* 0x0000000106077824 */ /* 0x000fe200078e0a07 */
[----:B------:R-:W-:-:S03]  /*32cf0*/  UMOV UR4, 0xffffffff ;  /* 0xffffffff00047882 */ /* 0x000fc60000000000 */
[----:B------:R-:W-:-:S05]  /*32d00*/  IMAD R9, R3, R4, R7 ;  /* 0x0000000403097224 */ /* 0x000fca00078e0207 */
[----:B------:R-:W-:Y:S01]  /*32d10*/  ISETP.GT.AND P6, PT, R9, R0, PT ;  /* 0x000000000900720c */ /* 0x000fe20003fc4270 */
[----:B------:R-:W-:-:S12]  /*32d20*/  BRA.DIV UR4, `(.L_x_3100) ;  /* 0x0000008204987947 */ /* 0x000fd8000b800000 */
[----:B------:R-:W-:-:S04]  /*32d30*/  VOTE.ANY R2, PT, !P6 ;  /* 0x0000000000027806 */ /* 0x000fc800070e0100 */
[----:B------:R-:W2:Y:S02]  /*32d40*/  POPC R12, R2 ;  /* 0x00000002000c7309 */ /* 0x000ea40000000000 */
[----:B--2---:R2:W3:Y:S01]  /*32d50*/  SHFL.IDX PT, R17, R17, R12, 0x1f ;  /* 0x00001f0c11117589 */ /* 0x0044e200000e0000 */
[----:B------:R-:W-:-:S03]  /*32d60*/  IMAD.IADD R19, R12, 0x1, R19 ;  /* 0x000000010c137824 */ /* 0x000fc600078e0213 */
[----:B------:R2:W4:Y:S04]  /*32d70*/  SHFL.IDX PT, R5, R5, R12, 0x1f ;  /* 0x00001f0c05057589 */ /* 0x00052800000e0000 */
.L_x_3402:
[----:B------:R-:W-:-:S13]  /*32d80*/  ISETP.NE.AND P0, PT, R2, RZ, PT ;  /* 0x000000ff0200720c */ /* 0x000fda0003f05270 */
[----:B------:R-:W-:Y:S05]  /*32d90*/  @!P0 BRA `(.L_x_3101) ;  /* 0x0000000000108947 */ /* 0x000fea0003800000 */
[----:B------:R-:W-:Y:S01]  /*32da0*/  UMOV UR4, 0xffffffff ;  /* 0xffffffff00047882 */ /* 0x000fe20000000000 */
[----:B--2---:R-:W-:Y:S02]  /*32db0*/  VIADD R12, R12, 0xffffffff ;  /* 0xffffffff0c0c7836 */ /* 0x004fe40000000000 */
[----:B------:R-:W-:Y:S05]  /*32dc0*/  BRA.DIV UR4, `(.L_x_3102) ;  /* 0x0000008204cc7947 */ /* 0x000fea000b800000 */
[----:B------:R2:W0:Y:S02]  /*32dd0*/  SHFL.IDX PT, R16, R3, R12, 0x1f ;  /* 0x00001f0c03107589 */ /* 0x00042400000e0000 */
.L_x_3101:
[----:B----4-:R-:W-:Y:S01]  /*32de0*/  ISETP.NE.AND P0, PT, R5, 0x1, PT ;  /* 0x000000010500780c */ /* 0x010fe20003f05270 */
[----:B0-----:R-:W-:-:S04]  /*32df0*/  IMAD R16, R16, R4, R7 ;  /* 0x0000000410107224 */ /* 0x001fc800078e0207 */
[----:B------:R-:W-:-:S08]  /*32e00*/  IMAD.IADD R0, R0, 0x1, -R16 ;  /* 0x0000000100007824 */ /* 0x000fd000078e0a10 */
[----:B------:R-:W-:Y:S05]  /*32e10*/  @!P0 BRA `(.L_x_3103) ;  /* 0x0000000000dc8947 */ /* 0x000fea0003800000 */
[----:B---3--:R-:W-:Y:S02]  /*32e20*/  IABS R4, R17 ;  /* 0x0000001100047213 */ /* 0x008fe40000000000 */
[----:B------:R-:W-:Y:S02]  /*32e30*/  IABS R6, R5 ;  /* 0x0000000500067213 */ /* 0x000fe40000000000 */
[----:B------:R-:W0:Y:S08]  /*32e40*/  I2F.RP R7, R4 ;  /* 0x0000000400077306 */ /* 0x000e300000209400 */
[----:B------:R-:W3:Y:S08]  /*32e50*/  I2F.RP R8, R6 ;  /* 0x0000000600087306 */ /* 0x000ef00000209400 */
[----:B0-----:R-:W0:Y:S08]  /*32e60*/  MUFU.RCP R7, R7 ;  /* 0x0000000700077308 */ /* 0x001e300000001000 */
[----:B---3--:R-:W-:Y:S01]  /*32e70*/  MUFU.RCP R8, R8 ;  /* 0x0000000800087308 */ /* 0x008fe20000001000 */
[----:B0-----:R-:W-:Y:S01]  /*32e80*/  VIADD R2, R7, 0xffffffe ;  /* 0x0ffffffe07027836 */ /* 0x001fe20000000000 */
[----:B------:R-:W-:-:S06]  /*32e90*/  IABS R7, R17 ;  /* 0x0000001100077213 */ /* 0x000fcc0000000000 */
[----:B--2---:R0:W2:Y:S02]  /*32ea0*/  F2I.FTZ.U32.TRUNC.NTZ R3, R2 ;  /* 0x0000000200037305 */ /* 0x0040a4000021f000 */
[----:B0-----:R-:W-:Y:S02]  /*32eb0*/  IMAD.MOV.U32 R2, RZ, RZ, RZ ;  /* 0x000000ffff027224 */ /* 0x001fe400078e00ff */
[----:B--2---:R-:W-:-:S04]  /*32ec0*/  IMAD.MOV R9, RZ, RZ, -R3 ;  /* 0x000000ffff097224 */ /* 0x004fc800078e0a03 */
[----:B------:R-:W-:-:S04]  /*32ed0*/  IMAD R9, R9, R4, RZ ;  /* 0x0000000409097224 */ /* 0x000fc800078e02ff */
[----:B------:R-:W-:Y:S01]  /*32ee0*/  IMAD.HI.U32 R3, R3, R9, R2 ;  /* 0x0000000903037227 */ /* 0x000fe200078e0002 */
[----:B------:R-:W-:Y:S02]  /*32ef0*/  IABS R2, R0 ;  /* 0x0000000000027213 */ /* 0x000fe40000000000 */
[----:B------:R-:W-:-:S03]  /*32f00*/  IADD3 R9, RZ, -R7, RZ ;  /* 0x80000007ff097210 */ /* 0x000fc60007ffe0ff */
        /* <DEDUP_REMOVED lines=26> */
[-C--:B------:R-:W-:Y:S01]  /*330b0*/  @!P1 IADD3 R3, R3, -R6.reuse, RZ ;  /* 0x8000000603039210 */ /* 0x080fe20007ffe0ff */
[----:B------:R-:W-:Y:S01]  /*330c0*/  @!P1 VIADD R4, R4, 0x1 ;  /* 0x0000000104049836 */ /* 0x000fe20000000000 */
[----:B------:R-:W-:Y:S02]  /*330d0*/  ISETP.NE.AND P1, PT, R5, RZ, PT ;  /* 0x000000ff0500720c */ /* 0x000fe40003f25270 */
[----:B------:R-:W-:Y:S01]  /*330e0*/  ISETP.GE.U32.AND P0, PT, R3, R6, PT ;  /* 0x000000060300720c */ /* 0x000fe20003f06070 */
[----:B------:R-:W-:-:S04]  /*330f0*/  IMAD.MOV R3, RZ, RZ, -R7 ;  /* 0x000000ffff037224 */ /* 0x000fc800078e0a07 */
[----:B------:R-:W-:-:S08]  /*33100*/  IMAD R3, R17, R3, R0 ;  /* 0x0000000311037224 */ /* 0x000fd000078e0200 */
[----:B------:R-:W-:-:S04]  /*33110*/  @P0 VIADD R4, R4, 0x1 ;  /* 0x0000000104040836 */ /* 0x000fc80000000000 */
[----:B------:R-:W-:Y:S01]  /*33120*/  @!P2 IMAD.MOV R4, RZ, RZ, -R4 ;  /* 0x000000ffff04a224 */ /* 0x000fe200078e0a04 */
[----:B------:R-:W-:-:S05]  /*33130*/  @!P1 LOP3.LUT R4, RZ, R5, RZ, 0x33, !PT ;  /* 0x00000005ff049212 */ /* 0x000fca00078e33ff */
[--C-:B------:R-:W-:Y:S02]  /*33140*/  IMAD.MOV R2, RZ, RZ, -R4.reuse ;  /* 0x000000ffff027224 */ /* 0x100fe400078e0a04 */
[C---:B------:R-:W-:Y:S02]  /*33150*/  IMAD R4, R5.reuse, 0x1000000, R4 ;  /* 0x0100000005047824 */ /* 0x040fe400078e0204 */
[----:B------:R-:W-:-:S04]  /*33160*/  IMAD R5, R5, R2, R7 ;  /* 0x0000000205057224 */ /* 0x000fc800078e0207 */
[----:B------:R-:W-:Y:S01]  /*33170*/  IMAD R18, R5, 0x10000, R4 ;  /* 0x0001000005127824 */ /* 0x000fe200078e0204 */
[----:B------:R-:W-:Y:S06]  /*33180*/  BRA `(.L_x_3104) ;  /* 0x0000000000f07947 */ /* 0x000fec0003800000 */
.L_x_3103:
[----:B--2---:R-:W0:Y:S02]  /*33190*/  LDC.64 R2, c[0x0][0xc90] ;  /* 0x00032400ff027b82 */ /* 0x004e240000000a00 */
[----:B0-----:R-:W-:-:S05]  /*331a0*/  IMAD.WIDE R2, R19, 0x4, R2 ;  /* 0x0000000413027825 */ /* 0x001fca00078e0202 */
        /* <DEDUP_REMOVED lines=8> */
[----:B0-----:R-:W-:-:S05]  /*33230*/  IADD3 R10, RZ, -R3, RZ ;  /* 0x80000003ff0a7210 */ /* 0x001fca0007ffe0ff */
        /* <DEDUP_REMOVED lines=17> */
[----:B------:R-:W-:Y:S01]  /*33350*/  IMAD R7, R6, R9, RZ ;  /* 0x0000000906077224 */ /* 0x000fe200078e02ff */
[----:B------:R-:W-:-:S03]  /*33360*/  IADD3 R9, -R9, RZ, RZ ;  /* 0x000000ff09097210 */ /* 0x000fc60007ffe1ff */
        /* <DEDUP_REMOVED lines=30> */
.L_x_3104:
[----:B------:R-:W-:-:S04]  /*33550*/  LOP3.LUT R0, RZ, R3, RZ, 0x33, !PT ;  /* 0x00000003ff007212 */ /* 0x000fc800078e33ff */
[----:B------:R-:W-:Y:S01]  /*33560*/  IADD3 R17, R17, R0, RZ ;  /* 0x0000000011117210 */ /* 0x000fe20007ffe0ff */
[----:B------:R-:W-:Y:S06]  /*33570*/  BRA `(.L_x_3105) ;  /* 0x00000000001c7947 */ /* 0x000fec0003800000 */
.L_x_3097:
[----:B------:R-:W-:Y:S01]  /*33580*/  UMOV UR4, URZ ;  /* 0x0000003f00047c82 */ /* 0x000fe20008000000 */
[----:B------:R-:W-:Y:S01]  /*33590*/  UMOV UR5, URZ ;  /* 0x0000003f00057c82 */ /* 0x000fe20008000000 */
[----:B------:R-:W-:Y:S01]  /*335a0*/  ULDC UR6, c[0x0][0xc3c] ;  /* 0x00030f0000067ab9 */ /* 0x000fe20000000800 */
[----:B------:R-:W-:Y:S02]  /*335b0*/  IMAD.MOV.U32 R16, RZ, RZ, R0 ;  /* 0x000000ffff107224 */ /* 0x000fe400078e0000 */
[----:B------:R-:W-:Y:S02]  /*335c0*/  IMAD.U32 R17, RZ, RZ, UR4 ;  /* 0x00000004ff117e24 */ /* 0x000fe4000f8e00ff */
[----:B------:R-:W-:Y:S02]  /*335d0*/  IMAD.U32 R18, RZ, RZ, UR5 ;  /* 0x00000005ff127e24 */ /* 0x000fe4000f8e00ff */
[----:B------:R-:W-:-:S07]  /*335e0*/  IMAD.U32 R19, RZ, RZ, UR6 ;  /* 0x00000006ff137e24 */ /* 0x000fce000f8e00ff */
.L_x_3105:
[----:B------:R3:W2:Y:S01]  /*335f0*/  LDL R2, [R1+0xc] ;  /* 0x00000c0001027983 */ /* 0x0006a20000100800 */
[----:B------:R-:W4:Y:S01]  /*33600*/  S2R R0, SR_TID.X ;  /* 0x0000000000007919 */ /* 0x000f220000002100 */
[----:B------:R-:W-:Y:S05]  /*33610*/  WARPSYNC.ALL ;  /* 0x0000000000007948 */ /* 0x000fea0003800000 */
[----:B----4-:R-:W-:Y:S01]  /*33620*/  LOP3.LUT R0, R0, 0x1f, RZ, 0xc0, !PT ;  /* 0x0000001f00007812 */ /* 0x010fe200078ec0ff */
[----:B------:R-:W-:Y:S03]  /*33630*/  BAR.SYNC.DEFER_BLOCKING 0x4, 0x180 ;  /* 0x0106000000007b1d */ /* 0x000fe60000010000 */
[----:B------:R-:W-:-:S13]  /*33640*/  ISETP.NE.AND P0, PT, R0, RZ, PT ;  /* 0x000000ff0000720c */ /* 0x000fda0003f05270 */
[----:B------:R-:W-:Y:S01]  /*33650*/  @!P0 MOV R0, 0x400 ;  /* 0x0000040000008802 */ /* 0x000fe20000000f00 */
[----:B--2---:R-:W2:Y:S03]  /*33660*/  @!P0 S2R R2, SR_CgaCtaId ;  /* 0x0000000000028919 */ /* 0x004ea60000008800 */
[----:B--2---:R-:W-:Y:S01]  /*33670*/  @!P0 LEA R23, R2, R0, 0x18 ;  /* 0x0000000002178211 */ /* 0x004fe200078ec0ff */
[----:B------:R3:W-:Y:S04]  /*33680*/  @!P0 STL [R1+0xc], R2 ;  /* 0x00000c0201008387 */ /* 0x0007e80000100800 */
[----:B------:R3:W-:Y:S01]  /*33690*/  @!P0 STS.128 [R23+0x334d0], R16 ;  /* 0x0334d01017008388 */ /* 0x0007e20000000c00 */
[----:B------:R-:W-:Y:S06]  /*336a0*/  BAR.ARV 0x5, 0x180 ;  /* 0x0146000000007b1d */ /* 0x000fec0000002000 */
.L_x_3094:
[----:B------:R-:W-:Y:S02]  /*336b0*/  ULDC UR4, c[0x0][0xc3c] ;  /* 0x00030f0000047ab9 */ /* 0x000fe40000000800 */
[----:B--2---:R-:W-:-:S13]  /*336c0*/  ISETP.GE.AND P0, PT, R19, UR4, PT ;  /* 0x0000000413007c0c */ /* 0x004fda000bf06270 */
[----:B------:R-:W-:Y:S05]  /*336d0*/  @!P0 BRA `(.L_x_3106) ;  /* 0xffffff8400888947 */ /* 0x000fea000383ffff */
[----:B------:R-:W-:Y:S05]  /*336e0*/  BSYNC B7 ;  /* 0x0000000000077941 */ /* 0x000fea0003800000 */
.L_x_2982:
[----:B0-2---:R-:W2:Y:S01]  /*336f0*/  LDL.LU R0, [R1+0x34] ;  /* 0x0000340001007983 */ /* 0x005ea20000300800 */
[----:B------:R-:W-:Y:S01]  /*33700*/  BSSY B0, `(.L_x_3107) ;  /* 0x000000b000007945 */ /* 0x000fe20003800000 */
[----:B------:R-:W0:Y:S01]  /*33710*/  S2R R5, SR_CgaCtaId ;  /* 0x0000000000057919 */ /* 0x000e220000008800 */
[----:B--2---:R-:W-:-:S05]  /*33720*/  VIADD R0, R0, 0x1 ;  /* 0x0000000100007836 */ /* 0x004fca0000000000 */
[----:B---3--:R-:W-:-:S04]  /*33730*/  LEA.HI R2, R0, R0, RZ, 0x1 ;  /* 0x0000000000027211 */ /* 0x008fc800078f08ff */
[----:B------:R-:W-:Y:S02]  /*33740*/  LOP3.LUT R3, R2, 0xfffffffe, RZ, 0xc0, !PT ;  /* 0xfffffffe02037812 */ /* 0x000fe400078ec0ff */
[----:B------:R-:W-:-:S03]  /*33750*/  MOV R2, 0x400 ;  /* 0x0000040000027802 */ /* 0x000fc60000000f00 */
[----:B------:R-:W-:Y:S01]  /*33760*/  IMAD.IADD R0, R0, 0x1, -R3 ;  /* 0x0000000100007824 */ /* 0x000fe200078e0a03 */
[----:B0-----:R-:W-:-:S04]  /*33770*/  LEA R7, R5, R2, 0x18 ;  /* 0x0000000205077211 */ /* 0x001fc800078ec0ff */
[----:B------:R-:W-:-:S04]  /*33780*/  SHF.L.U32 R0, R0, 0x1f, RZ ;  /* 0x0000001f00007819 */ /* 0x000fc800000006ff */
[----:B------:R-:W0:Y:S02]  /*33790*/  SYNCS.PHASECHK.TRANS64.TRYWAIT P0, [R7+URZ+0x33420], R0 ;  /* 0x03342000070075a7 */ /* 0x000e24000800017f */
[----:B0-----:R-:W-:Y:S05]  /*337a0*/  @!P0 BRA `(.L_x_3108) ;  /* 0x00000078007c8947 */ /* 0x001fea0003800000 */
.L_x_3405:
[----:B------:R-:W-:Y:S05]  /*337b0*/  BSYNC B0 ;  /* 0x0000000000007941 */ /* 0x000fea0003800000 */
.L_x_3107:
[----:B------:R-:W-:-:S03]  /*337c0*/  UMOV UR4, 0xffffffff ;  /* 0xffffffff00047882 */ /* 0x000fc60000000000 */
[----:B------:R-:W-:Y:S05]  /*337d0*/  BRA.DIV UR4, `(.L_x_3109) ;  /* 0x0000007a04847947 */ /* 0x000fea000b800000 */
[----:B0-----:R-:W0:Y:S02]  /*337e0*/  S2R R0, SR_TID.X ;  /* 0x0000000000007919 */ /* 0x001e240000002100 */
[----:B0-----:R-:W-:-:S04]  /*337f0*/  SHF.R.U32.HI R0, RZ, 0x5, R0 ;  /* 0x00000005ff007819 */ /* 0x001fc80000011600 */
[----:B------:R-:W-:-:S05]  /*33800*/  LOP3.LUT R0, R0, 0x3, RZ, 0xc0, !PT ;  /* 0x0000000300007812 */ /* 0x000fca00078ec0ff */
[----:B------:R0:W2:Y:S02]  /*33810*/  SHFL.IDX PT, R14, R0, RZ, 0x1f ;  /* 0x00001fff000e7589 */ /* 0x0000a400000e0000 */
.L_x_3408:
[----:B--2---:R-:W-:-:S13]  /*33820*/  ISETP.NE.AND P0, PT, R14, RZ, PT ;  /* 0x000000ff0e00720c */ /* 0x004fda0003f05270 */
[----:B------:R-:W-:Y:S05]  /*33830*/  @P0 BRA `(.L_x_2748) ;  /* 0x0000000000a80947 */ /* 0x000fea0003800000 */
[----:B------:R-:W-:-:S03]  /*33840*/  UMOV UR4, 0xffffffff ;  /* 0xffffffff00047882 */ /* 0x000fc60000000000 */
[----:B------:R-:W-:Y:S05]  /*33850*/  BRA.DIV UR4, `(.L_x_3110) ;  /* 0x0000007a04987947 */ /* 0x000fea000b800000 */
[----:B------:R-:W-:-:S13]  /*33860*/  ELECT P6, URZ, PT ;  /* 0x00000000003f782f */ /* 0x000fda00038c0000 */
.L_x_3411:
[----:B------:R-:W-:Y:S05]  /*33870*/  @!P6 BRA `(.L_x_2748) ;  /* 0x000000000098e947 */ /* 0x000fea0003800000 */
[----:B------:R-:W-:-:S06]  /*33880*/  ULOP3.LUT UR4, UR36, 0x2, URZ, 0xfc, !UPT ;  /* 0x0000000224047892 */ /* 0x000fcc000f8efc3f */
[----:B0-----:R-:W-:-:S05]  /*33890*/  IMAD.U32 R0, RZ, RZ, UR4 ;  /* 0x00000004ff007e24 */ /* 0x001fca000f8e00ff */
[----:B------:R-:W-:-:S13]  /*338a0*/  ISETP.NE.AND P0, PT, R0, 0x3, PT ;  /* 0x000000030000780c */ /* 0x000fda0003f05270 */
[----:B------:R-:W-:Y:S05]  /*338b0*/  @!P0 BRA `(.L_x_3111) ;  /* 0x0000000000048947 */ /* 0x000fea0003800000 */
[----:B------:R-:W-:Y:S01]  /*338c0*/  BPT.TRAP 0x1 ;  /* 0x000000040000795c */ /* 0x000fe20000300000 */
.L_x_3111:
[----:B------:R-:W-:Y:S01]  /*338d0*/  IMAD R5, R30, 0x8, R7 ;  /* 0x000000081e057824 */ /* 0x000fe200078e0207 */
[----:B------:R-:W-:Y:S02]  /*338e0*/  SHF.L.U32 R0, R34, 0x1f, RZ ;  /* 0x0000001f22007819 */ /* 0x000fe400000006ff */
[----:B------:R-:W-:Y:S02]  /*338f0*/  IADD3 R30, R30, 0x1, RZ ;  /* 0x000000011e1e7810 */ /* 0x000fe40007ffe0ff */
[----:B------:R-:W0:Y:S02]  /*33900*/  SYNCS.PHASECHK.TRANS64.TRYWAIT P1, [R5+URZ+0x33440], R0 ;  /* 0x03344000050075a7 */ /* 0x000e24000802017f */
[----:B------:R-:W-:-:S04]  /*33910*/  ISETP.NE.AND P2, PT, R30, 0x2, PT ;  /* 0x000000021e00780c */ /* 0x000fc80003f45270 */
[----:B------:R-:W-:Y:S01]  /*33920*/  SEL R3, RZ, 0x1, P2 ;  /* 0x00000001ff037807 */ /* 0x000fe20001000000 */
[----:B0-----:R-:W-:Y:S08]  /*33930*/  @!P1 BRA `(.L_x_3112) ;  /* 0x0000007800809947 */ /* 0x001ff00003800000 */
.L_x_3412:
[----:B------:R-:W-:Y:S02]  /*33940*/  SEL R30, R30, RZ, P2 ;  /* 0x000000ff1e1e7207 */ /* 0x000fe40001000000 */
[----:B------:R-:W-:Y:S01]  /*33950*/  LOP3.LUT R2, R34, R3, RZ, 0x3c, !PT ;  /* 0x0000000322027212 */ /* 0x000fe200078e3cff */
[----:B------:R-:W-:Y:S06]  /*33960*/  @!P0 BRA `(.L_x_3113) ;  /* 0x0000000000048947 */ /* 0x000fec0003800000 */
[----:B------:R-:W-:Y:S01]  /*33970*/  BPT.TRAP 0x1 ;  /* 0x000000040000795c */ /* 0x000fe20000300000 */
.L_x_3113:
[----:B------:R-:W-:Y:S01]  /*33980*/  IMAD R3, R30, 0x8, R7 ;  /* 0x000000081e037824 */ /* 0x000fe200078e0207 */
[----:B------:R-:W-:-:S04]  /*33990*/  SHF.L.U32 R2, R2, 0x1f, RZ ;  /* 0x0000001f02027819 */ /* 0x000fc800000006ff */
[----:B------:R-:W2:Y:S02]  /*339a0*/  SYNCS.PHASECHK.TRANS64.TRYWAIT P1, [R3+URZ+0x33440], R2 ;  /* 0x03344002030075a7 */ /* 0x000ea4000802017f */
[----:B--2---:R-:W-:Y:S05]  /*339b0*/  @!P1 BRA `(.L_x_3114) ;  /* 0x0000007800749947 */ /* 0x004fea0003800000 */
.L_x_3413:
[----:B------:R-:W-:Y:S05]  /*339c0*/  @!P0 BRA `(.L_x_3115) ;  /* 0x0000000000048947 */ /* 0x000fea0003800000 */
[----:B------:R-:W-:Y:S01]  /*339d0*/  BPT.TRAP 0x1 ;  /* 0x000000040000795c */ /* 0x000fe20000300000 */
.L_x_3115:
[----:B------:R-:W3:Y:S02]  /*339e0*/  SYNCS.PHASECHK.TRANS64.TRYWAIT P1, [R5+URZ+0x33460], R0 ;  /* 0x03346000050075a7 */ /* 0x000ee4000802017f */
[----:B---3--:R-:W-:Y:S05]  /*339f0*/  @!P1 BRA `(.L_x_3116) ;  /* 0x0000007800789947 */ /* 0x008fea0003800000 */
.L_x_3414:
[----:B------:R-:W-:Y:S05]  /*33a00*/  @!P0 BRA `(.L_x_3117) ;  /* 0x0000000000048947 */ /* 0x000fea0003800000 */
[----:B------:R-:W-:Y:S01]  /*33a10*/  BPT.TRAP 0x1 ;  /* 0x000000040000795c */ /* 0x000fe20000300000 */
.L_x_3117:
[----:B------:R-:W4:Y:S02]  /*33a20*/  SYNCS.PHASECHK.TRANS64.TRYWAIT P1, [R3+URZ+0x33460], R2 ;  /* 0x03346002030075a7 */ /* 0x000f24000802017f */
[----:B----4-:R-:W-:Y:S05]  /*33a30*/  @!P1 BRA `(.L_x_3118) ;  /* 0x00000078007c9947 */ /* 0x010fea0003800000 */
.L_x_3415:
[----:B------:R-:W-:Y:S05]  /*33a40*/  @!P0 BRA `(.L_x_3119) ;  /* 0x0000000000048947 */ /* 0x000fea0003800000 */
[----:B------:R-:W-:Y:S01]  /*33a50*/  BPT.TRAP 0x1 ;  /* 0x000000040000795c */ /* 0x000fe20000300000 */
.L_x_3119:
[----:B------:R-:W5:Y:S02]  /*33a60*/  SYNCS.PHASECHK.TRANS64.TRYWAIT P1, [R5+URZ+0x33480], R0 ;  /* 0x03348000050075a7 */ /* 0x000f64000802017f */
[----:B-----5:R-:W-:Y:S05]  /*33a70*/  @!P1 BRA `(.L_x_3120) ;  /* 0x0000007800809947 */ /* 0x020fea0003800000 */
.L_x_3416:
[----:B------:R-:W-:Y:S05]  /*33a80*/  @!P0 BRA `(.L_x_3121) ;  /* 0x0000000000048947 */ /* 0x000fea0003800000 */
[----:B------:R-:W-:Y:S01]  /*33a90*/  BPT.TRAP 0x1 ;  /* 0x000000040000795c */ /* 0x000fe20000300000 */
.L_x_3121:
[----:B------:R0:W0:Y:S02]  /*33aa0*/  SYNCS.PHASECHK.TRANS64.TRYWAIT P0, [R3+URZ+0x33480], R2 ;  /* 0x03348002030075a7 */ /* 0x000024000800017f */
[----:B0-----:R-:W-:Y:S05]  /*33ab0*/  @!P0 NANOSLEEP.SYNCS 0x989680 ;  /* 0x009896800000895d */ /* 0x001fea0003900000 */
[----:B------:R-:W0:Y:S02]  /*33ac0*/  @!P0 SYNCS.PHASECHK.TRANS64 P0, [R3+URZ+0x33480], R2 ;  /* 0x03348002030085a7 */ /* 0x000e24000800007f */
[----:B0-----:R-:W-:Y:S05]  /*33ad0*/  @!P0 BRA `(.L_x_3121) ;  /* 0xfffffffc00f08947 */ /* 0x001fea000383ffff */
.L_x_2748:
[----:B------:R-:W-:Y:S05]  /*33ae0*/  BSYNC B8 ;  /* 0x0000000000087941 */ /* 0x000fea0003800000 */
.L_x_2745:
[----:B------:R-:W-:Y:S05]  /*33af0*/  EXIT ;  /* 0x000000000000794d */ /* 0x000fea0003800000 */
.L_x_2768:
[----:B-1----:R1:W2:Y:S02]  /*33b00*/  SYNCS.PHASECHK.TRANS64.TRYWAIT P5, [R93+URZ+0x33490], R94 ;  /* 0x0334905e5d0075a7 */ /* 0x0022a400080a017f */
[----:B--2---:R-:W-:Y:S05]  /*33b10*/  @!P5 NANOSLEEP.SYNCS 0x989680 ;  /* 0x009896800000d95d */ /* 0x004fea0003900000 */
[----:B------:R-:W2:Y:S02]  /*33b20*/  @!P5 SYNCS.PHASECHK.TRANS64 P5, [R93+URZ+0x33490], R94 ;  /* 0x0334905e5d00d5a7 */ /* 0x000ea400080a007f */
[----:B--2---:R-:W-:Y:S05]  /*33b30*/  @!P5 BRA `(.L_x_2768) ;  /* 0xfffffffc00f0d947 */ /* 0x004fea000383ffff */
[----:B------:R-:W-:Y:S05]  /*33b40*/  BRA `(.L_x_3122) ;  /* 0xfffffd0000f07947 */ /* 0x000fea000383ffff */
.L_x_2769:
        /* <DEDUP_REMOVED lines=8> */
.L_x_3124:
[----:B------:R-:W-:Y:S05]  /*33bd0*/  BSYNC B1 ;  /* 0x0000000000017941 */ /* 0x000fea0003800000 */
.L_x_3123:
        /* <DEDUP_REMOVED lines=8> */
.L_x_3125:
[----:B------:R-:W-:Y:S01]  /*33c60*/  IMAD.MOV.U32 R11, RZ, RZ, R14 ;  /* 0x000000ffff0b7224 */ /* 0x000fe200078e000e */
[----:B------:R-:W-:Y:S06]  /*33c70*/  BRA `(.L_x_3126) ;  /* 0xfffffd0000b87947 */ /* 0x000fec000383ffff */
.L_x_2794:
[----:B------:R-:W-:Y:S01]  /*33c80*/  BSSY B1, `(.L_x_3127) ;  /* 0x0000008000017945 */ /* 0x000fe20003800000 */
[----:B0-----:R-:W-:Y:S02]  /*33c90*/  IMAD.MOV.U32 R13, RZ, RZ, R119 ;  /* 0x000000ffff0d7224 */ /* 0x001fe400078e0077 */
[----:B------:R-:W-:Y:S02]  /*33ca0*/  IMAD.MOV.U32 R12, RZ, RZ, 0x1 ;  /* 0x00000001ff0c7424 */ /* 0x000fe400078e00ff */
[----:B----4-:R-:W-:Y:S02]  /*33cb0*/  IMAD.MOV.U32 R11, RZ, RZ, 0x1e1f ;  /* 0x00001e1fff0b7424 */ /* 0x010fe400078e00ff */
[----:B------:R-:W-:-:S07]  /*33cc0*/  IMAD.MOV.U32 R15, RZ, RZ, -0x1 ;  /* 0xffffffffff0f7424 */ /* 0x000fce00078e00ff */
[----:B-123--:R-:W-:Y:S05]  /*33cd0*/  WARPSYNC.COLLECTIVE R15, `(.L_x_3128) ;  /* 0x000000000f087348 */ /* 0x00efea0003c00000 */
[----:B------:R0:W4:Y:S02]  /*33ce0*/  SHFL.IDX P6, R14, R13, R12, R11 ;  /* 0x0000000c0d0e7389 */ /* 0x00012400000c000b */
[----:B01234-:R-:W-:Y:S01]  /*33cf0*/  ENDCOLLECTIVE ;  /* 0x000000000000791b */ /* 0x01ffe20003800000 */
.L_x_3128:
[----:B------:R-:W-:Y:S05]  /*33d00*/  BSYNC B1 ;  /* 0x0000000000017941 */ /* 0x000fea0003800000 */
.L_x_3127:
        /* <DEDUP_REMOVED lines=8> */
.L_x_3129:
[----:B------:R-:W-:Y:S01]  /*33d90*/  IMAD.MOV.U32 R120, RZ, RZ, R14 ;  /* 0x000000ffff787224 */ /* 0x000fe200078e000e */
[----:B------:R-:W-:Y:S06]  /*33da0*/  BRA `(.L_x_3130) ;  /* 0xfffffd2c00b07947 */ /* 0x000fec000383ffff */
.L_x_2824:
[----:B-1----:R1:W2:Y:S02]  /*33db0*/  SYNCS.PHASECHK.TRANS64.TRYWAIT P5, [R93+URZ+0x33490], R94 ;  /* 0x0334905e5d0075a7 */ /* 0x0022a400080a017f */
[----:B--2---:R-:W-:Y:S05]  /*33dc0*/  @!P5 NANOSLEEP.SYNCS 0x989680 ;  /* 0x009896800000d95d */ /* 0x004fea0003900000 */
[----:B------:R-:W2:Y:S02]  /*33dd0*/  @!P5 SYNCS.PHASECHK.TRANS64 P5, [R93+URZ+0x33490], R94 ;  /* 0x0334905e5d00d5a7 */ /* 0x000ea400080a007f */
[----:B--2---:R-:W-:Y:S05]  /*33de0*/  @!P5 BRA `(.L_x_2824) ;  /* 0xfffffffc00f0d947 */ /* 0x004fea000383ffff */
[----:B------:R-:W-:Y:S05]  /*33df0*/  BRA `(.L_x_3131) ;  /* 0xfffffd6000c07947 */ /* 0x000fea000383ffff */
.L_x_2825:
        /* <DEDUP_REMOVED lines=8> */
.L_x_3133:
[----:B------:R-:W-:Y:S05]  /*33e80*/  BSYNC B1 ;  /* 0x0000000000017941 */ /* 0x000fea0003800000 */
.L_x_3132:
        /* <DEDUP_REMOVED lines=8> */
.L_x_3134:
[----:B------:R-:W-:Y:S01]  /*33f10*/  IMAD.MOV.U32 R11, RZ, RZ, R14 ;  /* 0x000000ffff0b7224 */ /* 0x000fe200078e000e */
[----:B------:R-:W-:Y:S06]  /*33f20*/  BRA `(.L_x_3135) ;  /* 0xfffffd6000907947 */ /* 0x000fec000383ffff */
.L_x_2838:
        /* <DEDUP_REMOVED lines=8> */
.L_x_3137:
[----:B------:R-:W-:Y:S05]  /*33fb0*/  BSYNC B1 ;  /* 0x0000000000017941 */ /* 0x000fea0003800000 */
.L_x_3136:
        /* <DEDUP_REMOVED lines=8> */
.L_x_3138:
[----:B------:R-:W-:Y:S01]  /*34040*/  IMAD.MOV.U32 R120, RZ, RZ, R14 ;  /* 0x000000ffff787224 */ /* 0x000fe200078e000e */
[----:B------:R-:W-:Y:S06]  /*34050*/  BRA `(.L_x_3139) ;  /* 0xfffffd9000107947 */ /* 0x000fec000383ffff */
.L_x_2851:
[----:B0-----:R0:W1:Y:S02]  /*34060*/  SYNCS.PHASECHK.TRANS64.TRYWAIT P3, [R93+URZ+0x33490], R94 ;  /* 0x0334905e5d0075a7 */ /* 0x001064000806017f */
[----:B-1----:R-:W-:Y:S05]  /*34070*/  @!P3 NANOSLEEP.SYNCS 0x989680 ;  /* 0x009896800000b95d */ /* 0x002fea0003900000 */
[----:B------:R-:W1:Y:S02]  /*34080*/  @!P3 SYNCS.PHASECHK.TRANS64 P3, [R93+URZ+0x33490], R94 ;  /* 0x0334905e5d00b5a7 */ /* 0x000e64000806007f */
[----:B-1----:R-:W-:Y:S05]  /*34090*/  @!P3 BRA `(.L_x_2851) ;  /* 0xfffffffc00f0b947 */ /* 0x002fea000383ffff */
[----:B------:R-:W-:Y:S05]  /*340a0*/  BRA `(.L_x_3140) ;  /* 0xfffffdbc00a87947 */ /* 0x000fea000383ffff */
.L_x_2852:
[----:B------:R-:W-:Y:S01]  /*340b0*/  BSSY B1, `(.L_x_3141) ;  /* 0x0000008000017945 */ /* 0x000fe20003800000 */
[----:B------:R-:W-:Y:S01]  /*340c0*/  IMAD.MOV.U32 R13, RZ, RZ, R45 ;  /* 0x000000ffff0d7224 */ /* 0x000fe200078e002d */
[----:B------:R-:W-:Y:S01]  /*340d0*/  MOV R15, 0xffffffff ;  /* 0xffffffff000f7802 */ /* 0x000fe20000000f00 */
[----:B------:R-:W-:Y:S02]  /*340e0*/  IMAD.MOV.U32 R12, RZ, RZ, RZ ;  /* 0x000000ffff0c7224 */ /* 0x000fe400078e00ff */
[----:B------:R-:W-:-:S07]  /*340f0*/  IMAD.MOV.U32 R11, RZ, RZ, 0x1e1f ;  /* 0x00001e1fff0b7424 */ /* 0x000fce00078e00ff */
[----:B0-----:R-:W-:Y:S05]  /*34100*/  WARPSYNC.COLLECTIVE R15, `(.L_x_3142) ;  /* 0x000000000f087348 */ /* 0x001fea0003c00000 */
[----:B------:R1:W2:Y:S02]  /*34110*/  SHFL.IDX P6, R14, R13, R12, R11 ;  /* 0x0000000c0d0e7389 */ /* 0x0002a400000c000b */
[----:B012---:R-:W-:Y:S01]  /*34120*/  ENDCOLLECTIVE ;  /* 0x000000000000791b */ /* 0x007fe20003800000 */
.L_x_3142:
[----:B------:R-:W-:Y:S05]  /*34130*/  BSYNC B1 ;  /* 0x0000000000017941 */ /* 0x000fea0003800000 */
.L_x_3141:
        /* <DEDUP_REMOVED lines=8> */
.L_x_3143:
[----:B------:R-:W-:Y:S01]  /*341c0*/  IMAD.MOV.U32 R42, RZ, RZ, R14 ;  /* 0x000000ffff2a7224 */ /* 0x000fe200078e000e */
[----:B------:R-:W-:Y:S06]  /*341d0*/  BRA `(.L_x_3144) ;  /* 0xfffffdbc00d87947 */ /* 0x000fec000383ffff */
.L_x_2855:
        /* <DEDUP_REMOVED lines=8> */
.L_x_3146:
[----:B------:R-:W-:Y:S05]  /*34260*/  BSYNC B1 ;  /* 0x0000000000017941 */ /* 0x000fea0003800000 */
.L_x_3145:
        /* <DEDUP_REMOVED lines=8> */
.L_x_3147:
[----:B------:R-:W-:Y:S01]  /*342f0*/  IMAD.MOV.U32 R42, RZ, RZ, R14 ;  /* 0x000000ffff2a7224 */ /* 0x000fe200078e000e */
[----:B------:R-:W-:Y:S06]  /*34300*/  BRA `(.L_x_3148) ;  /* 0xfffffdc000387947 */ /* 0x000fec000383ffff */
.L_x_2859:
[----:B------:R0:W0:Y:S02]  /*34310*/  SYNCS.PHASECHK.TRANS64.TRYWAIT P2, [R93+URZ+0x334b0], R94 ;  /* 0x0334b05e5d0075a7 */ /* 0x000024000804017f */
[----:B0-----:R-:W-:Y:S05]  /*34320*/  @!P2 NANOSLEEP.SYNCS 0x989680 ;  /* 0x009896800000a95d */ /* 0x001fea0003900000 */
[----:B------:R-:W0:Y:S02]  /*34330*/  @!P2 SYNCS.PHASECHK.TRANS64 P2, [R93+URZ+0x334b0], R94 ;  /* 0x0334b05e5d00a5a7 */ /* 0x000e24000804007f */
[----:B0-----:R-:W-:Y:S05]  /*34340*/  @!P2 BRA `(.L_x_2859) ;  /* 0xfffffffc00f0a947 */ /* 0x001fea000383ffff */
[----:B------:R-:W-:Y:S05]  /*34350*/  BRA `(.L_x_3149) ;  /* 0xfffffdc400147947 */ /* 0x000fea000383ffff */
.L_x_2869:
[----:B------:R-:W-:Y:S01]  /*34360*/  BSSY B0, `(.L_x_3150) ;  /* 0x0000007000007945 */ /* 0x000fe20003800000 */
[----:B------:R-:W-:Y:S01]  /*34370*/  IMAD.MOV.U32 R12, RZ, RZ, RZ ;  /* 0x000000ffff0c7224 */ /* 0x000fe200078e00ff */
[----:B------:R-:W-:Y:S01]  /*34380*/  MOV R11, 0x1f ;  /* 0x0000001f000b7802 */ /* 0x000fe20000000f00 */
[----:B------:R-:W-:-:S07]  /*34390*/  IMAD.MOV.U32 R15, RZ, RZ, -0x1 ;  /* 0xffffffffff0f7424 */ /* 0x000fce00078e00ff */
[----:B------:R-:W-:Y:S05]  /*343a0*/  WARPSYNC.COLLECTIVE R15, `(.L_x_3151) ;  /* 0x000000000f087348 */ /* 0x000fea0003c00000 */
[----:B------:R0:W1:Y:S02]  /*343b0*/  SHFL.IDX P6, R14, R13, R12, R11 ;  /* 0x0000000c0d0e7389 */ /* 0x00006400000c000b */
[----:B01----:R-:W-:Y:S01]  /*343c0*/  ENDCOLLECTIVE ;  /* 0x000000000000791b */ /* 0x003fe20003800000 */
.L_x_3151:
[----:B------:R-:W-:Y:S05]  /*343d0*/  BSYNC B0 ;  /* 0x0000000000007941 */ /* 0x000fea0003800000 */
.L_x_3150:
[----:B------:R0:W-:Y:S01]  /*343e0*/  STL [R1+0x2c], R14 ;  /* 0x00002c0e01007387 */ /* 0x0001e20000100800 */
[----:B------:R-:W-:Y:S05]  /*343f0*/  BRA `(.L_x_3152) ;  /* 0xfffffdd400547947 */ /* 0x000fea000383ffff */
.L_x_2879:
[----:B------:R-:W-:Y:S01]  /*34400*/  BSSY B1, `(.L_x_3153) ;  /* 0x0000007000017945 */ /* 0x000fe20003800000 */
[----:B------:R-:W-:Y:S02]  /*34410*/  IMAD.MOV.U32 R12, RZ, RZ, RZ ;  /* 0x000000ffff0c7224 */ /* 0x000fe400078e00ff */
[----:B------:R-:W-:Y:S02]  /*34420*/  IMAD.MOV.U32 R11, RZ, RZ, 0x1e1f ;  /* 0x00001e1fff0b7424 */ /* 0x000fe400078e00ff */
[----:B------:R-:W-:-:S07]  /*34430*/  IMAD.MOV.U32 R15, RZ, RZ, -0x1 ;  /* 0xffffffffff0f7424 */ /* 0x000fce00078e00ff */
[----:B0-----:R-:W-:Y:S05]  /*34440*/  WARPSYNC.COLLECTIVE R15, `(.L_x_3154) ;  /* 0x000000000f087348 */ /* 0x001fea0003c00000 */
[----:B0-----:R0:W1:Y:S02]  /*34450*/  SHFL.IDX P6, R14, R13, R12, R11 ;  /* 0x0000000c0d0e7389 */ /* 0x00106400000c000b */
[----:B01----:R-:W-:Y:S01]  /*34460*/  ENDCOLLECTIVE ;  /* 0x000000000000791b */ /* 0x003fe20003800000 */
.L_x_3154:
[----:B------:R-:W-:Y:S05]  /*34470*/  BSYNC B1 ;  /* 0x0000000000017941 */ /* 0x000fea0003800000 */
.L_x_3153:
        /* <DEDUP_REMOVED lines=8> */
.L_x_3155:
[----:B------:R-:W-:Y:S02]  /*34500*/  IMAD.MOV.U32 R13, RZ, RZ, R3 ;  /* 0x000000ffff0d7224 */ /* 0x000fe400078e0003 */
[----:B------:R-:W-:-:S07]  /*34510*/  IMAD.MOV.U32 R7, RZ, RZ, R14 ;  /* 0x000000ffff077224 */ /* 0x000fce00078e000e */
[----:B------:R-:W-:Y:S05]  /*34520*/  WARPSYNC.COLLECTIVE R15, `(.L_x_3156) ;  /* 0x000000000f087348 */ /* 0x000fea0003c00000 */
[----:B------:R0:W1:Y:S02]  /*34530*/  SHFL.IDX P6, R14, R13, R12, R11 ;  /* 0x0000000c0d0e7389 */ /* 0x00006400000c000b */
[----:B01----:R-:W-:Y:S01]  /*34540*/  ENDCOLLECTIVE ;  /* 0x000000000000791b */ /* 0x003fe20003800000 */
.L_x_3156:
[----:B------:R-:W-:Y:S02]  /*34550*/  IMAD.MOV.U32 R13, RZ, RZ, R39 ;  /* 0x000000ffff0d7224 */ /* 0x000fe400078e0027 */
[----:B------:R-:W-:-:S07]  /*34560*/  IMAD.MOV.U32 R3, RZ, RZ, R14 ;  /* 0x000000ffff037224 */ /* 0x000fce00078e000e */
[----:B------:R-:W-:Y:S05]  /*34570*/  WARPSYNC.COLLECTIVE R15, `(.L_x_3157) ;  /* 0x000000000f087348 */ /* 0x000fea0003c00000 */
[----:B------:R0:W1:Y:S02]  /*34580*/  SHFL.IDX P6, R14, R13, R12, R11 ;  /* 0x0000000c0d0e7389 */ /* 0x00006400000c000b */
[----:B01----:R-:W-:Y:S01]  /*34590*/  ENDCOLLECTIVE ;  /* 0x000000000000791b */ /* 0x003fe20003800000 */
.L_x_3157:
[----:B------:R-:W-:Y:S01]  /*345a0*/  IMAD.MOV.U32 R39, RZ, RZ, R14 ;  /* 0x000000ffff277224 */ /* 0x000fe200078e000e */
[----:B------:R-:W-:Y:S06]  /*345b0*/  BRA `(.L_x_3158) ;  /* 0xfffffdd800bc7947 */ /* 0x000fec000383ffff */
.L_x_2883:
[----:B-1----:R1:W2:Y:S02]  /*345c0*/  SYNCS.PHASECHK.TRANS64.TRYWAIT P0, [R18+URZ+0x33400], R3 ;  /* 0x03340003120075a7 */ /* 0x0022a4000800017f */
[----:B--2---:R-:W-:Y:S05]  /*345d0*/  @!P0 NANOSLEEP.SYNCS 0x989680 ;  /* 0x009896800000895d */ /* 0x004fea0003900000 */
[----:B------:R-:W2:Y:S02]  /*345e0*/  @!P0 SYNCS.PHASECHK.TRANS64 P0, [R18+URZ+0x33400], R3 ;  /* 0x03340003120085a7 */ /* 0x000ea4000800007f */
[----:B--2---:R-:W-:Y:S05]  /*345f0*/  @!P0 BRA `(.L_x_2883) ;  /* 0xfffffffc00f08947 */ /* 0x004fea000383ffff */
[----:B------:R-:W-:Y:S05]  /*34600*/  BRA `(.L_x_3159) ;  /* 0xfffffde000207947 */ /* 0x000fea000383ffff */
.L_x_2895:
[----:B------:R-:W-:Y:S01]  /*34610*/  BSSY B1, `(.L_x_3160) ;  /* 0x0000007000017945 */ /* 0x000fe20003800000 */
[----:B------:R-:W-:Y:S02]  /*34620*/  IMAD.MOV.U32 R12, RZ, RZ, RZ ;  /* 0x000000ffff0c7224 */ /* 0x000fe400078e00ff */
[----:B------:R-:W-:Y:S02]  /*34630*/  IMAD.MOV.U32 R11, RZ, RZ, 0x1e1f ;  /* 0x00001e1fff0b7424 */ /* 0x000fe400078e00ff */
[----:B------:R-:W-:-:S07]  /*34640*/  IMAD.MOV.U32 R15, RZ, RZ, -0x1 ;  /* 0xffffffffff0f7424 */ /* 0x000fce00078e00ff */
[----:B0-----:R-:W-:Y:S05]  /*34650*/  WARPSYNC.COLLECTIVE R15, `(.L_x_3161) ;  /* 0x000000000f087348 */ /* 0x001fea0003c00000 */
[----:B0-----:R0:W1:Y:S02]  /*34660*/  SHFL.IDX P6, R14, R13, R12, R11 ;  /* 0x0000000c0d0e7389 */ /* 0x00106400000c000b */
[----:B01----:R-:W-:Y:S01]  /*34670*/  ENDCOLLECTIVE ;  /* 0x000000000000791b */ /* 0x003fe20003800000 */
.L_x_3161:
[----:B------:R-:W-:Y:S05]  /*34680*/  BSYNC B1 ;  /* 0x0000000000017941 */ /* 0x000fea0003800000 */
.L_x_3160:
        /* <DEDUP_REMOVED lines=8> */
.L_x_3162:
[----:B------:R-:W-:Y:S02]  /*34710*/  IMAD.MOV.U32 R13, RZ, RZ, R45 ;  /* 0x000000ffff0d7224 */ /* 0x000fe400078e002d */
[----:B------:R-:W-:-:S07]  /*34720*/  IMAD.MOV.U32 R37, RZ, RZ, R14 ;  /* 0x000000ffff257224 */ /* 0x000fce00078e000e */
[----:B------:R-:W-:Y:S05]  /*34730*/  WARPSYNC.COLLECTIVE R15, `(.L_x_3163) ;  /* 0x000000000f087348 */ /* 0x000fea0003c00000 */
[----:B------:R0:W1:Y:S02]  /*34740*/  SHFL.IDX P6, R14, R13, R12, R11 ;  /* 0x0000000c0d0e7389 */ /* 0x00006400000c000b */
[----:B01----:R-:W-:Y:S01]  /*34750*/  ENDCOLLECTIVE ;  /* 0x000000000000791b */ /* 0x003fe20003800000 */
.L_x_3163:
[----:B------:R-:W-:Y:S02]  /*34760*/  IMAD.MOV.U32 R13, RZ, RZ, R47 ;  /* 0x000000ffff0d7224 */ /* 0x000fe400078e002f */
[----:B------:R-:W-:-:S07]  /*34770*/  IMAD.MOV.U32 R45, RZ, RZ, R14 ;  /* 0x000000ffff2d7224 */ /* 0x000fce00078e000e */
[----:B------:R-:W-:Y:S05]  /*34780*/  WARPSYNC.COLLECTIVE R15, `(.L_x_3164) ;  /* 0x000000000f087348 */ /* 0x000fea0003c00000 */
[----:B------:R0:W1:Y:S02]  /*34790*/  SHFL.IDX P6, R14, R13, R12, R11 ;  /* 0x0000000c0d0e7389 */ /* 0x00006400000c000b */
[----:B01----:R-:W-:Y:S01]  /*347a0*/  ENDCOLLECTIVE ;  /* 0x000000000000791b */ /* 0x003fe20003800000 */
.L_x_3164:
[----:B------:R-:W-:Y:S01]  /*347b0*/  MOV R47, R14 ;  /* 0x0000000e002f7202 */ /* 0x000fe20000000f00 */
[----:B------:R-:W-:Y:S06]  /*347c0*/  BRA `(.L_x_3165) ;  /* 0xfffffe1000187947 */ /* 0x000fec000383ffff */
.L_x_2899:
[----:B0-----:R0:W1:Y:S02]  /*347d0*/  SYNCS.PHASECHK.TRANS64.TRYWAIT P0, [R18+URZ+0x33400], R3 ;  /* 0x03340003120075a7 */ /* 0x001064000800017f */
[----:B-1----:R-:W-:Y:S05]  /*347e0*/  @!P0 NANOSLEEP.SYNCS 0x989680 ;  /* 0x009896800000895d */ /* 0x002fea0003900000 */
[----:B------:R-:W1:Y:S02]  /*347f0*/  @!P0 SYNCS.PHASECHK.TRANS64 P0, [R18+URZ+0x33400], R3 ;  /* 0x03340003120085a7 */ /* 0x000e64000800007f */
[----:B-1----:R-:W-:Y:S05]  /*34800*/  @!P0 BRA `(.L_x_2899) ;  /* 0xfffffffc00f08947 */ /* 0x002fea000383ffff */
[----:B------:R-:W-:Y:S05]  /*34810*/  BRA `(.L_x_3166) ;  /* 0xfffffe1400247947 */ /* 0x000fea000383ffff */
.L_x_2907:
[----:B-1----:R1:W2:Y:S02]  /*34820*/  SYNCS.PHASECHK.TRANS64.TRYWAIT P1, [R3+URZ+0x33430], R0 ;  /* 0x03343000030075a7 */ /* 0x0022a4000802017f */
[----:B--2---:R-:W-:Y:S05]  /*34830*/  @!P1 NANOSLEEP.SYNCS 0x989680 ;  /* 0x009896800000995d */ /* 0x004fea0003900000 */
[----:B------:R-:W2:Y:S02]  /*34840*/  @!P1 SYNCS.PHASECHK.TRANS64 P1, [R3+URZ+0x33430], R0 ;  /* 0x03343000030095a7 */ /* 0x000ea4000802007f */
[----:B--2---:R-:W-:Y:S05]  /*34850*/  @!P1 BRA `(.L_x_2907) ;  /* 0xfffffffc00f09947 */ /* 0x004fea000383ffff */
[----:B------:R-:W-:Y:S05]  /*34860*/  BRA `(.L_x_2906) ;  /* 0xfffffe4400687947 */ /* 0x000fea000383ffff */
.L_x_2914:
[----:B--2---:R2:W3:Y:S02]  /*34870*/  SYNCS.PHASECHK.TRANS64.TRYWAIT P2, [R5+URZ+0x33430], R0 ;  /* 0x03343000050075a7 */ /* 0x0044e4000804017f */
[----:B---3--:R-:W-:Y:S05]  /*34880*/  @!P2 NANOSLEEP.SYNCS 0x989680 ;  /* 0x009896800000a95d */ /* 0x008fea0003900000 */
[----:B------:R-:W3:Y:S02]  /*34890*/  @!P2 SYNCS.PHASECHK.TRANS64 P2, [R5+URZ+0x33430], R0 ;  /* 0x033430000500a5a7 */ /* 0x000ee4000804007f */
[----:B---3--:R-:W-:Y:S05]  /*348a0*/  @!P2 BRA `(.L_x_2914) ;  /* 0xfffffffc00f0a947 */ /* 0x008fea000383ffff */
[----:B------:R-:W-:Y:S05]  /*348b0*/  BRA `(.L_x_2913) ;  /* 0xfffffe8000787947 */ /* 0x000fea000383ffff */
.L_x_2918:
[----:B-1----:R1:W2:Y:S02]  /*348c0*/  SYNCS.PHASECHK.TRANS64.TRYWAIT P1, [R4+URZ+0x33450], R0 ;  /* 0x03345000040075a7 */ /* 0x0022a4000802017f */
[----:B--2---:R-:W-:Y:S05]  /*348d0*/  @!P1 NANOSLEEP.SYNCS 0x989680 ;  /* 0x009896800000995d */ /* 0x004fea0003900000 */
[----:B------:R-:W2:Y:S02]  /*348e0*/  @!P1 SYNCS.PHASECHK.TRANS64 P1, [R4+URZ+0x33450], R0 ;  /* 0x03345000040095a7 */ /* 0x000ea4000802007f */
[----:B--2---:R-:W-:Y:S05]  /*348f0*/  @!P1 BRA `(.L_x_2918) ;  /* 0xfffffffc00f09947 */ /* 0x004fea000383ffff */
[----:B------:R-:W-:Y:S05]  /*34900*/  BRA `(.L_x_2915) ;  /* 0xfffffe9000b47947 */ /* 0x000fea000383ffff */
.L_x_2927:
[----:B---3--:R3:W4:Y:S02]  /*34910*/  SYNCS.PHASECHK.TRANS64.TRYWAIT P1, [R0+URZ+0x33430], R5 ;  /* 0x03343005000075a7 */ /* 0x008724000802017f */
[----:B----4-:R-:W-:Y:S05]  /*34920*/  @!P1 NANOSLEEP.SYNCS 0x989680 ;  /* 0x009896800000995d */ /* 0x010fea0003900000 */
[----:B------:R-:W4:Y:S02]  /*34930*/  @!P1 SYNCS.PHASECHK.TRANS64 P1, [R0+URZ+0x33430], R5 ;  /* 0x03343005000095a7 */ /* 0x000f24000802007f */
[----:B----4-:R-:W-:Y:S05]  /*34940*/  @!P1 BRA `(.L_x_2927) ;  /* 0xfffffffc00f09947 */ /* 0x010fea000383ffff */
[----:B------:R-:W-:Y:S05]  /*34950*/  BRA `(.L_x_2926) ;  /* 0xfffffec000c07947 */ /* 0x000fea000383ffff */
.L_x_2931:
[----:B--2---:R2:W3:Y:S02]  /*34960*/  SYNCS.PHASECHK.TRANS64.TRYWAIT P1, [R4+URZ+0x33450], R0 ;  /* 0x03345000040075a7 */ /* 0x0044e4000802017f */
[----:B---3--:R-:W-:Y:S05]  /*34970*/  @!P1 NANOSLEEP.SYNCS 0x989680 ;  /* 0x009896800000995d */ /* 0x008fea0003900000 */
[----:B------:R-:W3:Y:S02]  /*34980*/  @!P1 SYNCS.PHASECHK.TRANS64 P1, [R4+URZ+0x33450], R0 ;  /* 0x03345000040095a7 */ /* 0x000ee4000802007f */
[----:B---3--:R-:W-:Y:S05]  /*34990*/  @!P1 BRA `(.L_x_2931) ;  /* 0xfffffffc00f09947 */ /* 0x008fea000383ffff */
[----:B------:R-:W-:Y:S05]  /*349a0*/  BRA `(.L_x_2928) ;  /* 0xfffffed000f07947 */ /* 0x000fea000383ffff */
.L_x_2938:
[----:B--2---:R2:W3:Y:S02]  /*349b0*/  SYNCS.PHASECHK.TRANS64.TRYWAIT P1, [R3+URZ+0x33450], R6 ;  /* 0x03345006030075a7 */ /* 0x0044e4000802017f */
[----:B---3--:R-:W-:Y:S05]  /*349c0*/  @!P1 NANOSLEEP.SYNCS 0x989680 ;  /* 0x009896800000995d */ /* 0x008fea0003900000 */
[----:B------:R-:W3:Y:S02]  /*349d0*/  @!P1 SYNCS.PHASECHK.TRANS64 P1, [R3+URZ+0x33450], R6 ;  /* 0x03345006030095a7 */ /* 0x000ee4000802007f */
[----:B---3--:R-:W-:Y:S05]  /*349e0*/  @!P1 BRA `(.L_x_2938) ;  /* 0xfffffffc00f09947 */ /* 0x008fea000383ffff */
[----:B------:R-:W-:Y:S05]  /*349f0*/  BRA `(.L_x_2937) ;  /* 0xfffffef400d87947 */ /* 0x000fea000383ffff */
.L_x_2942:
        /* <DEDUP_REMOVED lines=11> */
[----:B-----5:R-:W-:Y:S01]  /*34ab0*/  IMAD.MOV.U32 R12, RZ, RZ, R0 ;  /* 0x000000ffff0c7224 */ /* 0x020fe200078e0000 */
[----:B------:R-:W-:-:S02]  /*34ac0*/  SEL R26, R11, R128, P0 ;  /* 0x000000800b1a7207 */ /* 0x000fc40000000000 */
[----:B------:R-:W-:Y:S01]  /*34ad0*/  SEL R27, R128, R11, P0 ;  /* 0x0000000b801b7207 */ /* 0x000fe20000000000 */
[----:B------:R-:W-:Y:S01]  /*34ae0*/  IMAD.MOV.U32 R11, RZ, RZ, 0x1c1f ;  /* 0x00001c1fff0b7424 */ /* 0x000fe200078e00ff */
[----:B------:R-:W-:Y:S01]  /*34af0*/  SEL R46, R15, R46, P0 ;  /* 0x0000002e0f2e7207 */ /* 0x000fe20000000000 */
[----:B------:R-:W-:Y:S01]  /*34b00*/  IMAD.MOV.U32 R15, RZ, RZ, -0x1 ;  /* 0xffffffffff0f7424 */ /* 0x000fe200078e00ff */
[----:B------:R-:W-:Y:S01]  /*34b10*/  SEL R4, R3, R123, P0 ;  /* 0x0000007b03047207 */ /* 0x000fe20000000000 */
[----:B------:R-:W-:Y:S01]  /*34b20*/  IMAD.MOV.U32 R128, RZ, RZ, RZ ;  /* 0x000000ffff807224 */ /* 0x000fe200078e00ff */
[----:B------:R-:W-:Y:S02]  /*34b30*/  SEL R147, R123, R3, P0 ;  /* 0x000000037b937207 */ /* 0x000fe40000000000 */
[----:B------:R-:W-:Y:S02]  /*34b40*/  SEL R3, R14, R133, P0 ;  /* 0x000000850e037207 */ /* 0x000fe40000000000 */
[----:B------:R-:W-:-:S07]  /*34b50*/  SEL R133, R133, R14, P0 ;  /* 0x0000000e85857207 */ /* 0x000fce0000000000 */
[----:B0--3--:R-:W-:Y:S05]  /*34b60*/  WARPSYNC.COLLECTIVE R15, `(.L_x_3167) ;  /* 0x000000000f087348 */ /* 0x009fea0003c00000 */
[----:B------:R1:W2:Y:S02]  /*34b70*/  SHFL.IDX P6, R14, R13, R12, R11 ;  /* 0x0000000c0d0e7389 */ /* 0x0002a400000c000b */
[----:B0123--:R-:W-:Y:S01]  /*34b80*/  ENDCOLLECTIVE ;  /* 0x000000000000791b */ /* 0x00ffe20003800000 */
.L_x_3167:
        /* <DEDUP_REMOVED lines=18> */
.L_x_3168:
        /* <DEDUP_REMOVED lines=19> */
.L_x_3169:
        /* <DEDUP_REMOVED lines=17> */
.L_x_3170:
        /* <DEDUP_REMOVED lines=19> */
.L_x_3171:
        /* <DEDUP_REMOVED lines=18> */
.L_x_3172:
        /* <DEDUP_REMOVED lines=17> */
.L_x_3173:
[----:B------:R-:W-:Y:S02]  /*35250*/  IMAD.MOV.U32 R13, RZ, RZ, R147 ;  /* 0x000000ffff0d7224 */ /* 0x000fe400078e0093 */
[----:B------:R-:W-:-:S07]  /*35260*/  IMAD.MOV.U32 R86, RZ, RZ, R14 ;  /* 0x000000ffff567224 */ /* 0x000fce00078e000e */
[----:B------:R-:W-:Y:S05]  /*35270*/  WARPSYNC.COLLECTIVE R15, `(.L_x_3174) ;  /* 0x000000000f087348 */ /* 0x000fea0003c00000 */
[----:B------:R0:W1:Y:S02]  /*35280*/  SHFL.IDX P6, R14, R13, R12, R11 ;  /* 0x0000000c0d0e7389 */ /* 0x00006400000c000b */
[----:B01----:R-:W-:Y:S01]  /*35290*/  ENDCOLLECTIVE ;  /* 0x000000000000791b */ /* 0x003fe20003800000 */
.L_x_3174:
        /* <DEDUP_REMOVED lines=8> */
.L_x_3175:
[----:B------:R-:W-:Y:S02]  /*35320*/  SEL R113, R115, R92, P0 ;  /* 0x0000005c73717207 */ /* 0x000fe40000000000 */
[----:B------:R-:W-:Y:S01]  /*35330*/  SEL R115, R92, R115, P0 ;  /* 0x000000735c737207 */ /* 0x000fe20000000000 */
[----:B------:R-:W-:Y:S02]  /*35340*/  IMAD.MOV.U32 R13, RZ, RZ, R119 ;  /* 0x000000ffff0d7224 */ /* 0x000fe400078e0077 */
[----:B------:R-:W-:-:S07]  /*35350*/  IMAD.MOV.U32 R118, RZ, RZ, R14 ;  /* 0x000000ffff767224 */ /* 0x000fce00078e000e */
[----:B------:R-:W-:Y:S05]  /*35360*/  WARPSYNC.COLLECTIVE R15, `(.L_x_3176) ;  /* 0x000000000f087348 */ /* 0x000fea0003c00000 */
[----:B------:R0:W1:Y:S02]  /*35370*/  SHFL.IDX P6, R14, R13, R12, R11 ;  /* 0x0000000c0d0e7389 */ /* 0x00006400000c000b */
[----:B01----:R-:W-:Y:S01]  /*35380*/  ENDCOLLECTIVE ;  /* 0x000000000000791b */ /* 0x003fe20003800000 */
.L_x_3176:
[----:B------:R-:W-:Y:S01]  /*35390*/  MOV R13, R143 ;  /* 0x0000008f000d7202 */ /* 0x000fe20000000f00 */
[----:B------:R-:W-:Y:S02]  /*353a0*/  IMAD.MOV.U32 R12, RZ, RZ, R121 ;  /* 0x000000ffff0c7224 */ /* 0x000fe400078e0079 */
[----:B------:R-:W-:-:S07]  /*353b0*/  IMAD.MOV.U32 R119, RZ, RZ, R14 ;  /* 0x000000ffff777224 */ /* 0x000fce00078e000e */
[----:B------:R-:W-:Y:S05]  /*353c0*/  WARPSYNC.COLLECTIVE R15, `(.L_x_3177) ;  /* 0x000000000f087348 */ /* 0x000fea0003c00000 */
[----:B------:R0:W1:Y:S02]  /*353d0*/  SHFL.IDX P6, R14, R13, R12, R11 ;  /* 0x0000000c0d0e7389 */ /* 0x00006400000c000b */
[----:B01----:R-:W-:Y:S01]  /*353e0*/  ENDCOLLECTIVE ;  /* 0x000000000000791b */ /* 0x003fe20003800000 */
.L_x_3177:
[----:B------:R-:W-:Y:S02]  /*353f0*/  IMAD.MOV.U32 R13, RZ, RZ, R146 ;  /* 0x000000ffff0d7224 */ /* 0x000fe400078e0092 */
[----:B------:R-:W-:-:S07]  /*35400*/  IMAD.MOV.U32 R84, RZ, RZ, R14 ;  /* 0x000000ffff547224 */ /* 0x000fce00078e000e */
[----:B------:R-:W-:Y:S05]  /*35410*/  WARPSYNC.COLLECTIVE R15, `(.L_x_3178) ;  /* 0x000000000f087348 */ /* 0x000fea0003c00000 */
[----:B------:R0:W1:Y:S02]  /*35420*/  SHFL.IDX P6, R14, R13, R12, R11 ;  /* 0x0000000c0d0e7389 */ /* 0x00006400000c000b */
[----:B01----:R-:W-:Y:S01]  /*35430*/  ENDCOLLECTIVE ;  /* 0x000000000000791b */ /* 0x003fe20003800000 */
.L_x_3178:
        /* <DEDUP_REMOVED lines=8> */
.L_x_3179:
[----:B------:R-:W-:Y:S02]  /*354c0*/  SEL R117, R119, R88, P0 ;  /* 0x0000005877757207 */ /* 0x000fe40000000000 */
[----:B------:R-:W-:Y:S01]  /*354d0*/  SEL R119, R88, R119, P0 ;  /* 0x0000007758777207 */ /* 0x000fe20000000000 */
[----:B------:R-:W-:Y:S02]  /*354e0*/  IMAD.MOV.U32 R13, RZ, RZ, R123 ;  /* 0x000000ffff0d7224 */ /* 0x000fe400078e007b */
[----:B------:R-:W-:-:S07]  /*354f0*/  IMAD.MOV.U32 R122, RZ, RZ, R14 ;  /* 0x000000ffff7a7224 */ /* 0x000fce00078e000e */
[----:B------:R-:W-:Y:S05]  /*35500*/  WARPSYNC.COLLECTIVE R15, `(.L_x_3180) ;  /* 0x000000000f087348 */ /* 0x000fea0003c00000 */
[----:B------:R0:W1:Y:S02]  /*35510*/  SHFL.IDX P6, R14, R13, R12, R11 ;  /* 0x0000000c0d0e7389 */ /* 0x00006400000c000b */
[----:B01----:R-:W-:Y:S01]  /*35520*/  ENDCOLLECTIVE ;  /* 0x000000000000791b */ /* 0x003fe20003800000 */
.L_x_3180:
[----:B------:R-:W-:Y:S02]  /*35530*/  IMAD.MOV.U32 R13, RZ, RZ, R132 ;  /* 0x000000ffff0d7224 */ /* 0x000fe400078e0084 */
[----:B------:R-:W-:Y:S01]  /*35540*/  IMAD.MOV.U32 R12, RZ, RZ, R121 ;  /* 0x000000ffff0c7224 */ /* 0x000fe200078e0079 */
[----:B------:R-:W-:-:S07]  /*35550*/  MOV R123, R14 ;  /* 0x0000000e007b7202 */ /* 0x000fce0000000f00 */
[----:B------:R-:W-:Y:S05]  /*35560*/  WARPSYNC.COLLECTIVE R15, `(.L_x_3181) ;  /* 0x000000000f087348 */ /* 0x000fea0003c00000 */
[----:B------:R0:W1:Y:S02]  /*35570*/  SHFL.IDX P6, R14, R13, R12, R11 ;  /* 0x0000000c0d0e7389 */ /* 0x00006400000c000b */
[----:B01----:R-:W-:Y:S01]  /*35580*/  ENDCOLLECTIVE ;  /* 0x000000000000791b */ /* 0x003fe20003800000 */
.L_x_3181:
[----:B------:R-:W-:Y:S02]  /*35590*/  IMAD.MOV.U32 R13, RZ, RZ, R144 ;  /* 0x000000ffff0d7224 */ /* 0x000fe400078e0090 */
[----:B------:R-:W-:-:S07]  /*355a0*/  IMAD.MOV.U32 R76, RZ, RZ, R14 ;  /* 0x000000ffff4c7224 */ /* 0x000fce00078e000e */
[----:B------:R-:W-:Y:S05]  /*355b0*/  WARPSYNC.COLLECTIVE R15, `(.L_x_3182) ;  /* 0x000000000f087348 */ /* 0x000fea0003c00000 */
[----:B------:R0:W1:Y:S02]  /*355c0*/  SHFL.IDX P6, R14, R13, R12, R11 ;  /* 0x0000000c0d0e7389 */ /* 0x00006400000c000b */
[----:B01----:R-:W-:Y:S01]  /*355d0*/  ENDCOLLECTIVE ;  /* 0x000000000000791b */ /* 0x003fe20003800000 */
.L_x_3182:
        /* <DEDUP_REMOVED lines=8> */
.L_x_3183:
[----:B------:R-:W-:Y:S01]  /*35660*/  MOV R13, R3 ;  /* 0x00000003000d7202 */ /* 0x000fe20000000f00 */
[----:B------:R-:W-:-:S07]  /*35670*/  IMAD.MOV.U32 R5, RZ, RZ, R14 ;  /* 0x000000ffff057224 */ /* 0x000fce00078e000e */
[----:B------:R-:W-:Y:S05]  /*35680*/  WARPSYNC.COLLECTIVE R15, `(.L_x_3184) ;  /* 0x000000000f087348 */ /* 0x000fea0003c00000 */
[----:B------:R0:W1:Y:S02]  /*35690*/  SHFL.IDX P6, R14, R13, R12, R11 ;  /* 0x0000000c0d0e7389 */ /* 0x00006400000c000b */
[----:B01----:R-:W-:Y:S01]  /*356a0*/  ENDCOLLECTIVE ;  /* 0x000000000000791b */ /* 0x003fe20003800000 */
.L_x_3184:
[----:B------:R-:W-:Y:S02]  /*356b0*/  IMAD.MOV.U32 R13, RZ, RZ, R6 ;  /* 0x000000ffff0d7224 */ /* 0x000fe400078e0006 */
[----:B------:R-:W-:Y:S02]  /*356c0*/  IMAD.MOV.U32 R12, RZ, RZ, R121 ;  /* 0x000000ffff0c7224 */ /* 0x000fe400078e0079 */
[----:B------:R-:W-:-:S07]  /*356d0*/  IMAD.MOV.U32 R3, RZ, RZ, R14 ;  /* 0x000000ffff037224 */ /* 0x000fce00078e000e */
[----:B------:R-:W-:Y:S05]  /*356e0*/  WARPSYNC.COLLECTIVE R15, `(.L_x_3185) ;  /* 0x000000000f087348 */ /* 0x000fea0003c00000 */
[----:B------:R0:W1:Y:S02]  /*356f0*/  SHFL.IDX P6, R14, R13, R12, R11 ;  /* 0x0000000c0d0e7389 */ /* 0x00006400000c000b */
[----:B01----:R-:W-:Y:S01]  /*35700*/  ENDCOLLECTIVE ;  /* 0x000000000000791b */ /* 0x003fe20003800000 */
.L_x_3185:
[----:B------:R-:W-:Y:S02]  /*35710*/  IMAD.MOV.U32 R13, RZ, RZ, R133 ;  /* 0x000000ffff0d7224 */ /* 0x000fe400078e0085 */
[----:B------:R-:W-:-:S07]  /*35720*/  IMAD.MOV.U32 R6, RZ, RZ, R14 ;  /* 0x000000ffff067224 */ /* 0x000fce00078e000e */
[----:B------:R-:W-:Y:S05]  /*35730*/  WARPSYNC.COLLECTIVE R15, `(.L_x_3186) ;  /* 0x000000000f087348 */ /* 0x000fea0003c00000 */
[----:B------:R0:W1:Y:S02]  /*35740*/  SHFL.IDX P6, R14, R13, R12, R11 ;  /* 0x0000000c0d0e7389 */ /* 0x00006400000c000b */
[----:B01----:R-:W-:Y:S01]  /*35750*/  ENDCOLLECTIVE ;  /* 0x000000000000791b */ /* 0x003fe20003800000 */
.L_x_3186:
[----:B------:R-:W-:Y:S02]  /*35760*/  IMAD.MOV.U32 R13, RZ, RZ, R106 ;  /* 0x000000ffff0d7224 */ /* 0x000fe400078e006a */
[----:B------:R-:W-:Y:S02]  /*35770*/  IMAD.MOV.U32 R12, RZ, RZ, R0 ;  /* 0x000000ffff0c7224 */ /* 0x000fe400078e0000 */
[----:B------:R-:W-:-:S07]  /*35780*/  IMAD.MOV.U32 R4, RZ, RZ, R14 ;  /* 0x000000ffff047224 */ /* 0x000fce00078e000e */
[----:B------:R-:W-:Y:S05]  /*35790*/  WARPSYNC.COLLECTIVE R15, `(.L_x_3187) ;  /* 0x000000000f087348 */ /* 0x000fea0003c00000 */
[----:B------:R0:W1:Y:S02]  /*357a0*/  SHFL.IDX P6, R14, R13, R12, R11 ;  /* 0x0000000c0d0e7389 */ /* 0x00006400000c000b */
[----:B01----:R-:W-:Y:S01]  /*357b0*/  ENDCOLLECTIVE ;  /* 0x000000000000791b */ /* 0x003fe20003800000 */
.L_x_3187:
        /* <DEDUP_REMOVED lines=9> */
.L_x_3188:
[----:B------:R-:W-:Y:S02]  /*35850*/  IMAD.MOV.U32 R13, RZ, RZ, R10 ;  /* 0x000000ffff0d7224 */ /* 0x000fe400078e000a */
[----:B------:R-:W-:Y:S02]  /*35860*/  IMAD.MOV.U32 R12, RZ, RZ, R121 ;  /* 0x000000ffff0c7224 */ /* 0x000fe400078e0079 */
[----:B------:R-:W-:-:S07]  /*35870*/  IMAD.MOV.U32 R7, RZ, RZ, R14 ;  /* 0x000000ffff077224 */ /* 0x000fce00078e000e */
[----:B------:R-:W-:Y:S05]  /*35880*/  WARPSYNC.COLLECTIVE R15, `(.L_x_3189) ;  /* 0x000000000f087348 */ /* 0x000fea0003c00000 */
[----:B------:R0:W1:Y:S02]  /*35890*/  SHFL.IDX P6, R14, R13, R12, R11 ;  /* 0x0000000c0d0e7389 */ /* 0x00006400000c000b */
[----:B01----:R-:W-:Y:S01]  /*358a0*/  ENDCOLLECTIVE ;  /* 0x000000000000791b */ /* 0x003fe20003800000 */
.L_x_3189:
[----:B------:R-:W-:Y:S02]  /*358b0*/  IMAD.MOV.U32 R13, RZ, RZ, R8 ;  /* 0x000000ffff0d7224 */ /* 0x000fe400078e0008 */
[----:B------:R-:W-:-:S07]  /*358c0*/  IMAD.MOV.U32 R10, RZ, RZ, R14 ;  /* 0x000000ffff0a7224 */ /* 0x000fce00078e000e */
[----:B------:R-:W-:Y:S05]  /*358d0*/  WARPSYNC.COLLECTIVE R15, `(.L_x_3190) ;  /* 0x000000000f087348 */ /* 0x000fea0003c00000 */
[----:B------:R0:W1:Y:S02]  /*358e0*/  SHFL.IDX P6, R14, R13, R12, R11 ;  /* 0x0000000c0d0e7389 */ /* 0x00006400000c000b */
[----:B01----:R-:W-:Y:S01]  /*358f0*/  ENDCOLLECTIVE ;  /* 0x000000000000791b */ /* 0x003fe20003800000 */
.L_x_3190:
[----:B------:R-:W-:Y:S01]  /*35900*/  IMAD.MOV.U32 R13, RZ, RZ, R24 ;  /* 0x000000ffff0d7224 */ /* 0x000fe200078e0018 */
[----:B------:R-:W-:Y:S01]  /*35910*/  MOV R12, R0 ;  /* 0x00000000000c7202 */ /* 0x000fe20000000f00 */
[----:B------:R-:W-:-:S07]  /*35920*/  IMAD.MOV.U32 R8, RZ, RZ, R14 ;  /* 0x000000ffff087224 */ /* 0x000fce00078e000e */
[----:B------:R-:W-:Y:S05]  /*35930*/  WARPSYNC.COLLECTIVE R15, `(.L_x_3191) ;  /* 0x000000000f087348 */ /* 0x000fea0003c00000 */
[----:B------:R0:W1:Y:S02]  /*35940*/  SHFL.IDX P6, R14, R13, R12, R11 ;  /* 0x0000000c0d0e7389 */ /* 0x00006400000c000b */
[----:B01----:R-:W-:Y:S01]  /*35950*/  ENDCOLLECTIVE ;  /* 0x000000000000791b */ /* 0x003fe20003800000 */
.L_x_3191:
        /* <DEDUP_REMOVED lines=9> */
.L_x_3192:
[----:B------:R-:W-:Y:S02]  /*359f0*/  IMAD.MOV.U32 R13, RZ, RZ, R25 ;  /* 0x000000ffff0d7224 */ /* 0x000fe400078e0019 */
[----:B------:R-:W-:Y:S02]  /*35a00*/  IMAD.MOV.U32 R12, RZ, RZ, R121 ;  /* 0x000000ffff0c7224 */ /* 0x000fe400078e0079 */
[----:B------:R-:W-:-:S07]  /*35a10*/  IMAD.MOV.U32 R20, RZ, RZ, R14 ;  /* 0x000000ffff147224 */ /* 0x000fce00078e000e */
[----:B------:R-:W-:Y:S05]  /*35a20*/  WARPSYNC.COLLECTIVE R15, `(.L_x_3193) ;  /* 0x000000000f087348 */ /* 0x000fea0003c00000 */
[----:B------:R0:W1:Y:S02]  /*35a30*/  SHFL.IDX P6, R14, R13, R12, R11 ;  /* 0x0000000c0d0e7389 */ /* 0x00006400000c000b */
[----:B01----:R-:W-:Y:S01]  /*35a40*/  ENDCOLLECTIVE ;  /* 0x000000000000791b */ /* 0x003fe20003800000 */
.L_x_3193:
[----:B------:R-:W-:Y:S02]  /*35a50*/  IMAD.MOV.U32 R13, RZ, RZ, R21 ;  /* 0x000000ffff0d7224 */ /* 0x000fe400078e0015 */
[----:B------:R-:W-:-:S07]  /*35a60*/  IMAD.MOV.U32 R25, RZ, RZ, R14 ;  /* 0x000000ffff197224 */ /* 0x000fce00078e000e */
[----:B------:R-:W-:Y:S05]  /*35a70*/  WARPSYNC.COLLECTIVE R15, `(.L_x_3194) ;  /* 0x000000000f087348 */ /* 0x000fea0003c00000 */
[----:B------:R0:W1:Y:S02]  /*35a80*/  SHFL.IDX P6, R14, R13, R12, R11 ;  /* 0x0000000c0d0e7389 */ /* 0x00006400000c000b */
[----:B01----:R-:W-:Y:S01]  /*35a90*/  ENDCOLLECTIVE ;  /* 0x000000000000791b */ /* 0x003fe20003800000 */
.L_x_3194:
[----:B------:R-:W-:Y:S01]  /*35aa0*/  MOV R13, R28 ;  /* 0x0000001c000d7202 */ /* 0x000fe20000000f00 */
[----:B------:R-:W-:Y:S02]  /*35ab0*/  IMAD.MOV.U32 R12, RZ, RZ, R0 ;  /* 0x000000ffff0c7224 */ /* 0x000fe400078e0000 */
[----:B------:R-:W-:-:S07]  /*35ac0*/  IMAD.MOV.U32 R21, RZ, RZ, R14 ;  /* 0x000000ffff157224 */ /* 0x000fce00078e000e */
[----:B------:R-:W-:Y:S05]  /*35ad0*/  WARPSYNC.COLLECTIVE R15, `(.L_x_3195) ;  /* 0x000000000f087348 */ /* 0x000fea0003c00000 */
[----:B------:R0:W1:Y:S02]  /*35ae0*/  SHFL.IDX P6, R14, R13, R12, R11 ;  /* 0x0000000c0d0e7389 */ /* 0x00006400000c000b */
[----:B01----:R-:W-:Y:S01]  /*35af0*/  ENDCOLLECTIVE ;  /* 0x000000000000791b */ /* 0x003fe20003800000 */
.L_x_3195:
        /* <DEDUP_REMOVED lines=9> */
.L_x_3196:
[----:B------:R-:W-:Y:S02]  /*35b90*/  IMAD.MOV.U32 R13, RZ, RZ, R32 ;  /* 0x000000ffff0d7224 */ /* 0x000fe400078e0020 */
[----:B------:R-:W-:Y:S02]  /*35ba0*/  IMAD.MOV.U32 R12, RZ, RZ, R121 ;  /* 0x000000ffff0c7224 */ /* 0x000fe400078e0079 */
[----:B------:R-:W-:-:S07]  /*35bb0*/  IMAD.MOV.U32 R26, RZ, RZ, R14 ;  /* 0x000000ffff1a7224 */ /* 0x000fce00078e000e */
[----:B------:R-:W-:Y:S05]  /*35bc0*/  WARPSYNC.COLLECTIVE R15, `(.L_x_3197) ;  /* 0x000000000f087348 */ /* 0x000fea0003c00000 */
[----:B------:R0:W1:Y:S02]  /*35bd0*/  SHFL.IDX P6, R14, R13, R12, R11 ;  /* 0x0000000c0d0e7389 */ /* 0x00006400000c000b */
[----:B01----:R-:W-:Y:S01]  /*35be0*/  ENDCOLLECTIVE ;  /* 0x000000000000791b */ /* 0x003fe20003800000 */
.L_x_3197:
[----:B------:R-:W-:Y:S02]  /*35bf0*/  IMAD.MOV.U32 R13, RZ, RZ, R27 ;  /* 0x000000ffff0d7224 */ /* 0x000fe400078e001b */
[----:B------:R-:W-:-:S07]  /*35c00*/  IMAD.MOV.U32 R32, RZ, RZ, R14 ;  /* 0x000000ffff207224 */ /* 0x000fce00078e000e */
[----:B------:R-:W-:Y:S05]  /*35c10*/  WARPSYNC.COLLECTIVE R15, `(.L_x_3198) ;  /* 0x000000000f087348 */ /* 0x000fea0003c00000 */
[----:B------:R0:W1:Y:S02]  /*35c20*/  SHFL.IDX P6, R14, R13, R12, R11 ;  /* 0x0000000c0d0e7389 */ /* 0x00006400000c000b */
[----:B01----:R-:W-:Y:S01]  /*35c30*/  ENDCOLLECTIVE ;  /* 0x000000000000791b */ /* 0x003fe20003800000 */
.L_x_3198:
[----:B------:R-:W-:Y:S02]  /*35c40*/  IMAD.MOV.U32 R13, RZ, RZ, R35 ;  /* 0x000000ffff0d7224 */ /* 0x000fe400078e0023 */
[----:B------:R-:W-:Y:S01]  /*35c50*/  IMAD.MOV.U32 R12, RZ, RZ, R0 ;  /* 0x000000ffff0c7224 */ /* 0x000fe200078e0000 */
[----:B------:R-:W-:-:S07]  /*35c60*/  MOV R27, R14 ;  /* 0x0000000e001b7202 */ /* 0x000fce0000000f00 */
[----:B------:R-:W-:Y:S05]  /*35c70*/  WARPSYNC.COLLECTIVE R15, `(.L_x_3199) ;  /* 0x000000000f087348 */ /* 0x000fea0003c00000 */
[----:B------:R0:W1:Y:S02]  /*35c80*/  SHFL.IDX P6, R14, R13, R12, R11 ;  /* 0x0000000c0d0e7389 */ /* 0x00006400000c000b */
[----:B01----:R-:W-:Y:S01]  /*35c90*/  ENDCOLLECTIVE ;  /* 0x000000000000791b */ /* 0x003fe20003800000 */
.L_x_3199:
        /* <DEDUP_REMOVED lines=9> */
.L_x_3200:
[----:B------:R-:W-:Y:S02]  /*35d30*/  IMAD.MOV.U32 R13, RZ, RZ, R52 ;  /* 0x000000ffff0d7224 */ /* 0x000fe400078e0034 */
[----:B------:R-:W-:Y:S02]  /*35d40*/  IMAD.MOV.U32 R12, RZ, RZ, R121 ;  /* 0x000000ffff0c7224 */ /* 0x000fe400078e0079 */
[----:B------:R-:W-:-:S07]  /*35d50*/  IMAD.MOV.U32 R33, RZ, RZ, R14 ;  /* 0x000000ffff217224 */ /* 0x000fce00078e000e */
[----:B------:R-:W-:Y:S05]  /*35d60*/  WARPSYNC.COLLECTIVE R15, `(.L_x_3201) ;  /* 0x000000000f087348 */ /* 0x000fea0003c00000 */
[----:B------:R0:W1:Y:S02]  /*35d70*/  SHFL.IDX P6, R14, R13, R12, R11 ;  /* 0x0000000c0d0e7389 */ /* 0x00006400000c000b */
[----:B01----:R-:W-:Y:S01]  /*35d80*/  ENDCOLLECTIVE ;  /* 0x000000000000791b */ /* 0x003fe20003800000 */
.L_x_3201:
[----:B------:R-:W-:Y:S01]  /*35d90*/  MOV R13, R34 ;  /* 0x00000022000d7202 */ /* 0x000fe20000000f00 */
[----:B------:R-:W-:-:S07]  /*35da0*/  IMAD.MOV.U32 R52, RZ, RZ, R14 ;  /* 0x000000ffff347224 */ /* 0x000fce00078e000e */
[----:B------:R-:W-:Y:S05]  /*35db0*/  WARPSYNC.COLLECTIVE R15, `(.L_x_3202) ;  /* 0x000000000f087348 */ /* 0x000fea0003c00000 */
[----:B------:R0:W1:Y:S02]  /*35dc0*/  SHFL.IDX P6, R14, R13, R12, R11 ;  /* 0x0000000c0d0e7389 */ /* 0x00006400000c000b */
[----:B01----:R-:W-:Y:S01]  /*35dd0*/  ENDCOLLECTIVE ;  /* 0x000000000000791b */ /* 0x003fe20003800000 */
.L_x_3202:
[----:B------:R-:W-:Y:S02]  /*35de0*/  IMAD.MOV.U32 R13, RZ, RZ, R55 ;  /* 0x000000ffff0d7224 */ /* 0x000fe400078e0037 */
[----:B------:R-:W-:Y:S02]  /*35df0*/  IMAD.MOV.U32 R12, RZ, RZ, R0 ;  /* 0x000000ffff0c7224 */ /* 0x000fe400078e0000 */
[----:B------:R-:W-:-:S07]  /*35e00*/  IMAD.MOV.U32 R34, RZ, RZ, R14 ;  /* 0x000000ffff227224 */ /* 0x000fce00078e000e */
[----:B------:R-:W-:Y:S05]  /*35e10*/  WARPSYNC.COLLECTIVE R15, `(.L_x_3203) ;  /* 0x000000000f087348 */ /* 0x000fea0003c00000 */
[----:B------:R0:W1:Y:S02]  /*35e20*/  SHFL.IDX P6, R14, R13, R12, R11 ;  /* 0x0000000c0d0e7389 */ /* 0x00006400000c000b */
[----:B01----:R-:W-:Y:S01]  /*35e30*/  ENDCOLLECTIVE ;  /* 0x000000000000791b */ /* 0x003fe20003800000 */
.L_x_3203:
        /* <DEDUP_REMOVED lines=9> */
.L_x_3204:
[----:B------:R-:W-:Y:S02]  /*35ed0*/  IMAD.MOV.U32 R13, RZ, RZ, R56 ;  /* 0x000000ffff0d7224 */ /* 0x000fe400078e0038 */
[----:B------:R-:W-:Y:S02]  /*35ee0*/  IMAD.MOV.U32 R12, RZ, RZ, R121 ;  /* 0x000000ffff0c7224 */ /* 0x000fe400078e0079 */
[----:B------:R-:W-:-:S07]  /*35ef0*/  IMAD.MOV.U32 R53, RZ, RZ, R14 ;  /* 0x000000ffff357224 */ /* 0x000fce00078e000e */
[----:B------:R-:W-:Y:S05]  /*35f00*/  WARPSYNC.COLLECTIVE R15, `(.L_x_3205) ;  /* 0x000000000f087348 */ /* 0x000fea0003c00000 */
[----:B------:R0:W1:Y:S02]  /*35f10*/  SHFL.IDX P6, R14, R13, R12, R11 ;  /* 0x0000000c0d0e7389 */ /* 0x00006400000c000b */
[----:B01----:R-:W-:Y:S01]  /*35f20*/  ENDCOLLECTIVE ;  /* 0x000000000000791b */ /* 0x003fe20003800000 */
.L_x_3205:
[----:B------:R-:W-:Y:S01]  /*35f30*/  IMAD.MOV.U32 R13, RZ, RZ, R54 ;  /* 0x000000ffff0d7224 */ /* 0x000fe200078e0036 */
[----:B------:R-:W-:-:S07]  /*35f40*/  MOV R56, R14 ;  /* 0x0000000e00387202 */ /* 0x000fce0000000f00 */
[----:B------:R-:W-:Y:S05]  /*35f50*/  WARPSYNC.COLLECTIVE R15, `(.L_x_3206) ;  /* 0x000000000f087348 */ /* 0x000fea0003c00000 */
[----:B------:R0:W1:Y:S02]  /*35f60*/  SHFL.IDX P6, R14, R13, R12, R11 ;  /* 0x0000000c0d0e7389 */ /* 0x00006400000c000b */
[----:B01----:R-:W-:Y:S01]  /*35f70*/  ENDCOLLECTIVE ;  /* 0x000000000000791b */ /* 0x003fe20003800000 */
.L_x_3206:
[----:B------:R-:W-:Y:S02]  /*35f80*/  IMAD.MOV.U32 R13, RZ, RZ, R59 ;  /* 0x000000ffff0d7224 */ /* 0x000fe400078e003b */
[----:B------:R-:W-:Y:S02]  /*35f90*/  IMAD.MOV.U32 R12, RZ, RZ, R0 ;  /* 0x000000ffff0c7224 */ /* 0x000fe400078e0000 */
[----:B------:R-:W-:-:S07]  /*35fa0*/  IMAD.MOV.U32 R54, RZ, RZ, R14 ;  /* 0x000000ffff367224 */ /* 0x000fce00078e000e */
[----:B------:R-:W-:Y:S05]  /*35fb0*/  WARPSYNC.COLLECTIVE R15, `(.L_x_3207) ;  /* 0x000000000f087348 */ /* 0x000fea0003c00000 */
[----:B------:R0:W1:Y:S02]  /*35fc0*/  SHFL.IDX P6, R14, R13, R12, R11 ;  /* 0x0000000c0d0e7389 */ /* 0x00006400000c000b */
[----:B01----:R-:W-:Y:S01]  /*35fd0*/  ENDCOLLECTIVE ;  /* 0x000000000000791b */ /* 0x003fe20003800000 */
.L_x_3207:
        /* <DEDUP_REMOVED lines=9> */
.L_x_3208:
[----:B------:R-:W-:Y:S01]  /*36070*/  IMAD.MOV.U32 R13, RZ, RZ, R60 ;  /* 0x000000ffff0d7224 */ /* 0x000fe200078e003c */
[----:B------:R-:W-:Y:S01]  /*36080*/  MOV R12, R121 ;  /* 0x00000079000c7202 */ /* 0x000fe20000000f00 */
[----:B------:R-:W-:-:S07]  /*36090*/  IMAD.MOV.U32 R57, RZ, RZ, R14 ;  /* 0x000000ffff397224 */ /* 0x000fce00078e000e */
[----:B------:R-:W-:Y:S05]  /*360a0*/  WARPSYNC.COLLECTIVE R15, `(.L_x_3209) ;  /* 0x000000000f087348 */ /* 0x000fea0003c00000 */
[----:B------:R0:W1:Y:S02]  /*360b0*/  SHFL.IDX P6, R14, R13, R12, R11 ;  /* 0x0000000c0d0e7389 */ /* 0x00006400000c000b */
[----:B01----:R-:W-:Y:S01]  /*360c0*/  ENDCOLLECTIVE ;  /* 0x000000000000791b */ /* 0x003fe20003800000 */
.L_x_3209:
[----:B------:R-:W-:Y:S02]  /*360d0*/  IMAD.MOV.U32 R13, RZ, RZ, R58 ;  /* 0x000000ffff0d7224 */ /* 0x000fe400078e003a */
[----:B------:R-:W-:-:S07]  /*360e0*/  IMAD.MOV.U32 R60, RZ, RZ, R14 ;  /* 0x000000ffff3c7224 */ /* 0x000fce00078e000e */
[----:B------:R-:W-:Y:S05]  /*360f0*/  WARPSYNC.COLLECTIVE R15, `(.L_x_3210) ;  /* 0x000000000f087348 */ /* 0x000fea0003c00000 */
[----:B------:R0:W1:Y:S02]  /*36100*/  SHFL.IDX P6, R14, R13, R12, R11 ;  /* 0x0000000c0d0e7389 */ /* 0x00006400000c000b */
[----:B01----:R-:W-:Y:S01]  /*36110*/  ENDCOLLECTIVE ;  /* 0x000000000000791b */ /* 0x003fe20003800000 */
.L_x_3210:
[----:B------:R-:W-:Y:S02]  /*36120*/  IMAD.MOV.U32 R13, RZ, RZ, R63 ;  /* 0x000000ffff0d7224 */ /* 0x000fe400078e003f */
[----:B------:R-:W-:Y:S02]  /*36130*/  IMAD.MOV.U32 R12, RZ, RZ, R0 ;  /* 0x000000ffff0c7224 */ /* 0x000fe400078e0000 */
[----:B------:R-:W-:-:S07]  /*36140*/  IMAD.MOV.U32 R58, RZ, RZ, R14 ;  /* 0x000000ffff3a7224 */ /* 0x000fce00078e000e */
[----:B------:R-:W-:Y:S05]  /*36150*/  WARPSYNC.COLLECTIVE R15, `(.L_x_3211) ;  /* 0x000000000f087348 */ /* 0x000fea0003c00000 */
[----:B------:R0:W1:Y:S02]  /*36160*/  SHFL.IDX P6, R14, R13, R12, R11 ;  /* 0x0000000c0d0e7389 */ /* 0x00006400000c000b */
[----:B01----:R-:W-:Y:S01]  /*36170*/  ENDCOLLECTIVE ;  /* 0x000000000000791b */ /* 0x003fe20003800000 */
.L_x_3211:
        /* <DEDUP_REMOVED lines=9> */
.L_x_3212:
[----:B------:R-:W-:Y:S01]  /*36210*/  MOV R13, R64 ;  /* 0x00000040000d7202 */ /* 0x000fe20000000f00 */
[----:B------:R-:W-:Y:S02]  /*36220*/  IMAD.MOV.U32 R12, RZ, RZ, R121 ;  /* 0x000000ffff0c7224 */ /* 0x000fe400078e0079 */
[----:B------:R-:W-:-:S07]  /*36230*/  IMAD.MOV.U32 R61, RZ, RZ, R14 ;  /* 0x000000ffff3d7224 */ /* 0x000fce00078e000e */
[----:B------:R-:W-:Y:S05]  /*36240*/  WARPSYNC.COLLECTIVE R15, `(.L_x_3213) ;  /* 0x000000000f087348 */ /* 0x000fea0003c00000 */
[----:B------:R0:W1:Y:S02]  /*36250*/  SHFL.IDX P6, R14, R13, R12, R11 ;  /* 0x0000000c0d0e7389 */ /* 0x00006400000c000b */
[----:B01----:R-:W-:Y:S01]  /*36260*/  ENDCOLLECTIVE ;  /* 0x000000000000791b */ /* 0x003fe20003800000 */
.L_x_3213:
[----:B------:R-:W-:Y:S02]  /*36270*/  IMAD.MOV.U32 R13, RZ, RZ, R62 ;  /* 0x000000ffff0d7224 */ /* 0x000fe400078e003e */
[----:B------:R-:W-:-:S07]  /*36280*/  IMAD.MOV.U32 R64, RZ, RZ, R14 ;  /* 0x000000ffff407224 */ /* 0x000fce00078e000e */
[----:B------:R-:W-:Y:S05]  /*36290*/  WARPSYNC.COLLECTIVE R15, `(.L_x_3214) ;  /* 0x000000000f087348 */ /* 0x000fea0003c00000 */
[----:B------:R0:W1:Y:S02]  /*362a0*/  SHFL.IDX P6, R14, R13, R12, R11 ;  /* 0x0000000c0d0e7389 */ /* 0x00006400000c000b */
[----:B01----:R-:W-:Y:S01]  /*362b0*/  ENDCOLLECTIVE ;  /* 0x000000000000791b */ /* 0x003fe20003800000 */
.L_x_3214:
[----:B------:R-:W-:Y:S02]  /*362c0*/  IMAD.MOV.U32 R13, RZ, RZ, R67 ;  /* 0x000000ffff0d7224 */ /* 0x000fe400078e0043 */
[----:B------:R-:W-:Y:S02]  /*362d0*/  IMAD.MOV.U32 R12, RZ, RZ, R0 ;  /* 0x000000ffff0c7224 */ /* 0x000fe400078e0000 */
[----:B------:R-:W-:-:S07]  /*362e0*/  IMAD.MOV.U32 R62, RZ, RZ, R14 ;  /* 0x000000ffff3e7224 */ /* 0x000fce00078e000e */
[----:B------:R-:W-:Y:S05]  /*362f0*/  WARPSYNC.COLLECTIVE R15, `(.L_x_3215) ;  /* 0x000000000f087348 */ /* 0x000fea0003c00000 */
[----:B------:R0:W1:Y:S02]  /*36300*/  SHFL.IDX P6, R14, R13, R12, R11 ;  /* 0x0000000c0d0e7389 */ /* 0x00006400000c000b */
[----:B01----:R-:W-:Y:S01]  /*36310*/  ENDCOLLECTIVE ;  /* 0x000000000000791b */ /* 0x003fe20003800000 */
.L_x_3215:
        /* <DEDUP_REMOVED lines=9> */
.L_x_3216:
[----:B------:R-:W-:Y:S02]  /*363b0*/  IMAD.MOV.U32 R13, RZ, RZ, R68 ;  /* 0x000000ffff0d7224 */ /* 0x000fe400078e0044 */
[----:B------:R-:W-:Y:S01]  /*363c0*/  IMAD.MOV.U32 R12, RZ, RZ, R121 ;  /* 0x000000ffff0c7224 */ /* 0x000fe200078e0079 */
[----:B------:R-:W-:-:S07]  /*363d0*/  MOV R65, R14 ;  /* 0x0000000e00417202 */ /* 0x000fce0000000f00 */
[----:B------:R-:W-:Y:S05]  /*363e0*/  WARPSYNC.COLLECTIVE R15, `(.L_x_3217) ;  /* 0x000000000f087348 */ /* 0x000fea0003c00000 */
[----:B------:R0:W1:Y:S02]  /*363f0*/  SHFL.IDX P6, R14, R13, R12, R11 ;  /* 0x0000000c0d0e7389 */ /* 0x00006400000c000b */
[----:B01----:R-:W-:Y:S01]  /*36400*/  ENDCOLLECTIVE ;  /* 0x000000000000791b */ /* 0x003fe20003800000 */
.L_x_3217:
[----:B------:R-:W-:Y:S02]  /*36410*/  IMAD.MOV.U32 R13, RZ, RZ, R66 ;  /* 0x000000ffff0d7224 */ /* 0x000fe400078e0042 */
[----:B------:R-:W-:-:S07]  /*36420*/  IMAD.MOV.U32 R68, RZ, RZ, R14 ;  /* 0x000000ffff447224 */ /* 0x000fce00078e000e */
[----:B------:R-:W-:Y:S05]  /*36430*/  WARPSYNC.COLLECTIVE R15, `(.L_x_3218) ;  /* 0x000000000f087348 */ /* 0x000fea0003c00000 */
[----:B------:R0:W1:Y:S02]  /*36440*/  SHFL.IDX P6, R14, R13, R12, R11 ;  /* 0x0000000c0d0e7389 */ /* 0x00006400000c000b */
[----:B01----:R-:W-:Y:S01]  /*36450*/  ENDCOLLECTIVE ;  /* 0x000000000000791b */ /* 0x003fe20003800000 */
.L_x_3218:
[----:B------:R-:W-:Y:S02]  /*36460*/  IMAD.MOV.U32 R13, RZ, RZ, R71 ;  /* 0x000000ffff0d7224 */ /* 0x000fe400078e0047 */
[----:B------:R-:W-:Y:S02]  /*36470*/  IMAD.MOV.U32 R12, RZ, RZ, R0 ;  /* 0x000000ffff0c7224 */ /* 0x000fe400078e0000 */
[----:B------:R-:W-:-:S07]  /*36480*/  IMAD.MOV.U32 R66, RZ, RZ, R14 ;  /* 0x000000ffff427224 */ /* 0x000fce00078e000e */
[----:B------:R-:W-:Y:S05]  /*36490*/  WARPSYNC.COLLECTIVE R15, `(.L_x_3219) ;  /* 0x000000000f087348 */ /* 0x000fea0003c00000 */
[----:B------:R0:W1:Y:S02]  /*364a0*/  SHFL.IDX P6, R14, R13, R12, R11 ;  /* 0x0000000c0d0e7389 */ /* 0x00006400000c000b */
[----:B01----:R-:W-:Y:S01]  /*364b0*/  ENDCOLLECTIVE ;  /* 0x000000000000791b */ /* 0x003fe20003800000 */
.L_x_3219:
[----:B------:R-:W-:Y:S02]  /*364c0*/  SEL R64, R65, R66, P0 ;  /* 0x0000004241407207 */ /* 0x000fe40000000000 */
[----:B------:R-:W-:Y:S02]  /*364d0*/  SEL R65, R66, R65, P0 ;  /* 0x0000004142417207 */ /* 0x000fe40000000000 */
[----:B------:R-:W-:Y:S02]  /*364e0*/  SEL R66, R67, R68, P0 ;  /* 0x0000004443427207 */ /* 0x000fe40000000000 */
[----:B------:R-:W-:Y:S02]  /*364f0*/  SEL R67, R68, R67, P0 ;  /* 0x0000004344437207 */ /* 0x000fe40000000000 */
[----:B------:R-:W-:Y:S01]  /*36500*/  MOV R13, R69 ;  /* 0x00000045000d7202 */ /* 0x000fe20000000f00 */
[----:B------:R-:W-:-:S07]  /*36510*/  IMAD.MOV.U32 R71, RZ, RZ, R14 ;  /* 0x000000ffff477224 */ /* 0x000fce00078e000e */
[----:B------:R-:W-:Y:S05]  /*36520*/  WARPSYNC.COLLECTIVE R15, `(.L_x_3220) ;  /* 0x000000000f087348 */ /* 0x000fea0003c00000 */
[----:B------:R0:W1:Y:S02]  /*36530*/  SHFL.IDX P6, R14, R13, R12, R11 ;  /* 0x0000000c0d0e7389 */ /* 0x00006400000c000b */
[----:B01----:R-:W-:Y:S01]  /*36540*/  ENDCOLLECTIVE ;  /* 0x000000000000791b */ /* 0x003fe20003800000 */
.L_x_3220:
[----:B------:R-:W-:Y:S02]  /*36550*/  IMAD.MOV.U32 R13, RZ, RZ, R72 ;  /* 0x000000ffff0d7224 */ /* 0x000fe400078e0048 */
[----:B------:R-:W-:Y:S02]  /*36560*/  IMAD.MOV.U32 R12, RZ, RZ, R121 ;  /* 0x000000ffff0c7224 */ /* 0x000fe400078e0079 */
[----:B------:R-:W-:-:S07]  /*36570*/  IMAD.MOV.U32 R69, RZ, RZ, R14 ;  /* 0x000000ffff457224 */ /* 0x000fce00078e000e */
[----:B------:R-:W-:Y:S05]  /*36580*/  WARPSYNC.COLLECTIVE R15, `(.L_x_3221) ;  /* 0x000000000f087348 */ /* 0x000fea0003c00000 */
[----:B------:R0:W1:Y:S02]  /*36590*/  SHFL.IDX P6, R14, R13, R12, R11 ;  /* 0x0000000c0d0e7389 */ /* 0x00006400000c000b */
[----:B01----:R-:W-:Y:S01]  /*365a0*/  ENDCOLLECTIVE ;  /* 0x000000000000791b */ /* 0x003fe20003800000 */
.L_x_3221:
[----:B------:R-:W-:Y:S02]  /*365b0*/  IMAD.MOV.U32 R13, RZ, RZ, R70 ;  /* 0x000000ffff0d7224 */ /* 0x000fe400078e0046 */
[----:B------:R-:W-:-:S07]  /*365c0*/  IMAD.MOV.U32 R72, RZ, RZ, R14 ;  /* 0x000000ffff487224 */ /* 0x000fce00078e000e */
[----:B------:R-:W-:Y:S05]  /*365d0*/  WARPSYNC.COLLECTIVE R15, `(.L_x_3222) ;  /* 0x000000000f087348 */ /* 0x000fea0003c00000 */
[----:B------:R0:W1:Y:S02]  /*365e0*/  SHFL.IDX P6, R14, R13, R12, R11 ;  /* 0x0000000c0d0e7389 */ /* 0x00006400000c000b */
[----:B01----:R-:W-:Y:S01]  /*365f0*/  ENDCOLLECTIVE ;  /* 0x000000000000791b */ /* 0x003fe20003800000 */
.L_x_3222:
[----:B------:R-:W-:Y:S02]  /*36600*/  IMAD.MOV.U32 R13, RZ, RZ, R75 ;  /* 0x000000ffff0d7224 */ /* 0x000fe400078e004b */
[----:B------:R-:W-:Y:S02]  /*36610*/  IMAD.MOV.U32 R12, RZ, RZ, R0 ;  /* 0x000000ffff0c7224 */ /* 0x000fe400078e0000 */
[----:B------:R-:W-:-:S07]  /*36620*/  IMAD.MOV.U32 R70, RZ, RZ, R14 ;  /* 0x000000ffff467224 */ /* 0x000fce00078e000e */
[----:B------:R-:W-:Y:S05]  /*36630*/  WARPSYNC.COLLECTIVE R15, `(.L_x_3223) ;  /* 0x000000000f087348 */ /* 0x000fea0003c00000 */
[----:B------:R0:W1:Y:S02]  /*36640*/  SHFL.IDX P6, R14, R13, R12, R11 ;  /* 0x0000000c0d0e7389 */ /* 0x00006400000c000b */
[----:B01----:R-:W-:Y:S01]  /*36650*/  ENDCOLLECTIVE ;  /* 0x000000000000791b */ /* 0x003fe20003800000 */
.L_x_3223:
        /* <DEDUP_REMOVED lines=9> */
.L_x_3224:
[----:B------:R-:W-:Y:S02]  /*366f0*/  IMAD.MOV.U32 R13, RZ, RZ, R50 ;  /* 0x000000ffff0d7224 */ /* 0x000fe400078e0032 */
[----:B------:R-:W-:Y:S02]  /*36700*/  IMAD.MOV.U32 R12, RZ, RZ, R121 ;  /* 0x000000ffff0c7224 */ /* 0x000fe400078e0079 */
[----:B------:R-:W-:-:S07]  /*36710*/  IMAD.MOV.U32 R73, RZ, RZ, R14 ;  /* 0x000000ffff497224 */ /* 0x000fce00078e000e */
[----:B------:R-:W-:Y:S05]  /*36720*/  WARPSYNC.COLLECTIVE R15, `(.L_x_3225) ;  /* 0x000000000f087348 */ /* 0x000fea0003c00000 */
[----:B------:R0:W1:Y:S02]  /*36730*/  SHFL.IDX P6, R14, R13, R12, R11 ;  /* 0x0000000c0d0e7389 */ /* 0x00006400000c000b */
[----:B01----:R-:W-:Y:S01]  /*36740*/  ENDCOLLECTIVE ;  /* 0x000000000000791b */ /* 0x003fe20003800000 */
.L_x_3225:
[----:B------:R-:W-:Y:S02]  /*36750*/  IMAD.MOV.U32 R13, RZ, RZ, R74 ;  /* 0x000000ffff0d7224 */ /* 0x000fe400078e004a */
[----:B------:R-:W-:-:S07]  /*36760*/  IMAD.MOV.U32 R50, RZ, RZ, R14 ;  /* 0x000000ffff327224 */ /* 0x000fce00078e000e */
[----:B------:R-:W-:Y:S05]  /*36770*/  WARPSYNC.COLLECTIVE R15, `(.L_x_3226) ;  /* 0x000000000f087348 */ /* 0x000fea0003c00000 */
[----:B------:R0:W1:Y:S02]  /*36780*/  SHFL.IDX P6, R14, R13, R12, R11 ;  /* 0x0000000c0d0e7389 */ /* 0x00006400000c000b */
[----:B01----:R-:W-:Y:S01]  /*36790*/  ENDCOLLECTIVE ;  /* 0x000000000000791b */ /* 0x003fe20003800000 */
.L_x_3226:
[----:B------:R-:W-:Y:S01]  /*367a0*/  IMAD.MOV.U32 R13, RZ, RZ, R79 ;  /* 0x000000ffff0d7224 */ /* 0x000fe200078e004f */
[----:B------:R-:W-:Y:S01]  /*367b0*/  MOV R12, R0 ;  /* 0x00000000000c7202 */ /* 0x000fe20000000f00 */
[----:B------:R-:W-:-:S07]  /*367c0*/  IMAD.MOV.U32 R74, RZ, RZ, R14 ;  /* 0x000000ffff4a7224 */ /* 0x000fce00078e000e */
[----:B------:R-:W-:Y:S05]  /*367d0*/  WARPSYNC.COLLECTIVE R15, `(.L_x_3227) ;  /* 0x000000000f087348 */ /* 0x000fea0003c00000 */
[----:B------:R0:W1:Y:S02]  /*367e0*/  SHFL.IDX P6, R14, R13, R12, R11 ;  /* 0x0000000c0d0e7389 */ /* 0x00006400000c000b */
[----:B01----:R-:W-:Y:S01]  /*367f0*/  ENDCOLLECTIVE ;  /* 0x000000000000791b */ /* 0x003fe20003800000 */
.L_x_3227:
        /* <DEDUP_REMOVED lines=9> */
.L_x_3228:
[----:B------:R-:W-:Y:S02]  /*36890*/  IMAD.MOV.U32 R13, RZ, RZ, R48 ;  /* 0x000000ffff0d7224 */ /* 0x000fe400078e0030 */
[----:B------:R-:W-:Y:S02]  /*368a0*/  IMAD.MOV.U32 R12, RZ, RZ, R121 ;  /* 0x000000ffff0c7224 */ /* 0x000fe400078e0079 */
[----:B------:R-:W-:-:S07]  /*368b0*/  IMAD.MOV.U32 R77, RZ, RZ, R14 ;  /* 0x000000ffff4d7224 */ /* 0x000fce00078e000e */
[----:B------:R-:W-:Y:S05]  /*368c0*/  WARPSYNC.COLLECTIVE R15, `(.L_x_3229) ;  /* 0x000000000f087348 */ /* 0x000fea0003c00000 */
[----:B------:R0:W1:Y:S02]  /*368d0*/  SHFL.IDX P6, R14, R13, R12, R11 ;  /* 0x0000000c0d0e7389 */ /* 0x00006400000c000b */
[----:B01----:R-:W-:Y:S01]  /*368e0*/  ENDCOLLECTIVE ;  /* 0x000000000000791b */ /* 0x003fe20003800000 */
.L_x_3229:
[----:B------:R-:W-:Y:S02]  /*368f0*/  IMAD.MOV.U32 R13, RZ, RZ, R78 ;  /* 0x000000ffff0d7224 */ /* 0x000fe400078e004e */
[----:B------:R-:W-:-:S07]  /*36900*/  IMAD.MOV.U32 R48, RZ, RZ, R14 ;  /* 0x000000ffff307224 */ /* 0x000fce00078e000e */
[----:B------:R-:W-:Y:S05]  /*36910*/  WARPSYNC.COLLECTIVE R15, `(.L_x_3230) ;  /* 0x000000000f087348 */ /* 0x000fea0003c00000 */
[----:B------:R0:W1:Y:S02]  /*36920*/  SHFL.IDX P6, R14, R13, R12, R11 ;  /* 0x0000000c0d0e7389 */ /* 0x00006400000c000b */
[----:B01----:R-:W-:Y:S01]  /*36930*/  ENDCOLLECTIVE ;  /* 0x000000000000791b */ /* 0x003fe20003800000 */
.L_x_3230:
[----:B------:R-:W-:Y:S01]  /*36940*/  MOV R13, R85 ;  /* 0x00000055000d7202 */ /* 0x000fe20000000f00 */
[----:B------:R-:W-:Y:S02]  /*36950*/  IMAD.MOV.U32 R12, RZ, RZ, R0 ;  /* 0x000000ffff0c7224 */ /* 0x000fe400078e0000 */
[----:B------:R-:W-:-:S07]  /*36960*/  IMAD.MOV.U32 R78, RZ, RZ, R14 ;  /* 0x000000ffff4e7224 */ /* 0x000fce00078e000e */
[----:B------:R-:W-:Y:S05]  /*36970*/  WARPSYNC.COLLECTIVE R15, `(.L_x_3231) ;  /* 0x000000000f087348 */ /* 0x000fea0003c00000 */
[----:B------:R0:W1:Y:S02]  /*36980*/  SHFL.IDX P6, R14, R13, R12, R11 ;  /* 0x0000000c0d0e7389 */ /* 0x00006400000c000b */
[----:B01----:R-:W-:Y:S01]  /*36990*/  ENDCOLLECTIVE ;  /* 0x000000000000791b */ /* 0x003fe20003800000 */
.L_x_3231:
        /* <DEDUP_REMOVED lines=9> */
.L_x_3232:
[----:B------:R-:W-:Y:S02]  /*36a30*/  IMAD.MOV.U32 R13, RZ, RZ, R46 ;  /* 0x000000ffff0d7224 */ /* 0x000fe400078e002e */
[----:B------:R-:W-:Y:S02]  /*36a40*/  IMAD.MOV.U32 R12, RZ, RZ, R121 ;  /* 0x000000ffff0c7224 */ /* 0x000fe400078e0079 */
[----:B------:R-:W-:-:S07]  /*36a50*/  IMAD.MOV.U32 R83, RZ, RZ, R14 ;  /* 0x000000ffff537224 */ /* 0x000fce00078e000e */
[----:B------:R-:W-:Y:S05]  /*36a60*/  WARPSYNC.COLLECTIVE R15, `(.L_x_3233) ;  /* 0x000000000f087348 */ /* 0x000fea0003c00000 */
[----:B------:R0:W1:Y:S02]  /*36a70*/  SHFL.IDX P6, R14, R13, R12, R11 ;  /* 0x0000000c0d0e7389 */ /* 0x00006400000c000b */
[----:B01----:R-:W-:Y:S01]  /*36a80*/  ENDCOLLECTIVE ;  /* 0x000000000000791b */ /* 0x003fe20003800000 */
.L_x_3233:
[----:B------:R-:W-:Y:S02]  /*36a90*/  IMAD.MOV.U32 R13, RZ, RZ, R51 ;  /* 0x000000ffff0d7224 */ /* 0x000fe400078e0033 */
[----:B------:R-:W-:-:S07]  /*36aa0*/  IMAD.MOV.U32 R46, RZ, RZ, R14 ;  /* 0x000000ffff2e7224 */ /* 0x000fce00078e000e */
[----:B------:R-:W-:Y:S05]  /*36ab0*/  WARPSYNC.COLLECTIVE R15, `(.L_x_3234) ;  /* 0x000000000f087348 */ /* 0x000fea0003c00000 */
[----:B------:R0:W1:Y:S02]  /*36ac0*/  SHFL.IDX P6, R14, R13, R12, R11 ;  /* 0x0000000c0d0e7389 */ /* 0x00006400000c000b */
[----:B01----:R-:W-:Y:S01]  /*36ad0*/  ENDCOLLECTIVE ;  /* 0x000000000000791b */ /* 0x003fe20003800000 */
.L_x_3234:
[----:B------:R-:W-:Y:S02]  /*36ae0*/  SEL R84, R85, R46, P0 ;  /* 0x0000002e55547207 */ /* 0x000fe40000000000 */
[----:B------:R-:W-:Y:S01]  /*36af0*/  SEL R85, R46, R85, P0 ;  /* 0x000000552e557207 */ /* 0x000fe20000000000 */
[----:B------:R-:W-:Y:S02]  /*36b00*/  IMAD.MOV.U32 R13, RZ, RZ, R89 ;  /* 0x000000ffff0d7224 */ /* 0x000fe400078e0059 */
[----:B------:R-:W-:Y:S01]  /*36b10*/  IMAD.MOV.U32 R12, RZ, RZ, R0 ;  /* 0x000000ffff0c7224 */ /* 0x000fe200078e0000 */
[----:B------:R-:W-:-:S07]  /*36b20*/  MOV R51, R14 ;  /* 0x0000000e00337202 */ /* 0x000fce0000000f00 */
[----:B------:R-:W-:Y:S05]  /*36b30*/  WARPSYNC.COLLECTIVE R15, `(.L_x_3235) ;  /* 0x000000000f087348 */ /* 0x000fea0003c00000 */
[----:B------:R0:W1:Y:S02]  /*36b40*/  SHFL.IDX P6, R14, R13, R12, R11 ;  /* 0x0000000c0d0e7389 */ /* 0x00006400000c000b */
[----:B01----:R-:W-:Y:S01]  /*36b50*/  ENDCOLLECTIVE ;  /* 0x000000000000791b */ /* 0x003fe20003800000 */
.L_x_3235:
[----:B------:R-:W-:Y:S02]  /*36b60*/  IMAD.MOV.U32 R13, RZ, RZ, R87 ;  /* 0x000000ffff0d7224 */ /* 0x000fe400078e0057 */
[----:B------:R-:W-:-:S07]  /*36b70*/  IMAD.MOV.U32 R89, RZ, RZ, R14 ;  /* 0x000000ffff597224 */ /* 0x000fce00078e000e */
[----:B------:R-:W-:Y:S05]  /*36b80*/  WARPSYNC.COLLECTIVE R15, `(.L_x_3236) ;  /* 0x000000000f087348 */ /* 0x000fea0003c00000 */
[----:B------:R0:W1:Y:S02]  /*36b90*/  SHFL.IDX P6, R14, R13, R12, R11 ;  /* 0x0000000c0d0e7389 */ /* 0x00006400000c000b */
[----:B01----:R-:W-:Y:S01]  /*36ba0*/  ENDCOLLECTIVE ;  /* 0x000000000000791b */ /* 0x003fe20003800000 */
.L_x_3236:
[----:B------:R-:W-:Y:S02]  /*36bb0*/  IMAD.MOV.U32 R13, RZ, RZ, R44 ;  /* 0x000000ffff0d7224 */ /* 0x000fe400078e002c */
[----:B------:R-:W-:Y:S02]  /*36bc0*/  IMAD.MOV.U32 R12, RZ, RZ, R121 ;  /* 0x000000ffff0c7224 */ /* 0x000fe400078e0079 */
[----:B------:R-:W-:-:S07]  /*36bd0*/  IMAD.MOV.U32 R87, RZ, RZ, R14 ;  /* 0x000000ffff577224 */ /* 0x000fce00078e000e */
[----:B------:R-:W-:Y:S05]  /*36be0*/  WARPSYNC.COLLECTIVE R15, `(.L_x_3237) ;  /* 0x000000000f087348 */ /* 0x000fea0003c00000 */
[----:B------:R0:W1:Y:S02]  /*36bf0*/  SHFL.IDX P6, R14, R13, R12, R11 ;  /* 0x0000000c0d0e7389 */ /* 0x00006400000c000b */
[----:B01----:R-:W-:Y:S01]  /*36c00*/  ENDCOLLECTIVE ;  /* 0x000000000000791b */ /* 0x003fe20003800000 */
.L_x_3237:
[----:B------:R-:W-:Y:S01]  /*36c10*/  MOV R13, R49 ;  /* 0x00000031000d7202 */ /* 0x000fe20000000f00 */
[----:B------:R-:W-:-:S07]  /*36c20*/  IMAD.MOV.U32 R44, RZ, RZ, R14 ;  /* 0x000000ffff2c7224 */ /* 0x000fce00078e000e */
[----:B------:R-:W-:Y:S05]  /*36c30*/  WARPSYNC.COLLECTIVE R15, `(.L_x_3238) ;  /* 0x000000000f087348 */ /* 0x000fea0003c00000 */
[----:B------:R0:W1:Y:S02]  /*36c40*/  SHFL.IDX P6, R14, R13, R12, R11 ;  /* 0x0000000c0d0e7389 */ /* 0x00006400000c000b */
[----:B01----:R-:W-:Y:S01]  /*36c50*/  ENDCOLLECTIVE ;  /* 0x000000000000791b */ /* 0x003fe20003800000 */
.L_x_3238:
        /* <DEDUP_REMOVED lines=8> */
.L_x_3239:
[----:B------:R-:W-:Y:S02]  /*36ce0*/  SEL R86, R87, R49, P0 ;  /* 0x0000003157567207 */ /* 0x000fe40000000000 */
[----:B------:R-:W-:Y:S01]  /*36cf0*/  SEL R87, R49, R87, P0 ;  /* 0x0000005731577207 */ /* 0x000fe20000000000 */
[----:B------:R-:W-:Y:S02]  /*36d00*/  IMAD.MOV.U32 R13, RZ, RZ, R91 ;  /* 0x000000ffff0d7224 */ /* 0x000fe400078e005b */
[----:B------:R-:W-:-:S07]  /*36d10*/  IMAD.MOV.U32 R93, RZ, RZ, R14 ;  /* 0x000000ffff5d7224 */ /* 0x000fce00078e000e */
[----:B------:R-:W-:Y:S05]  /*36d20*/  WARPSYNC.COLLECTIVE R15, `(.L_x_3240) ;  /* 0x000000000f087348 */ /* 0x000fea0003c00000 */
[----:B------:R0:W1:Y:S02]  /*36d30*/  SHFL.IDX P6, R14, R13, R12, R11 ;  /* 0x0000000c0d0e7389 */ /* 0x00006400000c000b */
[----:B01----:R-:W-:Y:S01]  /*36d40*/  ENDCOLLECTIVE ;  /* 0x000000000000791b */ /* 0x003fe20003800000 */
.L_x_3240:
[----:B------:R-:W-:Y:S02]  /*36d50*/  IMAD.MOV.U32 R13, RZ, RZ, R42 ;  /* 0x000000ffff0d7224 */ /* 0x000fe400078e002a */
[----:B------:R-:W-:Y:S02]  /*36d60*/  IMAD.MOV.U32 R12, RZ, RZ, R121 ;  /* 0x000000ffff0c7224 */ /* 0x000fe400078e0079 */
[----:B------:R-:W-:-:S07]  /*36d70*/  IMAD.MOV.U32 R91, RZ, RZ, R14 ;  /* 0x000000ffff5b7224 */ /* 0x000fce00078e000e */
[----:B------:R-:W-:Y:S05]  /*36d80*/  WARPSYNC.COLLECTIVE R15, `(.L_x_3241) ;  /* 0x000000000f087348 */ /* 0x000fea0003c00000 */
[----:B------:R0:W1:Y:S02]  /*36d90*/  SHFL.IDX P6, R14, R13, R12, R11 ;  /* 0x0000000c0d0e7389 */ /* 0x00006400000c000b */
[----:B01----:R-:W-:Y:S01]  /*36da0*/  ENDCOLLECTIVE ;  /* 0x000000000000791b */ /* 0x003fe20003800000 */
.L_x_3241:
[----:B------:R-:W-:Y:S01]  /*36db0*/  IMAD.MOV.U32 R13, RZ, RZ, R47 ;  /* 0x000000ffff0d7224 */ /* 0x000fe200078e002f */
[----:B------:R-:W-:-:S07]  /*36dc0*/  MOV R42, R14 ;  /* 0x0000000e002a7202 */ /* 0x000fce0000000f00 */
[----:B------:R-:W-:Y:S05]  /*36dd0*/  WARPSYNC.COLLECTIVE R15, `(.L_x_3242) ;  /* 0x000000000f087348 */ /* 0x000fea0003c00000 */
[----:B------:R0:W1:Y:S02]  /*36de0*/  SHFL.IDX P6, R14, R13, R12, R11 ;  /* 0x0000000c0d0e7389 */ /* 0x00006400000c000b */
[----:B01----:R-:W-:Y:S01]  /*36df0*/  ENDCOLLECTIVE ;  /* 0x000000000000791b */ /* 0x003fe20003800000 */
.L_x_3242:
        /* <DEDUP_REMOVED lines=8> */
.L_x_3243:
[----:B------:R-:W-:Y:S02]  /*36e80*/  IMAD.MOV.U32 R13, RZ, RZ, R95 ;  /* 0x000000ffff0d7224 */ /* 0x000fe400078e005f */
[----:B------:R-:W-:-:S07]  /*36e90*/  IMAD.MOV.U32 R97, RZ, RZ, R14 ;  /* 0x000000ffff617224 */ /* 0x000fce00078e000e */
[----:B------:R-:W-:Y:S05]  /*36ea0*/  WARPSYNC.COLLECTIVE R15, `(.L_x_3244) ;  /* 0x000000000f087348 */ /* 0x000fea0003c00000 */
[----:B------:R0:W1:Y:S02]  /*36eb0*/  SHFL.IDX P6, R14, R13, R12, R11 ;  /* 0x0000000c0d0e7389 */ /* 0x00006400000c000b */
[----:B01----:R-:W-:Y:S01]  /*36ec0*/  ENDCOLLECTIVE ;  /* 0x000000000000791b */ /* 0x003fe20003800000 */
.L_x_3244:
[----:B------:R-:W-:Y:S01]  /*36ed0*/  IMAD.MOV.U32 R13, RZ, RZ, R40 ;  /* 0x000000ffff0d7224 */ /* 0x000fe200078e0028 */
[----:B------:R-:W-:Y:S01]  /*36ee0*/  MOV R12, R121 ;  /* 0x00000079000c7202 */ /* 0x000fe20000000f00 */
[----:B------:R-:W-:-:S07]  /*36ef0*/  IMAD.MOV.U32 R95, RZ, RZ, R14 ;  /* 0x000000ffff5f7224 */ /* 0x000fce00078e000e */
[----:B------:R-:W-:Y:S05]  /*36f00*/  WARPSYNC.COLLECTIVE R15, `(.L_x_3245) ;  /* 0x000000000f087348 */ /* 0x000fea0003c00000 */
[----:B------:R0:W1:Y:S02]  /*36f10*/  SHFL.IDX P6, R14, R13, R12, R11 ;  /* 0x0000000c0d0e7389 */ /* 0x00006400000c000b */
[----:B01----:R-:W-:Y:S01]  /*36f20*/  ENDCOLLECTIVE ;  /* 0x000000000000791b */ /* 0x003fe20003800000 */
.L_x_3245:
[----:B------:R-:W-:Y:S02]  /*36f30*/  IMAD.MOV.U32 R13, RZ, RZ, R45 ;  /* 0x000000ffff0d7224 */ /* 0x000fe400078e002d */
[----:B------:R-:W-:-:S07]  /*36f40*/  IMAD.MOV.U32 R40, RZ, RZ, R14 ;  /* 0x000000ffff287224 */ /* 0x000fce00078e000e */
[----:B------:R-:W-:Y:S05]  /*36f50*/  WARPSYNC.COLLECTIVE R15, `(.L_x_3246) ;  /* 0x000000000f087348 */ /* 0x000fea0003c00000 */
[----:B------:R0:W1:Y:S02]  /*36f60*/  SHFL.IDX P6, R14, R13, R12, R11 ;  /* 0x0000000c0d0e7389 */ /* 0x00006400000c000b */
[----:B01----:R-:W-:Y:S01]  /*36f70*/  ENDCOLLECTIVE ;  /* 0x000000000000791b */ /* 0x003fe20003800000 */
.L_x_3246:
        /* <DEDUP_REMOVED lines=8> */
.L_x_3247:
[----:B------:R-:W-:Y:S02]  /*37000*/  SEL R94, R95, R45, P0 ;  /* 0x0000002d5f5e7207 */ /* 0x000fe40000000000 */
[----:B------:R-:W-:Y:S01]  /*37010*/  SEL R95, R45, R95, P0 ;  /* 0x0000005f2d5f7207 */ /* 0x000fe20000000000 */
[----:B------:R-:W-:Y:S02]  /*37020*/  IMAD.MOV.U32 R13, RZ, RZ, R99 ;  /* 0x000000ffff0d7224 */ /* 0x000fe400078e0063 */
[----:B------:R-:W-:-:S07]  /*37030*/  IMAD.MOV.U32 R101, RZ, RZ, R14 ;  /* 0x000000ffff657224 */ /* 0x000fce00078e000e */
[----:B------:R-:W-:Y:S05]  /*37040*/  WARPSYNC.COLLECTIVE R15, `(.L_x_3248) ;  /* 0x000000000f087348 */ /* 0x000fea0003c00000 */
[----:B------:R0:W1:Y:S02]  /*37050*/  SHFL.IDX P6, R14, R13, R12, R11 ;  /* 0x0000000c0d0e7389 */ /* 0x00006400000c000b */
[----:B01----:R-:W-:Y:S01]  /*37060*/  ENDCOLLECTIVE ;  /* 0x000000000000791b */ /* 0x003fe20003800000 */
.L_x_3248:
[----:B------:R-:W-:Y:S01]  /*37070*/  MOV R13, R38 ;  /* 0x00000026000d7202 */ /* 0x000fe20000000f00 */
[----:B------:R-:W-:Y:S02]  /*37080*/  IMAD.MOV.U32 R12, RZ, RZ, R121 ;  /* 0x000000ffff0c7224 */ /* 0x000fe400078e0079 */
[----:B------:R-:W-:-:S07]  /*37090*/  IMAD.MOV.U32 R99, RZ, RZ, R14 ;  /* 0x000000ffff637224 */ /* 0x000fce00078e000e */
[----:B------:R-:W-:Y:S05]  /*370a0*/  WARPSYNC.COLLECTIVE R15, `(.L_x_3249) ;  /* 0x000000000f087348 */ /* 0x000fea0003c00000 */
[----:B------:R0:W1:Y:S02]  /*370b0*/  SHFL.IDX P6, R14, R13, R12, R11 ;  /* 0x0000000c0d0e7389 */ /* 0x00006400000c000b */
[----:B01----:R-:W-:Y:S01]  /*370c0*/  ENDCOLLECTIVE ;  /* 0x000000000000791b */ /* 0x003fe20003800000 */
.L_x_3249:
[----:B------:R-:W-:Y:S02]  /*370d0*/  IMAD.MOV.U32 R13, RZ, RZ, R43 ;  /* 0x000000ffff0d7224 */ /* 0x000fe400078e002b */
[----:B------:R-:W-:-:S07]  /*370e0*/  IMAD.MOV.U32 R38, RZ, RZ, R14 ;  /* 0x000000ffff267224 */ /* 0x000fce00078e000e */
[----:B------:R-:W-:Y:S05]  /*370f0*/  WARPSYNC.COLLECTIVE R15, `(.L_x_3250) ;  /* 0x000000000f087348 */ /* 0x000fea0003c00000 */
[----:B------:R0:W1:Y:S02]  /*37100*/  SHFL.IDX P6, R14, R13, R12, R11 ;  /* 0x0000000c0d0e7389 */ /* 0x00006400000c000b */
[----:B01----:R-:W-:Y:S01]  /*37110*/  ENDCOLLECTIVE ;  /* 0x000000000000791b */ /* 0x003fe20003800000 */
.L_x_3250:
        /* <DEDUP_REMOVED lines=8> */
.L_x_3251:
[----:B------:R-:W-:Y:S02]  /*371a0*/  SEL R98, R99, R43, P0 ;  /* 0x0000002b63627207 */ /* 0x000fe40000000000 */
[----:B------:R-:W-:Y:S01]  /*371b0*/  SEL R99, R43, R99, P0 ;  /* 0x000000632b637207 */ /* 0x000fe20000000000 */
[----:B------:R-:W-:Y:S02]  /*371c0*/  IMAD.MOV.U32 R13, RZ, RZ, R103 ;  /* 0x000000ffff0d7224 */ /* 0x000fe400078e0067 */
[----:B------:R-:W-:-:S07]  /*371d0*/  IMAD.MOV.U32 R105, RZ, RZ, R14 ;  /* 0x000000ffff697224 */ /* 0x000fce00078e000e */
[----:B------:R-:W-:Y:S05]  /*371e0*/  WARPSYNC.COLLECTIVE R15, `(.L_x_3252) ;  /* 0x000000000f087348 */ /* 0x000fea0003c00000 */
[----:B------:R0:W1:Y:S02]  /*371f0*/  SHFL.IDX P6, R14, R13, R12, R11 ;  /* 0x0000000c0d0e7389 */ /* 0x00006400000c000b */
[----:B01----:R-:W-:Y:S01]  /*37200*/  ENDCOLLECTIVE ;  /* 0x000000000000791b */ /* 0x003fe20003800000 */
.L_x_3252:
[----:B------:R-:W-:Y:S02]  /*37210*/  IMAD.MOV.U32 R13, RZ, RZ, R37 ;  /* 0x000000ffff0d7224 */ /* 0x000fe400078e0025 */
[----:B------:R-:W-:Y:S01]  /*37220*/  IMAD.MOV.U32 R12, RZ, RZ, R121 ;  /* 0x000000ffff0c7224 */ /* 0x000fe200078e0079 */
[----:B------:R-:W-:-:S07]  /*37230*/  MOV R103, R14 ;  /* 0x0000000e00677202 */ /* 0x000fce0000000f00 */
[----:B------:R-:W-:Y:S05]  /*37240*/  WARPSYNC.COLLECTIVE R15, `(.L_x_3253) ;  /* 0x000000000f087348 */ /* 0x000fea0003c00000 */
[----:B------:R0:W1:Y:S02]  /*37250*/  SHFL.IDX P6, R14, R13, R12, R11 ;  /* 0x0000000c0d0e7389 */ /* 0x00006400000c000b */
[----:B01----:R-:W-:Y:S01]  /*37260*/  ENDCOLLECTIVE ;  /* 0x000000000000791b */ /* 0x003fe20003800000 */
.L_x_3253:
[----:B------:R-:W-:Y:S02]  /*37270*/  IMAD.MOV.U32 R13, RZ, RZ, R41 ;  /* 0x000000ffff0d7224 */ /* 0x000fe400078e0029 */
[----:B------:R-:W-:-:S07]  /*37280*/  IMAD.MOV.U32 R37, RZ, RZ, R14 ;  /* 0x000000ffff257224 */ /* 0x000fce00078e000e */
[----:B------:R-:W-:Y:S05]  /*37290*/  WARPSYNC.COLLECTIVE R15, `(.L_x_3254) ;  /* 0x000000000f087348 */ /* 0x000fea0003c00000 */
[----:B------:R0:W1:Y:S02]  /*372a0*/  SHFL.IDX P6, R14, R13, R12, R11 ;  /* 0x0000000c0d0e7389 */ /* 0x00006400000c000b */
[----:B01----:R-:W-:Y:S01]  /*372b0*/  ENDCOLLECTIVE ;  /* 0x000000000000791b */ /* 0x003fe20003800000 */
.L_x_3254:
        /* <DEDUP_REMOVED lines=8> */
.L_x_3255:
[----:B------:R-:W-:Y:S02]  /*37340*/  SEL R102, R103, R41, P0 ;  /* 0x0000002967667207 */ /* 0x000fe40000000000 */
[----:B------:R-:W-:Y:S02]  /*37350*/  SEL R103, R41, R103, P0 ;  /* 0x0000006729677207 */ /* 0x000fe40000000000 */
[----:B------:R-:W-:Y:S01]  /*37360*/  MOV R13, R107 ;  /* 0x0000006b000d7202 */ /* 0x000fe20000000f00 */
[----:B------:R-:W-:-:S07]  /*37370*/  IMAD.MOV.U32 R109, RZ, RZ, R14 ;  /* 0x000000ffff6d7224 */ /* 0x000fce00078e000e */
[----:B------:R-:W-:Y:S05]  /*37380*/  WARPSYNC.COLLECTIVE R15, `(.L_x_3256) ;  /* 0x000000000f087348 */ /* 0x000fea0003c00000 */
[----:B------:R0:W1:Y:S02]  /*37390*/  SHFL.IDX P6, R14, R13, R12, R11 ;  /* 0x0000000c0d0e7389 */ /* 0x00006400000c000b */
[----:B01----:R-:W-:Y:S01]  /*373a0*/  ENDCOLLECTIVE ;  /* 0x000000000000791b */ /* 0x003fe20003800000 */
.L_x_3256:
[----:B------:R-:W-:Y:S02]  /*373b0*/  IMAD.MOV.U32 R13, RZ, RZ, R36 ;  /* 0x000000ffff0d7224 */ /* 0x000fe400078e0024 */
[----:B------:R-:W-:Y:S02]  /*373c0*/  IMAD.MOV.U32 R12, RZ, RZ, R121 ;  /* 0x000000ffff0c7224 */ /* 0x000fe400078e0079 */
[----:B------:R-:W-:-:S07]  /*373d0*/  IMAD.MOV.U32 R107, RZ, RZ, R14 ;  /* 0x000000ffff6b7224 */ /* 0x000fce00078e000e */
[----:B------:R-:W-:Y:S05]  /*373e0*/  WARPSYNC.COLLECTIVE R15, `(.L_x_3257) ;  /* 0x000000000f087348 */ /* 0x000fea0003c00000 */
[----:B------:R0:W1:Y:S02]  /*373f0*/  SHFL.IDX P6, R14, R13, R12, R11 ;  /* 0x0000000c0d0e7389 */ /* 0x00006400000c000b */
[----:B01----:R-:W-:Y:S01]  /*37400*/  ENDCOLLECTIVE ;  /* 0x000000000000791b */ /* 0x003fe20003800000 */
.L_x_3257:
[----:B------:R-:W-:Y:S02]  /*37410*/  IMAD.MOV.U32 R13, RZ, RZ, R39 ;  /* 0x000000ffff0d7224 */ /* 0x000fe400078e0027 */
[----:B------:R-:W-:-:S07]  /*37420*/  IMAD.MOV.U32 R36, RZ, RZ, R14 ;  /* 0x000000ffff247224 */ /* 0x000fce00078e000e */
[----:B------:R-:W-:Y:S05]  /*37430*/  WARPSYNC.COLLECTIVE R15, `(.L_x_3258) ;  /* 0x000000000f087348 */ /* 0x000fea0003c00000 */
[----:B------:R0:W1:Y:S02]  /*37440*/  SHFL.IDX P6, R14, R13, R12, R11 ;  /* 0x0000000c0d0e7389 */ /* 0x00006400000c000b */
[----:B01----:R-:W-:Y:S01]  /*37450*/  ENDCOLLECTIVE ;  /* 0x000000000000791b */ /* 0x003fe20003800000 */
.L_x_3258:
        /* <DEDUP_REMOVED lines=13> */
.L_x_3259:
        /* <DEDUP_REMOVED lines=8> */
.L_x_3260:
[----:B------:R-:W-:Y:S02]  /*375b0*/  IMAD.MOV.U32 R13, RZ, RZ, R126 ;  /* 0x000000ffff0d7224 */ /* 0x000fe400078e007e */
        /* <DEDUP_REMOVED lines=9> */
.L_x_3261:
[----:B------:R-:W-:Y:S02]  /*37650*/  IMAD.MOV.U32 R13, RZ, RZ, R153 ;  /* 0x000000ffff0d7224 */ /* 0x000fe400078e0099 */
[----:B------:R-:W-:-:S07]  /*37660*/  IMAD.MOV.U32 R126, RZ, RZ, R14 ;  /* 0x000000ffff7e7224 */ /* 0x000fce00078e000e */
[----:B------:R-:W-:Y:S05]  /*37670*/  WARPSYNC.COLLECTIVE R15, `(.L_x_3262) ;  /* 0x000000000f087348 */ /* 0x000fea0003c00000 */
[----:B------:R0:W1:Y:S02]  /*37680*/  SHFL.IDX P6, R14, R13, R12, R11 ;  /* 0x0000000c0d0e7389 */ /* 0x00006400000c000b */
[----:B01----:R-:W-:Y:S01]  /*37690*/  ENDCOLLECTIVE ;  /* 0x000000000000791b */ /* 0x003fe20003800000 */
.L_x_3262:
[----:B------:R-:W-:Y:S01]  /*376a0*/  IMAD.MOV.U32 R11, RZ, RZ, R14 ;  /* 0x000000ffff0b7224 */ /* 0x000fe200078e000e */
[----:B------:R-:W-:Y:S06]  /*376b0*/  BRA `(.L_x_3263) ;  /* 0xfffffeec00b87947 */ /* 0x000fec000383ffff */
.L_x_2945:
[----:B------:R-:W-:Y:S01]  /*376c0*/  MOV R13, R128 ;  /* 0x00000080000d7202 */ /* 0x000fe20000000f00 */
[----:B------:R-:W-:Y:S02]  /*376d0*/  IMAD.MOV.U32 R12, RZ, RZ, RZ ;  /* 0x000000ffff0c7224 */ /* 0x000fe400078e00ff */
[----:B------:R-:W-:Y:S02]  /*376e0*/  IMAD.MOV.U32 R11, RZ, RZ, 0x181f ;  /* 0x0000181fff0b7424 */ /* 0x000fe400078e00ff */
[----:B------:R-:W-:-:S07]  /*376f0*/  IMAD.MOV.U32 R15, RZ, RZ, -0x1 ;  /* 0xffffffffff0f7424 */ /* 0x000fce00078e00ff */
[----:B-----5:R-:W-:Y:S05]  /*37700*/  WARPSYNC.COLLECTIVE R15, `(.L_x_3264) ;  /* 0x000000000f087348 */ /* 0x020fea0003c00000 */
[----:B------:R0:W1:Y:S02]  /*37710*/  SHFL.IDX P6, R14, R13, R12, R11 ;  /* 0x0000000c0d0e7389 */ /* 0x00006400000c000b */
[----:B01---5:R-:W-:Y:S01]  /*37720*/  ENDCOLLECTIVE ;  /* 0x000000000000791b */ /* 0x023fe20003800000 */
.L_x_3264:
[----:B------:R-:W-:Y:S02]  /*37730*/  IMAD.MOV.U32 R13, RZ, RZ, R20 ;  /* 0x000000ffff0d7224 */ /* 0x000fe400078e0014 */
[----:B------:R-:W-:-:S07]  /*37740*/  IMAD.MOV.U32 R0, RZ, RZ, R14 ;  /* 0x000000ffff007224 */ /* 0x000fce00078e000e */
[----:B------:R-:W-:Y:S05]  /*37750*/  WARPSYNC.COLLECTIVE R15, `(.L_x_3265) ;  /* 0x000000000f087348 */ /* 0x000fea0003c00000 */
[----:B------:R0:W1:Y:S02]  /*37760*/  SHFL.IDX P6, R14, R13, R12, R11 ;  /* 0x0000000c0d0e7389 */ /* 0x00006400000c000b */
[----:B01----:R-:W-:Y:S01]  /*37770*/  ENDCOLLECTIVE ;  /* 0x000000000000791b */ /* 0x003fe20003800000 */
.L_x_3265:
[----:B------:R-:W-:Y:S05]  /*37780*/  BRA `(.L_x_3266) ;  /* 0xffffff0000007947 */ /* 0x000fea000383ffff */
.L_x_2948:
[----:B------:R-:W-:Y:S01]  /*37790*/  BSSY B1, `(.L_x_3267) ;  /* 0x0000008000017945 */ /* 0x000fe20003800000 */
[----:B------:R-:W-:Y:S01]  /*377a0*/  IMAD.MOV.U32 R13, RZ, RZ, R128 ;  /* 0x000000ffff0d7224 */ /* 0x000fe200078e0080 */
[----:B------:R-:W-:Y:S01]  /*377b0*/  MOV R15, 0xffffffff ;  /* 0xffffffff000f7802 */ /* 0x000fe20000000f00 */
[----:B------:R-:W-:Y:S02]  /*377c0*/  IMAD.MOV.U32 R12, RZ, RZ, 0x1 ;  /* 0x00000001ff0c7424 */ /* 0x000fe400078e00ff */
[----:B------:R-:W-:-:S07]  /*377d0*/  IMAD.MOV.U32 R11, RZ, RZ, 0x181f ;  /* 0x0000181fff0b7424 */ /* 0x000fce00078e00ff */
[----:B012---:R-:W-:Y:S05]  /*377e0*/  WARPSYNC.COLLECTIVE R15, `(.L_x_3268) ;  /* 0x000000000f087348 */ /* 0x007fea0003c00000 */
[----:B--2---:R2:W3:Y:S02]  /*377f0*/  SHFL.IDX P6, R14, R13, R12, R11 ;  /* 0x0000000c0d0e7389 */ /* 0x0044e400000c000b */
[----:B0123--:R-:W-:Y:S01]  /*37800*/  ENDCOLLECTIVE ;  /* 0x000000000000791b */ /* 0x00ffe20003800000 */
.L_x_3268:
[----:B------:R-:W-:Y:S05]  /*37810*/  BSYNC B1 ;  /* 0x0000000000017941 */ /* 0x000fea0003800000 */
.L_x_3267:
        /* <DEDUP_REMOVED lines=8> */
.L_x_3269:
[----:B------:R-:W-:Y:S05]  /*378a0*/  BRA `(.L_x_3270) ;  /* 0xffffff0000307947 */ /* 0x000fea000383ffff */
.L_x_2951:
[----:B------:R-:W-:Y:S01]  /*378b0*/  BSSY B1, `(.L_x_3271) ;  /* 0x0000008000017945 */ /* 0x000fe20003800000 */
[----:B------:R-:W-:Y:S01]  /*378c0*/  IMAD.MOV.U32 R13, RZ, RZ, R128 ;  /* 0x000000ffff0d7224 */ /* 0x000fe200078e0080 */
[----:B----4-:R-:W-:Y:S01]  /*378d0*/  MOV R15, 0xffffffff ;  /* 0xffffffff000f7802 */ /* 0x010fe20000000f00 */
[----:B------:R-:W-:Y:S02]  /*378e0*/  IMAD.MOV.U32 R12, RZ, RZ, 0x2 ;  /* 0x00000002ff0c7424 */ /* 0x000fe400078e00ff */
[----:B------:R-:W-:-:S07]  /*378f0*/  IMAD.MOV.U32 R11, RZ, RZ, 0x181f ;  /* 0x0000181fff0b7424 */ /* 0x000fce00078e00ff */
[----:B0123--:R-:W-:Y:S05]  /*37900*/  WARPSYNC.COLLECTIVE R15, `(.L_x_3272) ;  /* 0x000000000f087348 */ /* 0x00ffea0003c00000 */
[----:B--2---:R2:W4:Y:S02]  /*37910*/  SHFL.IDX P6, R14, R13, R12, R11 ;  /* 0x0000000c0d0e7389 */ /* 0x00452400000c000b */
[----:B01234-:R-:W-:Y:S01]  /*37920*/  ENDCOLLECTIVE ;  /* 0x000000000000791b */ /* 0x01ffe20003800000 */
.L_x_3272:
[----:B------:R-:W-:Y:S05]  /*37930*/  BSYNC B1 ;  /* 0x0000000000017941 */ /* 0x000fea0003800000 */
.L_x_3271:
        /* <DEDUP_REMOVED lines=8> */
.L_x_3273:
[----:B------:R-:W-:Y:S05]  /*379c0*/  BRA `(.L_x_3274) ;  /* 0xffffff0000407947 */ /* 0x000fea000383ffff */
.L_x_2954:
        /* <DEDUP_REMOVED lines=8> */
.L_x_3276:
[----:B------:R-:W-:Y:S05]  /*37a50*/  BSYNC B1 ;  /* 0x0000000000017941 */ /* 0x000fea0003800000 */
.L_x_3275:
        /* <DEDUP_REMOVED lines=8> */
.L_x_3277:
[----:B------:R-:W-:Y:S05]  /*37ae0*/  BRA `(.L_x_3278) ;  /* 0xffffff0000507947 */ /* 0x000fea000383ffff */
.L_x_2956:
[----:B------:R-:W-:Y:S01]  /*37af0*/  IMAD.MOV.U32 R13, RZ, RZ, R41 ;  /* 0x000000ffff0d7224 */ /* 0x000fe200078e0029 */
[----:B------:R-:W-:Y:S01]  /*37b00*/  MOV R15, 0xffffffff ;  /* 0xffffffff000f7802 */ /* 0x000fe20000000f00 */
[----:B------:R-:W-:Y:S02]  /*37b10*/  IMAD.MOV.U32 R12, RZ, RZ, RZ ;  /* 0x000000ffff0c7224 */ /* 0x000fe400078e00ff */
[----:B------:R-:W-:-:S07]  /*37b20*/  IMAD.MOV.U32 R11, RZ, RZ, 0x1c1f ;  /* 0x00001c1fff0b7424 */ /* 0x000fce00078e00ff */
[----:B------:R-:W-:Y:S05]  /*37b30*/  WARPSYNC.COLLECTIVE R15, `(.L_x_3279) ;  /* 0x000000000f087348 */ /* 0x000fea0003c00000 */
[----:B------:R0:W1:Y:S02]  /*37b40*/  SHFL.IDX P6, R14, R13, R12, R11 ;  /* 0x0000000c0d0e7389 */ /* 0x00006400000c000b */
[----:B01----:R-:W-:Y:S01]  /*37b50*/  ENDCOLLECTIVE ;  /* 0x000000000000791b */ /* 0x003fe20003800000 */
.L_x_3279:
[----:B------:R-:W-:Y:S02]  /*37b60*/  IMAD.MOV.U32 R13, RZ, RZ, R40 ;  /* 0x000000ffff0d7224 */ /* 0x000fe400078e0028 */
[----:B------:R-:W-:-:S07]  /*37b70*/  IMAD.MOV.U32 R42, RZ, RZ, R14 ;  /* 0x000000ffff2a7224 */ /* 0x000fce00078e000e */
[----:B------:R-:W-:Y:S05]  /*37b80*/  WARPSYNC.COLLECTIVE R15, `(.L_x_3280) ;  /* 0x000000000f087348 */ /* 0x000fea0003c00000 */
[----:B------:R0:W1:Y:S02]  /*37b90*/  SHFL.IDX P6, R14, R13, R12, R11 ;  /* 0x0000000c0d0e7389 */ /* 0x00006400000c000b */
[----:B01----:R-:W-:Y:S01]  /*37ba0*/  ENDCOLLECTIVE ;  /* 0x000000000000791b */ /* 0x003fe20003800000 */
.L_x_3280:
[----:B------:R-:W-:Y:S01]  /*37bb0*/  IMAD.MOV.U32 R43, RZ, RZ, R14 ;  /* 0x000000ffff2b7224 */ /* 0x000fe200078e000e */
[----:B------:R-:W-:Y:S06]  /*37bc0*/  BRA `(.L_x_3281) ;  /* 0xffffff0400187947 */ /* 0x000fec000383ffff */
.L_x_2959:
[----:B------:R-:W-:Y:S01]  /*37bd0*/  BSSY B1, `(.L_x_3282) ;  /* 0x0000008000017945 */ /* 0x000fe20003800000 */
[----:B------:R-:W-:Y:S02]  /*37be0*/  IMAD.MOV.U32 R13, RZ, RZ, R41 ;  /* 0x000000ffff0d7224 */ /* 0x000fe400078e0029 */
[----:B------:R-:W-:Y:S02]  /*37bf0*/  IMAD.MOV.U32 R12, RZ, RZ, 0x1 ;  /* 0x00000001ff0c7424 */ /* 0x000fe400078e00ff */
[----:B------:R-:W-:Y:S02]  /*37c00*/  IMAD.MOV.U32 R11, RZ, RZ, 0x1c1f ;  /* 0x00001c1fff0b7424 */ /* 0x000fe400078e00ff */
[----:B------:R-:W-:-:S07]  /*37c10*/  IMAD.MOV.U32 R15, RZ, RZ, -0x1 ;  /* 0xffffffffff0f7424 */ /* 0x000fce00078e00ff */
[----:B0123--:R-:W-:Y:S05]  /*37c20*/  WARPSYNC.COLLECTIVE R15, `(.L_x_3283) ;  /* 0x000000000f087348 */ /* 0x00ffea0003c00000 */
[----:B------:R4:W0:Y:S02]  /*37c30*/  SHFL.IDX P6, R14, R13, R12, R11 ;  /* 0x0000000c0d0e7389 */ /* 0x00082400000c000b */
[----:B01234-:R-:W-:Y:S01]  /*37c40*/  ENDCOLLECTIVE ;  /* 0x000000000000791b */ /* 0x01ffe20003800000 */
.L_x_3283:
[----:B------:R-:W-:Y:S05]  /*37c50*/  BSYNC B1 ;  /* 0x0000000000017941 */ /* 0x000fea0003800000 */
.L_x_3282:
[----:B------:R-:W-:Y:S01]  /*37c60*/  MOV R13, R40 ;  /* 0x00000028000d7202 */ /* 0x000fe20000000f00 */
[----:B------:R-:W-:Y:S02]  /*37c70*/  IMAD.MOV.U32 R12, RZ, RZ, 0x1 ;  /* 0x00000001ff0c7424 */ /* 0x000fe400078e00ff */
[----:B------:R-:W-:Y:S02]  /*37c80*/  IMAD.MOV.U32 R11, RZ, RZ, 0x1c1f ;  /* 0x00001c1fff0b7424 */ /* 0x000fe400078e00ff */
[----:B------:R-:W-:Y:S02]  /*37c90*/  IMAD.MOV.U32 R15, RZ, RZ, -0x1 ;  /* 0xffffffffff0f7424 */ /* 0x000fe400078e00ff */
[----:B------:R-:W-:-:S07]  /*37ca0*/  IMAD.MOV.U32 R41, RZ, RZ, R14 ;  /* 0x000000ffff297224 */ /* 0x000fce00078e000e */
[----:B------:R-:W-:Y:S05]  /*37cb0*/  WARPSYNC.COLLECTIVE R15, `(.L_x_3284) ;  /* 0x000000000f087348 */ /* 0x000fea0003c00000 */
[----:B------:R0:W1:Y:S02]  /*37cc0*/  SHFL.IDX P6, R14, R13, R12, R11 ;  /* 0x0000000c0d0e7389 */ /* 0x00006400000c000b */
[----:B01----:R-:W-:Y:S01]  /*37cd0*/  ENDCOLLECTIVE ;  /* 0x000000000000791b */ /* 0x003fe20003800000 */
.L_x_3284:
[----:B------:R-:W-:Y:S05]  /*37ce0*/  BRA `(.L_x_3285) ;  /* 0xffffff1000007947 */ /* 0x000fea000383ffff */
.L_x_2963:
[----:B-1----:R-:W-:Y:S02]  /*37cf0*/  IMAD.MOV.U32 R13, RZ, RZ, R3 ;  /* 0x000000ffff0d7224 */ /* 0x002fe400078e0003 */
[----:B------:R-:W-:Y:S02]  /*37d00*/  IMAD.MOV.U32 R12, RZ, RZ, RZ ;  /* 0x000000ffff0c7224 */ /* 0x000fe400078e00ff */
[----:B------:R-:W-:Y:S02]  /*37d10*/  IMAD.MOV.U32 R11, RZ, RZ, 0x181f ;  /* 0x0000181fff0b7424 */ /* 0x000fe400078e00ff */
[----:B------:R-:W-:-:S07]  /*37d20*/  IMAD.MOV.U32 R15, RZ, RZ, -0x1 ;  /* 0xffffffffff0f7424 */ /* 0x000fce00078e00ff */
[----:B---3--:R-:W-:Y:S05]  /*37d30*/  WARPSYNC.COLLECTIVE R15, `(.L_x_3286) ;  /* 0x000000000f087348 */ /* 0x008fea0003c00000 */
[----:B------:R0:W1:Y:S02]  /*37d40*/  SHFL.IDX P6, R14, R13, R12, R11 ;  /* 0x0000000c0d0e7389 */ /* 0x00006400000c000b */
[----:B01-3--:R-:W-:Y:S01]  /*37d50*/  ENDCOLLECTIVE ;  /* 0x000000000000791b */ /* 0x00bfe20003800000 */
.L_x_3286:
[----:B------:R-:W-:Y:S01]  /*37d60*/  MOV R13, R2 ;  /* 0x00000002000d7202 */ /* 0x000fe20000000f00 */
[----:B------:R-:W-:-:S07]  /*37d70*/  IMAD.MOV.U32 R0, RZ, RZ, R14 ;  /* 0x000000ffff007224 */ /* 0x000fce00078e000e */
[----:B------:R-:W-:Y:S05]  /*37d80*/  WARPSYNC.COLLECTIVE R15, `(.L_x_3287) ;  /* 0x000000000f087348 */ /* 0x000fea0003c00000 */
[----:B------:R0:W1:Y:S02]  /*37d90*/  SHFL.IDX P6, R14, R13, R12, R11 ;  /* 0x0000000c0d0e7389 */ /* 0x00006400000c000b */
[----:B01----:R-:W-:Y:S01]  /*37da0*/  ENDCOLLECTIVE ;  /* 0x000000000000791b */ /* 0x003fe20003800000 */
.L_x_3287:
[----:B------:R-:W-:Y:S05]  /*37db0*/  BRA `(.L_x_3288) ;  /* 0xffffff2400c07947 */ /* 0x000fea000383ffff */
.L_x_2966:
[----:B------:R-:W-:Y:S01]  /*37dc0*/  BSSY B1, `(.L_x_3289) ;  /* 0x0000008000017945 */ /* 0x000fe20003800000 */
[----:B-1----:R-:W-:Y:S02]  /*37dd0*/  IMAD.MOV.U32 R13, RZ, RZ, R3 ;  /* 0x000000ffff0d7224 */ /* 0x002fe400078e0003 */
[----:B------:R-:W-:Y:S02]  /*37de0*/  IMAD.MOV.U32 R12, RZ, RZ, 0x1 ;  /* 0x00000001ff0c7424 */ /* 0x000fe400078e00ff */
[----:B------:R-:W-:Y:S02]  /*37df0*/  IMAD.MOV.U32 R11, RZ, RZ, 0x181f ;  /* 0x0000181fff0b7424 */ /* 0x000fe400078e00ff */
[----:B------:R-:W-:-:S07]  /*37e00*/  IMAD.MOV.U32 R15, RZ, RZ, -0x1 ;  /* 0xffffffffff0f7424 */ /* 0x000fce00078e00ff */
[----:B0-234-:R-:W-:Y:S05]  /*37e10*/  WARPSYNC.COLLECTIVE R15, `(.L_x_3290) ;  /* 0x000000000f087348 */ /* 0x01dfea0003c00000 */
[----:B----4-:R1:W4:Y:S02]  /*37e20*/  SHFL.IDX P6, R14, R13, R12, R11 ;  /* 0x0000000c0d0e7389 */ /* 0x01032400000c000b */
[----:B01234-:R-:W-:Y:S01]  /*37e30*/  ENDCOLLECTIVE ;  /* 0x000000000000791b */ /* 0x01ffe20003800000 */
.L_x_3290:
[----:B------:R-:W-:Y:S05]  /*37e40*/  BSYNC B1 ;  /* 0x0000000000017941 */ /* 0x000fea0003800000 */
.L_x_3289:
        /* <DEDUP_REMOVED lines=8> */
.L_x_3291:
[----:B------:R-:W-:Y:S05]  /*37ed0*/  BRA `(.L_x_3292) ;  /* 0xffffff2400d47947 */ /* 0x000fea000383ffff */
.L_x_2969:
[----:B------:R-:W-:Y:S01]  /*37ee0*/  BSSY B1, `(.L_x_3293) ;  /* 0x0000008000017945 */ /* 0x000fe20003800000 */
[----:B----4-:R-:W-:Y:S02]  /*37ef0*/  IMAD.MOV.U32 R13, RZ, RZ, R3 ;  /* 0x000000ffff0d7224 */ /* 0x010fe400078e0003 */
[----:B------:R-:W-:Y:S02]  /*37f00*/  IMAD.MOV.U32 R12, RZ, RZ, 0x2 ;  /* 0x00000002ff0c7424 */ /* 0x000fe400078e00ff */
[----:B------:R-:W-:Y:S02]  /*37f10*/  IMAD.MOV.U32 R11, RZ, RZ, 0x181f ;  /* 0x0000181fff0b7424 */ /* 0x000fe400078e00ff */
[----:B------:R-:W-:-:S07]  /*37f20*/  IMAD.MOV.U32 R15, RZ, RZ, -0x1 ;  /* 0xffffffffff0f7424 */ /* 0x000fce00078e00ff */
[----:B0123--:R-:W-:Y:S05]  /*37f30*/  WARPSYNC.COLLECTIVE R15, `(.L_x_3294) ;  /* 0x000000000f087348 */ /* 0x00ffea0003c00000 */
[----:B-1----:R1:W4:Y:S02]  /*37f40*/  SHFL.IDX P6, R14, R13, R12, R11 ;  /* 0x0000000c0d0e7389 */ /* 0x00232400000c000b */
[----:B01234-:R-:W-:Y:S01]  /*37f50*/  ENDCOLLECTIVE ;  /* 0x000000000000791b */ /* 0x01ffe20003800000 */
.L_x_3294:
[----:B------:R-:W-:Y:S05]  /*37f60*/  BSYNC B1 ;  /* 0x0000000000017941 */ /* 0x000fea0003800000 */
.L_x_3293:
        /* <DEDUP_REMOVED lines=8> */
.L_x_3295:
[----:B------:R-:W-:Y:S05]  /*37ff0*/  BRA `(.L_x_3296) ;  /* 0xffffff2400e47947 */ /* 0x000fea000383ffff */
.L_x_2972:
        /* <DEDUP_REMOVED lines=8> */
.L_x_3298:
[----:B------:R-:W-:Y:S05]  /*38080*/  BSYNC B1 ;  /* 0x0000000000017941 */ /* 0x000fea0003800000 */
.L_x_3297:
        /* <DEDUP_REMOVED lines=8> */
.L_x_3299:
[----:B------:R-:W-:Y:S05]  /*38110*/  BRA `(.L_x_3300) ;  /* 0xffffff2400f47947 */ /* 0x000fea000383ffff */
.L_x_2990:
[----:B------:R-:W0:Y:S01]  /*38120*/  S2R R11, SR_TID.X ;  /* 0x00000000000b7919 */ /* 0x000e220000002100 */
[----:B------:R-:W-:Y:S01]  /*38130*/  BSSY B1, `(.L_x_3301) ;  /* 0x000000a000017945 */ /* 0x000fe20003800000 */
[----:B------:R-:W-:Y:S02]  /*38140*/  IMAD.MOV.U32 R12, RZ, RZ, RZ ;  /* 0x000000ffff0c7224 */ /* 0x000fe400078e00ff */
[----:B------:R-:W-:Y:S01]  /*38150*/  IMAD.MOV.U32 R15, RZ, RZ, -0x1 ;  /* 0xffffffffff0f7424 */ /* 0x000fe200078e00ff */
[----:B0-----:R-:W-:-:S04]  /*38160*/  SHF.R.U32.HI R11, RZ, 0x5, R11 ;  /* 0x00000005ff0b7819 */ /* 0x001fc8000001160b */
[----:B------:R-:W-:-:S05]  /*38170*/  LOP3.LUT R11, R11, 0x3, RZ, 0xc0, !PT ;  /* 0x000000030b0b7812 */ /* 0x000fca00078ec0ff */
[----:B------:R-:W-:Y:S02]  /*38180*/  IMAD.MOV.U32 R13, RZ, RZ, R11 ;  /* 0x000000ffff0d7224 */ /* 0x000fe400078e000b */
[----:B------:R-:W-:-:S07]  /*38190*/  IMAD.MOV.U32 R11, RZ, RZ, 0x1f ;  /* 0x0000001fff0b7424 */ /* 0x000fce00078e00ff */
[----:B------:R-:W-:Y:S05]  /*381a0*/  WARPSYNC.COLLECTIVE R15, `(.L_x_3302) ;  /* 0x000000000f087348 */ /* 0x000fea0003c00000 */
[----:B------:R0:W1:Y:S02]  /*381b0*/  SHFL.IDX P6, R14, R13, R12, R11 ;  /* 0x0000000c0d0e7389 */ /* 0x00006400000c000b */
[----:B01----:R-:W-:Y:S01]  /*381c0*/  ENDCOLLECTIVE ;  /* 0x000000000000791b */ /* 0x003fe20003800000 */
.L_x_3302:
[----:B------:R-:W-:Y:S05]  /*381d0*/  BSYNC B1 ;  /* 0x0000000000017941 */ /* 0x000fea0003800000 */
.L_x_3301:
[----:B------:R-:W-:Y:S05]  /*381e0*/  BRA `(.L_x_3303) ;  /* 0xffffff4400447947 */ /* 0x000fea000383ffff */
.L_x_2992:
[----:B------:R-:W-:Y:S01]  /*381f0*/  BSSY B1, `(.L_x_3304) ;  /* 0x0000006000017945 */ /* 0x000fe20003800000 */
[----:B------:R-:W-:-:S07]  /*38200*/  IMAD.MOV.U32 R15, RZ, RZ, -0x1 ;  /* 0xffffffffff0f7424 */ /* 0x000fce00078e00ff */
[----:B0-----:R-:W-:Y:S05]  /*38210*/  WARPSYNC.COLLECTIVE R15, `(.L_x_3305) ;  /* 0x000000000f0c7348 */ /* 0x001fea0003c00000 */
[----:B------:R-:W-:Y:S02]  /*38220*/  ELECT P6, UR62, PT ;  /* 0x00000000003e782f */ /* 0x000fe400038c0000 */
[----:B------:R-:W-:Y:S01]  /*38230*/  MOV R14, UR62 ;  /* 0x0000003e000e7c02 */ /* 0x000fe20008000f00 */
[----:B0-----:R-:W-:Y:S10]  /*38240*/  ENDCOLLECTIVE ;  /* 0x000000000000791b */ /* 0x001ff40003800000 */
.L_x_3305:
[----:B------:R-:W-:Y:S05]  /*38250*/  BSYNC B1 ;  /* 0x0000000000017941 */ /* 0x000fea0003800000 */
.L_x_3304:
[----:B------:R-:W-:Y:S05]  /*38260*/  BRA `(.L_x_2991) ;  /* 0xffffff44003c7947 */ /* 0x000fea000383ffff */
.L_x_2994:
[----:B0-----:R0:W1:Y:S02]  /*38270*/  SYNCS.PHASECHK.TRANS64.TRYWAIT P0, [R23+URZ+0x33420], R8 ;  /* 0x03342008170075a7 */ /* 0x001064000800017f */
[----:B-1----:R-:W-:Y:S05]  /*38280*/  @!P0 NANOSLEEP.SYNCS 0x989680 ;  /* 0x009896800000895d */ /* 0x002fea0003900000 */
[----:B------:R-:W1:Y:S02]  /*38290*/  @!P0 SYNCS.PHASECHK.TRANS64 P0, [R23+URZ+0x33420], R8 ;  /* 0x03342008170085a7 */ /* 0x000e64000800007f */
[----:B-1----:R-:W-:Y:S05]  /*382a0*/  @!P0 BRA `(.L_x_2994) ;  /* 0xfffffffc00f08947 */ /* 0x002fea000383ffff */
[----:B------:R-:W-:Y:S05]  /*382b0*/  BRA `(.L_x_3306) ;  /* 0xffffff44004c7947 */ /* 0x000fea000383ffff */
.L_x_2998:
[----:B-1----:R1:W2:Y:S02]  /*382c0*/  SYNCS.PHASECHK.TRANS64.TRYWAIT P0, [R12+URZ+0x334a0], R11 ;  /* 0x0334a00b0c0075a7 */ /* 0x0022a4000800017f */
[----:B--2---:R-:W-:Y:S05]  /*382d0*/  @!P0 NANOSLEEP.SYNCS 0x989680 ;  /* 0x009896800000895d */ /* 0x004fea0003900000 */
[----:B------:R-:W2:Y:S02]  /*382e0*/  @!P0 SYNCS.PHASECHK.TRANS64 P0, [R12+URZ+0x334a0], R11 ;  /* 0x0334a00b0c0085a7 */ /* 0x000ea4000800007f */
[----:B--2---:R-:W-:Y:S05]  /*382f0*/  @!P0 BRA `(.L_x_2998) ;  /* 0xfffffffc00f08947 */ /* 0x004fea000383ffff */
[----:B------:R-:W-:Y:S05]  /*38300*/  BRA `(.L_x_3307) ;  /* 0xffffff4400647947 */ /* 0x000fea000383ffff */
.L_x_3005:
[----:B0-----:R0:W2:Y:S02]  /*38310*/  SYNCS.PHASECHK.TRANS64.TRYWAIT P0, [R12+URZ+0x334c0], R11 ;  /* 0x0334c00b0c0075a7 */ /* 0x0010a4000800017f */
[----:B--2---:R-:W-:Y:S05]  /*38320*/  @!P0 NANOSLEEP.SYNCS 0x989680 ;  /* 0x009896800000895d */ /* 0x004fea0003900000 */
[----:B------:R-:W2:Y:S02]  /*38330*/  @!P0 SYNCS.PHASECHK.TRANS64 P0, [R12+URZ+0x334c0], R11 ;  /* 0x0334c00b0c0085a7 */ /* 0x000ea4000800007f */
[----:B--2---:R-:W-:Y:S05]  /*38340*/  @!P0 BRA `(.L_x_3005) ;  /* 0xfffffffc00f08947 */ /* 0x004fea000383ffff */
[----:B------:R-:W-:Y:S05]  /*38350*/  BRA `(.L_x_3308) ;  /* 0xffffff4800607947 */ /* 0x000fea000383ffff */
.L_x_3014:
[----:B-1----:R1:W2:Y:S02]  /*38360*/  SYNCS.PHASECHK.TRANS64.TRYWAIT P1, [R11+URZ+0x334a0], R10 ;  /* 0x0334a00a0b0075a7 */ /* 0x0022a4000802017f */
[----:B--2---:R-:W-:Y:S05]  /*38370*/  @!P1 NANOSLEEP.SYNCS 0x989680 ;  /* 0x009896800000995d */ /* 0x004fea0003900000 */
[----:B------:R-:W2:Y:S02]  /*38380*/  @!P1 SYNCS.PHASECHK.TRANS64 P1, [R11+URZ+0x334a0], R10 ;  /* 0x0334a00a0b0095a7 */ /* 0x000ea4000802007f */
[----:B--2---:R-:W-:Y:S05]  /*38390*/  @!P1 BRA `(.L_x_3014) ;  /* 0xfffffffc00f09947 */ /* 0x004fea000383ffff */
[----:B------:R-:W-:Y:S05]  /*383a0*/  BRA `(.L_x_3309) ;  /* 0xffffff4c00947947 */ /* 0x000fea000383ffff */
.L_x_3021:
[----:B0-----:R0:W2:Y:S02]  /*383b0*/  SYNCS.PHASECHK.TRANS64.TRYWAIT P1, [R11+URZ+0x334c0], R10 ;  /* 0x0334c00a0b0075a7 */ /* 0x0010a4000802017f */
[----:B--2---:R-:W-:Y:S05]  /*383c0*/  @!P1 NANOSLEEP.SYNCS 0x989680 ;  /* 0x009896800000995d */ /* 0x004fea0003900000 */
[----:B------:R-:W2:Y:S02]  /*383d0*/  @!P1 SYNCS.PHASECHK.TRANS64 P1, [R11+URZ+0x334c0], R10 ;  /* 0x0334c00a0b0095a7 */ /* 0x000ea4000802007f */
[----:B--2---:R-:W-:Y:S05]  /*383e0*/  @!P1 BRA `(.L_x_3021) ;  /* 0xfffffffc00f09947 */ /* 0x004fea000383ffff */
[----:B------:R-:W-:Y:S05]  /*383f0*/  BRA `(.L_x_3310) ;  /* 0xffffff50008c7947 */ /* 0x000fea000383ffff */
.L_x_3040:
[----:B------:R-:W0:Y:S01]  /*38400*/  S2R R20, SR_TID.X ;  /* 0x0000000000147919 */ /* 0x000e220000002100 */
[----:B------:R-:W-:Y:S01]  /*38410*/  BSSY B0, `(.L_x_3311) ;  /* 0x0000009000007945 */ /* 0x000fe20003800000 */
[----:B------:R-:W-:Y:S02]  /*38420*/  IMAD.MOV.U32 R12, RZ, RZ, RZ ;  /* 0x000000ffff0c7224 */ /* 0x000fe400078e00ff */
[----:B------:R-:W-:Y:S02]  /*38430*/  IMAD.MOV.U32 R11, RZ, RZ, 0x1f ;  /* 0x0000001fff0b7424 */ /* 0x000fe400078e00ff */
[----:B------:R-:W-:Y:S01]  /*38440*/  IMAD.MOV.U32 R15, RZ, RZ, -0x1 ;  /* 0xffffffffff0f7424 */ /* 0x000fe200078e00ff */
[----:B0-----:R-:W-:-:S04]  /*38450*/  SHF.R.U32.HI R13, RZ, 0x5, R20 ;  /* 0x00000005ff0d7819 */ /* 0x001fc80000011614 */
[----:B------:R-:W-:-:S07]  /*38460*/  LOP3.LUT R13, R13, 0x3, RZ, 0xc0, !PT ;  /* 0x000000030d0d7812 */ /* 0x000fce00078ec0ff */
[----:B-----5:R-:W-:Y:S05]  /*38470*/  WARPSYNC.COLLECTIVE R15, `(.L_x_3312) ;  /* 0x000000000f087348 */ /* 0x020fea0003c00000 */
[----:B------:R0:W1:Y:S02]  /*38480*/  SHFL.IDX P6, R14, R13, R12, R11 ;  /* 0x0000000c0d0e7389 */ /* 0x00006400000c000b */
[----:B01---5:R-:W-:Y:S01]  /*38490*/  ENDCOLLECTIVE ;  /* 0x000000000000791b */ /* 0x023fe20003800000 */
.L_x_3312:
[----:B------:R-:W-:Y:S05]  /*384a0*/  BSYNC B0 ;  /* 0x0000000000007941 */ /* 0x000fea0003800000 */
.L_x_3311:
[----:B------:R-:W-:Y:S05]  /*384b0*/  BRA `(.L_x_3313) ;  /* 0xffffff64004c7947 */ /* 0x000fea000383ffff */
.L_x_3043:
[----:B0-----:R-:W2:Y:S02]  /*384c0*/  LDL R2, [R1+0x28] ;  /* 0x0000280001027983 */ /* 0x001ea40000100800 */
[----:B--2---:R0:W1:Y:S02]  /*384d0*/  SYNCS.PHASECHK.TRANS64.TRYWAIT P0, [R0+URZ+0x33480], R2 ;  /* 0x03348002000075a7 */ /* 0x004064000800017f */
[----:B-1----:R-:W-:Y:S05]  /*384e0*/  @!P0 NANOSLEEP.SYNCS 0x989680 ;  /* 0x009896800000895d */ /* 0x002fea0003900000 */
[----:B------:R-:W1:Y:S02]  /*384f0*/  @!P0 SYNCS.PHASECHK.TRANS64 P0, [R0+URZ+0x33480], R2 ;  /* 0x03348002000085a7 */ /* 0x000e64000800007f */
[----:B-1----:R-:W-:Y:S05]  /*38500*/  @!P0 BRA `(.L_x_3043) ;  /* 0xfffffffc00ec8947 */ /* 0x002fea000383ffff */
[----:B------:R-:W-:Y:S05]  /*38510*/  BRA `(.L_x_3314) ;  /* 0xffffff64005c7947 */ /* 0x000fea000383ffff */
.L_x_3044:
[----:B------:R-:W-:Y:S01]  /*38520*/  BSSY B0, `(.L_x_3315) ;  /* 0x0000008000007945 */ /* 0x000fe20003800000 */
[----:B------:R-:W-:Y:S01]  /*38530*/  MOV R13, R20 ;  /* 0x00000014000d7202 */ /* 0x000fe20000000f00 */
[----:B------:R-:W-:Y:S02]  /*38540*/  IMAD.MOV.U32 R12, RZ, RZ, RZ ;  /* 0x000000ffff0c7224 */ /* 0x000fe400078e00ff */
[----:B------:R-:W-:Y:S02]  /*38550*/  IMAD.MOV.U32 R11, RZ, RZ, 0x1c1f ;  /* 0x00001c1fff0b7424 */ /* 0x000fe400078e00ff */
[----:B------:R-:W-:-:S07]  /*38560*/  IMAD.MOV.U32 R15, RZ, RZ, -0x1 ;  /* 0xffffffffff0f7424 */ /* 0x000fce00078e00ff */
[----:B------:R-:W-:Y:S05]  /*38570*/  WARPSYNC.COLLECTIVE R15, `(.L_x_3316) ;  /* 0x000000000f087348 */ /* 0x000fea0003c00000 */
[----:B------:R0:W1:Y:S02]  /*38580*/  SHFL.IDX P6, R14, R13, R12, R11 ;  /* 0x0000000c0d0e7389 */ /* 0x00006400000c000b */
[----:B01----:R-:W-:Y:S01]  /*38590*/  ENDCOLLECTIVE ;  /* 0x000000000000791b */ /* 0x003fe20003800000 */
.L_x_3316:
[----:B------:R-:W-:Y:S05]  /*385a0*/  BSYNC B0 ;  /* 0x0000000000007941 */ /* 0x000fea0003800000 */
.L_x_3315:
[----:B------:R-:W-:Y:S01]  /*385b0*/  IMAD.MOV.U32 R13, RZ, RZ, R10 ;  /* 0x000000ffff0d7224 */ /* 0x000fe200078e000a */
[----:B------:R-:W-:Y:S01]  /*385c0*/  LOP3.LUT R22, R22, 0xffffffbf, RZ, 0xc0, !PT ;  /* 0xffffffbf16167812 */ /* 0x000fe200078ec0ff */
[----:B------:R-:W-:Y:S01]  /*385d0*/  IMAD.MOV.U32 R12, RZ, RZ, RZ ;  /* 0x000000ffff0c7224 */ /* 0x000fe200078e00ff */
[C---:B------:R-:W-:Y:S01]  /*385e0*/  ISETP.GE.AND P5, PT, R9.reuse, 0x21, PT ;  /* 0x000000210900780c */ /* 0x040fe20003fa6270 */
[----:B------:R-:W-:Y:S01]  /*385f0*/  IMAD.MOV.U32 R11, RZ, RZ, 0x1c1f ;  /* 0x00001c1fff0b7424 */ /* 0x000fe200078e00ff */
[----:B------:R-:W-:Y:S01]  /*38600*/  ISETP.GE.AND P4, PT, R9, 0x41, PT ;  /* 0x000000410900780c */ /* 0x000fe20003f86270 */
[----:B------:R-:W-:Y:S02]  /*38610*/  IMAD.MOV.U32 R15, RZ, RZ, -0x1 ;  /* 0xffffffffff0f7424 */ /* 0x000fe400078e00ff */
[----:B------:R-:W-:Y:S02]  /*38620*/  IMAD.MOV.U32 R3, RZ, RZ, R14 ;  /* 0x000000ffff037224 */ /* 0x000fe400078e000e */
[----:B------:R-:W-:-:S08]  /*38630*/  IMAD.IADD R4, R23, 0x1, R4 ;  /* 0x0000000117047824 */ /* 0x000fd000078e0204 */
[----:B------:R-:W-:Y:S05]  /*38640*/  WARPSYNC.COLLECTIVE R15, `(.L_x_3317) ;  /* 0x000000000f087348 */ /* 0x000fea0003c00000 */
[----:B------:R0:W1:Y:S02]  /*38650*/  SHFL.IDX P6, R14, R13, R12, R11 ;  /* 0x0000000c0d0e7389 */ /* 0x00006400000c000b */
[----:B01----:R-:W-:Y:S01]  /*38660*/  ENDCOLLECTIVE ;  /* 0x000000000000791b */ /* 0x003fe20003800000 */
.L_x_3317:
[----:B------:R-:W0:Y:S01]  /*38670*/  LDC R11, c[0x0][0x2f4] ;  /* 0x0000bd00ff0b7b82 */ /* 0x000e220000000800 */
[C---:B------:R-:W-:Y:S01]  /*38680*/  LOP3.LUT R12, R37.reuse, 0x40, RZ, 0xfc, !PT ;  /* 0x00000040250c7812 */ /* 0x040fe200078efcff */
[----:B------:R-:W-:Y:S01]  /*38690*/  IMAD.MOV.U32 R13, RZ, RZ, R20 ;  /* 0x000000ffff0d7224 */ /* 0x000fe200078e0014 */
[----:B------:R-:W-:Y:S02]  /*386a0*/  LOP3.LUT R15, R37, 0x80, RZ, 0xfc, !PT ;  /* 0x00000080250f7812 */ /* 0x000fe400078efcff */
[----:B------:R-:W-:-:S04]  /*386b0*/  MOV R2, R14 ;  /* 0x0000000e00027202 */ /* 0x000fc80000000f00 */
[----:B------:R-:W-:-:S05]  /*386c0*/  IADD3 R2, P0, R37, R2, RZ ;  /* 0x0000000225027210 */ /* 0x000fca0007f1e0ff */
[----:B------:R-:W-:Y:S01]  /*386d0*/  IMAD.X R3, RZ, RZ, R3, P0 ;  /* 0x000000ffff037224 */ /* 0x000fe200000e0603 */
        /* <DEDUP_REMOVED lines=17> */
.L_x_3318:
        /* <DEDUP_REMOVED lines=9> */
.L_x_3319:
[----:B------:R-:W-:Y:S02]  /*38880*/  IMAD.MOV.U32 R13, RZ, RZ, R20 ;  /* 0x000000ffff0d7224 */ /* 0x000fe400078e0014 */
[----:B------:R-:W-:Y:S01]  /*38890*/  IMAD.MOV.U32 R12, RZ, RZ, 0x2 ;  /* 0x00000002ff0c7424 */ /* 0x000fe200078e00ff */
[----:B------:R-:W-:-:S07]  /*388a0*/  MOV R2, R14 ;  /* 0x0000000e00027202 */ /* 0x000fce0000000f00 */
[----:B------:R-:W-:Y:S05]  /*388b0*/  WARPSYNC.COLLECTIVE R15, `(.L_x_3320) ;  /* 0x000000000f087348 */ /* 0x000fea0003c00000 */
[----:B------:R0:W1:Y:S02]  /*388c0*/  SHFL.IDX P6, R14, R13, R12, R11 ;  /* 0x0000000c0d0e7389 */ /* 0x00006400000c000b */
[----:B01----:R-:W-:Y:S01]  /*388d0*/  ENDCOLLECTIVE ;  /* 0x000000000000791b */ /* 0x003fe20003800000 */
.L_x_3320:
        /* <DEDUP_REMOVED lines=16> */
.L_x_3321:
[----:B------:R-:W-:Y:S01]  /*389e0*/  IMAD.MOV.U32 R13, RZ, RZ, R20 ;  /* 0x000000ffff0d7224 */ /* 0x000fe200078e0014 */
[----:B------:R-:W-:Y:S01]  /*389f0*/  MOV R12, 0x3 ;  /* 0x00000003000c7802 */ /* 0x000fe20000000f00 */
[----:B------:R-:W-:-:S07]  /*38a00*/  IMAD.MOV.U32 R2, RZ, RZ, R14 ;  /* 0x000000ffff027224 */ /* 0x000fce00078e000e */
[----:B------:R-:W-:Y:S05]  /*38a10*/  WARPSYNC.COLLECTIVE R15, `(.L_x_3322) ;  /* 0x000000000f087348 */ /* 0x000fea0003c00000 */
[----:B------:R0:W1:Y:S02]  /*38a20*/  SHFL.IDX P6, R14, R13, R12, R11 ;  /* 0x0000000c0d0e7389 */ /* 0x00006400000c000b */
[----:B01----:R-:W-:Y:S01]  /*38a30*/  ENDCOLLECTIVE ;  /* 0x000000000000791b */ /* 0x003fe20003800000 */
.L_x_3322:
        /* <DEDUP_REMOVED lines=13> */
.L_x_3323:
        /* <DEDUP_REMOVED lines=12> */
.L_x_3324:
        /* <DEDUP_REMOVED lines=11> */
[----:B------:R0:W-:Y:S01]  /*38c80*/  LDGSTS.E.BYPASS.LTC128B.128 [R4+0x15a00], desc[UR50][R2.64+0x80], !P1 ;  /* 0x15a0008002047fae */ /* 0x0001e2000c901d72 */
[----:B------:R-:W-:Y:S01]  /*38c90*/  ISETP.GE.AND P1, PT, R9, 0x61, PT ;  /* 0x000000610900780c */ /* 0x000fe20003f26270 */
[----:B0-----:R-:W-:-:S12]  /*38ca0*/  IMAD.MOV.U32 R3, RZ, RZ, R14 ;  /* 0x000000ffff037224 */ /* 0x001fd800078e000e */
[----:B------:R-:W-:Y:S05]  /*38cb0*/  WARPSYNC.COLLECTIVE R15, `(.L_x_3325) ;  /* 0x000000000f087348 */ /* 0x000fea0003c00000 */
[----:B------:R0:W1:Y:S02]  /*38cc0*/  SHFL.IDX P6, R14, R13, R12, R11 ;  /* 0x0000000c0d0e7389 */ /* 0x00006400000c000b */
[----:B01----:R-:W-:Y:S01]  /*38cd0*/  ENDCOLLECTIVE ;  /* 0x000000000000791b */ /* 0x003fe20003800000 */
.L_x_3325:
[----:B------:R-:W-:Y:S02]  /*38ce0*/  ISETP.GE.AND P6, PT, R9, 0x81, PT ;  /* 0x000000810900780c */ /* 0x000fe40003fc6270 */
[----:B------:R-:W-:-:S11]  /*38cf0*/  MOV R2, R14 ;  /* 0x0000000e00027202 */ /* 0x000fd60000000f00 */
[----:B------:R-:W-:Y:S01]  /*38d00*/  @P6 LOP3.LUT R22, R22, 0x40, RZ, 0xfc, !PT ;  /* 0x0000004016166812 */ /* 0x000fe200078efcff */
[----:B------:R-:W-:Y:S06]  /*38d10*/  BRA `(.L_x_3326) ;  /* 0xffffff6000f07947 */ /* 0x000fec000383ffff */
.L_x_3049:
[----:B--2---:R-:W2:Y:S02]  /*38d20*/  LDL R2, [R1+0x28] ;  /* 0x0000280001027983 */ /* 0x004ea40000100800 */
[----:B--2---:R2:W3:Y:S02]  /*38d30*/  SYNCS.PHASECHK.TRANS64.TRYWAIT P0, [R0+URZ+0x33440], R2 ;  /* 0x03344002000075a7 */ /* 0x0044e4000800017f */
[----:B---3--:R-:W-:Y:S05]  /*38d40*/  @!P0 NANOSLEEP.SYNCS 0x989680 ;  /* 0x009896800000895d */ /* 0x008fea0003900000 */
[----:B------:R-:W3:Y:S02]  /*38d50*/  @!P0 SYNCS.PHASECHK.TRANS64 P0, [R0+URZ+0x33440], R2 ;  /* 0x03344002000085a7 */ /* 0x000ee4000800007f */
[----:B---3--:R-:W-:Y:S05]  /*38d60*/  @!P0 BRA `(.L_x_3049) ;  /* 0xfffffffc00ec8947 */ /* 0x008fea000383ffff */
[----:B------:R-:W-:Y:S05]  /*38d70*/  BRA `(.L_x_3327) ;  /* 0xffffff6400547947 */ /* 0x000fea000383ffff */
.L_x_3050:
[----:B------:R-:W-:Y:S01]  /*38d80*/  BSSY B0, `(.L_x_3328) ;  /* 0x0000008000007945 */ /* 0x000fe20003800000 */
[----:B------:R-:W-:Y:S02]  /*38d90*/  IMAD.MOV.U32 R13, RZ, RZ, R6 ;  /* 0x000000ffff0d7224 */ /* 0x000fe400078e0006 */
[----:B------:R-:W-:Y:S02]  /*38da0*/  IMAD.MOV.U32 R12, RZ, RZ, RZ ;  /* 0x000000ffff0c7224 */ /* 0x000fe400078e00ff */
[----:B------:R-:W-:Y:S02]  /*38db0*/  IMAD.MOV.U32 R11, RZ, RZ, 0x1c1f ;  /* 0x00001c1fff0b7424 */ /* 0x000fe400078e00ff */
[----:B------:R-:W-:-:S07]  /*38dc0*/  IMAD.MOV.U32 R15, RZ, RZ, -0x1 ;  /* 0xffffffffff0f7424 */ /* 0x000fce00078e00ff */
[----:B01----:R-:W-:Y:S05]  /*38dd0*/  WARPSYNC.COLLECTIVE R15, `(.L_x_3329) ;  /* 0x000000000f087348 */ /* 0x003fea0003c00000 */
[----:B------:R2:W3:Y:S02]  /*38de0*/  SHFL.IDX P6, R14, R13, R12, R11 ;  /* 0x0000000c0d0e7389 */ /* 0x0004e400000c000b */
[----:B0123--:R-:W-:Y:S01]  /*38df0*/  ENDCOLLECTIVE ;  /* 0x000000000000791b */ /* 0x00ffe20003800000 */
.L_x_3329:
[----:B------:R-:W-:Y:S05]  /*38e00*/  BSYNC B0 ;  /* 0x0000000000007941 */ /* 0x000fea0003800000 */
.L_x_3328:
[----:B------:R-:W-:Y:S01]  /*38e10*/  IMAD.MOV.U32 R13, RZ, RZ, R5 ;  /* 0x000000ffff0d7224 */ /* 0x000fe200078e0005 */
[----:B------:R-:W-:Y:S01]  /*38e20*/  MOV R15, 0xffffffff ;  /* 0xffffffff000f7802 */ /* 0x000fe20000000f00 */
[----:B------:R-:W-:Y:S01]  /*38e30*/  IMAD.MOV.U32 R12, RZ, RZ, RZ ;  /* 0x000000ffff0c7224 */ /* 0x000fe200078e00ff */
[----:B------:R-:W0:Y:S01]  /*38e40*/  LDC R20, c[0x0][0x2f4] ;  /* 0x0000bd00ff147b82 */ /* 0x000e220000000800 */
[----:B------:R-:W-:Y:S01]  /*38e50*/  IMAD.MOV.U32 R11, RZ, RZ, 0x1c1f ;  /* 0x00001c1fff0b7424 */ /* 0x000fe200078e00ff */
[C---:B------:R-:W-:Y:S01]  /*38e60*/  LOP3.LUT R25, R37.reuse, 0x40, RZ, 0xfc, !PT ;  /* 0x0000004025197812 */ /* 0x040fe200078efcff */
[----:B------:R-:W-:Y:S01]  /*38e70*/  IMAD.MOV.U32 R2, RZ, RZ, R14 ;  /* 0x000000ffff027224 */ /* 0x000fe200078e000e */
[----:B------:R-:W-:-:S07]  /*38e80*/  LOP3.LUT R21, R37, 0x80, RZ, 0xfc, !PT ;  /* 0x0000008025157812 */ /* 0x000fce00078efcff */
[----:B0-----:R-:W-:Y:S05]  /*38e90*/  WARPSYNC.COLLECTIVE R15, `(.L_x_3330) ;  /* 0x000000000f087348 */ /* 0x001fea0003c00000 */
[----:B------:R1:W2:Y:S02]  /*38ea0*/  SHFL.IDX P6, R14, R13, R12, R11 ;  /* 0x0000000c0d0e7389 */ /* 0x0002a400000c000b */
[----:B012---:R-:W-:Y:S01]  /*38eb0*/  ENDCOLLECTIVE ;  /* 0x000000000000791b */ /* 0x007fe20003800000 */
.L_x_3330:
[----:B------:R-:W-:Y:S02]  /*38ec0*/  IMAD.MOV.U32 R13, RZ, RZ, R6 ;  /* 0x000000ffff0d7224 */ /* 0x000fe400078e0006 */
[----:B------:R-:W-:Y:S01]  /*38ed0*/  IMAD.MOV.U32 R12, RZ, RZ, 0x1 ;  /* 0x00000001ff0c7424 */ /* 0x000fe200078e00ff */
        /* <DEDUP_REMOVED lines=19> */
.L_x_3331:
[----:B------:R-:W-:Y:S02]  /*39010*/  IMAD.MOV.U32 R13, RZ, RZ, R5 ;  /* 0x000000ffff0d7224 */ /* 0x000fe400078e0005 */
[----:B------:R-:W-:-:S07]  /*39020*/  IMAD.MOV.U32 R2, RZ, RZ, R14 ;  /* 0x000000ffff027224 */ /* 0x000fce00078e000e */
[----:B------:R-:W-:Y:S05]  /*39030*/  WARPSYNC.COLLECTIVE R15, `(.L_x_3332) ;  /* 0x000000000f087348 */ /* 0x000fea0003c00000 */
[----:B------:R0:W1:Y:S02]  /*39040*/  SHFL.IDX P6, R14, R13, R12, R11 ;  /* 0x0000000c0d0e7389 */ /* 0x00006400000c000b */
[----:B01----:R-:W-:Y:S01]  /*39050*/  ENDCOLLECTIVE ;  /* 0x000000000000791b */ /* 0x003fe20003800000 */
.L_x_3332:
[----:B------:R-:W-:Y:S01]  /*39060*/  MOV R13, R6 ;  /* 0x00000006000d7202 */ /* 0x000fe20000000f00 */
        /* <DEDUP_REMOVED lines=15> */
.L_x_3333:
        /* <DEDUP_REMOVED lines=11> */
.L_x_3334:
[----:B------:R-:W-:Y:S02]  /*39210*/  IMAD.MOV.U32 R13, RZ, RZ, R6 ;  /* 0x000000ffff0d7224 */ /* 0x000fe400078e0006 */
[----:B------:R-:W-:Y:S02]  /*39220*/  IMAD.MOV.U32 R12, RZ, RZ, 0x3 ;  /* 0x00000003ff0c7424 */ /* 0x000fe400078e00ff */
[----:B------:R-:W-:-:S07]  /*39230*/  IMAD.MOV.U32 R3, RZ, RZ, R14 ;  /* 0x000000ffff037224 */ /* 0x000fce00078e000e */
[----:B------:R-:W-:Y:S05]  /*39240*/  WARPSYNC.COLLECTIVE R15, `(.L_x_3335) ;  /* 0x000000000f087348 */ /* 0x000fea0003c00000 */
[----:B------:R0:W1:Y:S02]  /*39250*/  SHFL.IDX P6, R14, R13, R12, R11 ;  /* 0x0000000c0d0e7389 */ /* 0x00006400000c000b */
[----:B01----:R-:W-:Y:S01]  /*39260*/  ENDCOLLECTIVE ;  /* 0x000000000000791b */ /* 0x003fe20003800000 */
.L_x_3335:
[----:B------:R-:W-:-:S05]  /*39270*/  @P4 IADD3 R3, P0, R37, R3, RZ ;  /* 0x0000000325034210 */ /* 0x000fca0007f1e0ff */
[----:B------:R-:W-:-:S05]  /*39280*/  @P4 IMAD.X R2, RZ, RZ, R2, P0 ;  /* 0x000000ffff024224 */ /* 0x000fca00000e0602 */
[-C--:B------:R-:W-:Y:S02]  /*39290*/  @P4 LOP3.LUT R3, R3, R2.reuse, RZ, 0x3c, !PT ;  /* 0x0000000203034212 */ /* 0x080fe400078e3cff */
[----:B------:R-:W-:Y:S02]  /*392a0*/  MOV R13, R5 ;  /* 0x00000005000d7202 */ /* 0x000fe40000000f00 */
[----:B------:R-:W-:-:S04]  /*392b0*/  @P4 LOP3.LUT R2, R3, R2, RZ, 0x3c, !PT ;  /* 0x0000000203024212 */ /* 0x000fc800078e3cff */
[----:B------:R-:W-:Y:S01]  /*392c0*/  @P4 LOP3.LUT R3, R3, R2, RZ, 0x3c, !PT ;  /* 0x0000000203034212 */ /* 0x000fe200078e3cff */
[----:B------:R-:W-:-:S07]  /*392d0*/  IMAD.MOV.U32 R6, RZ, RZ, R14 ;  /* 0x000000ffff067224 */ /* 0x000fce00078e000e */
[----:B------:R-:W-:Y:S05]  /*392e0*/  WARPSYNC.COLLECTIVE R15, `(.L_x_3336) ;  /* 0x000000000f087348 */ /* 0x000fea0003c00000 */
[----:B------:R0:W1:Y:S02]  /*392f0*/  SHFL.IDX P6, R14, R13, R12, R11 ;  /* 0x0000000c0d0e7389 */ /* 0x00006400000c000b */
[----:B01----:R-:W-:Y:S01]  /*39300*/  ENDCOLLECTIVE ;  /* 0x000000000000791b */ /* 0x003fe20003800000 */
.L_x_3336:
        /* <DEDUP_REMOVED lines=12> */
.L_x_3337:
        /* <DEDUP_REMOVED lines=13> */
.L_x_3338:
[----:B------:R-:W-:Y:S01]  /*394a0*/  IMAD.MOV.U32 R2, RZ, RZ, R14 ;  /* 0x000000ffff027224 */ /* 0x000fe200078e000e */
[----:B------:R-:W-:Y:S06]  /*394b0*/  BRA `(.L_x_3339) ;  /* 0xffffff6000c87947 */ /* 0x000fec000383ffff */
.L_x_3057:
[----:B------:R-:W-:Y:S01]  /*394c0*/  IMAD.MOV.U32 R13, RZ, RZ, R4 ;  /* 0x000000ffff0d7224 */ /* 0x000fe200078e0004 */
[----:B------:R-:W-:Y:S01]  /*394d0*/  MOV R12, RZ ;  /* 0x000000ff000c7202 */ /* 0x000fe20000000f00 */
[----:B------:R-:W-:Y:S02]  /*394e0*/  IMAD.MOV.U32 R11, RZ, RZ, 0x1c1f ;  /* 0x00001c1fff0b7424 */ /* 0x000fe400078e00ff */
[----:B------:R-:W-:Y:S02]  /*394f0*/  IMAD.MOV.U32 R15, RZ, RZ, -0x1 ;  /* 0xffffffffff0f7424 */ /* 0x000fe400078e00ff */
[----:B------:R-:W-:Y:S02]  /*39500*/  IMAD R31, R31, R7, RZ ;  /* 0x000000071f1f7224 */ /* 0x000fe400078e02ff */
[----:B------:R-:W-:-:S07]  /*39510*/  IMAD R17, R17, 0x80, R9 ;  /* 0x0000008011117824 */ /* 0x000fce00078e0209 */
[----:B-----5:R-:W-:Y:S05]  /*39520*/  WARPSYNC.COLLECTIVE R15, `(.L_x_3340) ;  /* 0x000000000f087348 */ /* 0x020fea0003c00000 */
[----:B------:R0:W1:Y:S02]  /*39530*/  SHFL.IDX P6, R14, R13, R12, R11 ;  /* 0x0000000c0d0e7389 */ /* 0x00006400000c000b */
[----:B01---5:R-:W-:Y:S01]  /*39540*/  ENDCOLLECTIVE ;  /* 0x000000000000791b */ /* 0x023fe20003800000 */
.L_x_3340:
[C---:B------:R-:W-:Y:S02]  /*39550*/  ISETP.GE.AND P1, PT, R17.reuse, R31, PT ;  /* 0x0000001f1100720c */ /* 0x040fe40003f26270 */
[----:B------:R-:W-:Y:S01]  /*39560*/  IADD3 R6, R17, 0x20, RZ ;  /* 0x0000002011067810 */ /* 0x000fe20007ffe0ff */
[----:B------:R-:W-:Y:S02]  /*39570*/  IMAD.MOV.U32 R13, RZ, RZ, R0 ;  /* 0x000000ffff0d7224 */ /* 0x000fe400078e0000 */
[----:B------:R-:W-:-:S08]  /*39580*/  IMAD.MOV.U32 R2, RZ, RZ, R14 ;  /* 0x000000ffff027224 */ /* 0x000fd000078e000e */
[----:B------:R-:W-:Y:S05]  /*39590*/  WARPSYNC.COLLECTIVE R15, `(.L_x_3341) ;  /* 0x000000000f087348 */ /* 0x000fea0003c00000 */
[----:B------:R0:W1:Y:S02]  /*395a0*/  SHFL.IDX P6, R14, R13, R12, R11 ;  /* 0x0000000c0d0e7389 */ /* 0x00006400000c000b */
[----:B01----:R-:W-:Y:S01]  /*395b0*/  ENDCOLLECTIVE ;  /* 0x000000000000791b */ /* 0x003fe20003800000 */
.L_x_3341:
[----:B------:R-:W-:Y:S02]  /*395c0*/  IMAD.MOV.U32 R13, RZ, RZ, R4 ;  /* 0x000000ffff0d7224 */ /* 0x000fe400078e0004 */
[----:B------:R-:W-:Y:S02]  /*395d0*/  IMAD.MOV.U32 R12, RZ, RZ, 0x1 ;  /* 0x00000001ff0c7424 */ /* 0x000fe400078e00ff */
[----:B------:R-:W-:-:S07]  /*395e0*/  IMAD.MOV.U32 R3, RZ, RZ, R14 ;  /* 0x000000ffff037224 */ /* 0x000fce00078e000e */
[----:B------:R-:W-:Y:S05]  /*395f0*/  WARPSYNC.COLLECTIVE R15, `(.L_x_3342) ;  /* 0x000000000f087348 */ /* 0x000fea0003c00000 */
[----:B------:R0:W1:Y:S02]  /*39600*/  SHFL.IDX P6, R14, R13, R12, R11 ;  /* 0x0000000c0d0e7389 */ /* 0x00006400000c000b */
[----:B01----:R-:W-:Y:S01]  /*39610*/  ENDCOLLECTIVE ;  /* 0x000000000000791b */ /* 0x003fe20003800000 */
.L_x_3342:
[----:B------:R-:W-:-:S05]  /*39620*/  @!P1 IADD3 R5, P4, R37, R3, RZ ;  /* 0x0000000325059210 */ /* 0x000fca0007f9e0ff */
[----:B------:R-:W-:Y:S02]  /*39630*/  @!P1 IMAD.X R3, RZ, RZ, R2, P4 ;  /* 0x000000ffff039224 */ /* 0x000fe400020e0602 */
[----:B------:R-:W-:Y:S02]  /*39640*/  @!P1 IMAD.MOV.U32 R2, RZ, RZ, R5 ;  /* 0x000000ffff029224 */ /* 0x000fe400078e0005 */
[----:B------:R-:W-:-:S03]  /*39650*/  IMAD.MOV.U32 R13, RZ, RZ, R0 ;  /* 0x000000ffff0d7224 */ /* 0x000fc600078e0000 */
        /* <DEDUP_REMOVED lines=11> */
.L_x_3343:
[----:B------:R-:W-:Y:S01]  /*39710*/  MOV R13, R4 ;  /* 0x00000004000d7202 */ /* 0x000fe20000000f00 */
[----:B------:R-:W-:Y:S01]  /*39720*/  IMAD.MOV.U32 R12, RZ, RZ, 0x2 ;  /* 0x00000002ff0c7424 */ /* 0x000fe200078e00ff */
[----:B------:R-:W-:-:S13]  /*39730*/  @!P1 IADD3 R5, P4, R37, R14, RZ ;  /* 0x0000000e25059210 */ /* 0x000fda0007f9e0ff */
[----:B------:R-:W-:Y:S05]  /*39740*/  WARPSYNC.COLLECTIVE R15, `(.L_x_3344) ;  /* 0x000000000f087348 */ /* 0x000fea0003c00000 */
[----:B------:R0:W1:Y:S02]  /*39750*/  SHFL.IDX P6, R14, R13, R12, R11 ;  /* 0x0000000c0d0e7389 */ /* 0x00006400000c000b */
[----:B01----:R-:W-:Y:S01]  /*39760*/  ENDCOLLECTIVE ;  /* 0x000000000000791b */ /* 0x003fe20003800000 */
.L_x_3344:
        /* <DEDUP_REMOVED lines=16> */
.L_x_3345:
[----:B------:R-:W-:Y:S02]  /*39870*/  IMAD.MOV.U32 R13, RZ, RZ, R4 ;  /* 0x000000ffff0d7224 */ /* 0x000fe400078e0004 */
[----:B------:R-:W-:Y:S01]  /*39880*/  IMAD.MOV.U32 R12, RZ, RZ, 0x3 ;  /* 0x00000003ff0c7424 */ /* 0x000fe200078e00ff */
[----:B------:R-:W-:-:S13]  /*39890*/  @!P1 IADD3 R5, P4, R37, R14, RZ ;  /* 0x0000000e25059210 */ /* 0x000fda0007f9e0ff */
[----:B------:R-:W-:Y:S05]  /*398a0*/  WARPSYNC.COLLECTIVE R15, `(.L_x_3346) ;  /* 0x000000000f087348 */ /* 0x000fea0003c00000 */
[----:B------:R0:W1:Y:S02]  /*398b0*/  SHFL.IDX P6, R14, R13, R12, R11 ;  /* 0x0000000c0d0e7389 */ /* 0x00006400000c000b */
[----:B01----:R-:W-:Y:S01]  /*398c0*/  ENDCOLLECTIVE ;  /* 0x000000000000791b */ /* 0x003fe20003800000 */
.L_x_3346:
        /* <DEDUP_REMOVED lines=10> */
[----:B------:R-:W-:-:S07]  /*39970*/  MOV R4, R14 ;  /* 0x0000000e00047202 */ /* 0x000fce0000000f00 */
[----:B0-----:R-:W-:Y:S05]  /*39980*/  WARPSYNC.COLLECTIVE R15, `(.L_x_3347) ;  /* 0x000000000f087348 */ /* 0x001fea0003c00000 */
[----:B------:R1:W2:Y:S02]  /*39990*/  SHFL.IDX P6, R14, R13, R12, R11 ;  /* 0x0000000c0d0e7389 */ /* 0x0002a400000c000b */
[----:B012---:R-:W-:Y:S01]  /*399a0*/  ENDCOLLECTIVE ;  /* 0x000000000000791b */ /* 0x007fe20003800000 */
.L_x_3347:
[----:B------:R-:W-:Y:S05]  /*399b0*/  BRA `(.L_x_3348) ;  /* 0xffffff6400ec7947 */ /* 0x000fea000383ffff */
.L_x_3062:
[----:B0-----:R0:W1:Y:S02]  /*399c0*/  SYNCS.PHASECHK.TRANS64.TRYWAIT P0, [R23+URZ+0x33420], R0 ;  /* 0x03342000170075a7 */ /* 0x001064000800017f */
[----:B-1----:R-:W-:Y:S05]  /*399d0*/  @!P0 NANOSLEEP.SYNCS 0x989680 ;  /* 0x009896800000895d */ /* 0x002fea0003900000 */
[----:B------:R-:W1:Y:S02]  /*399e0*/  @!P0 SYNCS.PHASECHK.TRANS64 P0, [R23+URZ+0x33420], R0 ;  /* 0x03342000170085a7 */ /* 0x000e64000800007f */
[----:B-1----:R-:W-:Y:S05]  /*399f0*/  @!P0 BRA `(.L_x_3062) ;  /* 0xfffffffc00f08947 */ /* 0x002fea000383ffff */
[----:B------:R-:W-:Y:S05]  /*39a00*/  BRA `(.L_x_3349) ;  /* 0xffffff6800607947 */ /* 0x000fea000383ffff */
.L_x_3066:
[----:B0-----:R0:W1:Y:S02]  /*39a10*/  SYNCS.PHASECHK.TRANS64.TRYWAIT P0, [R4+URZ+0x33480], R29 ;  /* 0x0334801d040075a7 */ /* 0x001064000800017f */
[----:B-1----:R-:W-:Y:S05]  /*39a20*/  @!P0 NANOSLEEP.SYNCS 0x989680 ;  /* 0x009896800000895d */ /* 0x002fea0003900000 */
[----:B------:R-:W1:Y:S02]  /*39a30*/  @!P0 SYNCS.PHASECHK.TRANS64 P0, [R4+URZ+0x33480], R29 ;  /* 0x0334801d040085a7 */ /* 0x000e64000800007f */
[----:B-1----:R-:W-:Y:S05]  /*39a40*/  @!P0 BRA `(.L_x_3066) ;  /* 0xfffffffc00f08947 */ /* 0x002fea000383ffff */
[----:B------:R-:W-:Y:S05]  /*39a50*/  BRA `(.L_x_3350) ;  /* 0xffffff6c00807947 */ /* 0x000fea000383ffff */
.L_x_3067:
        /* <DEDUP_REMOVED lines=8> */
.L_x_3352:
[----:B------:R-:W-:Y:S05]  /*39ae0*/  BSYNC B0 ;  /* 0x0000000000007941 */ /* 0x000fea0003800000 */
.L_x_3351:
        /* <DEDUP_REMOVED lines=8> */
.L_x_3353:
[----:B------:R-:W-:Y:S02]  /*39b70*/  IMAD.MOV.U32 R13, RZ, RZ, R10 ;  /* 0x000000ffff0d7224 */ /* 0x000fe400078e000a */
[----:B------:R-:W-:Y:S02]  /*39b80*/  IMAD.MOV.U32 R12, RZ, RZ, 0x1 ;  /* 0x00000001ff0c7424 */ /* 0x000fe400078e00ff */
[----:B------:R-:W-:-:S07]  /*39b90*/  IMAD.MOV.U32 R2, RZ, RZ, R14 ;  /* 0x000000ffff027224 */ /* 0x000fce00078e000e */
[----:B------:R-:W-:Y:S05]  /*39ba0*/  WARPSYNC.COLLECTIVE R15, `(.L_x_3354) ;  /* 0x000000000f087348 */ /* 0x000fea0003c00000 */
[----:B------:R0:W1:Y:S02]  /*39bb0*/  SHFL.IDX P6, R14, R13, R12, R11 ;  /* 0x0000000c0d0e7389 */ /* 0x00006400000c000b */
[----:B01----:R-:W-:Y:S01]  /*39bc0*/  ENDCOLLECTIVE ;  /* 0x000000000000791b */ /* 0x003fe20003800000 */
.L_x_3354:
        /* <DEDUP_REMOVED lines=14> */
.L_x_3355:
[----:B------:R-:W-:Y:S02]  /*39cb0*/  IMAD.MOV.U32 R13, RZ, RZ, R10 ;  /* 0x000000ffff0d7224 */ /* 0x000fe400078e000a */
[----:B------:R-:W-:Y:S01]  /*39cc0*/  IMAD.MOV.U32 R12, RZ, RZ, 0x2 ;  /* 0x00000002ff0c7424 */ /* 0x000fe200078e00ff */
[----:B------:R-:W-:-:S07]  /*39cd0*/  MOV R2, R14 ;  /* 0x0000000e00027202 */ /* 0x000fce0000000f00 */
[----:B------:R-:W-:Y:S05]  /*39ce0*/  WARPSYNC.COLLECTIVE R15, `(.L_x_3356) ;  /* 0x000000000f087348 */ /* 0x000fea0003c00000 */
[----:B------:R0:W1:Y:S02]  /*39cf0*/  SHFL.IDX P6, R14, R13, R12, R11 ;  /* 0x0000000c0d0e7389 */ /* 0x00006400000c000b */
[----:B01----:R-:W-:Y:S01]  /*39d00*/  ENDCOLLECTIVE ;  /* 0x000000000000791b */ /* 0x003fe20003800000 */
.L_x_3356:
        /* <DEDUP_REMOVED lines=13> */
.L_x_3357:
[----:B------:R-:W-:Y:S01]  /*39de0*/  IMAD.MOV.U32 R13, RZ, RZ, R10 ;  /* 0x000000ffff0d7224 */ /* 0x000fe200078e000a */
[----:B------:R-:W-:Y:S01]  /*39df0*/  MOV R12, 0x3 ;  /* 0x00000003000c7802 */ /* 0x000fe20000000f00 */
[----:B------:R-:W-:-:S07]  /*39e00*/  IMAD.MOV.U32 R2, RZ, RZ, R14 ;  /* 0x000000ffff027224 */ /* 0x000fce00078e000e */
[----:B------:R-:W-:Y:S05]  /*39e10*/  WARPSYNC.COLLECTIVE R15, `(.L_x_3358) ;  /* 0x000000000f087348 */ /* 0x000fea0003c00000 */
[----:B------:R0:W1:Y:S02]  /*39e20*/  SHFL.IDX P6, R14, R13, R12, R11 ;  /* 0x0000000c0d0e7389 */ /* 0x00006400000c000b */
[----:B01----:R-:W-:Y:S01]  /*39e30*/  ENDCOLLECTIVE ;  /* 0x000000000000791b */ /* 0x003fe20003800000 */
.L_x_3358:
        /* <DEDUP_REMOVED lines=13> */
.L_x_3359:
[----:B------:R-:W-:Y:S02]  /*39f10*/  IMAD.MOV.U32 R13, RZ, RZ, R21 ;  /* 0x000000ffff0d7224 */ /* 0x000fe400078e0015 */
[----:B------:R-:W-:Y:S02]  /*39f20*/  IMAD.MOV.U32 R12, RZ, RZ, RZ ;  /* 0x000000ffff0c7224 */ /* 0x000fe400078e00ff */
[----:B------:R-:W-:-:S07]  /*39f30*/  IMAD.MOV.U32 R2, RZ, RZ, R14 ;  /* 0x000000ffff027224 */ /* 0x000fce00078e000e */
[----:B------:R-:W-:Y:S05]  /*39f40*/  WARPSYNC.COLLECTIVE R15, `(.L_x_3360) ;  /* 0x000000000f087348 */ /* 0x000fea0003c00000 */
[----:B------:R0:W1:Y:S02]  /*39f50*/  SHFL.IDX P6, R14, R13, R12, R11 ;  /* 0x0000000c0d0e7389 */ /* 0x00006400000c000b */
[----:B01----:R-:W-:Y:S01]  /*39f60*/  ENDCOLLECTIVE ;  /* 0x000000000000791b */ /* 0x003fe20003800000 */
.L_x_3360:
        /* <DEDUP_REMOVED lines=13> */
.L_x_3361:
[----:B------:R-:W-:Y:S01]  /*3a040*/  MOV R2, R14 ;  /* 0x0000000e00027202 */ /* 0x000fe20000000f00 */
[----:B------:R-:W-:Y:S06]  /*3a050*/  BRA `(.L_x_3362) ;  /* 0xffffff6c00207947 */ /* 0x000fec000383ffff */
.L_x_3072:
[----:B---3--:R3:W4:Y:S02]  /*3a060*/  SYNCS.PHASECHK.TRANS64.TRYWAIT P0, [R4+URZ+0x33440], R29 ;  /* 0x0334401d040075a7 */ /* 0x008724000800017f */
[----:B----4-:R-:W-:Y:S05]  /*3a070*/  @!P0 NANOSLEEP.SYNCS 0x989680 ;  /* 0x009896800000895d */ /* 0x010fea0003900000 */
[----:B------:R-:W4:Y:S02]  /*3a080*/  @!P0 SYNCS.PHASECHK.TRANS64 P0, [R4+URZ+0x33440], R29 ;  /* 0x0334401d040085a7 */ /* 0x000f24000800007f */
[----:B----4-:R-:W-:Y:S05]  /*3a090*/  @!P0 BRA `(.L_x_3072) ;  /* 0xfffffffc00f08947 */ /* 0x010fea000383ffff */
[----:B------:R-:W-:Y:S05]  /*3a0a0*/  BRA `(.L_x_3363) ;  /* 0xffffff6c00787947 */ /* 0x000fea000383ffff */
.L_x_3073:
        /* <DEDUP_REMOVED lines=8> */
.L_x_3365:
[----:B------:R-:W-:Y:S05]  /*3a130*/  BSYNC B0 ;  /* 0x0000000000007941 */ /* 0x000fea0003800000 */
.L_x_3364:
        /* <DEDUP_REMOVED lines=8> */
.L_x_3366:
[----:B------:R-:W-:Y:S02]  /*3a1c0*/  IMAD.MOV.U32 R13, RZ, RZ, R8 ;  /* 0x000000ffff0d7224 */ /* 0x000fe400078e0008 */
[----:B------:R-:W-:Y:S02]  /*3a1d0*/  IMAD.MOV.U32 R12, RZ, RZ, 0x1 ;  /* 0x00000001ff0c7424 */ /* 0x000fe400078e00ff */
[----:B------:R-:W-:-:S07]  /*3a1e0*/  IMAD.MOV.U32 R2, RZ, RZ, R14 ;  /* 0x000000ffff027224 */ /* 0x000fce00078e000e */
[----:B------:R-:W-:Y:S05]  /*3a1f0*/  WARPSYNC.COLLECTIVE R15, `(.L_x_3367) ;  /* 0x000000000f087348 */ /* 0x000fea0003c00000 */
[----:B------:R0:W1:Y:S02]  /*3a200*/  SHFL.IDX P6, R14, R13, R12, R11 ;  /* 0x0000000c0d0e7389 */ /* 0x00006400000c000b */
[----:B01----:R-:W-:Y:S01]  /*3a210*/  ENDCOLLECTIVE ;  /* 0x000000000000791b */ /* 0x003fe20003800000 */
.L_x_3367:
        /* <DEDUP_REMOVED lines=13> */
.L_x_3368:
[----:B------:R-:W-:Y:S02]  /*3a2f0*/  IMAD.MOV.U32 R13, RZ, RZ, R8 ;  /* 0x000000ffff0d7224 */ /* 0x000fe400078e0008 */
[----:B------:R-:W-:Y:S01]  /*3a300*/  IMAD.MOV.U32 R12, RZ, RZ, 0x2 ;  /* 0x00000002ff0c7424 */ /* 0x000fe200078e00ff */
[----:B------:R-:W-:-:S07]  /*3a310*/  MOV R2, R14 ;  /* 0x0000000e00027202 */ /* 0x000fce0000000f00 */
[----:B------:R-:W-:Y:S05]  /*3a320*/  WARPSYNC.COLLECTIVE R15, `(.L_x_3369) ;  /* 0x000000000f087348 */ /* 0x000fea0003c00000 */
[----:B------:R0:W1:Y:S02]  /*3a330*/  SHFL.IDX P6, R14, R13, R12, R11 ;  /* 0x0000000c0d0e7389 */ /* 0x00006400000c000b */
[----:B01----:R-:W-:Y:S01]  /*3a340*/  ENDCOLLECTIVE ;  /* 0x000000000000791b */ /* 0x003fe20003800000 */
.L_x_3369:
        /* <DEDUP_REMOVED lines=13> */
.L_x_3370:
[----:B------:R-:W-:Y:S01]  /*3a420*/  MOV R13, R8 ;  /* 0x00000008000d7202 */ /* 0x000fe20000000f00 */
[----:B------:R-:W-:Y:S02]  /*3a430*/  IMAD.MOV.U32 R12, RZ, RZ, 0x3 ;  /* 0x00000003ff0c7424 */ /* 0x000fe400078e00ff */
[----:B------:R-:W-:-:S07]  /*3a440*/  IMAD.MOV.U32 R2, RZ, RZ, R14 ;  /* 0x000000ffff027224 */ /* 0x000fce00078e000e */
[----:B------:R-:W-:Y:S05]  /*3a450*/  WARPSYNC.COLLECTIVE R15, `(.L_x_3371) ;  /* 0x000000000f087348 */ /* 0x000fea0003c00000 */
[----:B------:R0:W1:Y:S02]  /*3a460*/  SHFL.IDX P6, R14, R13, R12, R11 ;  /* 0x0000000c0d0e7389 */ /* 0x00006400000c000b */
[----:B01----:R-:W-:Y:S01]  /*3a470*/  ENDCOLLECTIVE ;  /* 0x000000000000791b */ /* 0x003fe20003800000 */
.L_x_3371:
        /* <DEDUP_REMOVED lines=13> */
.L_x_3372:
[----:B------:R-:W-:Y:S02]  /*3a550*/  IMAD.MOV.U32 R13, RZ, RZ, R7 ;  /* 0x000000ffff0d7224 */ /* 0x000fe400078e0007 */
[----:B------:R-:W-:Y:S02]  /*3a560*/  IMAD.MOV.U32 R12, RZ, RZ, RZ ;  /* 0x000000ffff0c7224 */ /* 0x000fe400078e00ff */
[----:B------:R-:W-:-:S07]  /*3a570*/  IMAD.MOV.U32 R2, RZ, RZ, R14 ;  /* 0x000000ffff027224 */ /* 0x000fce00078e000e */
[----:B------:R-:W-:Y:S05]  /*3a580*/  WARPSYNC.COLLECTIVE R15, `(.L_x_3373) ;  /* 0x000000000f087348 */ /* 0x000fea0003c00000 */
[----:B------:R0:W1:Y:S02]  /*3a590*/  SHFL.IDX P6, R14, R13, R12, R11 ;  /* 0x0000000c0d0e7389 */ /* 0x00006400000c000b */
[----:B01----:R-:W-:Y:S01]  /*3a5a0*/  ENDCOLLECTIVE ;  /* 0x000000000000791b */ /* 0x003fe20003800000 */
.L_x_3373:
        /* <DEDUP_REMOVED lines=13> */
.L_x_3374:
[----:B------:R-:W-:Y:S05]  /*3a680*/  BRA `(.L_x_3375) ;  /* 0xffffff6c000c7947 */ /* 0x000fea000383ffff */
.L_x_3078:
[----:B----4-:R4:W0:Y:S02]  /*3a690*/  SYNCS.PHASECHK.TRANS64.TRYWAIT P2, [R2+URZ+0x33470], R3 ;  /* 0x03347003020075a7 */ /* 0x010824000804017f */
[----:B0-----:R-:W-:Y:S05]  /*3a6a0*/  @!P2 NANOSLEEP.SYNCS 0x989680 ;  /* 0x009896800000a95d */ /* 0x001fea0003900000 */
[----:B------:R-:W0:Y:S02]  /*3a6b0*/  @!P2 SYNCS.PHASECHK.TRANS64 P2, [R2+URZ+0x33470], R3 ;  /* 0x033470030200a5a7 */ /* 0x000e24000804007f */
[----:B0-----:R-:W-:Y:S05]  /*3a6c0*/  @!P2 BRA `(.L_x_3078) ;  /* 0xfffffffc00f0a947 */ /* 0x001fea000383ffff */
[----:B------:R-:W-:Y:S05]  /*3a6d0*/  BRA `(.L_x_3376) ;  /* 0xffffff6c00787947 */ /* 0x000fea000383ffff */
.L_x_3080:
[----:B----4-:R4:W0:Y:S02]  /*3a6e0*/  SYNCS.PHASECHK.TRANS64.TRYWAIT P2, [R2+URZ+0x33460], R5 ;  /* 0x03346005020075a7 */ /* 0x010824000804017f */
[----:B0-----:R-:W-:Y:S05]  /*3a6f0*/  @!P2 NANOSLEEP.SYNCS 0x989680 ;  /* 0x009896800000a95d */ /* 0x001fea0003900000 */
[----:B------:R-:W0:Y:S02]  /*3a700*/  @!P2 SYNCS.PHASECHK.TRANS64 P2, [R2+URZ+0x33460], R5 ;  /* 0x033460050200a5a7 */ /* 0x000e24000804007f */
[----:B0-----:R-:W-:Y:S05]  /*3a710*/  @!P2 BRA `(.L_x_3080) ;  /* 0xfffffffc00f0a947 */ /* 0x001fea000383ffff */
[----:B------:R-:W-:Y:S05]  /*3a720*/  BRA `(.L_x_3377) ;  /* 0xffffff6c00887947 */ /* 0x000fea000383ffff */
.L_x_3088:
[----:B0-----:R0:W2:Y:S02]  /*3a730*/  SYNCS.PHASECHK.TRANS64.TRYWAIT P1, [R3+URZ+0x33470], R0 ;  /* 0x03347000030075a7 */ /* 0x0010a4000802017f */
[----:B--2---:R-:W-:Y:S05]  /*3a740*/  @!P1 NANOSLEEP.SYNCS 0x989680 ;  /* 0x009896800000995d */ /* 0x004fea0003900000 */
[----:B------:R-:W2:Y:S02]  /*3a750*/  @!P1 SYNCS.PHASECHK.TRANS64 P1, [R3+URZ+0x33470], R0 ;  /* 0x03347000030095a7 */ /* 0x000ea4000802007f */
[----:B--2---:R-:W-:Y:S05]  /*3a760*/  @!P1 BRA `(.L_x_3088) ;  /* 0xfffffffc00f09947 */ /* 0x004fea000383ffff */
[----:B------:R-:W-:Y:S05]  /*3a770*/  BRA `(.L_x_3378) ;  /* 0xffffff7400bc7947 */ /* 0x000fea000383ffff */
.L_x_3090:
[----:B0-----:R0:W2:Y:S02]  /*3a780*/  SYNCS.PHASECHK.TRANS64.TRYWAIT P1, [R3+URZ+0x33460], R0 ;  /* 0x03346000030075a7 */ /* 0x0010a4000802017f */
[----:B--2---:R-:W-:Y:S05]  /*3a790*/  @!P1 NANOSLEEP.SYNCS 0x989680 ;  /* 0x009896800000995d */ /* 0x004fea0003900000 */
[----:B------:R-:W2:Y:S02]  /*3a7a0*/  @!P1 SYNCS.PHASECHK.TRANS64 P1, [R3+URZ+0x33460], R0 ;  /* 0x03346000030095a7 */ /* 0x000ea4000802007f */
[----:B--2---:R-:W-:Y:S05]  /*3a7b0*/  @!P1 BRA `(.L_x_3090) ;  /* 0xfffffffc00f09947 */ /* 0x004fea000383ffff */
[----:B------:R-:W-:Y:S05]  /*3a7c0*/  BRA `(.L_x_3379) ;  /* 0xffffff7400c87947 */ /* 0x000fea000383ffff */
.L_x_3095:
        /* <DEDUP_REMOVED lines=8> */
.L_x_3381:
[----:B------:R-:W-:Y:S05]  /*3a850*/  BSYNC B0 ;  /* 0x0000000000007941 */ /* 0x000fea0003800000 */
.L_x_3380:
        /* <DEDUP_REMOVED lines=9> */
.L_x_3382:
[----:B------:R-:W-:Y:S02]  /*3a8f0*/  ULDC UR4, c[0x0][0xc3c] ;  /* 0x00030f0000047ab9 */ /* 0x000fe40000000800 */
[----:B------:R-:W-:-:S13]  /*3a900*/  ISETP.GE.OR P1, PT, R9, UR4, !P0 ;  /* 0x0000000409007c0c */ /* 0x000fda000c726670 */
[----:B------:R-:W0:Y:S08]  /*3a910*/  @!P1 LDC.64 R2, c[0x0][0xc80] ;  /* 0x00032000ff029b82 */ /* 0x000e300000000a00 */
[----:B------:R-:W1:Y:S01]  /*3a920*/  @!P1 LDC.64 R4, c[0x0][0xc78] ;  /* 0x00031e00ff049b82 */ /* 0x000e620000000a00 */
[----:B------:R-:W-:Y:S02]  /*3a930*/  CS2R R16, SRZ ;  /* 0x0000000000107805 */ /* 0x000fe4000001ff00 */
[----:B------:R-:W-:Y:S01]  /*3a940*/  MOV R11, RZ ;  /* 0x000000ff000b7202 */ /* 0x000fe20000000f00 */
[----:B------:R-:W-:-:S02]  /*3a950*/  IMAD.MOV.U32 R6, RZ, RZ, R14 ;  /* 0x000000ffff067224 */ /* 0x000fc400078e000e */
        /* <DEDUP_REMOVED lines=16> */
.L_x_3383:
[----:B------:R-:W-:Y:S01]  /*3aa60*/  IMAD.MOV.U32 R12, RZ, RZ, 0x2 ;  /* 0x00000002ff0c7424 */ /* 0x000fe200078e00ff */
[----:B------:R-:W-:-:S05]  /*3aa70*/  SEL R4, R14, RZ, P1 ;  /* 0x000000ff0e047207 */ /* 0x000fca0000800000 */
[----:B------:R-:W-:-:S04]  /*3aa80*/  IMAD.IADD R4, R13, 0x1, R4 ;  /* 0x000000010d047824 */ /* 0x000fc800078e0204 */
[----:B------:R-:W-:-:S07]  /*3aa90*/  IMAD.MOV.U32 R13, RZ, RZ, R4 ;  /* 0x000000ffff0d7224 */ /* 0x000fce00078e0004 */
[----:B------:R-:W-:Y:S05]  /*3aaa0*/  WARPSYNC.COLLECTIVE R15, `(.L_x_3384) ;  /* 0x000000000f087348 */ /* 0x000fea0003c00000 */
[----:B------:R0:W1:Y:S02]  /*3aab0*/  SHFL.UP P6, R14, R13, R12, R11 ;  /* 0x0400000c0d0e7389 */ /* 0x00006400000c000b */
[----:B01----:R-:W-:Y:S01]  /*3aac0*/  ENDCOLLECTIVE ;  /* 0x000000000000791b */ /* 0x003fe20003800000 */
.L_x_3384:
[----:B------:R-:W-:Y:S01]  /*3aad0*/  IMAD.MOV.U32 R12, RZ, RZ, 0x4 ;  /* 0x00000004ff0c7424 */ /* 0x000fe200078e00ff */
[----:B------:R-:W-:-:S05]  /*3aae0*/  SEL R3, R14, RZ, P2 ;  /* 0x000000ff0e037207 */ /* 0x000fca0001000000 */
[----:B------:R-:W-:-:S04]  /*3aaf0*/  IMAD.IADD R2, R4, 0x1, R3 ;  /* 0x0000000104027824 */ /* 0x000fc800078e0203 */
[----:B------:R-:W-:-:S07]  /*3ab00*/  IMAD.MOV.U32 R13, RZ, RZ, R2 ;  /* 0x000000ffff0d7224 */ /* 0x000fce00078e0002 */
[----:B------:R-:W-:Y:S05]  /*3ab10*/  WARPSYNC.COLLECTIVE R15, `(.L_x_3385) ;  /* 0x000000000f087348 */ /* 0x000fea0003c00000 */
[----:B------:R0:W1:Y:S02]  /*3ab20*/  SHFL.UP P6, R14, R13, R12, R11 ;  /* 0x0400000c0d0e7389 */ /* 0x00006400000c000b */
[----:B01----:R-:W-:Y:S01]  /*3ab30*/  ENDCOLLECTIVE ;  /* 0x000000000000791b */ /* 0x003fe20003800000 */
.L_x_3385:
[----:B------:R-:W-:Y:S01]  /*3ab40*/  IMAD.MOV.U32 R12, RZ, RZ, 0x8 ;  /* 0x00000008ff0c7424 */ /* 0x000fe200078e00ff */
[----:B------:R-:W-:-:S05]  /*3ab50*/  SEL R3, R14, RZ, P3 ;  /* 0x000000ff0e037207 */ /* 0x000fca0001800000 */
[----:B------:R-:W-:-:S05]  /*3ab60*/  IMAD.IADD R3, R2, 0x1, R3 ;  /* 0x0000000102037824 */ /* 0x000fca00078e0203 */
[----:B------:R-:W-:-:S07]  /*3ab70*/  MOV R13, R3 ;  /* 0x00000003000d7202 */ /* 0x000fce0000000f00 */
[----:B------:R-:W-:Y:S05]  /*3ab80*/  WARPSYNC.COLLECTIVE R15, `(.L_x_3386) ;  /* 0x000000000f087348 */ /* 0x000fea0003c00000 */
[----:B------:R0:W1:Y:S02]  /*3ab90*/  SHFL.UP P6, R14, R13, R12, R11 ;  /* 0x0400000c0d0e7389 */ /* 0x00006400000c000b */
[----:B01----:R-:W-:Y:S01]  /*3aba0*/  ENDCOLLECTIVE ;  /* 0x000000000000791b */ /* 0x003fe20003800000 */
.L_x_3386:
[----:B------:R-:W-:Y:S01]  /*3abb0*/  IMAD.MOV.U32 R12, RZ, RZ, 0x10 ;  /* 0x00000010ff0c7424 */ /* 0x000fe200078e00ff */
[----:B------:R-:W-:-:S05]  /*3abc0*/  SEL R4, R14, RZ, P4 ;  /* 0x000000ff0e047207 */ /* 0x000fca0002000000 */
[----:B------:R-:W-:-:S04]  /*3abd0*/  IMAD.IADD R4, R3, 0x1, R4 ;  /* 0x0000000103047824 */ /* 0x000fc800078e0204 */
[----:B------:R-:W-:-:S07]  /*3abe0*/  IMAD.MOV.U32 R13, RZ, RZ, R4 ;  /* 0x000000ffff0d7224 */ /* 0x000fce00078e0004 */
[----:B------:R-:W-:Y:S05]  /*3abf0*/  WARPSYNC.COLLECTIVE R15, `(.L_x_3387) ;  /* 0x000000000f087348 */ /* 0x000fea0003c00000 */
[----:B------:R0:W1:Y:S02]  /*3ac00*/  SHFL.UP P6, R14, R13, R12, R11 ;  /* 0x0400000c0d0e7389 */ /* 0x00006400000c000b */
[----:B01----:R-:W-:Y:S01]  /*3ac10*/  ENDCOLLECTIVE ;  /* 0x000000000000791b */ /* 0x003fe20003800000 */
.L_x_3387:
[----:B------:R-:W-:Y:S01]  /*3ac20*/  IMAD.MOV.U32 R12, RZ, RZ, 0x1f ;  /* 0x0000001fff0c7424 */ /* 0x000fe200078e00ff */
[----:B------:R-:W-:Y:S02]  /*3ac30*/  MOV R11, 0x1f ;  /* 0x0000001f000b7802 */ /* 0x000fe40000000f00 */
[----:B------:R-:W-:-:S05]  /*3ac40*/  SEL R3, R14, RZ, P5 ;  /* 0x000000ff0e037207 */ /* 0x000fca0002800000 */
[----:B------:R-:W-:-:S04]  /*3ac50*/  IMAD.IADD R3, R4, 0x1, R3 ;  /* 0x0000000104037824 */ /* 0x000fc800078e0203 */
[----:B------:R-:W-:-:S07]  /*3ac60*/  IMAD.MOV.U32 R13, RZ, RZ, R3 ;  /* 0x000000ffff0d7224 */ /* 0x000fce00078e0003 */
[----:B------:R-:W-:Y:S05]  /*3ac70*/  WARPSYNC.COLLECTIVE R15, `(.L_x_3388) ;  /* 0x000000000f087348 */ /* 0x000fea0003c00000 */
[----:B------:R0:W1:Y:S02]  /*3ac80*/  SHFL.IDX P6, R14, R13, R12, R11 ;  /* 0x0000000c0d0e7389 */ /* 0x00006400000c000b */
[----:B01----:R-:W-:Y:S01]  /*3ac90*/  ENDCOLLECTIVE ;  /* 0x000000000000791b */ /* 0x003fe20003800000 */
.L_x_3388:
[----:B------:R-:W-:Y:S05]  /*3aca0*/  BRA `(.L_x_3389) ;  /* 0xffffff7c00507947 */ /* 0x000fea000383ffff */
.L_x_3098:
[----:B------:R-:W-:Y:S01]  /*3acb0*/  BSSY B0, `(.L_x_3390) ;  /* 0x0000007000007945 */ /* 0x000fe20003800000 */
[----:B------:R-:W-:Y:S02]  /*3acc0*/  IMAD.MOV.U32 R12, RZ, RZ, 0x1 ;  /* 0x00000001ff0c7424 */ /* 0x000fe400078e00ff */
[----:B------:R-:W-:Y:S02]  /*3acd0*/  IMAD.MOV.U32 R11, RZ, RZ, RZ ;  /* 0x000000ffff0b7224 */ /* 0x000fe400078e00ff */
[----:B------:R-:W-:-:S07]  /*3ace0*/  IMAD.MOV.U32 R15, RZ, RZ, -0x1 ;  /* 0xffffffffff0f7424 */ /* 0x000fce00078e00ff */
[----:B-1----:R-:W-:Y:S05]  /*3acf0*/  WARPSYNC.COLLECTIVE R15, `(.L_x_3391) ;  /* 0x000000000f087348 */ /* 0x002fea0003c00000 */
[----:B------:R0:W2:Y:S02]  /*3ad00*/  SHFL.UP P6, R14, R13, R12, R11 ;  /* 0x0400000c0d0e7389 */ /* 0x0000a400000c000b */
[----:B012---:R-:W-:Y:S01]  /*3ad10*/  ENDCOLLECTIVE ;  /* 0x000000000000791b */ /* 0x007fe20003800000 */
.L_x_3391:
[----:B------:R-:W-:Y:S05]  /*3ad20*/  BSYNC B0 ;  /* 0x0000000000007941 */ /* 0x000fea0003800000 */
.L_x_3390:
        /* <DEDUP_REMOVED lines=8> */
.L_x_3392:
[----:B------:R-:W-:Y:S01]  /*3adb0*/  IMAD.MOV.U32 R12, RZ, RZ, 0x4 ;  /* 0x00000004ff0c7424 */ /* 0x000fe200078e00ff */
[----:B------:R-:W-:-:S04]  /*3adc0*/  SEL R2, R14, RZ, P2 ;  /* 0x000000ff0e027207 */ /* 0x000fc80001000000 */
[----:B------:R-:W-:-:S05]  /*3add0*/  IADD3 R2, R13, R2, RZ ;  /* 0x000000020d027210 */ /* 0x000fca0007ffe0ff */
[----:B------:R-:W-:-:S07]  /*3ade0*/  IMAD.MOV.U32 R13, RZ, RZ, R2 ;  /* 0x000000ffff0d7224 */ /* 0x000fce00078e0002 */
[----:B------:R-:W-:Y:S05]  /*3adf0*/  WARPSYNC.COLLECTIVE R15, `(.L_x_3393) ;  /* 0x000000000f087348 */ /* 0x000fea0003c00000 */
[----:B------:R0:W1:Y:S02]  /*3ae00*/  SHFL.UP P6, R14, R13, R12, R11 ;  /* 0x0400000c0d0e7389 */ /* 0x00006400000c000b */
[----:B01----:R-:W-:Y:S01]  /*3ae10*/  ENDCOLLECTIVE ;  /* 0x000000000000791b */ /* 0x003fe20003800000 */
.L_x_3393:
[----:B------:R-:W-:Y:S01]  /*3ae20*/  IMAD.MOV.U32 R12, RZ, RZ, 0x8 ;  /* 0x00000008ff0c7424 */ /* 0x000fe200078e00ff */
[----:B------:R-:W-:-:S05]  /*3ae30*/  SEL R3, R14, RZ, P3 ;  /* 0x000000ff0e037207 */ /* 0x000fca0001800000 */
[----:B------:R-:W-:-:S04]  /*3ae40*/  IMAD.IADD R3, R2, 0x1, R3 ;  /* 0x0000000102037824 */ /* 0x000fc800078e0203 */
[----:B------:R-:W-:-:S07]  /*3ae50*/  IMAD.MOV.U32 R13, RZ, RZ, R3 ;  /* 0x000000ffff0d7224 */ /* 0x000fce00078e0003 */
[----:B------:R-:W-:Y:S05]  /*3ae60*/  WARPSYNC.COLLECTIVE R15, `(.L_x_3394) ;  /* 0x000000000f087348 */ /* 0x000fea0003c00000 */
[----:B------:R0:W1:Y:S02]  /*3ae70*/  SHFL.UP P6, R14, R13, R12, R11 ;  /* 0x0400000c0d0e7389 */ /* 0x00006400000c000b */
[----:B01----:R-:W-:Y:S01]  /*3ae80*/  ENDCOLLECTIVE ;  /* 0x000000000000791b */ /* 0x003fe20003800000 */
.L_x_3394:
[----:B------:R-:W-:Y:S02]  /*3ae90*/  MOV R12, 0x10 ;  /* 0x00000010000c7802 */ /* 0x000fe40000000f00 */
[----:B------:R-:W-:-:S05]  /*3aea0*/  SEL R4, R14, RZ, P4 ;  /* 0x000000ff0e047207 */ /* 0x000fca0002000000 */
[----:B------:R-:W-:-:S04]  /*3aeb0*/  IMAD.IADD R4, R3, 0x1, R4 ;  /* 0x0000000103047824 */ /* 0x000fc800078e0204 */
[----:B------:R-:W-:-:S07]  /*3aec0*/  IMAD.MOV.U32 R13, RZ, RZ, R4 ;  /* 0x000000ffff0d7224 */ /* 0x000fce00078e0004 */
[----:B------:R-:W-:Y:S05]  /*3aed0*/  WARPSYNC.COLLECTIVE R15, `(.L_x_3395) ;  /* 0x000000000f087348 */ /* 0x000fea0003c00000 */
[----:B------:R0:W1:Y:S02]  /*3aee0*/  SHFL.UP P6, R14, R13, R12, R11 ;  /* 0x0400000c0d0e7389 */ /* 0x00006400000c000b */
[----:B01----:R-:W-:Y:S01]  /*3aef0*/  ENDCOLLECTIVE ;  /* 0x000000000000791b */ /* 0x003fe20003800000 */
.L_x_3395:
        /* <DEDUP_REMOVED lines=8> */
.L_x_3396:
[----:B------:R-:W-:Y:S05]  /*3af80*/  BRA `(.L_x_3397) ;  /* 0xffffff7c003c7947 */ /* 0x000fea000383ffff */
.L_x_3100:
[----:B------:R-:W-:Y:S01]  /*3af90*/  BSSY B0, `(.L_x_3398) ;  /* 0x0000006000007945 */ /* 0x000fe20003800000 */
[----:B------:R-:W-:Y:S01]  /*3afa0*/  PLOP3.LUT P6, PT, P6, PT, PT, 0x8, 0x0 ;  /* 0x000000000000781c */ /* 0x000fe200037ce170 */
[----:B------:R-:W-:-:S12]  /*3afb0*/  IMAD.MOV.U32 R15, RZ, RZ, -0x1 ;  /* 0xffffffffff0f7424 */ /* 0x000fd800078e00ff */
[----:B01----:R-:W-:Y:S05]  /*3afc0*/  WARPSYNC.COLLECTIVE R15, `(.L_x_3399) ;  /* 0x000000000f087348 */ /* 0x003fea0003c00000 */
[----:B------:R-:W-:Y:S01]  /*3afd0*/  VOTE.ANY R14, PT, P6 ;  /* 0x00000000000e7806 */ /* 0x000fe200030e0100 */
[----:B01----:R-:W-:Y:S06]  /*3afe0*/  ENDCOLLECTIVE ;  /* 0x000000000000791b */ /* 0x003fec0003800000 */
.L_x_3399:
[----:B------:R-:W-:Y:S05]  /*3aff0*/  BSYNC B0 ;  /* 0x0000000000007941 */ /* 0x000fea0003800000 */
.L_x_3398:
[----:B------:R-:W-:Y:S01]  /*3b000*/  IMAD.MOV.U32 R2, RZ, RZ, R14 ;  /* 0x000000ffff027224 */ /* 0x000fe200078e000e */
[----:B------:R-:W-:Y:S01]  /*3b010*/  MOV R11, 0x1f ;  /* 0x0000001f000b7802 */ /* 0x000fe20000000f00 */
[----:B------:R-:W-:Y:S02]  /*3b020*/  IMAD.MOV.U32 R13, RZ, RZ, R17 ;  /* 0x000000ffff0d7224 */ /* 0x000fe400078e0011 */
[----:B------:R0:W1:Y:S01]  /*3b030*/  POPC R12, R2 ;  /* 0x00000002000c7309 */ /* 0x0000620000000000 */
[----:B------:R-:W-:-:S07]  /*3b040*/  IMAD.MOV.U32 R15, RZ, RZ, -0x1 ;  /* 0xffffffffff0f7424 */ /* 0x000fce00078e00ff */
[----:B01----:R-:W-:Y:S05]  /*3b050*/  WARPSYNC.COLLECTIVE R15, `(.L_x_3400) ;  /* 0x000000000f087348 */ /* 0x003fea0003c00000 */
[----:B-1----:R1:W2:Y:S02]  /*3b060*/  SHFL.IDX P6, R14, R13, R12, R11 ;  /* 0x0000000c0d0e7389 */ /* 0x0022a400000c000b */
[----:B012---:R-:W-:Y:S01]  /*3b070*/  ENDCOLLECTIVE ;  /* 0x000000000000791b */ /* 0x007fe20003800000 */
.L_x_3400:
[----:B------:R-:W-:Y:S02]  /*3b080*/  IMAD.IADD R19, R12, 0x1, R19 ;  /* 0x000000010c137824 */ /* 0x000fe400078e0213 */
[----:B------:R-:W-:Y:S02]  /*3b090*/  IMAD.MOV.U32 R13, RZ, RZ, R5 ;  /* 0x000000ffff0d7224 */ /* 0x000fe400078e0005 */
[----:B------:R-:W-:-:S07]  /*3b0a0*/  IMAD.MOV.U32 R17, RZ, RZ, R14 ;  /* 0x000000ffff117224 */ /* 0x000fce00078e000e */
[----:B------:R-:W-:Y:S05]  /*3b0b0*/  WARPSYNC.COLLECTIVE R15, `(.L_x_3401) ;  /* 0x000000000f087348 */ /* 0x000fea0003c00000 */
[----:B------:R0:W1:Y:S02]  /*3b0c0*/  SHFL.IDX P6, R14, R13, R12, R11 ;  /* 0x0000000c0d0e7389 */ /* 0x00006400000c000b */
[----:B01----:R-:W-:Y:S01]  /*3b0d0*/  ENDCOLLECTIVE ;  /* 0x000000000000791b */ /* 0x003fe20003800000 */
.L_x_3401:
[----:B------:R-:W-:Y:S01]  /*3b0e0*/  IMAD.MOV.U32 R5, RZ, RZ, R14 ;  /* 0x000000ffff057224 */ /* 0x000fe200078e000e */
[----:B------:R-:W-:Y:S06]  /*3b0f0*/  BRA `(.L_x_3402) ;  /* 0xffffff7c00207947 */ /* 0x000fec000383ffff */
.L_x_3102:
[----:B------:R-:W-:Y:S01]  /*3b100*/  BSSY B0, `(.L_x_3403) ;  /* 0x0000007000007945 */ /* 0x000fe20003800000 */
[----:B------:R-:W-:Y:S01]  /*3b110*/  IMAD.MOV.U32 R13, RZ, RZ, R3 ;  /* 0x000000ffff0d7224 */ /* 0x000fe200078e0003 */
[----:B------:R-:W-:Y:S01]  /*3b120*/  MOV R15, 0xffffffff ;  /* 0xffffffff000f7802 */ /* 0x000fe20000000f00 */
[----:B------:R-:W-:-:S07]  /*3b130*/  IMAD.MOV.U32 R11, RZ, RZ, 0x1f ;  /* 0x0000001fff0b7424 */ /* 0x000fce00078e00ff */
[----:B01-34-:R-:W-:Y:S05]  /*3b140*/  WARPSYNC.COLLECTIVE R15, `(.L_x_3404) ;  /* 0x000000000f087348 */ /* 0x01bfea0003c00000 */
[----:B------:R2:W0:Y:S02]  /*3b150*/  SHFL.IDX P6, R14, R13, R12, R11 ;  /* 0x0000000c0d0e7389 */ /* 0x00042400000c000b */
[----:B01234-:R-:W-:Y:S01]  /*3b160*/  ENDCOLLECTIVE ;  /* 0x000000000000791b */ /* 0x01ffe20003800000 */
.L_x_3404:
[----:B------:R-:W-:Y:S05]  /*3b170*/  BSYNC B0 ;  /* 0x0000000000007941 */ /* 0x000fea0003800000 */
.L_x_3403:
[----:B------:R-:W-:Y:S01]  /*3b180*/  IMAD.MOV.U32 R16, RZ, RZ, R14 ;  /* 0x000000ffff107224 */ /* 0x000fe200078e000e */
[----:B------:R-:W-:Y:S06]  /*3b190*/  BRA `(.L_x_3101) ;  /* 0xffffff7c00107947 */ /* 0x000fec000383ffff */
.L_x_3108:
[----:B0-----:R0:W2:Y:S02]  /*3b1a0*/  SYNCS.PHASECHK.TRANS64.TRYWAIT P0, [R7+URZ+0x33420], R0 ;  /* 0x03342000070075a7 */ /* 0x0010a4000800017f */
[----:B--2---:R-:W-:Y:S05]  /*3b1b0*/  @!P0 NANOSLEEP.SYNCS 0x989680 ;  /* 0x009896800000895d */ /* 0x004fea0003900000 */
[----:B------:R-:W2:Y:S02]  /*3b1c0*/  @!P0 SYNCS.PHASECHK.TRANS64 P0, [R7+URZ+0x33420], R0 ;  /* 0x03342000070085a7 */ /* 0x000ea4000800007f */
[----:B--2---:R-:W-:Y:S05]  /*3b1d0*/  @!P0 BRA `(.L_x_3108) ;  /* 0xfffffffc00f08947 */ /* 0x004fea000383ffff */
[----:B------:R-:W-:Y:S05]  /*3b1e0*/  BRA `(.L_x_3405) ;  /* 0xffffff8400707947 */ /* 0x000fea000383ffff */
.L_x_3109:
        /* <DEDUP_REMOVED lines=8> */
[----:B01----:R-:W-:Y:S05]  /*3b270*/  WARPSYNC.COLLECTIVE R15, `(.L_x_3407) ;  /* 0x000000000f087348 */ /* 0x003fea0003c00000 */
[----:B------:R2:W3:Y:S02]  /*3b280*/  SHFL.IDX P6, R14, R13, R12, R11 ;  /* 0x0000000c0d0e7389 */ /* 0x0004e400000c000b */
[----:B0123--:R-:W-:Y:S01]  /*3b290*/  ENDCOLLECTIVE ;  /* 0x000000000000791b */ /* 0x00ffe20003800000 */
.L_x_3407:
[----:B------:R-:W-:Y:S05]  /*3b2a0*/  BSYNC B0 ;  /* 0x0000000000007941 */ /* 0x000fea0003800000 */
.L_x_3406:
[----:B------:R-:W-:Y:S05]  /*3b2b0*/  BRA `(.L_x_3408) ;  /* 0xffffff8400587947 */ /* 0x000fea000383ffff */
.L_x_3110:
[----:B------:R-:W-:Y:S01]  /*3b2c0*/  BSSY B0, `(.L_x_3409) ;  /* 0x0000006000007945 */ /* 0x000fe20003800000 */
[----:B------:R-:W-:-:S07]  /*3b2d0*/  IMAD.MOV.U32 R15, RZ, RZ, -0x1 ;  /* 0xffffffffff0f7424 */ /* 0x000fce00078e00ff */
[----:B01----:R-:W-:Y:S05]  /*3b2e0*/  WARPSYNC.COLLECTIVE R15, `(.L_x_3410) ;  /* 0x000000000f0c7348 */ /* 0x003fea0003c00000 */
[----:B------:R-:W-:Y:S02]  /*3b2f0*/  ELECT P6, UR62, PT ;  /* 0x00000000003e782f */ /* 0x000fe400038c0000 */
[----:B------:R-:W-:Y:S01]  /*3b300*/  MOV R14, UR62 ;  /* 0x0000003e000e7c02 */ /* 0x000fe20008000f00 */
[----:B01----:R-:W-:Y:S10]  /*3b310*/  ENDCOLLECTIVE ;  /* 0x000000000000791b */ /* 0x003ff40003800000 */
.L_x_3410:
[----:B------:R-:W-:Y:S05]  /*3b320*/  BSYNC B0 ;  /* 0x0000000000007941 */ /* 0x000fea0003800000 */
.L_x_3409:
[----:B------:R-:W-:Y:S05]  /*3b330*/  BRA `(.L_x_3411) ;  /* 0xffffff84004c7947 */ /* 0x000fea000383ffff */
.L_x_3112:
[----:B0-----:R0:W2:Y:S02]  /*3b340*/  SYNCS.PHASECHK.TRANS64.TRYWAIT P1, [R5+URZ+0x33440], R0 ;  /* 0x03344000050075a7 */ /* 0x0010a4000802017f */
[----:B--2---:R-:W-:Y:S05]  /*3b350*/  @!P1 NANOSLEEP.SYNCS 0x989680 ;  /* 0x009896800000995d */ /* 0x004fea0003900000 */
[----:B------:R-:W2:Y:S02]  /*3b360*/  @!P1 SYNCS.PHASECHK.TRANS64 P1, [R5+URZ+0x33440], R0 ;  /* 0x03344000050095a7 */ /* 0x000ea4000802007f */
[----:B--2---:R-:W-:Y:S05]  /*3b370*/  @!P1 BRA `(.L_x_3112) ;  /* 0xfffffffc00f09947 */ /* 0x004fea000383ffff */
[----:B------:R-:W-:Y:S05]  /*3b380*/  BRA `(.L_x_3412) ;  /* 0xffffff84006c7947 */ /* 0x000fea000383ffff */
.L_x_3114:
[----:B--2---:R2:W3:Y:S02]  /*3b390*/  SYNCS.PHASECHK.TRANS64.TRYWAIT P1, [R3+URZ+0x33440], R2 ;  /* 0x03344002030075a7 */ /* 0x0044e4000802017f */
[----:B---3--:R-:W-:Y:S05]  /*3b3a0*/  @!P1 NANOSLEEP.SYNCS 0x989680 ;  /* 0x009896800000995d */ /* 0x008fea0003900000 */
[----:B------:R-:W3:Y:S02]  /*3b3b0*/  @!P1 SYNCS.PHASECHK.TRANS64 P1, [R3+URZ+0x33440], R2 ;  /* 0x03344002030095a7 */ /* 0x000ee4000802007f */
[----:B---3--:R-:W-:Y:S05]  /*3b3c0*/  @!P1 BRA `(.L_x_3114) ;  /* 0xfffffffc00f09947 */ /* 0x008fea000383ffff */
[----:B------:R-:W-:Y:S05]  /*3b3d0*/  BRA `(.L_x_3413) ;  /* 0xffffff8400787947 */ /* 0x000fea000383ffff */
.L_x_3116:
[----:B---3--:R3:W4:Y:S02]  /*3b3e0*/  SYNCS.PHASECHK.TRANS64.TRYWAIT P1, [R5+URZ+0x33460], R0 ;  /* 0x03346000050075a7 */ /* 0x008724000802017f */
[----:B----4-:R-:W-:Y:S05]  /*3b3f0*/  @!P1 NANOSLEEP.SYNCS 0x989680 ;  /* 0x009896800000995d */ /* 0x010fea0003900000 */
[----:B------:R-:W4:Y:S02]  /*3b400*/  @!P1 SYNCS.PHASECHK.TRANS64 P1, [R5+URZ+0x33460], R0 ;  /* 0x03346000050095a7 */ /* 0x000f24000802007f */
[----:B----4-:R-:W-:Y:S05]  /*3b410*/  @!P1 BRA `(.L_x_3116) ;  /* 0xfffffffc00f09947 */ /* 0x010fea000383ffff */
[----:B------:R-:W-:Y:S05]  /*3b420*/  BRA `(.L_x_3414) ;  /* 0xffffff8400747947 */ /* 0x000fea000383ffff */
.L_x_3118:
[----:B----4-:R4:W0:Y:S02]  /*3b430*/  SYNCS.PHASECHK.TRANS64.TRYWAIT P1, [R3+URZ+0x33460], R2 ;  /* 0x03346002030075a7 */ /* 0x010824000802017f */
[----:B0-----:R-:W-:Y:S05]  /*3b440*/  @!P1 NANOSLEEP.SYNCS 0x989680 ;  /* 0x009896800000995d */ /* 0x001fea0003900000 */
[----:B------:R-:W0:Y:S02]  /*3b450*/  @!P1 SYNCS.PHASECHK.TRANS64 P1, [R3+URZ+0x33460], R2 ;  /* 0x03346002030095a7 */ /* 0x000e24000802007f */
[----:B0-----:R-:W-:Y:S05]  /*3b460*/  @!P1 BRA `(.L_x_3118) ;  /* 0xfffffffc00f09947 */ /* 0x001fea000383ffff */
[----:B------:R-:W-:Y:S05]  /*3b470*/  BRA `(.L_x_3415) ;  /* 0xffffff8400707947 */ /* 0x000fea000383ffff */
.L_x_3120:
[----:B------:R0:W0:Y:S02]  /*3b480*/  SYNCS.PHASECHK.TRANS64.TRYWAIT P1, [R5+URZ+0x33480], R0 ;  /* 0x03348000050075a7 */ /* 0x000024000802017f */
[----:B0-----:R-:W-:Y:S05]  /*3b490*/  @!P1 NANOSLEEP.SYNCS 0x989680 ;  /* 0x009896800000995d */ /* 0x001fea0003900000 */
[----:B------:R-:W0:Y:S02]  /*3b4a0*/  @!P1 SYNCS.PHASECHK.TRANS64 P1, [R5+URZ+0x33480], R0 ;  /* 0x03348000050095a7 */ /* 0x000e24000802007f */
[----:B0-----:R-:W-:Y:S05]  /*3b4b0*/  @!P1 BRA `(.L_x_3120) ;  /* 0xfffffffc00f09947 */ /* 0x001fea000383ffff */
[----:B------:R-:W-:Y:S05]  /*3b4c0*/  BRA `(.L_x_3416) ;  /* 0xffffff84006c7947 */ /* 0x000fea000383ffff */
.L_x_3417:
        /* <DEDUP_REMOVED lines=11> */
.L_x_3426:


//--------------------- .nv.global.init           --------------------------
	.section	.nv.global.init,"aw",@progbits
	.align	4
.nv.global.init:
	.type		_ZZN5flash28permute_output_fp8_VcolmajorIN4cute6TensorINS1_11ArrayEngineIfLm96EEENS1_6LayoutINS1_5tupleIJNS6_IJNS1_1CILi2EEES8_NS7_ILi24EEEEEENS7_ILi1EEESB_EEENS6_IJNS6_IJSB_S8_NS7_ILi4EEEEEENS7_ILi0EEESF_EEEEEEEEEvRT_E9upper_map,@object
	.size		_ZZN5flash28permute_output_fp8_VcolmajorIN4cute6TensorINS1_11ArrayEngineIfLm96EEENS1_6LayoutINS1_5tupleIJNS6_IJNS1_1CILi2EEES8_NS7_ILi24EEEEEENS7_ILi1EEESB_EEENS6_IJNS6_IJSB_S8_NS7_ILi4EEEEEENS7_ILi0EEESF_EEEEEEEEEvRT_E9upper_map,($str$23 - _ZZN5flash28permute_output_fp8_VcolmajorIN4cute6TensorINS1_11ArrayEngineIfLm96EEENS1_6LayoutINS1_5tupleIJNS6_IJNS1_1CILi2EEES8_NS7_ILi24EEEEEENS7_ILi1EEESB_EEENS6_IJNS6_IJSB_S8_NS7_ILi4EEEEEENS7_ILi0EEESF_EEEEEEEEEvRT_E9upper_map)
_ZZN5flash28permute_output_fp8_VcolmajorIN4cute6TensorINS1_11ArrayEngineIfLm96EEENS1_6LayoutINS1_5tupleIJNS6_IJNS1_1CILi2EEES8_NS7_ILi24EEEEEENS7_ILi1EEESB_EEENS6_IJNS6_IJSB_S8_NS7_ILi4EEEEEENS7_ILi0EEESF_EEEEEEEEEvRT_E9upper_map:
        /*0000*/ 	.byte	0x00, 0x00, 0x00, 0x00, 0x02, 0x00, 0x00, 0x00, 0x03, 0x00, 0x00, 0x00, 0x01, 0x00, 0x00, 0x00
	.type		$str$23,@object
	.size		$str$23,($str$24 - $str$23)
$str$23:
        /*0010*/ 	.byte	0x28, 0x61, 0x64, 0x64, 0x72, 0x65, 0x73, 0x73, 0x20, 0x26, 0x20, 0x6d, 0x61, 0x73, 0x6b, 0x29
        /*0020*/ 	.byte	0x20, 0x3d, 0x3d, 0x20, 0x30, 0x00
	.type		$str$24,@object
	.size		$str$24,(__unnamed_5 - $str$24)
$str$24:
        /*0026*/ 	.byte	0x2f, 0x74, 0x6d, 0x70, 0x2f, 0x6f, 0x73, 0x73, 0x5f, 0x6b, 0x65, 0x72, 0x6e, 0x65, 0x6c, 0x73
        /*0036*/ 	.byte	0x5f, 0x73, 0x72, 0x63, 0x2f, 0x66, 0x6c, 0x61, 0x73, 0x68, 0x5f, 0x61, 0x74, 0x74, 0x65, 0x6e
        /*0046*/ 	.byte	0x74, 0x69, 0x6f, 0x6e, 0x2f, 0x63, 0x73, 0x72, 0x63, 0x2f, 0x63, 0x75, 0x74, 0x6c, 0x61, 0x73
        /*0056*/ 	.byte	0x73, 0x2f, 0x69, 0x6e, 0x63, 0x6c, 0x75, 0x64, 0x65, 0x2f, 0x63, 0x75, 0x74, 0x65, 0x2f, 0x70
        /*0066*/ 	.byte	0x6f, 0x69, 0x6e, 0x74, 0x65, 0x72, 0x5f, 0x66, 0x6c, 0x61, 0x67, 0x67, 0x65, 0x64, 0x2e, 0x68
        /*0076*/ 	.byte	0x70, 0x70, 0x00
	.type		__unnamed_5,@object
	.size		__unnamed_5,(__unnamed_6 - __unnamed_5)
__unnamed_5:
        /* <DEDUP_REMOVED lines=24> */
        /*01f9*/ 	.byte	0x3e, 0x3e, 0x20, 0x26, 0x5d, 0x00
	.type		__unnamed_6,@object
	.size		__unnamed_6,(__unnamed_11 - __unnamed_6)
__unnamed_6:
        /* <DEDUP_REMOVED lines=25> */
	.type		__unnamed_11,@object
	.size		__unnamed_11,(__unnamed_8 - __unnamed_11)
__unnamed_11:
        /* <DEDUP_REMOVED lines=25> */
	.type		__unnamed_8,@object
	.size		__unnamed_8,(__unnamed_10 - __unnamed_8)
__unnamed_8:
        /* <DEDUP_REMOVED lines=29> */
        /*06db*/ 	.byte	0x5d, 0x00
	.type		__unnamed_10,@object
	.size		__unnamed_10,(__unnamed_3 - __unnamed_10)
__unnamed_10:
        /* <DEDUP_REMOVED lines=30> */
	.type		__unnamed_3,@object
	.size		__unnamed_3,(__unnamed_9 - __unnamed_3)
__unnamed_3:
        /* <DEDUP_REMOVED lines=30> */
	.type		__unnamed_9,@object
	.size		__unnamed_9,(__unnamed_2 - __unnamed_9)
__unnamed_9:
        /* <DEDUP_REMOVED lines=30> */
	.type		__unnamed_2,@object
	.size		__unnamed_2,(__unnamed_4 - __unnamed_2)
__unnamed_2:
        /* <DEDUP_REMOVED lines=29> */
        /*0e23*/ 	.byte	0x3e, 0x5d, 0x00
	.type		__unnamed_4,@object
	.size		__unnamed_4,(__unnamed_7 - __unnamed_4)
__unnamed_4:
        /* <DEDUP_REMOVED lines=30> */
	.type		__unnamed_7,@object
	.size		__unnamed_7,(__unnamed_1 - __unnamed_7)
__unnamed_7:
        /* <DEDUP_REMOVED lines=30> */
	.type		__unnamed_1,@object
	.size		__unnamed_1,(.L_0 - __unnamed_1)
__unnamed_1:
        /* <DEDUP_REMOVED lines=29> */
        /*139d*/ 	.byte	0x3e, 0x20, 0x26, 0x5d, 0x00
.L_0:


//--------------------- .nv.shared._ZN7cutlass13device_kernelIN5flash11enable_sm90INS1_16FlashAttnFwdSm90INS1_25CollectiveMainloopFwdSm90ILi2EN4cute5tupleIJNS5_1CILi1EEES8_S8_EEENS6_IJNS7_ILi128EEENS7_ILi160EEENS7_ILi192EEEEEELi192ENS_12float_e4m3_tEfNS_4arch4Sm90ELb0ELb0ELb0ELb0ELb1ELb0ELb0ELb1ELb1ELb1ELb1ELb0EEENS1_21CollectiveEpilogueFwdINS6_IJSA_SC_SB_EEES9_NS_10bfloat16_tESG_Li256ELb0ELb1ELb1ELb1EEENS1_19SingleTileSchedulerILb0ELb1ELb1ELi128EEEEEEEEEvNT_6ParamsE --------------------------
	.section	.nv.shared._ZN7cutlass13device_kernelIN5flash11enable_sm90INS1_16FlashAttnFwdSm90INS1_25CollectiveMainloopFwdSm90ILi2EN4cute5tupleIJNS5_1CILi1EEES8_S8_EEENS6_IJNS7_ILi128EEENS7_ILi160EEENS7_ILi192EEEEEELi192ENS_12float_e4m3_tEfNS_4arch4Sm90ELb0ELb0ELb0ELb0ELb1ELb0ELb0ELb1ELb1ELb1ELb1ELb0EEENS1_21CollectiveEpilogueFwdINS6_IJSA_SC_SB_EEES9_NS_10bfloat16_tESG_Li256ELb0ELb1ELb1ELb1EEENS1_19SingleTileSchedulerILb0ELb1ELb1ELi128EEEEEEEEEvNT_6ParamsE,"aw",@nobits
	.sectionflags	@""
	.align	16
	.zero		1024


//--------------------- .nv.shared.reserved.0     --------------------------
	.section	.nv.shared.reserved.0,"aw",@nobits
	.weak		__nv_reservedSMEM_offset_0_alias
	.size		__nv_reservedSMEM_offset_0_alias, 0, 0
	.other		__nv_reservedSMEM_offset_0_alias,@"STO_CUDA_RESERVED_SHARED STV_DEFAULT"
__nv_reservedSMEM_offset_0_alias:
	.zero		0


//--------------------- .nv.global                --------------------------
	.section	.nv.global,"aw",@nobits
.nv.global:
	.type		_ZN78_INTERNAL_9e27dd1d_42_flash_fwd_hdim192_e4m3_paged_split_sm90_cu_cf07d2ef_37094cute1_E,@object
	.size		_ZN78_INTERNAL_9e27dd1d_42_flash_fwd_hdim192_e4m3_paged_split_sm90_cu_cf07d2ef_37094cute1_E,(_ZN78_INTERNAL_9e27dd1d_42_flash_fwd_hdim192_e4m3_paged_split_sm90_cu_cf07d2ef_37094cuda3std3__45__cpo6cbeginE - _ZN78_INTERNAL_9e27dd1d_42_flash_fwd_hdim192_e4m3_paged_split_sm90_cu_cf07d2ef_37094cute1_E)
_ZN78_INTERNAL_9e27dd1d_42_flash_fwd_hdim192_e4m3_paged_split_sm90_cu_cf07d2ef_37094cute1_E:
	.zero		1
	.type		_ZN78_INTERNAL_9e27dd1d_42_flash_fwd_hdim192_e4m3_paged_split_sm90_cu_cf07d2ef_37094cuda3std3__45__cpo6cbeginE,@object
	.size		_ZN78_INTERNAL_9e27dd1d_42_flash_fwd_hdim192_e4m3_paged_split_sm90_cu_cf07d2ef_37094cuda3std3__45__cpo6cbeginE,(_ZN78_INTERNAL_9e27dd1d_42_flash_fwd_hdim192_e4m3_paged_split_sm90_cu_cf07d2ef_37094cuda3std3__48in_placeE - _ZN78_INTERNAL_9e27dd1d_42_flash_fwd_hdim192_e4m3_paged_split_sm90_cu_cf07d2ef_37094cuda3std3__45__cpo6cbeginE)
_ZN78_INTERNAL_9e27dd1d_42_flash_fwd_hdim192_e4m3_paged_split_sm90_cu_cf07d2ef_37094cuda3std3__45__cpo6cbeginE:
	.zero		1
	.type		_ZN78_INTERNAL_9e27dd1d_42_flash_fwd_hdim192_e4m3_paged_split_sm90_cu_cf07d2ef_37094cuda3std3__48in_placeE,@object
	.size		_ZN78_INTERNAL_9e27dd1d_42_flash_fwd_hdim192_e4m3_paged_split_sm90_cu_cf07d2ef_37094cuda3std3__48in_placeE,(_ZN78_INTERNAL_9e27dd1d_42_flash_fwd_hdim192_e4m3_paged_split_sm90_cu_cf07d2ef_37094cuda3std6ranges3__45__cpo9iter_moveE - _ZN78_INTERNAL_9e27dd1d_42_flash_fwd_hdim192_e4m3_paged_split_sm90_cu_cf07d2ef_37094cuda3std3__48in_placeE)
_ZN78_INTERNAL_9e27dd1d_42_flash_fwd_hdim192_e4m3_paged_split_sm90_cu_cf07d2ef_37094cuda3std3__48in_placeE:
	.zero		1
	.type		_ZN78_INTERNAL_9e27dd1d_42_flash_fwd_hdim192_e4m3_paged_split_sm90_cu_cf07d2ef_37094cuda3std6ranges3__45__cpo9iter_moveE,@object
	.size		_ZN78_INTERNAL_9e27dd1d_42_flash_fwd_hdim192_e4m3_paged_split_sm90_cu_cf07d2ef_37094cuda3std6ranges3__45__cpo9iter_moveE,(_ZN78_INTERNAL_9e27dd1d_42_flash_fwd_hdim192_e4m3_paged_split_sm90_cu_cf07d2ef_37094cuda3std3__45__cpo5beginE - _ZN78_INTERNAL_9e27dd1d_42_flash_fwd_hdim192_e4m3_paged_split_sm90_cu_cf07d2ef_37094cuda3std6ranges3__45__cpo9iter_moveE)
_ZN78_INTERNAL_9e27dd1d_42_flash_fwd_hdim192_e4m3_paged_split_sm90_cu_cf07d2ef_37094cuda3std6ranges3__45__cpo9iter_moveE:
	.zero		1
	.type		_ZN78_INTERNAL_9e27dd1d_42_flash_fwd_hdim192_e4m3_paged_split_sm90_cu_cf07d2ef_37094cuda3std3__45__cpo5beginE,@object
	.size		_ZN78_INTERNAL_9e27dd1d_42_flash_fwd_hdim192_e4m3_paged_split_sm90_cu_cf07d2ef_37094cuda3std3__45__cpo5beginE,(_ZN78_INTERNAL_9e27dd1d_42_flash_fwd_hdim192_e4m3_paged_split_sm90_cu_cf07d2ef_37094cuda3std3__480_GLOBAL__N__9e27dd1d_42_flash_fwd_hdim192_e4m3_paged_split_sm90_cu_cf07d2ef_37096ignoreE - _ZN78_INTERNAL_9e27dd1d_42_flash_fwd_hdim192_e4m3_paged_split_sm90_cu_cf07d2ef_37094cuda3std3__45__cpo5beginE)
_ZN78_INTERNAL_9e27dd1d_42_flash_fwd_hdim192_e4m3_paged_split_sm90_cu_cf07d2ef_37094cuda3std3__45__cpo5beginE:
	.zero		1
	.type		_ZN78_INTERNAL_9e27dd1d_42_flash_fwd_hdim192_e4m3_paged_split_sm90_cu_cf07d2ef_37094cuda3std3__480_GLOBAL__N__9e27dd1d_42_flash_fwd_hdim192_e4m3_paged_split_sm90_cu_cf07d2ef_37096ignoreE,@object
	.size		_ZN78_INTERNAL_9e27dd1d_42_flash_fwd_hdim192_e4m3_paged_split_sm90_cu_cf07d2ef_37094cuda3std3__480_GLOBAL__N__9e27dd1d_42_flash_fwd_hdim192_e4m3_paged_split_sm90_cu_cf07d2ef_37096ignoreE,(_ZN78_INTERNAL_9e27dd1d_42_flash_fwd_hdim192_e4m3_paged_split_sm90_cu_cf07d2ef_37094cute7productE - _ZN78_INTERNAL_9e27dd1d_42_flash_fwd_hdim192_e4m3_paged_split_sm90_cu_cf07d2ef_37094cuda3std3__480_GLOBAL__N__9e27dd1d_42_flash_fwd_hdim192_e4m3_paged_split_sm90_cu_cf07d2ef_37096ignoreE)
_ZN78_INTERNAL_9e27dd1d_42_flash_fwd_hdim192_e4m3_paged_split_sm90_cu_cf07d2ef_37094cuda3std3__480_GLOBAL__N__9e27dd1d_42_flash_fwd_hdim192_e4m3_paged_split_sm90_cu_cf07d2ef_37096ignoreE:
	.zero		1
	.type		_ZN78_INTERNAL_9e27dd1d_42_flash_fwd_hdim192_e4m3_paged_split_sm90_cu_cf07d2ef_37094cute7productE,@object
	.size		_ZN78_INTERNAL_9e27dd1d_42_flash_fwd_hdim192_e4m3_paged_split_sm90_cu_cf07d2ef_37094cute7productE,(_ZN78_INTERNAL_9e27dd1d_42_flash_fwd_hdim192_e4m3_paged_split_sm90_cu_cf07d2ef_37094cuda3std3__45__cpo3endE - _ZN78_INTERNAL_9e27dd1d_42_flash_fwd_hdim192_e4m3_paged_split_sm90_cu_cf07d2ef_37094cute7productE)
_ZN78_INTERNAL_9e27dd1d_42_flash_fwd_hdim192_e4m3_paged_split_sm90_cu_cf07d2ef_37094cute7productE:
	.zero		1
	.type		_ZN78_INTERNAL_9e27dd1d_42_flash_fwd_hdim192_e4m3_paged_split_sm90_cu_cf07d2ef_37094cuda3std3__45__cpo3endE,@object
	.size		_ZN78_INTERNAL_9e27dd1d_42_flash_fwd_hdim192_e4m3_paged_split_sm90_cu_cf07d2ef_37094cuda3std3__45__cpo3endE,(_ZN78_INTERNAL_9e27dd1d_42_flash_fwd_hdim192_e4m3_paged_split_sm90_cu_cf07d2ef_37094cuda3std3__419piecewise_constructE - _ZN78_INTERNAL_9e27dd1d_42_flash_fwd_hdim192_e4m3_paged_split_sm90_cu_cf07d2ef_37094cuda3std3__45__cpo3endE)
_ZN78_INTERNAL_9e27dd1d_42_flash_fwd_hdim192_e4m3_paged_split_sm90_cu_cf07d2ef_37094cuda3std3__45__cpo3endE:
	.zero		1
	.type		_ZN78_INTERNAL_9e27dd1d_42_flash_fwd_hdim192_e4m3_paged_split_sm90_cu_cf07d2ef_37094cuda3std3__419piecewise_constructE,@object
	.size		_ZN78_INTERNAL_9e27dd1d_42_flash_fwd_hdim192_e4m3_paged_split_sm90_cu_cf07d2ef_37094cuda3std3__419piecewise_constructE,(_ZN78_INTERNAL_9e27dd1d_42_flash_fwd_hdim192_e4m3_paged_split_sm90_cu_cf07d2ef_37094cuda3std3__45__cpo4cendE - _ZN78_INTERNAL_9e27dd1d_42_flash_fwd_hdim192_e4m3_paged_split_sm90_cu_cf07d2ef_37094cuda3std3__419piecewise_constructE)
_ZN78_INTERNAL_9e27dd1d_42_flash_fwd_hdim192_e4m3_paged_split_sm90_cu_cf07d2ef_37094cuda3std3__419piecewise_constructE:
	.zero		1
	.type		_ZN78_INTERNAL_9e27dd1d_42_flash_fwd_hdim192_e4m3_paged_split_sm90_cu_cf07d2ef_37094cuda3std3__45__cpo4cendE,@object
	.size		_ZN78_INTERNAL_9e27dd1d_42_flash_fwd_hdim192_e4m3_paged_split_sm90_cu_cf07d2ef_37094cuda3std3__45__cpo4cendE,(_ZN78_INTERNAL_9e27dd1d_42_flash_fwd_hdim192_e4m3_paged_split_sm90_cu_cf07d2ef_37094cuda3std6ranges3__45__cpo4swapE - _ZN78_INTERNAL_9e27dd1d_42_flash_fwd_hdim192_e4m3_paged_split_sm90_cu_cf07d2ef_37094cuda3std3__45__cpo4cendE)
_ZN78_INTERNAL_9e27dd1d_42_flash_fwd_hdim192_e4m3_paged_split_sm90_cu_cf07d2ef_37094cuda3std3__45__cpo4cendE:
	.zero		1
	.type		_ZN78_INTERNAL_9e27dd1d_42_flash_fwd_hdim192_e4m3_paged_split_sm90_cu_cf07d2ef_37094cuda3std6ranges3__45__cpo4swapE,@object
	.size		_ZN78_INTERNAL_9e27dd1d_42_flash_fwd_hdim192_e4m3_paged_split_sm90_cu_cf07d2ef_37094cuda3std6ranges3__45__cpo4swapE,(.L_19 - _ZN78_INTERNAL_9e27dd1d_42_flash_fwd_hdim192_e4m3_paged_split_sm90_cu_cf07d2ef_37094cuda3std6ranges3__45__cpo4swapE)
_ZN78_INTERNAL_9e27dd1d_42_flash_fwd_hdim192_e4m3_paged_split_sm90_cu_cf07d2ef_37094cuda3std6ranges3__45__cpo4swapE:
	.zero		1
.L_19:


//--------------------- .nv.shared._ZN7cutlass13device_kernelIN5flash11enable_sm90INS1_16FlashAttnFwdSm90INS1_25CollectiveMainloopFwdSm90ILi2EN4cute5tupleIJNS5_1CILi1EEES8_S8_EEENS6_IJNS7_ILi128EEENS7_ILi160EEENS7_ILi192EEEEEELi192ENS_12float_e4m3_tEfNS_4arch4Sm90ELb0ELb0ELb0ELb1ELb1ELb0ELb0ELb1ELb1ELb1ELb1ELb0EEENS1_21CollectiveEpilogueFwdINS6_IJSA_SC_SB_EEES9_NS_10bfloat16_tESG_Li256ELb1ELb1ELb1ELb1EEENS1_36VarlenDynamicPersistentTileSchedulerILi128ELi160ELi256ELi128ELb1ELb1ELb1ELb0ELb1ELb1EEEEEEEEEvNT_6ParamsE --------------------------
	.section	.nv.shared._ZN7cutlass13device_kernelIN5flash11enable_sm90INS1_16FlashAttnFwdSm90INS1_25CollectiveMainloopFwdSm90ILi2EN4cute5tupleIJNS5_1CILi1EEES8_S8_EEENS6_IJNS7_ILi128EEENS7_ILi160EEENS7_ILi192EEEEEELi192ENS_12float_e4m3_tEfNS_4arch4Sm90ELb0ELb0ELb0ELb1ELb1ELb0ELb0ELb1ELb1ELb1ELb1ELb0EEENS1_21CollectiveEpilogueFwdINS6_IJSA_SC_SB_EEES9_NS_10bfloat16_tESG_Li256ELb1ELb1ELb1ELb1EEENS1_36VarlenDynamicPersistentTileSchedulerILi128ELi160ELi256ELi128ELb1ELb1ELb1ELb0ELb1ELb1EEEEEEEEEvNT_6ParamsE,"aw",@nobits
	.sectionflags	@""
	.align	16
	.zero		1024


//--------------------- .nv.shared._ZN7cutlass13device_kernelIN5flash11enable_sm90INS1_16FlashAttnFwdSm90INS1_25CollectiveMainloopFwdSm90ILi2EN4cute5tupleIJNS5_1CILi1EEES8_S8_EEENS6_IJNS7_ILi128EEENS7_ILi160EEENS7_ILi192EEEEEELi192ENS_12float_e4m3_tEfNS_4arch4Sm90ELb0ELb0ELb0ELb1ELb1ELb1ELb0ELb1ELb1ELb1ELb1ELb0EEENS1_21CollectiveEpilogueFwdINS6_IJSA_SC_SB_EEES9_NS_10bfloat16_tESG_Li256ELb1ELb1ELb1ELb1EEENS1_36VarlenDynamicPersistentTileSchedulerILi128ELi160ELi256ELi128ELb1ELb1ELb1ELb0ELb1ELb1EEEEEEEEEvNT_6ParamsE --------------------------
	.section	.nv.shared._ZN7cutlass13device_kernelIN5flash11enable_sm90INS1_16FlashAttnFwdSm90INS1_25CollectiveMainloopFwdSm90ILi2EN4cute5tupleIJNS5_1CILi1EEES8_S8_EEENS6_IJNS7_ILi128EEENS7_ILi160EEENS7_ILi192EEEEEELi192ENS_12float_e4m3_tEfNS_4arch4Sm90ELb0ELb0ELb0ELb1ELb1ELb1ELb0ELb1ELb1ELb1ELb1ELb0EEENS1_21CollectiveEpilogueFwdINS6_IJSA_SC_SB_EEES9_NS_10bfloat16_tESG_Li256ELb1ELb1ELb1ELb1EEENS1_36VarlenDynamicPersistentTileSchedulerILi128ELi160ELi256ELi128ELb1ELb1ELb1ELb0ELb1ELb1EEEEEEEEEvNT_6ParamsE,"aw",@nobits
	.sectionflags	@""
	.align	16
	.zero		1024


//--------------------- .nv.shared._ZN7cutlass13device_kernelIN5flash11enable_sm90INS1_16FlashAttnFwdSm90INS1_25CollectiveMainloopFwdSm90ILi2EN4cute5tupleIJNS5_1CILi1EEES8_S8_EEENS6_IJNS7_ILi128EEESA_NS7_ILi192EEEEEELi192ENS_12float_e4m3_tEfNS_4arch4Sm90ELb0ELb1ELb0ELb0ELb1ELb0ELb0ELb1ELb1ELb1ELb1ELb0EEENS1_21CollectiveEpilogueFwdINS6_IJSA_SB_SA_EEES9_NS_10bfloat16_tESF_Li256ELb0ELb1ELb1ELb1EEENS1_19SingleTileSchedulerILb0ELb1ELb1ELi128EEEEEEEEEvNT_6ParamsE --------------------------
	.section	.nv.shared._ZN7cutlass13device_kernelIN5flash11enable_sm90INS1_16FlashAttnFwdSm90INS1_25CollectiveMainloopFwdSm90ILi2EN4cute5tupleIJNS5_1CILi1EEES8_S8_EEENS6_IJNS7_ILi128EEESA_NS7_ILi192EEEEEELi192ENS_12float_e4m3_tEfNS_4arch4Sm90ELb0ELb1ELb0ELb0ELb1ELb0ELb0ELb1ELb1ELb1ELb1ELb0EEENS1_21CollectiveEpilogueFwdINS6_IJSA_SB_SA_EEES9_NS_10bfloat16_tESF_Li256ELb0ELb1ELb1ELb1EEENS1_19SingleTileSchedulerILb0ELb1ELb1ELi128EEEEEEEEEvNT_6ParamsE,"aw",@nobits
	.sectionflags	@""
	.align	16
	.zero		1024


//--------------------- .nv.shared._ZN7cutlass13device_kernelIN5flash11enable_sm90INS1_16FlashAttnFwdSm90INS1_25CollectiveMainloopFwdSm90ILi2EN4cute5tupleIJNS5_1CILi1EEES8_S8_EEENS6_IJNS7_ILi128EEESA_NS7_ILi192EEEEEELi192ENS_12float_e4m3_tEfNS_4arch4Sm90ELb0ELb1ELb0ELb1ELb1ELb0ELb0ELb1ELb1ELb1ELb1ELb0EEENS1_21CollectiveEpilogueFwdINS6_IJSA_SB_SA_EEES9_NS_10bfloat16_tESF_Li256ELb1ELb1ELb1ELb1EEENS1_36VarlenDynamicPersistentTileSchedulerILi128ELi128ELi256ELi128ELb1ELb1ELb1ELb1ELb0ELb1EEEEEEEEEvNT_6ParamsE --------------------------
	.section	.nv.shared._ZN7cutlass13device_kernelIN5flash11enable_sm90INS1_16FlashAttnFwdSm90INS1_25CollectiveMainloopFwdSm90ILi2EN4cute5tupleIJNS5_1CILi1EEES8_S8_EEENS6_IJNS7_ILi128EEESA_NS7_ILi192EEEEEELi192ENS_12float_e4m3_tEfNS_4arch4Sm90ELb0ELb1ELb0ELb1ELb1ELb0ELb0ELb1ELb1ELb1ELb1ELb0EEENS1_21CollectiveEpilogueFwdINS6_IJSA_SB_SA_EEES9_NS_10bfloat16_tESF_Li256ELb1ELb1ELb1ELb1EEENS1_36VarlenDynamicPersistentTileSchedulerILi128ELi128ELi256ELi128ELb1ELb1ELb1ELb1ELb0ELb1EEEEEEEEEvNT_6ParamsE,"aw",@nobits
	.sectionflags	@""
	.align	16
	.zero		1024


//--------------------- .nv.shared._ZN7cutlass13device_kernelIN5flash11enable_sm90INS1_16FlashAttnFwdSm90INS1_25CollectiveMainloopFwdSm90ILi2EN4cute5tupleIJNS5_1CILi1EEES8_S8_EEENS6_IJNS7_ILi128EEESA_NS7_ILi192EEEEEELi192ENS_12float_e4m3_tEfNS_4arch4Sm90ELb0ELb1ELb0ELb1ELb1ELb1ELb0ELb1ELb1ELb1ELb1ELb0EEENS1_21CollectiveEpilogueFwdINS6_IJSA_SB_SA_EEES9_NS_10bfloat16_tESF_Li256ELb1ELb1ELb1ELb1EEENS1_36VarlenDynamicPersistentTileSchedulerILi128ELi128ELi256ELi128ELb1ELb1ELb1ELb1ELb0ELb1EEEEEEEEEvNT_6ParamsE --------------------------
	.section	.nv.shared._ZN7cutlass13device_kernelIN5flash11enable_sm90INS1_16FlashAttnFwdSm90INS1_25CollectiveMainloopFwdSm90ILi2EN4cute5tupleIJNS5_1CILi1EEES8_S8_EEENS6_IJNS7_ILi128EEESA_NS7_ILi192EEEEEELi192ENS_12float_e4m3_tEfNS_4arch4Sm90ELb0ELb1ELb0ELb1ELb1ELb1ELb0ELb1ELb1ELb1ELb1ELb0EEENS1_21CollectiveEpilogueFwdINS6_IJSA_SB_SA_EEES9_NS_10bfloat16_tESF_Li256ELb1ELb1ELb1ELb1EEENS1_36VarlenDynamicPersistentTileSchedulerILi128ELi128ELi256ELi128ELb1ELb1ELb1ELb1ELb0ELb1EEEEEEEEEvNT_6ParamsE,"aw",@nobits
	.sectionflags	@""
	.align	16
	.zero		1024


//--------------------- .nv.shared._ZN7cutlass13device_kernelIN5flash11enable_sm90INS1_16FlashAttnFwdSm90INS1_25CollectiveMainloopFwdSm90ILi2EN4cute5tupleIJNS5_1CILi1EEES8_S8_EEENS6_IJNS7_ILi128EEENS7_ILi160EEENS7_ILi192EEEEEELi192ENS_12float_e4m3_tEfNS_4arch4Sm90ELb1ELb0ELb0ELb0ELb1ELb0ELb0ELb1ELb1ELb1ELb1ELb0EEENS1_21CollectiveEpilogueFwdINS6_IJSA_SC_SB_EEES9_NS_10bfloat16_tESG_Li256ELb0ELb1ELb1ELb1EEENS1_19SingleTileSchedulerILb0ELb1ELb1ELi128EEEEEEEEEvNT_6ParamsE --------------------------
	.section	.nv.shared._ZN7cutlass13device_kernelIN5flash11enable_sm90INS1_16FlashAttnFwdSm90INS1_25CollectiveMainloopFwdSm90ILi2EN4cute5tupleIJNS5_1CILi1EEES8_S8_EEENS6_IJNS7_ILi128EEENS7_ILi160EEENS7_ILi192EEEEEELi192ENS_12float_e4m3_tEfNS_4arch4Sm90ELb1ELb0ELb0ELb0ELb1ELb0ELb0ELb1ELb1ELb1ELb1ELb0EEENS1_21CollectiveEpilogueFwdINS6_IJSA_SC_SB_EEES9_NS_10bfloat16_tESG_Li256ELb0ELb1ELb1ELb1EEENS1_19SingleTileSchedulerILb0ELb1ELb1ELi128EEEEEEEEEvNT_6ParamsE,"aw",@nobits
	.sectionflags	@""
	.align	16
	.zero		1024


//--------------------- .nv.shared._ZN7cutlass13device_kernelIN5flash11enable_sm90INS1_16FlashAttnFwdSm90INS1_25CollectiveMainloopFwdSm90ILi2EN4cute5tupleIJNS5_1CILi1EEES8_S8_EEENS6_IJNS7_ILi128EEENS7_ILi160EEENS7_ILi192EEEEEELi192ENS_12float_e4m3_tEfNS_4arch4Sm90ELb1ELb0ELb0ELb1ELb1ELb0ELb0ELb1ELb1ELb1ELb1ELb0EEENS1_21CollectiveEpilogueFwdINS6_IJSA_SC_SB_EEES9_NS_10bfloat16_tESG_Li256ELb1ELb1ELb1ELb1EEENS1_36VarlenDynamicPersistentTileSchedulerILi128ELi160ELi256ELi128ELb1ELb1ELb1ELb1ELb1ELb1EEEEEEEEEvNT_6ParamsE --------------------------
	.section	.nv.shared._ZN7cutlass13device_kernelIN5flash11enable_sm90INS1_16FlashAttnFwdSm90INS1_25CollectiveMainloopFwdSm90ILi2EN4cute5tupleIJNS5_1CILi1EEES8_S8_EEENS6_IJNS7_ILi128EEENS7_ILi160EEENS7_ILi192EEEEEELi192ENS_12float_e4m3_tEfNS_4arch4Sm90ELb1ELb0ELb0ELb1ELb1ELb0ELb0ELb1ELb1ELb1ELb1ELb0EEENS1_21CollectiveEpilogueFwdINS6_IJSA_SC_SB_EEES9_NS_10bfloat16_tESG_Li256ELb1ELb1ELb1ELb1EEENS1_36VarlenDynamicPersistentTileSchedulerILi128ELi160ELi256ELi128ELb1ELb1ELb1ELb1ELb1ELb1EEEEEEEEEvNT_6ParamsE,"aw",@nobits
	.sectionflags	@""
	.align	16
	.zero		1024


//--------------------- .nv.shared._ZN7cutlass13device_kernelIN5flash11enable_sm90INS1_16FlashAttnFwdSm90INS1_25CollectiveMainloopFwdSm90ILi2EN4cute5tupleIJNS5_1CILi1EEES8_S8_EEENS6_IJNS7_ILi128EEENS7_ILi160EEENS7_ILi192EEEEEELi192ENS_12float_e4m3_tEfNS_4arch4Sm90ELb1ELb0ELb0ELb1ELb1ELb1ELb0ELb1ELb1ELb1ELb1ELb0EEENS1_21CollectiveEpilogueFwdINS6_IJSA_SC_SB_EEES9_NS_10bfloat16_tESG_Li256ELb1ELb1ELb1ELb1EEENS1_36VarlenDynamicPersistentTileSchedulerILi128ELi160ELi256ELi128ELb1ELb1ELb1ELb1ELb1ELb1EEEEEEEEEvNT_6ParamsE --------------------------
	.section	.nv.shared._ZN7cutlass13device_kernelIN5flash11enable_sm90INS1_16FlashAttnFwdSm90INS1_25CollectiveMainloopFwdSm90ILi2EN4cute5tupleIJNS5_1CILi1EEES8_S8_EEENS6_IJNS7_ILi128EEENS7_ILi160EEENS7_ILi192EEEEEELi192ENS_12float_e4m3_tEfNS_4arch4Sm90ELb1ELb0ELb0ELb1ELb1ELb1ELb0ELb1ELb1ELb1ELb1ELb0EEENS1_21CollectiveEpilogueFwdINS6_IJSA_SC_SB_EEES9_NS_10bfloat16_tESG_Li256ELb1ELb1ELb1ELb1EEENS1_36VarlenDynamicPersistentTileSchedulerILi128ELi160ELi256ELi128ELb1ELb1ELb1ELb1ELb1ELb1EEEEEEEEEvNT_6ParamsE,"aw",@nobits
	.sectionflags	@""
	.align	16
	.zero		1024


//--------------------- .nv.constant0._ZN7cutlass13device_kernelIN5flash11enable_sm90INS1_16FlashAttnFwdSm90INS1_25CollectiveMainloopFwdSm90ILi2EN4cute5tupleIJNS5_1CILi1EEES8_S8_EEENS6_IJNS7_ILi128EEENS7_ILi160EEENS7_ILi192EEEEEELi192ENS_12float_e4m3_tEfNS_4arch4Sm90ELb0ELb0ELb0ELb0ELb1ELb0ELb0ELb1ELb1ELb1ELb1ELb0EEENS1_21CollectiveEpilogueFwdINS6_IJSA_SC_SB_EEES9_NS_10bfloat16_tESG_Li256ELb0ELb1ELb1ELb1EEENS1_19SingleTileSchedulerILb0ELb1ELb1ELi128EEEEEEEEEvNT_6ParamsE --------------------------
	.section	.nv.constant0._ZN7cutlass13device_kernelIN5flash11enable_sm90INS1_16FlashAttnFwdSm90INS1_25CollectiveMainloopFwdSm90ILi2EN4cute5tupleIJNS5_1CILi1EEES8_S8_EEENS6_IJNS7_ILi128EEENS7_ILi160EEENS7_ILi192EEEEEELi192ENS_12float_e4m3_tEfNS_4arch4Sm90ELb0ELb0ELb0ELb0ELb1ELb0ELb0ELb1ELb1ELb1ELb1ELb0EEENS1_21CollectiveEpilogueFwdINS6_IJSA_SC_SB_EEES9_NS_10bfloat16_tESG_Li256ELb0ELb1ELb1ELb1EEENS1_19SingleTileSchedulerILb0ELb1ELb1ELi128EEEEEEEEEvNT_6ParamsE,"a",@progbits
	.sectionflags	@""
	.align	4
.nv.constant0._ZN7cutlass13device_kernelIN5flash11enable_sm90INS1_16FlashAttnFwdSm90INS1_25CollectiveMainloopFwdSm90ILi2EN4cute5tupleIJNS5_1CILi1EEES8_S8_EEENS6_IJNS7_ILi128EEENS7_ILi160EEENS7_ILi192EEEEEELi192ENS_12float_e4m3_tEfNS_4arch4Sm90ELb0ELb0ELb0ELb0ELb1ELb0ELb0ELb1ELb1ELb1ELb1ELb0EEENS1_21CollectiveEpilogueFwdINS6_IJSA_SC_SB_EEES9_NS_10bfloat16_tESG_Li256ELb0ELb1ELb1ELb1EEENS1_19SingleTileSchedulerILb0ELb1ELb1ELi128EEEEEEEEEvNT_6ParamsE:
	.zero		3200


//--------------------- .nv.constant0._ZN7cutlass13device_kernelIN5flash11enable_sm90INS1_16FlashAttnFwdSm90INS1_25CollectiveMainloopFwdSm90ILi2EN4cute5tupleIJNS5_1CILi1EEES8_S8_EEENS6_IJNS7_ILi128EEENS7_ILi160EEENS7_ILi192EEEEEELi192ENS_12float_e4m3_tEfNS_4arch4Sm90ELb0ELb0ELb0ELb1ELb1ELb0ELb0ELb1ELb1ELb1ELb1ELb0EEENS1_21CollectiveEpilogueFwdINS6_IJSA_SC_SB_EEES9_NS_10bfloat16_tESG_Li256ELb1ELb1ELb1ELb1EEENS1_36VarlenDynamicPersistentTileSchedulerILi128ELi160ELi256ELi128ELb1ELb1ELb1ELb0ELb1ELb1EEEEEEEEEvNT_6ParamsE --------------------------
	.section	.nv.constant0._ZN7cutlass13device_kernelIN5flash11enable_sm90INS1_16FlashAttnFwdSm90INS1_25CollectiveMainloopFwdSm90ILi2EN4cute5tupleIJNS5_1CILi1EEES8_S8_EEENS6_IJNS7_ILi128EEENS7_ILi160EEENS7_ILi192EEEEEELi192ENS_12float_e4m3_tEfNS_4arch4Sm90ELb0ELb0ELb0ELb1ELb1ELb0ELb0ELb1ELb1ELb1ELb1ELb0EEENS1_21CollectiveEpilogueFwdINS6_IJSA_SC_SB_EEES9_NS_10bfloat16_tESG_Li256ELb1ELb1ELb1ELb1EEENS1_36VarlenDynamicPersistentTileSchedulerILi128ELi160ELi256ELi128ELb1ELb1ELb1ELb0ELb1ELb1EEEEEEEEEvNT_6ParamsE,"a",@progbits
	.sectionflags	@""
	.align	4
.nv.constant0._ZN7cutlass13device_kernelIN5flash11enable_sm90INS1_16FlashAttnFwdSm90INS1_25CollectiveMainloopFwdSm90ILi2EN4cute5tupleIJNS5_1CILi1EEES8_S8_EEENS6_IJNS7_ILi128EEENS7_ILi160EEENS7_ILi192EEEEEELi192ENS_12float_e4m3_tEfNS_4arch4Sm90ELb0ELb0ELb0ELb1ELb1ELb0ELb0ELb1ELb1ELb1ELb1ELb0EEENS1_21CollectiveEpilogueFwdINS6_IJSA_SC_SB_EEES9_NS_10bfloat16_tESG_Li256ELb1ELb1ELb1ELb1EEENS1_36VarlenDynamicPersistentTileSchedulerILi128ELi160ELi256ELi128ELb1ELb1ELb1ELb0ELb1ELb1EEEEEEEEEvNT_6ParamsE:
	.zero		3328


//--------------------- .nv.constant0._ZN7cutlass13device_kernelIN5flash11enable_sm90INS1_16FlashAttnFwdSm90INS1_25CollectiveMainloopFwdSm90ILi2EN4cute5tupleIJNS5_1CILi1EEES8_S8_EEENS6_IJNS7_ILi128EEENS7_ILi160EEENS7_ILi192EEEEEELi192ENS_12float_e4m3_tEfNS_4arch4Sm90ELb0ELb0ELb0ELb1ELb1ELb1ELb0ELb1ELb1ELb1ELb1ELb0EEENS1_21CollectiveEpilogueFwdINS6_IJSA_SC_SB_EEES9_NS_10bfloat16_tESG_Li256ELb1ELb1ELb1ELb1EEENS1_36VarlenDynamicPersistentTileSchedulerILi128ELi160ELi256ELi128ELb1ELb1ELb1ELb0ELb1ELb1EEEEEEEEEvNT_6ParamsE --------------------------
	.section	.nv.constant0._ZN7cutlass13device_kernelIN5flash11enable_sm90INS1_16FlashAttnFwdSm90INS1_25CollectiveMainloopFwdSm90ILi2EN4cute5tupleIJNS5_1CILi1EEES8_S8_EEENS6_IJNS7_ILi128EEENS7_ILi160EEENS7_ILi192EEEEEELi192ENS_12float_e4m3_tEfNS_4arch4Sm90ELb0ELb0ELb0ELb1ELb1ELb1ELb0ELb1ELb1ELb1ELb1ELb0EEENS1_21CollectiveEpilogueFwdINS6_IJSA_SC_SB_EEES9_NS_10bfloat16_tESG_Li256ELb1ELb1ELb1ELb1EEENS1_36VarlenDynamicPersistentTileSchedulerILi128ELi160ELi256ELi128ELb1ELb1ELb1ELb0ELb1ELb1EEEEEEEEEvNT_6ParamsE,"a",@progbits
	.sectionflags	@""
	.align	4
.nv.constant0._ZN7cutlass13device_kernelIN5flash11enable_sm90INS1_16FlashAttnFwdSm90INS1_25CollectiveMainloopFwdSm90ILi2EN4cute5tupleIJNS5_1CILi1EEES8_S8_EEENS6_IJNS7_ILi128EEENS7_ILi160EEENS7_ILi192EEEEEELi192ENS_12float_e4m3_tEfNS_4arch4Sm90ELb0ELb0ELb0ELb1ELb1ELb1ELb0ELb1ELb1ELb1ELb1ELb0EEENS1_21CollectiveEpilogueFwdINS6_IJSA_SC_SB_EEES9_NS_10bfloat16_tESG_Li256ELb1ELb1ELb1ELb1EEENS1_36VarlenDynamicPersistentTileSchedulerILi128ELi160ELi256ELi128ELb1ELb1ELb1ELb0ELb1ELb1EEEEEEEEEvNT_6ParamsE:
	.zero		3328


//--------------------- .nv.constant0._ZN7cutlass13device_kernelIN5flash11enable_sm90INS1_16FlashAttnFwdSm90INS1_25CollectiveMainloopFwdSm90ILi2EN4cute5tupleIJNS5_1CILi1EEES8_S8_EEENS6_IJNS7_ILi128EEESA_NS7_ILi192EEEEEELi192ENS_12float_e4m3_tEfNS_4arch4Sm90ELb0ELb1ELb0ELb0ELb1ELb0ELb0ELb1ELb1ELb1ELb1ELb0EEENS1_21CollectiveEpilogueFwdINS6_IJSA_SB_SA_EEES9_NS_10bfloat16_tESF_Li256ELb0ELb1ELb1ELb1EEENS1_19SingleTileSchedulerILb0ELb1ELb1ELi128EEEEEEEEEvNT_6ParamsE --------------------------
	.section	.nv.constant0._ZN7cutlass13device_kernelIN5flash11enable_sm90INS1_16FlashAttnFwdSm90INS1_25CollectiveMainloopFwdSm90ILi2EN4cute5tupleIJNS5_1CILi1EEES8_S8_EEENS6_IJNS7_ILi128EEESA_NS7_ILi192EEEEEELi192ENS_12float_e4m3_tEfNS_4arch4Sm90ELb0ELb1ELb0ELb0ELb1ELb0ELb0ELb1ELb1ELb1ELb1ELb0EEENS1_21CollectiveEpilogueFwdINS6_IJSA_SB_SA_EEES9_NS_10bfloat16_tESF_Li256ELb0ELb1ELb1ELb1EEENS1_19SingleTileSchedulerILb0ELb1ELb1ELi128EEEEEEEEEvNT_6ParamsE,"a",@progbits
	.sectionflags	@""
	.align	4
.nv.constant0._ZN7cutlass13device_kernelIN5flash11enable_sm90INS1_16FlashAttnFwdSm90INS1_25CollectiveMainloopFwdSm90ILi2EN4cute5tupleIJNS5_1CILi1EEES8_S8_EEENS6_IJNS7_ILi128EEESA_NS7_ILi192EEEEEELi192ENS_12float_e4m3_tEfNS_4arch4Sm90ELb0ELb1ELb0ELb0ELb1ELb0ELb0ELb1ELb1ELb1ELb1ELb0EEENS1_21CollectiveEpilogueFwdINS6_IJSA_SB_SA_EEES9_NS_10bfloat16_tESF_Li256ELb0ELb1ELb1ELb1EEENS1_19SingleTileSchedulerILb0ELb1ELb1ELi128EEEEEEEEEvNT_6ParamsE:
	.zero		3200


//--------------------- .nv.constant0._ZN7cutlass13device_kernelIN5flash11enable_sm90INS1_16FlashAttnFwdSm90INS1_25CollectiveMainloopFwdSm90ILi2EN4cute5tupleIJNS5_1CILi1EEES8_S8_EEENS6_IJNS7_ILi128EEESA_NS7_ILi192EEEEEELi192ENS_12float_e4m3_tEfNS_4arch4Sm90ELb0ELb1ELb0ELb1ELb1ELb0ELb0ELb1ELb1ELb1ELb1ELb0EEENS1_21CollectiveEpilogueFwdINS6_IJSA_SB_SA_EEES9_NS_10bfloat16_tESF_Li256ELb1ELb1ELb1ELb1EEENS1_36VarlenDynamicPersistentTileSchedulerILi128ELi128ELi256ELi128ELb1ELb1ELb1ELb1ELb0ELb1EEEEEEEEEvNT_6ParamsE --------------------------
	.section	.nv.constant0._ZN7cutlass13device_kernelIN5flash11enable_sm90INS1_16FlashAttnFwdSm90INS1_25CollectiveMainloopFwdSm90ILi2EN4cute5tupleIJNS5_1CILi1EEES8_S8_EEENS6_IJNS7_ILi128EEESA_NS7_ILi192EEEEEELi192ENS_12float_e4m3_tEfNS_4arch4Sm90ELb0ELb1ELb0ELb1ELb1ELb0ELb0ELb1ELb1ELb1ELb1ELb0EEENS1_21CollectiveEpilogueFwdINS6_IJSA_SB_SA_EEES9_NS_10bfloat16_tESF_Li256ELb1ELb1ELb1ELb1EEENS1_36VarlenDynamicPersistentTileSchedulerILi128ELi128ELi256ELi128ELb1ELb1ELb1ELb1ELb0ELb1EEEEEEEEEvNT_6ParamsE,"a",@progbits
	.sectionflags	@""
	.align	4
.nv.constant0._ZN7cutlass13device_kernelIN5flash11enable_sm90INS1_16FlashAttnFwdSm90INS1_25CollectiveMainloopFwdSm90ILi2EN4cute5tupleIJNS5_1CILi1EEES8_S8_EEENS6_IJNS7_ILi128EEESA_NS7_ILi192EEEEEELi192ENS_12float_e4m3_tEfNS_4arch4Sm90ELb0ELb1ELb0ELb1ELb1ELb0ELb0ELb1ELb1ELb1ELb1ELb0EEENS1_21CollectiveEpilogueFwdINS6_IJSA_SB_SA_EEES9_NS_10bfloat16_tESF_Li256ELb1ELb1ELb1ELb1EEENS1_36VarlenDynamicPersistentTileSchedulerILi128ELi128ELi256ELi128ELb1ELb1ELb1ELb1ELb0ELb1EEEEEEEEEvNT_6ParamsE:
	.zero		3328


//--------------------- .nv.constant0._ZN7cutlass13device_kernelIN5flash11enable_sm90INS1_16FlashAttnFwdSm90INS1_25CollectiveMainloopFwdSm90ILi2EN4cute5tupleIJNS5_1CILi1EEES8_S8_EEENS6_IJNS7_ILi128EEESA_NS7_ILi192EEEEEELi192ENS_12float_e4m3_tEfNS_4arch4Sm90ELb0ELb1ELb0ELb1ELb1ELb1ELb0ELb1ELb1ELb1ELb1ELb0EEENS1_21CollectiveEpilogueFwdINS6_IJSA_SB_SA_EEES9_NS_10bfloat16_tESF_Li256ELb1ELb1ELb1ELb1EEENS1_36VarlenDynamicPersistentTileSchedulerILi128ELi128ELi256ELi128ELb1ELb1ELb1ELb1ELb0ELb1EEEEEEEEEvNT_6ParamsE --------------------------
	.section	.nv.constant0._ZN7cutlass13device_kernelIN5flash11enable_sm90INS1_16FlashAttnFwdSm90INS1_25CollectiveMainloopFwdSm90ILi2EN4cute5tupleIJNS5_1CILi1EEES8_S8_EEENS6_IJNS7_ILi128EEESA_NS7_ILi192EEEEEELi192ENS_12float_e4m3_tEfNS_4arch4Sm90ELb0ELb1ELb0ELb1ELb1ELb1ELb0ELb1ELb1ELb1ELb1ELb0EEENS1_21CollectiveEpilogueFwdINS6_IJSA_SB_SA_EEES9_NS_10bfloat16_tESF_Li256ELb1ELb1ELb1ELb1EEENS1_36VarlenDynamicPersistentTileSchedulerILi128ELi128ELi256ELi128ELb1ELb1ELb1ELb1ELb0ELb1EEEEEEEEEvNT_6ParamsE,"a",@progbits
	.sectionflags	@""
	.align	4
.nv.constant0._ZN7cutlass13device_kernelIN5flash11enable_sm90INS1_16FlashAttnFwdSm90INS1_25CollectiveMainloopFwdSm90ILi2EN4cute5tupleIJNS5_1CILi1EEES8_S8_EEENS6_IJNS7_ILi128EEESA_NS7_ILi192EEEEEELi192ENS_12float_e4m3_tEfNS_4arch4Sm90ELb0ELb1ELb0ELb1ELb1ELb1ELb0ELb1ELb1ELb1ELb1ELb0EEENS1_21CollectiveEpilogueFwdINS6_IJSA_SB_SA_EEES9_NS_10bfloat16_tESF_Li256ELb1ELb1ELb1ELb1EEENS1_36VarlenDynamicPersistentTileSchedulerILi128ELi128ELi256ELi128ELb1ELb1ELb1ELb1ELb0ELb1EEEEEEEEEvNT_6ParamsE:
	.zero		3328


//--------------------- .nv.constant0._ZN7cutlass13device_kernelIN5flash11enable_sm90INS1_16FlashAttnFwdSm90INS1_25CollectiveMainloopFwdSm90ILi2EN4cute5tupleIJNS5_1CILi1EEES8_S8_EEENS6_IJNS7_ILi128EEENS7_ILi160EEENS7_ILi192EEEEEELi192ENS_12float_e4m3_tEfNS_4arch4Sm90ELb1ELb0ELb0ELb0ELb1ELb0ELb0ELb1ELb1ELb1ELb1ELb0EEENS1_21CollectiveEpilogueFwdINS6_IJSA_SC_SB_EEES9_NS_10bfloat16_tESG_Li256ELb0ELb1ELb1ELb1EEENS1_19SingleTileSchedulerILb0ELb1ELb1ELi128EEEEEEEEEvNT_6ParamsE --------------------------
	.section	.nv.constant0._ZN7cutlass13device_kernelIN5flash11enable_sm90INS1_16FlashAttnFwdSm90INS1_25CollectiveMainloopFwdSm90ILi2EN4cute5tupleIJNS5_1CILi1EEES8_S8_EEENS6_IJNS7_ILi128EEENS7_ILi160EEENS7_ILi192EEEEEELi192ENS_12float_e4m3_tEfNS_4arch4Sm90ELb1ELb0ELb0ELb0ELb1ELb0ELb0ELb1ELb1ELb1ELb1ELb0EEENS1_21CollectiveEpilogueFwdINS6_IJSA_SC_SB_EEES9_NS_10bfloat16_tESG_Li256ELb0ELb1ELb1ELb1EEENS1_19SingleTileSchedulerILb0ELb1ELb1ELi128EEEEEEEEEvNT_6ParamsE,"a",@progbits
	.sectionflags	@""
	.align	4
.nv.constant0._ZN7cutlass13device_kernelIN5flash11enable_sm90INS1_16FlashAttnFwdSm90INS1_25CollectiveMainloopFwdSm90ILi2EN4cute5tupleIJNS5_1CILi1EEES8_S8_EEENS6_IJNS7_ILi128EEENS7_ILi160EEENS7_ILi192EEEEEELi192ENS_12float_e4m3_tEfNS_4arch4Sm90ELb1ELb0ELb0ELb0ELb1ELb0ELb0ELb1ELb1ELb1ELb1ELb0EEENS1_21CollectiveEpilogueFwdINS6_IJSA_SC_SB_EEES9_NS_10bfloat16_tESG_Li256ELb0ELb1ELb1ELb1EEENS1_19SingleTileSchedulerILb0ELb1ELb1ELi128EEEEEEEEEvNT_6ParamsE:
	.zero		3200


//--------------------- .nv.constant0._ZN7cutlass13device_kernelIN5flash11enable_sm90INS1_16FlashAttnFwdSm90INS1_25CollectiveMainloopFwdSm90ILi2EN4cute5tupleIJNS5_1CILi1EEES8_S8_EEENS6_IJNS7_ILi128EEENS7_ILi160EEENS7_ILi192EEEEEELi192ENS_12float_e4m3_tEfNS_4arch4Sm90ELb1ELb0ELb0ELb1ELb1ELb0ELb0ELb1ELb1ELb1ELb1ELb0EEENS1_21CollectiveEpilogueFwdINS6_IJSA_SC_SB_EEES9_NS_10bfloat16_tESG_Li256ELb1ELb1ELb1ELb1EEENS1_36VarlenDynamicPersistentTileSchedulerILi128ELi160ELi256ELi128ELb1ELb1ELb1ELb1ELb1ELb1EEEEEEEEEvNT_6ParamsE --------------------------
	.section	.nv.constant0._ZN7cutlass13device_kernelIN5flash11enable_sm90INS1_16FlashAttnFwdSm90INS1_25CollectiveMainloopFwdSm90ILi2EN4cute5tupleIJNS5_1CILi1EEES8_S8_EEENS6_IJNS7_ILi128EEENS7_ILi160EEENS7_ILi192EEEEEELi192ENS_12float_e4m3_tEfNS_4arch4Sm90ELb1ELb0ELb0ELb1ELb1ELb0ELb0ELb1ELb1ELb1ELb1ELb0EEENS1_21CollectiveEpilogueFwdINS6_IJSA_SC_SB_EEES9_NS_10bfloat16_tESG_Li256ELb1ELb1ELb1ELb1EEENS1_36VarlenDynamicPersistentTileSchedulerILi128ELi160ELi256ELi128ELb1ELb1ELb1ELb1ELb1ELb1EEEEEEEEEvNT_6ParamsE,"a",@progbits
	.sectionflags	@""
	.align	4
.nv.constant0._ZN7cutlass13device_kernelIN5flash11enable_sm90INS1_16FlashAttnFwdSm90INS1_25CollectiveMainloopFwdSm90ILi2EN4cute5tupleIJNS5_1CILi1EEES8_S8_EEENS6_IJNS7_ILi128EEENS7_ILi160EEENS7_ILi192EEEEEELi192ENS_12float_e4m3_tEfNS_4arch4Sm90ELb1ELb0ELb0ELb1ELb1ELb0ELb0ELb1ELb1ELb1ELb1ELb0EEENS1_21CollectiveEpilogueFwdINS6_IJSA_SC_SB_EEES9_NS_10bfloat16_tESG_Li256ELb1ELb1ELb1ELb1EEENS1_36VarlenDynamicPersistentTileSchedulerILi128ELi160ELi256ELi128ELb1ELb1ELb1ELb1ELb1ELb1EEEEEEEEEvNT_6ParamsE:
	.zero		3328


//--------------------- .nv.constant0._ZN7cutlass13device_kernelIN5flash11enable_sm90INS1_16FlashAttnFwdSm90INS1_25CollectiveMainloopFwdSm90ILi2EN4cute5tupleIJNS5_1CILi1EEES8_S8_EEENS6_IJNS7_ILi128EEENS7_ILi160EEENS7_ILi192EEEEEELi192ENS_12float_e4m3_tEfNS_4arch4Sm90ELb1ELb0ELb0ELb1ELb1ELb1ELb0ELb1ELb1ELb1ELb1ELb0EEENS1_21CollectiveEpilogueFwdINS6_IJSA_SC_SB_EEES9_NS_10bfloat16_tESG_Li256ELb1ELb1ELb1ELb1EEENS1_36VarlenDynamicPersistentTileSchedulerILi128ELi160ELi256ELi128ELb1ELb1ELb1ELb1ELb1ELb1EEEEEEEEEvNT_6ParamsE --------------------------
	.section	.nv.constant0._ZN7cutlass13device_kernelIN5flash11enable_sm90INS1_16FlashAttnFwdSm90INS1_25CollectiveMainloopFwdSm90ILi2EN4cute5tupleIJNS5_1CILi1EEES8_S8_EEENS6_IJNS7_ILi128EEENS7_ILi160EEENS7_ILi192EEEEEELi192ENS_12float_e4m3_tEfNS_4arch4Sm90ELb1ELb0ELb0ELb1ELb1ELb1ELb0ELb1ELb1ELb1ELb1ELb0EEENS1_21CollectiveEpilogueFwdINS6_IJSA_SC_SB_EEES9_NS_10bfloat16_tESG_Li256ELb1ELb1ELb1ELb1EEENS1_36VarlenDynamicPersistentTileSchedulerILi128ELi160ELi256ELi128ELb1ELb1ELb1ELb1ELb1ELb1EEEEEEEEEvNT_6ParamsE,"a",@progbits
	.sectionflags	@""
	.align	4
.nv.constant0._ZN7cutlass13device_kernelIN5flash11enable_sm90INS1_16FlashAttnFwdSm90INS1_25CollectiveMainloopFwdSm90ILi2EN4cute5tupleIJNS5_1CILi1EEES8_S8_EEENS6_IJNS7_ILi128EEENS7_ILi160EEENS7_ILi192EEEEEELi192ENS_12float_e4m3_tEfNS_4arch4Sm90ELb1ELb0ELb0ELb1ELb1ELb1ELb0ELb1ELb1ELb1ELb1ELb0EEENS1_21CollectiveEpilogueFwdINS6_IJSA_SC_SB_EEES9_NS_10bfloat16_tESG_Li256ELb1ELb1ELb1ELb1EEENS1_36VarlenDynamicPersistentTileSchedulerILi128ELi160ELi256ELi128ELb1ELb1ELb1ELb1ELb1ELb1EEEEEEEEEvNT_6ParamsE:
	.zero		3328


//--------------------- SYMBOLS --------------------------

	.type		.nv.reservedSmem.offset0,@object
	.size		.nv.reservedSmem.offset0,0x4
	.type		__assertfail,@function
